	.target	sm_103a

	.elftype	@"ET_EXEC"


//--------------------- .note.nv.tkinfo           --------------------------
	.section	.note.nv.tkinfo,"",@"SHT_NOTE"
	.sectionflags	@"SHF_NOTE_NV_TKINFO"
	.tkinfo
        /*0018*/ 	.word	0x00000002
        /*0030*/ 	.string	""
        /*0030*/ 	.string	"ptxas"
        /*0030*/ 	.string	"Cuda compilation tools, release 13.0, V13.0.88"
        /*0030*/ 	.string	"Build cuda_13.0.r13.0/compiler.36424714_0"
        /*0030*/ 	.string	"-arch sm_103a -m 64 "



//--------------------- .note.nv.cuinfo           --------------------------
	.section	.note.nv.cuinfo,"",@"SHT_NOTE"
	.sectionflags	@"SHF_NOTE_NV_CUINFO"
        /*0018*/ 	.short	0x0002
        /*001a*/ 	.short	0x0067
        /*001c*/ 	.short	0x0082
	.zero		2


//--------------------- .nv.info                  --------------------------
	.section	.nv.info,"",@"SHT_CUDA_INFO"
	.align	4


	//----- nvinfo : EIATTR_REGCOUNT
	.align		4
        /*0000*/ 	.byte	0x04, 0x2f
        /*0002*/ 	.short	(.L_12 - .L_11)
	.align		4
.L_11:
        /*0004*/ 	.word	index@(_ZN5flash25flash_bwd_dot_do_o_kernelILb1E23Flash_bwd_kernel_traitsILi256ELi64ELi64ELi8ELi4ELi2ELi2ELb0ELb0EN7cutlass10bfloat16_tE19Flash_kernel_traitsILi256ELi64ELi64ELi8ES3_EEEEvNS_16Flash_bwd_paramsE)
        /*0008*/ 	.word	0x0000005a


	//----- nvinfo : EIATTR_FRAME_SIZE
	.align		4
.L_12:
        /*000c*/ 	.byte	0x04, 0x11
        /*000e*/ 	.short	(.L_14 - .L_13)
	.align		4
.L_13:
        /*0010*/ 	.word	index@(_ZN5flash25flash_bwd_dot_do_o_kernelILb1E23Flash_bwd_kernel_traitsILi256ELi64ELi64ELi8ELi4ELi2ELi2ELb0ELb0EN7cutlass10bfloat16_tE19Flash_kernel_traitsILi256ELi64ELi64ELi8ES3_EEEEvNS_16Flash_bwd_paramsE)
        /*0014*/ 	.word	0x00000000


	//----- nvinfo : EIATTR_REGCOUNT
	.align		4
.L_14:
        /*0018*/ 	.byte	0x04, 0x2f
        /*001a*/ 	.short	(.L_16 - .L_15)
	.align		4
.L_15:
        /*001c*/ 	.word	index@(_ZN5flash25flash_bwd_dot_do_o_kernelILb0E23Flash_bwd_kernel_traitsILi256ELi64ELi64ELi8ELi4ELi2ELi2ELb0ELb0EN7cutlass10bfloat16_tE19Flash_kernel_traitsILi256ELi64ELi64ELi8ES3_EEEEvNS_16Flash_bwd_paramsE)
        /*0020*/ 	.word	0x00000051


	//----- nvinfo : EIATTR_FRAME_SIZE
	.align		4
.L_16:
        /*0024*/ 	.byte	0x04, 0x11
        /*0026*/ 	.short	(.L_18 - .L_17)
	.align		4
.L_17:
        /*0028*/ 	.word	index@(_ZN5flash25flash_bwd_dot_do_o_kernelILb0E23Flash_bwd_kernel_traitsILi256ELi64ELi64ELi8ELi4ELi2ELi2ELb0ELb0EN7cutlass10bfloat16_tE19Flash_kernel_traitsILi256ELi64ELi64ELi8ES3_EEEEvNS_16Flash_bwd_paramsE)
        /*002c*/ 	.word	0x00000000


	//----- nvinfo : EIATTR_REGCOUNT
	.align		4
.L_18:
        /*0030*/ 	.byte	0x04, 0x2f
        /*0032*/ 	.short	(.L_20 - .L_19)
	.align		4
.L_19:
        /*0034*/ 	.word	index@(_ZN5flash44flash_bwd_dq_dk_dv_loop_seqk_parallel_kernelI23Flash_bwd_kernel_traitsILi256ELi64ELi64ELi8ELi4ELi2ELi2ELb0ELb0EN7cutlass10bfloat16_tE19Flash_kernel_traitsILi256ELi64ELi64ELi8ES3_EELb0ELb0ELb1ELb1ELb0ELb0ELb1EEEvNS_16Flash_bwd_paramsE)
        /*0038*/ 	.word	0x000000ff


	//----- nvinfo : EIATTR_FRAME_SIZE
	.align		4
.L_20:
        /*003c*/ 	.byte	0x04, 0x11
        /*003e*/ 	.short	(.L_22 - .L_21)
	.align		4
.L_21:
        /*0040*/ 	.word	index@(_ZN5flash44flash_bwd_dq_dk_dv_loop_seqk_parallel_kernelI23Flash_bwd_kernel_traitsILi256ELi64ELi64ELi8ELi4ELi2ELi2ELb0ELb0EN7cutlass10bfloat16_tE19Flash_kernel_traitsILi256ELi64ELi64ELi8ES3_EELb0ELb0ELb1ELb1ELb0ELb0ELb1EEEvNS_16Flash_bwd_paramsE)
        /*0044*/ 	.word	0x00000000


	//----- nvinfo : EIATTR_REGCOUNT
	.align		4
.L_22:
        /*0048*/ 	.byte	0x04, 0x2f
        /*004a*/ 	.short	(.L_24 - .L_23)
	.align		4
.L_23:
        /*004c*/ 	.word	index@(_ZN5flash44flash_bwd_dq_dk_dv_loop_seqk_parallel_kernelI23Flash_bwd_kernel_traitsILi256ELi64ELi64ELi8ELi4ELi2ELi2ELb0ELb0EN7cutlass10bfloat16_tE19Flash_kernel_traitsILi256ELi64ELi64ELi8ES3_EELb1ELb0ELb1ELb1ELb0ELb0ELb0EEEvNS_16Flash_bwd_paramsE)
        /*0050*/ 	.word	0x000000fd


	//----- nvinfo : EIATTR_FRAME_SIZE
	.align		4
.L_24:
        /*0054*/ 	.byte	0x04, 0x11
        /*0056*/ 	.short	(.L_26 - .L_25)
	.align		4
.L_25:
        /*0058*/ 	.word	index@(_ZN5flash44flash_bwd_dq_dk_dv_loop_seqk_parallel_kernelI23Flash_bwd_kernel_traitsILi256ELi64ELi64ELi8ELi4ELi2ELi2ELb0ELb0EN7cutlass10bfloat16_tE19Flash_kernel_traitsILi256ELi64ELi64ELi8ES3_EELb1ELb0ELb1ELb1ELb0ELb0ELb0EEEvNS_16Flash_bwd_paramsE)
        /*005c*/ 	.word	0x00000008


	//----- nvinfo : EIATTR_REGCOUNT
	.align		4
.L_26:
        /*0060*/ 	.byte	0x04, 0x2f
        /*0062*/ 	.short	(.L_28 - .L_27)
	.align		4
.L_27:
        /*0064*/ 	.word	index@(_ZN5flash44flash_bwd_dq_dk_dv_loop_seqk_parallel_kernelI23Flash_bwd_kernel_traitsILi256ELi64ELi64ELi8ELi4ELi2ELi2ELb0ELb0EN7cutlass10bfloat16_tE19Flash_kernel_traitsILi256ELi64ELi64ELi8ES3_EELb0ELb0ELb1ELb0ELb0ELb1ELb1EEEvNS_16Flash_bwd_paramsE)
        /*0068*/ 	.word	0x000000fd


	//----- nvinfo : EIATTR_FRAME_SIZE
	.align		4
.L_28:
        /*006c*/ 	.byte	0x04, 0x11
        /*006e*/ 	.short	(.L_30 - .L_29)
	.align		4
.L_29:
        /*0070*/ 	.word	index@(_ZN5flash44flash_bwd_dq_dk_dv_loop_seqk_parallel_kernelI23Flash_bwd_kernel_traitsILi256ELi64ELi64ELi8ELi4ELi2ELi2ELb0ELb0EN7cutlass10bfloat16_tE19Flash_kernel_traitsILi256ELi64ELi64ELi8ES3_EELb0ELb0ELb1ELb0ELb0ELb1ELb1EEEvNS_16Flash_bwd_paramsE)
        /*0074*/ 	.word	0x00000010


	//----- nvinfo : EIATTR_REGCOUNT
	.align		4
.L_30:
        /*0078*/ 	.byte	0x04, 0x2f
        /*007a*/ 	.short	(.L_32 - .L_31)
	.align		4
.L_31:
        /*007c*/ 	.word	index@(_ZN5flash44flash_bwd_dq_dk_dv_loop_seqk_parallel_kernelI23Flash_bwd_kernel_traitsILi256ELi64ELi64ELi8ELi4ELi2ELi2ELb0ELb0EN7cutlass10bfloat16_tE19Flash_kernel_traitsILi256ELi64ELi64ELi8ES3_EELb1ELb0ELb1ELb0ELb0ELb1ELb0EEEvNS_16Flash_bwd_paramsE)
        /*0080*/ 	.word	0x000000fe


	//----- nvinfo : EIATTR_FRAME_SIZE
	.align		4
.L_32:
        /*0084*/ 	.byte	0x04, 0x11
        /*0086*/ 	.short	(.L_34 - .L_33)
	.align		4
.L_33:
        /*0088*/ 	.word	index@(_ZN5flash44flash_bwd_dq_dk_dv_loop_seqk_parallel_kernelI23Flash_bwd_kernel_traitsILi256ELi64ELi64ELi8ELi4ELi2ELi2ELb0ELb0EN7cutlass10bfloat16_tE19Flash_kernel_traitsILi256ELi64ELi64ELi8ES3_EELb1ELb0ELb1ELb0ELb0ELb1ELb0EEEvNS_16Flash_bwd_paramsE)
        /*008c*/ 	.word	0x00000008


	//----- nvinfo : EIATTR_REGCOUNT
	.align		4
.L_34:
        /*0090*/ 	.byte	0x04, 0x2f
        /*0092*/ 	.short	(.L_36 - .L_35)
	.align		4
.L_35:
        /*0094*/ 	.word	index@(_ZN5flash44flash_bwd_dq_dk_dv_loop_seqk_parallel_kernelI23Flash_bwd_kernel_traitsILi256ELi64ELi64ELi8ELi4ELi2ELi2ELb0ELb0EN7cutlass10bfloat16_tE19Flash_kernel_traitsILi256ELi64ELi64ELi8ES3_EELb0ELb0ELb0ELb1ELb0ELb0ELb1EEEvNS_16Flash_bwd_paramsE)
        /*0098*/ 	.word	0x000000ff


	//----- nvinfo : EIATTR_FRAME_SIZE
	.align		4
.L_36:
        /*009c*/ 	.byte	0x04, 0x11
        /*009e*/ 	.short	(.L_38 - .L_37)
	.align		4
.L_37:
        /*00a0*/ 	.word	index@(_ZN5flash44flash_bwd_dq_dk_dv_loop_seqk_parallel_kernelI23Flash_bwd_kernel_traitsILi256ELi64ELi64ELi8ELi4ELi2ELi2ELb0ELb0EN7cutlass10bfloat16_tE19Flash_kernel_traitsILi256ELi64ELi64ELi8ES3_EELb0ELb0ELb0ELb1ELb0ELb0ELb1EEEvNS_16Flash_bwd_paramsE)
        /*00a4*/ 	.word	0x00000008


	//----- nvinfo : EIATTR_REGCOUNT
	.align		4
.L_38:
        /*00a8*/ 	.byte	0x04, 0x2f
        /*00aa*/ 	.short	(.L_40 - .L_39)
	.align		4
.L_39:
        /*00ac*/ 	.word	index@(_ZN5flash44flash_bwd_dq_dk_dv_loop_seqk_parallel_kernelI23Flash_bwd_kernel_traitsILi256ELi64ELi64ELi8ELi4ELi2ELi2ELb0ELb0EN7cutlass10bfloat16_tE19Flash_kernel_traitsILi256ELi64ELi64ELi8ES3_EELb1ELb0ELb0ELb1ELb0ELb0ELb0EEEvNS_16Flash_bwd_paramsE)
        /*00b0*/ 	.word	0x000000ff


	//----- nvinfo : EIATTR_FRAME_SIZE
	.align		4
.L_40:
        /*00b4*/ 	.byte	0x04, 0x11
        /*00b6*/ 	.short	(.L_42 - .L_41)
	.align		4
.L_41:
        /*00b8*/ 	.word	index@(_ZN5flash44flash_bwd_dq_dk_dv_loop_seqk_parallel_kernelI23Flash_bwd_kernel_traitsILi256ELi64ELi64ELi8ELi4ELi2ELi2ELb0ELb0EN7cutlass10bfloat16_tE19Flash_kernel_traitsILi256ELi64ELi64ELi8ES3_EELb1ELb0ELb0ELb1ELb0ELb0ELb0EEEvNS_16Flash_bwd_paramsE)
        /*00bc*/ 	.word	0x00000020


	//----- nvinfo : EIATTR_REGCOUNT
	.align		4
.L_42:
        /*00c0*/ 	.byte	0x04, 0x2f
        /*00c2*/ 	.short	(.L_44 - .L_43)
	.align		4
.L_43:
        /*00c4*/ 	.word	index@(_ZN5flash44flash_bwd_dq_dk_dv_loop_seqk_parallel_kernelI23Flash_bwd_kernel_traitsILi256ELi64ELi64ELi8ELi4ELi2ELi2ELb0ELb0EN7cutlass10bfloat16_tE19Flash_kernel_traitsILi256ELi64ELi64ELi8ES3_EELb0ELb0ELb0ELb0ELb0ELb1ELb1EEEvNS_16Flash_bwd_paramsE)
        /*00c8*/ 	.word	0x000000fe


	//----- nvinfo : EIATTR_FRAME_SIZE
	.align		4
.L_44:
        /*00cc*/ 	.byte	0x04, 0x11
        /*00ce*/ 	.short	(.L_46 - .L_45)
	.align		4
.L_45:
        /*00d0*/ 	.word	index@(_ZN5flash44flash_bwd_dq_dk_dv_loop_seqk_parallel_kernelI23Flash_bwd_kernel_traitsILi256ELi64ELi64ELi8ELi4ELi2ELi2ELb0ELb0EN7cutlass10bfloat16_tE19Flash_kernel_traitsILi256ELi64ELi64ELi8ES3_EELb0ELb0ELb0ELb0ELb0ELb1ELb1EEEvNS_16Flash_bwd_paramsE)
        /*00d4*/ 	.word	0x00000008


	//----- nvinfo : EIATTR_REGCOUNT
	.align		4
.L_46:
        /*00d8*/ 	.byte	0x04, 0x2f
        /*00da*/ 	.short	(.L_48 - .L_47)
	.align		4
.L_47:
        /*00dc*/ 	.word	index@(_ZN5flash44flash_bwd_dq_dk_dv_loop_seqk_parallel_kernelI23Flash_bwd_kernel_traitsILi256ELi64ELi64ELi8ELi4ELi2ELi2ELb0ELb0EN7cutlass10bfloat16_tE19Flash_kernel_traitsILi256ELi64ELi64ELi8ES3_EELb1ELb0ELb0ELb0ELb0ELb1ELb0EEEvNS_16Flash_bwd_paramsE)
        /*00e0*/ 	.word	0x000000ff


	//----- nvinfo : EIATTR_FRAME_SIZE
	.align		4
.L_48:
        /*00e4*/ 	.byte	0x04, 0x11
        /*00e6*/ 	.short	(.L_50 - .L_49)
	.align		4
.L_49:
        /*00e8*/ 	.word	index@(_ZN5flash44flash_bwd_dq_dk_dv_loop_seqk_parallel_kernelI23Flash_bwd_kernel_traitsILi256ELi64ELi64ELi8ELi4ELi2ELi2ELb0ELb0EN7cutlass10bfloat16_tE19Flash_kernel_traitsILi256ELi64ELi64ELi8ES3_EELb1ELb0ELb0ELb0ELb0ELb1ELb0EEEvNS_16Flash_bwd_paramsE)
        /*00ec*/ 	.word	0x00000000


	//----- nvinfo : EIATTR_REGCOUNT
	.align		4
.L_50:
        /*00f0*/ 	.byte	0x04, 0x2f
        /*00f2*/ 	.short	(.L_52 - .L_51)
	.align		4
.L_51:
        /*00f4*/ 	.word	index@(_ZN5flash44flash_bwd_dq_dk_dv_loop_seqk_parallel_kernelI23Flash_bwd_kernel_traitsILi256ELi64ELi64ELi8ELi4ELi2ELi2ELb0ELb0EN7cutlass10bfloat16_tE19Flash_kernel_traitsILi256ELi64ELi64ELi8ES3_EELb0ELb0ELb1ELb0ELb0ELb0ELb1EEEvNS_16Flash_bwd_paramsE)
        /*00f8*/ 	.word	0x000000ff


	//----- nvinfo : EIATTR_FRAME_SIZE
	.align		4
.L_52:
        /*00fc*/ 	.byte	0x04, 0x11
        /*00fe*/ 	.short	(.L_54 - .L_53)
	.align		4
.L_53:
        /*0100*/ 	.word	index@(_ZN5flash44flash_bwd_dq_dk_dv_loop_seqk_parallel_kernelI23Flash_bwd_kernel_traitsILi256ELi64ELi64ELi8ELi4ELi2ELi2ELb0ELb0EN7cutlass10bfloat16_tE19Flash_kernel_traitsILi256ELi64ELi64ELi8ES3_EELb0ELb0ELb1ELb0ELb0ELb0ELb1EEEvNS_16Flash_bwd_paramsE)
        /*0104*/ 	.word	0x00000000


	//----- nvinfo : EIATTR_REGCOUNT
	.align		4
.L_54:
        /*0108*/ 	.byte	0x04, 0x2f
        /*010a*/ 	.short	(.L_56 - .L_55)
	.align		4
.L_55:
        /*010c*/ 	.word	index@(_ZN5flash44flash_bwd_dq_dk_dv_loop_seqk_parallel_kernelI23Flash_bwd_kernel_traitsILi256ELi64ELi64ELi8ELi4ELi2ELi2ELb0ELb0EN7cutlass10bfloat16_tE19Flash_kernel_traitsILi256ELi64ELi64ELi8ES3_EELb1ELb0ELb1ELb0ELb0ELb0ELb0EEEvNS_16Flash_bwd_paramsE)
        /*0110*/ 	.word	0x000000fd


	//----- nvinfo : EIATTR_FRAME_SIZE
	.align		4
.L_56:
        /*0114*/ 	.byte	0x04, 0x11
        /*0116*/ 	.short	(.L_58 - .L_57)
	.align		4
.L_57:
        /*0118*/ 	.word	index@(_ZN5flash44flash_bwd_dq_dk_dv_loop_seqk_parallel_kernelI23Flash_bwd_kernel_traitsILi256ELi64ELi64ELi8ELi4ELi2ELi2ELb0ELb0EN7cutlass10bfloat16_tE19Flash_kernel_traitsILi256ELi64ELi64ELi8ES3_EELb1ELb0ELb1ELb0ELb0ELb0ELb0EEEvNS_16Flash_bwd_paramsE)
        /*011c*/ 	.word	0x00000008


	//----- nvinfo : EIATTR_REGCOUNT
	.align		4
.L_58:
        /*0120*/ 	.byte	0x04, 0x2f
        /*0122*/ 	.short	(.L_60 - .L_59)
	.align		4
.L_59:
        /*0124*/ 	.word	index@(_ZN5flash44flash_bwd_dq_dk_dv_loop_seqk_parallel_kernelI23Flash_bwd_kernel_traitsILi256ELi64ELi64ELi8ELi4ELi2ELi2ELb0ELb0EN7cutlass10bfloat16_tE19Flash_kernel_traitsILi256ELi64ELi64ELi8ES3_EELb0ELb0ELb0ELb0ELb0ELb0ELb1EEEvNS_16Flash_bwd_paramsE)
        /*0128*/ 	.word	0x000000ff


	//----- nvinfo : EIATTR_FRAME_SIZE
	.align		4
.L_60:
        /*012c*/ 	.byte	0x04, 0x11
        /*012e*/ 	.short	(.L_62 - .L_61)
	.align		4
.L_61:
        /*0130*/ 	.word	index@(_ZN5flash44flash_bwd_dq_dk_dv_loop_seqk_parallel_kernelI23Flash_bwd_kernel_traitsILi256ELi64ELi64ELi8ELi4ELi2ELi2ELb0ELb0EN7cutlass10bfloat16_tE19Flash_kernel_traitsILi256ELi64ELi64ELi8ES3_EELb0ELb0ELb0ELb0ELb0ELb0ELb1EEEvNS_16Flash_bwd_paramsE)
        /*0134*/ 	.word	0x00000018


	//----- nvinfo : EIATTR_REGCOUNT
	.align		4
.L_62:
        /*0138*/ 	.byte	0x04, 0x2f
        /*013a*/ 	.short	(.L_64 - .L_63)
	.align		4
.L_63:
        /*013c*/ 	.word	index@(_ZN5flash44flash_bwd_dq_dk_dv_loop_seqk_parallel_kernelI23Flash_bwd_kernel_traitsILi256ELi64ELi64ELi8ELi4ELi2ELi2ELb0ELb0EN7cutlass10bfloat16_tE19Flash_kernel_traitsILi256ELi64ELi64ELi8ES3_EELb1ELb0ELb0ELb0ELb0ELb0ELb0EEEvNS_16Flash_bwd_paramsE)
        /*0140*/ 	.word	0x000000ff


	//----- nvinfo : EIATTR_FRAME_SIZE
	.align		4
.L_64:
        /*0144*/ 	.byte	0x04, 0x11
        /*0146*/ 	.short	(.L_66 - .L_65)
	.align		4
.L_65:
        /*0148*/ 	.word	index@(_ZN5flash44flash_bwd_dq_dk_dv_loop_seqk_parallel_kernelI23Flash_bwd_kernel_traitsILi256ELi64ELi64ELi8ELi4ELi2ELi2ELb0ELb0EN7cutlass10bfloat16_tE19Flash_kernel_traitsILi256ELi64ELi64ELi8ES3_EELb1ELb0ELb0ELb0ELb0ELb0ELb0EEEvNS_16Flash_bwd_paramsE)
        /*014c*/ 	.word	0x00000020


	//----- nvinfo : EIATTR_REGCOUNT
	.align		4
.L_66:
        /*0150*/ 	.byte	0x04, 0x2f
        /*0152*/ 	.short	(.L_68 - .L_67)
	.align		4
.L_67:
        /*0154*/ 	.word	index@(_ZN5flash27flash_bwd_convert_dq_kernelI23Flash_bwd_kernel_traitsILi256ELi64ELi64ELi8ELi4ELi2ELi2ELb0ELb0EN7cutlass10bfloat16_tE19Flash_kernel_traitsILi256ELi64ELi64ELi8ES3_EEEEvNS_16Flash_bwd_paramsEi)
        /*0158*/ 	.word	0x00000050


	//----- nvinfo : EIATTR_FRAME_SIZE
	.align		4
.L_68:
        /*015c*/ 	.byte	0x04, 0x11
        /*015e*/ 	.short	(.L_70 - .L_69)
	.align		4
.L_69:
        /*0160*/ 	.word	index@(_ZN5flash27flash_bwd_convert_dq_kernelI23Flash_bwd_kernel_traitsILi256ELi64ELi64ELi8ELi4ELi2ELi2ELb0ELb0EN7cutlass10bfloat16_tE19Flash_kernel_traitsILi256ELi64ELi64ELi8ES3_EEEEvNS_16Flash_bwd_paramsEi)
        /*0164*/ 	.word	0x00000000


	//----- nvinfo : EIATTR_REGCOUNT
	.align		4
.L_70:
        /*0168*/ 	.byte	0x04, 0x2f
        /*016a*/ 	.short	(.L_72 - .L_71)
	.align		4
.L_71:
        /*016c*/ 	.word	index@(_ZN5flash25flash_bwd_dot_do_o_kernelILb1E23Flash_bwd_kernel_traitsILi256ELi64ELi64ELi8ELi4ELi2ELi2ELb0ELb1EN7cutlass10bfloat16_tE19Flash_kernel_traitsILi256ELi64ELi64ELi8ES3_EEEEvNS_16Flash_bwd_paramsE)
        /*0170*/ 	.word	0x0000005a


	//----- nvinfo : EIATTR_FRAME_SIZE
	.align		4
.L_72:
        /*0174*/ 	.byte	0x04, 0x11
        /*0176*/ 	.short	(.L_74 - .L_73)
	.align		4
.L_73:
        /*0178*/ 	.word	index@(_ZN5flash25flash_bwd_dot_do_o_kernelILb1E23Flash_bwd_kernel_traitsILi256ELi64ELi64ELi8ELi4ELi2ELi2ELb0ELb1EN7cutlass10bfloat16_tE19Flash_kernel_traitsILi256ELi64ELi64ELi8ES3_EEEEvNS_16Flash_bwd_paramsE)
        /*017c*/ 	.word	0x00000000


	//----- nvinfo : EIATTR_REGCOUNT
	.align		4
.L_74:
        /*0180*/ 	.byte	0x04, 0x2f
        /*0182*/ 	.short	(.L_76 - .L_75)
	.align		4
.L_75:
        /*0184*/ 	.word	index@(_ZN5flash25flash_bwd_dot_do_o_kernelILb0E23Flash_bwd_kernel_traitsILi256ELi64ELi64ELi8ELi4ELi2ELi2ELb0ELb1EN7cutlass10bfloat16_tE19Flash_kernel_traitsILi256ELi64ELi64ELi8ES3_EEEEvNS_16Flash_bwd_paramsE)
        /*0188*/ 	.word	0x00000051


	//----- nvinfo : EIATTR_FRAME_SIZE
	.align		4
.L_76:
        /*018c*/ 	.byte	0x04, 0x11
        /*018e*/ 	.short	(.L_78 - .L_77)
	.align		4
.L_77:
        /*0190*/ 	.word	index@(_ZN5flash25flash_bwd_dot_do_o_kernelILb0E23Flash_bwd_kernel_traitsILi256ELi64ELi64ELi8ELi4ELi2ELi2ELb0ELb1EN7cutlass10bfloat16_tE19Flash_kernel_traitsILi256ELi64ELi64ELi8ES3_EEEEvNS_16Flash_bwd_paramsE)
        /*0194*/ 	.word	0x00000000


	//----- nvinfo : EIATTR_REGCOUNT
	.align		4
.L_78:
        /*0198*/ 	.byte	0x04, 0x2f
        /*019a*/ 	.short	(.L_80 - .L_79)
	.align		4
.L_79:
        /*019c*/ 	.word	index@(_ZN5flash44flash_bwd_dq_dk_dv_loop_seqk_parallel_kernelI23Flash_bwd_kernel_traitsILi256ELi64ELi64ELi8ELi4ELi2ELi2ELb0ELb1EN7cutlass10bfloat16_tE19Flash_kernel_traitsILi256ELi64ELi64ELi8ES3_EELb0ELb0ELb1ELb1ELb0ELb0ELb1EEEvNS_16Flash_bwd_paramsE)
        /*01a0*/ 	.word	0x000000fd


	//----- nvinfo : EIATTR_FRAME_SIZE
	.align		4
.L_80:
        /*01a4*/ 	.byte	0x04, 0x11
        /*01a6*/ 	.short	(.L_82 - .L_81)
	.align		4
.L_81:
        /*01a8*/ 	.word	index@(_ZN5flash44flash_bwd_dq_dk_dv_loop_seqk_parallel_kernelI23Flash_bwd_kernel_traitsILi256ELi64ELi64ELi8ELi4ELi2ELi2ELb0ELb1EN7cutlass10bfloat16_tE19Flash_kernel_traitsILi256ELi64ELi64ELi8ES3_EELb0ELb0ELb1ELb1ELb0ELb0ELb1EEEvNS_16Flash_bwd_paramsE)
        /*01ac*/ 	.word	0x00000008


	//----- nvinfo : EIATTR_REGCOUNT
	.align		4
.L_82:
        /*01b0*/ 	.byte	0x04, 0x2f
        /*01b2*/ 	.short	(.L_84 - .L_83)
	.align		4
.L_83:
        /*01b4*/ 	.word	index@(_ZN5flash44flash_bwd_dq_dk_dv_loop_seqk_parallel_kernelI23Flash_bwd_kernel_traitsILi256ELi64ELi64ELi8ELi4ELi2ELi2ELb0ELb1EN7cutlass10bfloat16_tE19Flash_kernel_traitsILi256ELi64ELi64ELi8ES3_EELb1ELb0ELb1ELb1ELb0ELb0ELb0EEEvNS_16Flash_bwd_paramsE)
        /*01b8*/ 	.word	0x000000fe


	//----- nvinfo : EIATTR_FRAME_SIZE
	.align		4
.L_84:
        /*01bc*/ 	.byte	0x04, 0x11
        /*01be*/ 	.short	(.L_86 - .L_85)
	.align		4
.L_85:
        /*01c0*/ 	.word	index@(_ZN5flash44flash_bwd_dq_dk_dv_loop_seqk_parallel_kernelI23Flash_bwd_kernel_traitsILi256ELi64ELi64ELi8ELi4ELi2ELi2ELb0ELb1EN7cutlass10bfloat16_tE19Flash_kernel_traitsILi256ELi64ELi64ELi8ES3_EELb1ELb0ELb1ELb1ELb0ELb0ELb0EEEvNS_16Flash_bwd_paramsE)
        /*01c4*/ 	.word	0x00000008


	//----- nvinfo : EIATTR_REGCOUNT
	.align		4
.L_86:
        /*01c8*/ 	.byte	0x04, 0x2f
        /*01ca*/ 	.short	(.L_88 - .L_87)
	.align		4
.L_87:
        /*01cc*/ 	.word	index@(_ZN5flash44flash_bwd_dq_dk_dv_loop_seqk_parallel_kernelI23Flash_bwd_kernel_traitsILi256ELi64ELi64ELi8ELi4ELi2ELi2ELb0ELb1EN7cutlass10bfloat16_tE19Flash_kernel_traitsILi256ELi64ELi64ELi8ES3_EELb0ELb0ELb1ELb0ELb0ELb1ELb1EEEvNS_16Flash_bwd_paramsE)
        /*01d0*/ 	.word	0x000000fe


	//----- nvinfo : EIATTR_FRAME_SIZE
	.align		4
.L_88:
        /*01d4*/ 	.byte	0x04, 0x11
        /*01d6*/ 	.short	(.L_90 - .L_89)
	.align		4
.L_89:
        /*01d8*/ 	.word	index@(_ZN5flash44flash_bwd_dq_dk_dv_loop_seqk_parallel_kernelI23Flash_bwd_kernel_traitsILi256ELi64ELi64ELi8ELi4ELi2ELi2ELb0ELb1EN7cutlass10bfloat16_tE19Flash_kernel_traitsILi256ELi64ELi64ELi8ES3_EELb0ELb0ELb1ELb0ELb0ELb1ELb1EEEvNS_16Flash_bwd_paramsE)
        /*01dc*/ 	.word	0x00000008


	//----- nvinfo : EIATTR_REGCOUNT
	.align		4
.L_90:
        /*01e0*/ 	.byte	0x04, 0x2f
        /*01e2*/ 	.short	(.L_92 - .L_91)
	.align		4
.L_91:
        /*01e4*/ 	.word	index@(_ZN5flash44flash_bwd_dq_dk_dv_loop_seqk_parallel_kernelI23Flash_bwd_kernel_traitsILi256ELi64ELi64ELi8ELi4ELi2ELi2ELb0ELb1EN7cutlass10bfloat16_tE19Flash_kernel_traitsILi256ELi64ELi64ELi8ES3_EELb1ELb0ELb1ELb0ELb0ELb1ELb0EEEvNS_16Flash_bwd_paramsE)
        /*01e8*/ 	.word	0x000000fe


	//----- nvinfo : EIATTR_FRAME_SIZE
	.align		4
.L_92:
        /*01ec*/ 	.byte	0x04, 0x11
        /*01ee*/ 	.short	(.L_94 - .L_93)
	.align		4
.L_93:
        /*01f0*/ 	.word	index@(_ZN5flash44flash_bwd_dq_dk_dv_loop_seqk_parallel_kernelI23Flash_bwd_kernel_traitsILi256ELi64ELi64ELi8ELi4ELi2ELi2ELb0ELb1EN7cutlass10bfloat16_tE19Flash_kernel_traitsILi256ELi64ELi64ELi8ES3_EELb1ELb0ELb1ELb0ELb0ELb1ELb0EEEvNS_16Flash_bwd_paramsE)
        /*01f4*/ 	.word	0x00000010


	//----- nvinfo : EIATTR_REGCOUNT
	.align		4
.L_94:
        /*01f8*/ 	.byte	0x04, 0x2f
        /*01fa*/ 	.short	(.L_96 - .L_95)
	.align		4
.L_95:
        /*01fc*/ 	.word	index@(_ZN5flash44flash_bwd_dq_dk_dv_loop_seqk_parallel_kernelI23Flash_bwd_kernel_traitsILi256ELi64ELi64ELi8ELi4ELi2ELi2ELb0ELb1EN7cutlass10bfloat16_tE19Flash_kernel_traitsILi256ELi64ELi64ELi8ES3_EELb0ELb0ELb0ELb1ELb0ELb0ELb1EEEvNS_16Flash_bwd_paramsE)
        /*0200*/ 	.word	0x000000ff


	//----- nvinfo : EIATTR_FRAME_SIZE
	.align		4
.L_96:
        /*0204*/ 	.byte	0x04, 0x11
        /*0206*/ 	.short	(.L_98 - .L_97)
	.align		4
.L_97:
        /*0208*/ 	.word	index@(_ZN5flash44flash_bwd_dq_dk_dv_loop_seqk_parallel_kernelI23Flash_bwd_kernel_traitsILi256ELi64ELi64ELi8ELi4ELi2ELi2ELb0ELb1EN7cutlass10bfloat16_tE19Flash_kernel_traitsILi256ELi64ELi64ELi8ES3_EELb0ELb0ELb0ELb1ELb0ELb0ELb1EEEvNS_16Flash_bwd_paramsE)
        /*020c*/ 	.word	0x00000000


	//----- nvinfo : EIATTR_REGCOUNT
	.align		4
.L_98:
        /*0210*/ 	.byte	0x04, 0x2f
        /*0212*/ 	.short	(.L_100 - .L_99)
	.align		4
.L_99:
        /*0214*/ 	.word	index@(_ZN5flash44flash_bwd_dq_dk_dv_loop_seqk_parallel_kernelI23Flash_bwd_kernel_traitsILi256ELi64ELi64ELi8ELi4ELi2ELi2ELb0ELb1EN7cutlass10bfloat16_tE19Flash_kernel_traitsILi256ELi64ELi64ELi8ES3_EELb1ELb0ELb0ELb1ELb0ELb0ELb0EEEvNS_16Flash_bwd_paramsE)
        /*0218*/ 	.word	0x000000fe


	//----- nvinfo : EIATTR_FRAME_SIZE
	.align		4
.L_100:
        /*021c*/ 	.byte	0x04, 0x11
        /*021e*/ 	.short	(.L_102 - .L_101)
	.align		4
.L_101:
        /*0220*/ 	.word	index@(_ZN5flash44flash_bwd_dq_dk_dv_loop_seqk_parallel_kernelI23Flash_bwd_kernel_traitsILi256ELi64ELi64ELi8ELi4ELi2ELi2ELb0ELb1EN7cutlass10bfloat16_tE19Flash_kernel_traitsILi256ELi64ELi64ELi8ES3_EELb1ELb0ELb0ELb1ELb0ELb0ELb0EEEvNS_16Flash_bwd_paramsE)
        /*0224*/ 	.word	0x00000000


	//----- nvinfo : EIATTR_REGCOUNT
	.align		4
.L_102:
        /*0228*/ 	.byte	0x04, 0x2f
        /*022a*/ 	.short	(.L_104 - .L_103)
	.align		4
.L_103:
        /*022c*/ 	.word	index@(_ZN5flash44flash_bwd_dq_dk_dv_loop_seqk_parallel_kernelI23Flash_bwd_kernel_traitsILi256ELi64ELi64ELi8ELi4ELi2ELi2ELb0ELb1EN7cutlass10bfloat16_tE19Flash_kernel_traitsILi256ELi64ELi64ELi8ES3_EELb0ELb0ELb0ELb0ELb0ELb1ELb1EEEvNS_16Flash_bwd_paramsE)
        /*0230*/ 	.word	0x000000ff


	//----- nvinfo : EIATTR_FRAME_SIZE
	.align		4
.L_104:
        /*0234*/ 	.byte	0x04, 0x11
        /*0236*/ 	.short	(.L_106 - .L_105)
	.align		4
.L_105:
        /*0238*/ 	.word	index@(_ZN5flash44flash_bwd_dq_dk_dv_loop_seqk_parallel_kernelI23Flash_bwd_kernel_traitsILi256ELi64ELi64ELi8ELi4ELi2ELi2ELb0ELb1EN7cutlass10bfloat16_tE19Flash_kernel_traitsILi256ELi64ELi64ELi8ES3_EELb0ELb0ELb0ELb0ELb0ELb1ELb1EEEvNS_16Flash_bwd_paramsE)
        /*023c*/ 	.word	0x00000000


	//----- nvinfo : EIATTR_REGCOUNT
	.align		4
.L_106:
        /*0240*/ 	.byte	0x04, 0x2f
        /*0242*/ 	.short	(.L_108 - .L_107)
	.align		4
.L_107:
        /*0244*/ 	.word	index@(_ZN5flash44flash_bwd_dq_dk_dv_loop_seqk_parallel_kernelI23Flash_bwd_kernel_traitsILi256ELi64ELi64ELi8ELi4ELi2ELi2ELb0ELb1EN7cutlass10bfloat16_tE19Flash_kernel_traitsILi256ELi64ELi64ELi8ES3_EELb1ELb0ELb0ELb0ELb0ELb1ELb0EEEvNS_16Flash_bwd_paramsE)
        /*0248*/ 	.word	0x000000fe


	//----- nvinfo : EIATTR_FRAME_SIZE
	.align		4
.L_108:
        /*024c*/ 	.byte	0x04, 0x11
        /*024e*/ 	.short	(.L_110 - .L_109)
	.align		4
.L_109:
        /*0250*/ 	.word	index@(_ZN5flash44flash_bwd_dq_dk_dv_loop_seqk_parallel_kernelI23Flash_bwd_kernel_traitsILi256ELi64ELi64ELi8ELi4ELi2ELi2ELb0ELb1EN7cutlass10bfloat16_tE19Flash_kernel_traitsILi256ELi64ELi64ELi8ES3_EELb1ELb0ELb0ELb0ELb0ELb1ELb0EEEvNS_16Flash_bwd_paramsE)
        /*0254*/ 	.word	0x00000000


	//----- nvinfo : EIATTR_REGCOUNT
	.align		4
.L_110:
        /*0258*/ 	.byte	0x04, 0x2f
        /*025a*/ 	.short	(.L_112 - .L_111)
	.align		4
.L_111:
        /*025c*/ 	.word	index@(_ZN5flash44flash_bwd_dq_dk_dv_loop_seqk_parallel_kernelI23Flash_bwd_kernel_traitsILi256ELi64ELi64ELi8ELi4ELi2ELi2ELb0ELb1EN7cutlass10bfloat16_tE19Flash_kernel_traitsILi256ELi64ELi64ELi8ES3_EELb0ELb0ELb1ELb0ELb0ELb0ELb1EEEvNS_16Flash_bwd_paramsE)
        /*0260*/ 	.word	0x000000fe


	//----- nvinfo : EIATTR_FRAME_SIZE
	.align		4
.L_112:
        /*0264*/ 	.byte	0x04, 0x11
        /*0266*/ 	.short	(.L_114 - .L_113)
	.align		4
.L_113:
        /*0268*/ 	.word	index@(_ZN5flash44flash_bwd_dq_dk_dv_loop_seqk_parallel_kernelI23Flash_bwd_kernel_traitsILi256ELi64ELi64ELi8ELi4ELi2ELi2ELb0ELb1EN7cutlass10bfloat16_tE19Flash_kernel_traitsILi256ELi64ELi64ELi8ES3_EELb0ELb0ELb1ELb0ELb0ELb0ELb1EEEvNS_16Flash_bwd_paramsE)
        /*026c*/ 	.word	0x00000008


	//----- nvinfo : EIATTR_REGCOUNT
	.align		4
.L_114:
        /*0270*/ 	.byte	0x04, 0x2f
        /*0272*/ 	.short	(.L_116 - .L_115)
	.align		4
.L_115:
        /*0274*/ 	.word	index@(_ZN5flash44flash_bwd_dq_dk_dv_loop_seqk_parallel_kernelI23Flash_bwd_kernel_traitsILi256ELi64ELi64ELi8ELi4ELi2ELi2ELb0ELb1EN7cutlass10bfloat16_tE19Flash_kernel_traitsILi256ELi64ELi64ELi8ES3_EELb1ELb0ELb1ELb0ELb0ELb0ELb0EEEvNS_16Flash_bwd_paramsE)
        /*0278*/ 	.word	0x000000fe


	//----- nvinfo : EIATTR_FRAME_SIZE
	.align		4
.L_116:
        /*027c*/ 	.byte	0x04, 0x11
        /*027e*/ 	.short	(.L_118 - .L_117)
	.align		4
.L_117:
        /*0280*/ 	.word	index@(_ZN5flash44flash_bwd_dq_dk_dv_loop_seqk_parallel_kernelI23Flash_bwd_kernel_traitsILi256ELi64ELi64ELi8ELi4ELi2ELi2ELb0ELb1EN7cutlass10bfloat16_tE19Flash_kernel_traitsILi256ELi64ELi64ELi8ES3_EELb1ELb0ELb1ELb0ELb0ELb0ELb0EEEvNS_16Flash_bwd_paramsE)
        /*0284*/ 	.word	0x00000008


	//----- nvinfo : EIATTR_REGCOUNT
	.align		4
.L_118:
        /*0288*/ 	.byte	0x04, 0x2f
        /*028a*/ 	.short	(.L_120 - .L_119)
	.align		4
.L_119:
        /*028c*/ 	.word	index@(_ZN5flash44flash_bwd_dq_dk_dv_loop_seqk_parallel_kernelI23Flash_bwd_kernel_traitsILi256ELi64ELi64ELi8ELi4ELi2ELi2ELb0ELb1EN7cutlass10bfloat16_tE19Flash_kernel_traitsILi256ELi64ELi64ELi8ES3_EELb0ELb0ELb0ELb0ELb0ELb0ELb1EEEvNS_16Flash_bwd_paramsE)
        /*0290*/ 	.word	0x000000fe


	//----- nvinfo : EIATTR_FRAME_SIZE
	.align		4
.L_120:
        /*0294*/ 	.byte	0x04, 0x11
        /*0296*/ 	.short	(.L_122 - .L_121)
	.align		4
.L_121:
        /*0298*/ 	.word	index@(_ZN5flash44flash_bwd_dq_dk_dv_loop_seqk_parallel_kernelI23Flash_bwd_kernel_traitsILi256ELi64ELi64ELi8ELi4ELi2ELi2ELb0ELb1EN7cutlass10bfloat16_tE19Flash_kernel_traitsILi256ELi64ELi64ELi8ES3_EELb0ELb0ELb0ELb0ELb0ELb0ELb1EEEvNS_16Flash_bwd_paramsE)
        /*029c*/ 	.word	0x00000000


	//----- nvinfo : EIATTR_REGCOUNT
	.align		4
.L_122:
        /*02a0*/ 	.byte	0x04, 0x2f
        /*02a2*/ 	.short	(.L_124 - .L_123)
	.align		4
.L_123:
        /*02a4*/ 	.word	index@(_ZN5flash44flash_bwd_dq_dk_dv_loop_seqk_parallel_kernelI23Flash_bwd_kernel_traitsILi256ELi64ELi64ELi8ELi4ELi2ELi2ELb0ELb1EN7cutlass10bfloat16_tE19Flash_kernel_traitsILi256ELi64ELi64ELi8ES3_EELb1ELb0ELb0ELb0ELb0ELb0ELb0EEEvNS_16Flash_bwd_paramsE)
        /*02a8*/ 	.word	0x000000fe


	//----- nvinfo : EIATTR_FRAME_SIZE
	.align		4
.L_124:
        /*02ac*/ 	.byte	0x04, 0x11
        /*02ae*/ 	.short	(.L_126 - .L_125)
	.align		4
.L_125:
        /*02b0*/ 	.word	index@(_ZN5flash44flash_bwd_dq_dk_dv_loop_seqk_parallel_kernelI23Flash_bwd_kernel_traitsILi256ELi64ELi64ELi8ELi4ELi2ELi2ELb0ELb1EN7cutlass10bfloat16_tE19Flash_kernel_traitsILi256ELi64ELi64ELi8ES3_EELb1ELb0ELb0ELb0ELb0ELb0ELb0EEEvNS_16Flash_bwd_paramsE)
        /*02b4*/ 	.word	0x00000000


	//----- nvinfo : EIATTR_REGCOUNT
	.align		4
.L_126:
        /*02b8*/ 	.byte	0x04, 0x2f
        /*02ba*/ 	.short	(.L_128 - .L_127)
	.align		4
.L_127:
        /*02bc*/ 	.word	index@(_ZN5flash27flash_bwd_convert_dq_kernelI23Flash_bwd_kernel_traitsILi256ELi64ELi64ELi8ELi4ELi2ELi2ELb0ELb1EN7cutlass10bfloat16_tE19Flash_kernel_traitsILi256ELi64ELi64ELi8ES3_EEEEvNS_16Flash_bwd_paramsEi)
        /*02c0*/ 	.word	0x00000050


	//----- nvinfo : EIATTR_FRAME_SIZE
	.align		4
.L_128:
        /*02c4*/ 	.byte	0x04, 0x11
        /*02c6*/ 	.short	(.L_130 - .L_129)
	.align		4
.L_129:
        /*02c8*/ 	.word	index@(_ZN5flash27flash_bwd_convert_dq_kernelI23Flash_bwd_kernel_traitsILi256ELi64ELi64ELi8ELi4ELi2ELi2ELb0ELb1EN7cutlass10bfloat16_tE19Flash_kernel_traitsILi256ELi64ELi64ELi8ES3_EEEEvNS_16Flash_bwd_paramsEi)
        /*02cc*/ 	.word	0x00000000


	//----- nvinfo : EIATTR_REGCOUNT
	.align		4
.L_130:
        /*02d0*/ 	.byte	0x04, 0x2f
        /*02d2*/ 	.short	(.L_132 - .L_131)
	.align		4
.L_131:
        /*02d4*/ 	.word	index@(_ZN5flash44flash_bwd_dq_dk_dv_loop_seqk_parallel_kernelI23Flash_bwd_kernel_traitsILi256ELi64ELi64ELi8ELi4ELi2ELi2ELb0ELb0EN7cutlass10bfloat16_tE19Flash_kernel_traitsILi256ELi64ELi64ELi8ES3_EELb0ELb0ELb1ELb1ELb0ELb0ELb0EEEvNS_16Flash_bwd_paramsE)
        /*02d8*/ 	.word	0x000000fe


	//----- nvinfo : EIATTR_FRAME_SIZE
	.align		4
.L_132:
        /*02dc*/ 	.byte	0x04, 0x11
        /*02de*/ 	.short	(.L_134 - .L_133)
	.align		4
.L_133:
        /*02e0*/ 	.word	index@(_ZN5flash44flash_bwd_dq_dk_dv_loop_seqk_parallel_kernelI23Flash_bwd_kernel_traitsILi256ELi64ELi64ELi8ELi4ELi2ELi2ELb0ELb0EN7cutlass10bfloat16_tE19Flash_kernel_traitsILi256ELi64ELi64ELi8ES3_EELb0ELb0ELb1ELb1ELb0ELb0ELb0EEEvNS_16Flash_bwd_paramsE)
        /*02e4*/ 	.word	0x00000008


	//----- nvinfo : EIATTR_REGCOUNT
	.align		4
.L_134:
        /*02e8*/ 	.byte	0x04, 0x2f
        /*02ea*/ 	.short	(.L_136 - .L_135)
	.align		4
.L_135:
        /*02ec*/ 	.word	index@(_ZN5flash44flash_bwd_dq_dk_dv_loop_seqk_parallel_kernelI23Flash_bwd_kernel_traitsILi256ELi64ELi64ELi8ELi4ELi2ELi2ELb0ELb0EN7cutlass10bfloat16_tE19Flash_kernel_traitsILi256ELi64ELi64ELi8ES3_EELb0ELb0ELb1ELb0ELb0ELb1ELb0EEEvNS_16Flash_bwd_paramsE)
        /*02f0*/ 	.word	0x000000fd


	//----- nvinfo : EIATTR_FRAME_SIZE
	.align		4
.L_136:
        /*02f4*/ 	.byte	0x04, 0x11
        /*02f6*/ 	.short	(.L_138 - .L_137)
	.align		4
.L_137:
        /*02f8*/ 	.word	index@(_ZN5flash44flash_bwd_dq_dk_dv_loop_seqk_parallel_kernelI23Flash_bwd_kernel_traitsILi256ELi64ELi64ELi8ELi4ELi2ELi2ELb0ELb0EN7cutlass10bfloat16_tE19Flash_kernel_traitsILi256ELi64ELi64ELi8ES3_EELb0ELb0ELb1ELb0ELb0ELb1ELb0EEEvNS_16Flash_bwd_paramsE)
        /*02fc*/ 	.word	0x00000000


	//----- nvinfo : EIATTR_REGCOUNT
	.align		4
.L_138:
        /*0300*/ 	.byte	0x04, 0x2f
        /*0302*/ 	.short	(.L_140 - .L_139)
	.align		4
.L_139:
        /*0304*/ 	.word	index@(_ZN5flash44flash_bwd_dq_dk_dv_loop_seqk_parallel_kernelI23Flash_bwd_kernel_traitsILi256ELi64ELi64ELi8ELi4ELi2ELi2ELb0ELb0EN7cutlass10bfloat16_tE19Flash_kernel_traitsILi256ELi64ELi64ELi8ES3_EELb0ELb0ELb0ELb1ELb0ELb0ELb0EEEvNS_16Flash_bwd_paramsE)
        /*0308*/ 	.word	0x000000ff


	//----- nvinfo : EIATTR_FRAME_SIZE
	.align		4
.L_140:
        /*030c*/ 	.byte	0x04, 0x11
        /*030e*/ 	.short	(.L_142 - .L_141)
	.align		4
.L_141:
        /*0310*/ 	.word	index@(_ZN5flash44flash_bwd_dq_dk_dv_loop_seqk_parallel_kernelI23Flash_bwd_kernel_traitsILi256ELi64ELi64ELi8ELi4ELi2ELi2ELb0ELb0EN7cutlass10bfloat16_tE19Flash_kernel_traitsILi256ELi64ELi64ELi8ES3_EELb0ELb0ELb0ELb1ELb0ELb0ELb0EEEvNS_16Flash_bwd_paramsE)
        /*0314*/ 	.word	0x00000000


	//----- nvinfo : EIATTR_REGCOUNT
	.align		4
.L_142:
        /*0318*/ 	.byte	0x04, 0x2f
        /*031a*/ 	.short	(.L_144 - .L_143)
	.align		4
.L_143:
        /*031c*/ 	.word	index@(_ZN5flash44flash_bwd_dq_dk_dv_loop_seqk_parallel_kernelI23Flash_bwd_kernel_traitsILi256ELi64ELi64ELi8ELi4ELi2ELi2ELb0ELb0EN7cutlass10bfloat16_tE19Flash_kernel_traitsILi256ELi64ELi64ELi8ES3_EELb0ELb0ELb0ELb0ELb0ELb1ELb0EEEvNS_16Flash_bwd_paramsE)
        /*0320*/ 	.word	0x000000fe


	//----- nvinfo : EIATTR_FRAME_SIZE
	.align		4
.L_144:
        /*0324*/ 	.byte	0x04, 0x11
        /*0326*/ 	.short	(.L_146 - .L_145)
	.align		4
.L_145:
        /*0328*/ 	.word	index@(_ZN5flash44flash_bwd_dq_dk_dv_loop_seqk_parallel_kernelI23Flash_bwd_kernel_traitsILi256ELi64ELi64ELi8ELi4ELi2ELi2ELb0ELb0EN7cutlass10bfloat16_tE19Flash_kernel_traitsILi256ELi64ELi64ELi8ES3_EELb0ELb0ELb0ELb0ELb0ELb1ELb0EEEvNS_16Flash_bwd_paramsE)
        /*032c*/ 	.word	0x00000000


	//----- nvinfo : EIATTR_REGCOUNT
	.align		4
.L_146:
        /*0330*/ 	.byte	0x04, 0x2f
        /*0332*/ 	.short	(.L_148 - .L_147)
	.align		4
.L_147:
        /*0334*/ 	.word	index@(_ZN5flash44flash_bwd_dq_dk_dv_loop_seqk_parallel_kernelI23Flash_bwd_kernel_traitsILi256ELi64ELi64ELi8ELi4ELi2ELi2ELb0ELb0EN7cutlass10bfloat16_tE19Flash_kernel_traitsILi256ELi64ELi64ELi8ES3_EELb0ELb0ELb1ELb0ELb0ELb0ELb0EEEvNS_16Flash_bwd_paramsE)
        /*0338*/ 	.word	0x000000fe


	//----- nvinfo : EIATTR_FRAME_SIZE
	.align		4
.L_148:
        /*033c*/ 	.byte	0x04, 0x11
        /*033e*/ 	.short	(.L_150 - .L_149)
	.align		4
.L_149:
        /*0340*/ 	.word	index@(_ZN5flash44flash_bwd_dq_dk_dv_loop_seqk_parallel_kernelI23Flash_bwd_kernel_traitsILi256ELi64ELi64ELi8ELi4ELi2ELi2ELb0ELb0EN7cutlass10bfloat16_tE19Flash_kernel_traitsILi256ELi64ELi64ELi8ES3_EELb0ELb0ELb1ELb0ELb0ELb0ELb0EEEvNS_16Flash_bwd_paramsE)
        /*0344*/ 	.word	0x00000008


	//----- nvinfo : EIATTR_REGCOUNT
	.align		4
.L_150:
        /*0348*/ 	.byte	0x04, 0x2f
        /*034a*/ 	.short	(.L_152 - .L_151)
	.align		4
.L_151:
        /*034c*/ 	.word	index@(_ZN5flash44flash_bwd_dq_dk_dv_loop_seqk_parallel_kernelI23Flash_bwd_kernel_traitsILi256ELi64ELi64ELi8ELi4ELi2ELi2ELb0ELb0EN7cutlass10bfloat16_tE19Flash_kernel_traitsILi256ELi64ELi64ELi8ES3_EELb0ELb0ELb0ELb0ELb0ELb0ELb0EEEvNS_16Flash_bwd_paramsE)
        /*0350*/ 	.word	0x000000ff


	//----- nvinfo : EIATTR_FRAME_SIZE
	.align		4
.L_152:
        /*0354*/ 	.byte	0x04, 0x11
        /*0356*/ 	.short	(.L_154 - .L_153)
	.align		4
.L_153:
        /*0358*/ 	.word	index@(_ZN5flash44flash_bwd_dq_dk_dv_loop_seqk_parallel_kernelI23Flash_bwd_kernel_traitsILi256ELi64ELi64ELi8ELi4ELi2ELi2ELb0ELb0EN7cutlass10bfloat16_tE19Flash_kernel_traitsILi256ELi64ELi64ELi8ES3_EELb0ELb0ELb0ELb0ELb0ELb0ELb0EEEvNS_16Flash_bwd_paramsE)
        /*035c*/ 	.word	0x00000000


	//----- nvinfo : EIATTR_REGCOUNT
	.align		4
.L_154:
        /*0360*/ 	.byte	0x04, 0x2f
        /*0362*/ 	.short	(.L_156 - .L_155)
	.align		4
.L_155:
        /*0364*/ 	.word	index@(_ZN5flash44flash_bwd_dq_dk_dv_loop_seqk_parallel_kernelI23Flash_bwd_kernel_traitsILi256ELi64ELi64ELi8ELi4ELi2ELi2ELb0ELb1EN7cutlass10bfloat16_tE19Flash_kernel_traitsILi256ELi64ELi64ELi8ES3_EELb0ELb0ELb1ELb1ELb0ELb0ELb0EEEvNS_16Flash_bwd_paramsE)
        /*0368*/ 	.word	0x000000fe


	//----- nvinfo : EIATTR_FRAME_SIZE
	.align		4
.L_156:
        /*036c*/ 	.byte	0x04, 0x11
        /*036e*/ 	.short	(.L_158 - .L_157)
	.align		4
.L_157:
        /*0370*/ 	.word	index@(_ZN5flash44flash_bwd_dq_dk_dv_loop_seqk_parallel_kernelI23Flash_bwd_kernel_traitsILi256ELi64ELi64ELi8ELi4ELi2ELi2ELb0ELb1EN7cutlass10bfloat16_tE19Flash_kernel_traitsILi256ELi64ELi64ELi8ES3_EELb0ELb0ELb1ELb1ELb0ELb0ELb0EEEvNS_16Flash_bwd_paramsE)
        /*0374*/ 	.word	0x00000008


	//----- nvinfo : EIATTR_REGCOUNT
	.align		4
.L_158:
        /*0378*/ 	.byte	0x04, 0x2f
        /*037a*/ 	.short	(.L_160 - .L_159)
	.align		4
.L_159:
        /*037c*/ 	.word	index@(_ZN5flash44flash_bwd_dq_dk_dv_loop_seqk_parallel_kernelI23Flash_bwd_kernel_traitsILi256ELi64ELi64ELi8ELi4ELi2ELi2ELb0ELb1EN7cutlass10bfloat16_tE19Flash_kernel_traitsILi256ELi64ELi64ELi8ES3_EELb0ELb0ELb1ELb0ELb0ELb1ELb0EEEvNS_16Flash_bwd_paramsE)
        /*0380*/ 	.word	0x000000fe


	//----- nvinfo : EIATTR_FRAME_SIZE
	.align		4
.L_160:
        /*0384*/ 	.byte	0x04, 0x11
        /*0386*/ 	.short	(.L_162 - .L_161)
	.align		4
.L_161:
        /*0388*/ 	.word	index@(_ZN5flash44flash_bwd_dq_dk_dv_loop_seqk_parallel_kernelI23Flash_bwd_kernel_traitsILi256ELi64ELi64ELi8ELi4ELi2ELi2ELb0ELb1EN7cutlass10bfloat16_tE19Flash_kernel_traitsILi256ELi64ELi64ELi8ES3_EELb0ELb0ELb1ELb0ELb0ELb1ELb0EEEvNS_16Flash_bwd_paramsE)
        /*038c*/ 	.word	0x00000008


	//----- nvinfo : EIATTR_REGCOUNT
	.align		4
.L_162:
        /*0390*/ 	.byte	0x04, 0x2f
        /*0392*/ 	.short	(.L_164 - .L_163)
	.align		4
.L_163:
        /*0394*/ 	.word	index@(_ZN5flash44flash_bwd_dq_dk_dv_loop_seqk_parallel_kernelI23Flash_bwd_kernel_traitsILi256ELi64ELi64ELi8ELi4ELi2ELi2ELb0ELb1EN7cutlass10bfloat16_tE19Flash_kernel_traitsILi256ELi64ELi64ELi8ES3_EELb0ELb0ELb0ELb1ELb0ELb0ELb0EEEvNS_16Flash_bwd_paramsE)
        /*0398*/ 	.word	0x000000ff


	//----- nvinfo : EIATTR_FRAME_SIZE
	.align		4
.L_164:
        /*039c*/ 	.byte	0x04, 0x11
        /*039e*/ 	.short	(.L_166 - .L_165)
	.align		4
.L_165:
        /*03a0*/ 	.word	index@(_ZN5flash44flash_bwd_dq_dk_dv_loop_seqk_parallel_kernelI23Flash_bwd_kernel_traitsILi256ELi64ELi64ELi8ELi4ELi2ELi2ELb0ELb1EN7cutlass10bfloat16_tE19Flash_kernel_traitsILi256ELi64ELi64ELi8ES3_EELb0ELb0ELb0ELb1ELb0ELb0ELb0EEEvNS_16Flash_bwd_paramsE)
        /*03a4*/ 	.word	0x00000000


	//----- nvinfo : EIATTR_REGCOUNT
	.align		4
.L_166:
        /*03a8*/ 	.byte	0x04, 0x2f
        /*03aa*/ 	.short	(.L_168 - .L_167)
	.align		4
.L_167:
        /*03ac*/ 	.word	index@(_ZN5flash44flash_bwd_dq_dk_dv_loop_seqk_parallel_kernelI23Flash_bwd_kernel_traitsILi256ELi64ELi64ELi8ELi4ELi2ELi2ELb0ELb1EN7cutlass10bfloat16_tE19Flash_kernel_traitsILi256ELi64ELi64ELi8ES3_EELb0ELb0ELb0ELb0ELb0ELb1ELb0EEEvNS_16Flash_bwd_paramsE)
        /*03b0*/ 	.word	0x000000ff


	//----- nvinfo : EIATTR_FRAME_SIZE
	.align		4
.L_168:
        /*03b4*/ 	.byte	0x04, 0x11
        /*03b6*/ 	.short	(.L_170 - .L_169)
	.align		4
.L_169:
        /*03b8*/ 	.word	index@(_ZN5flash44flash_bwd_dq_dk_dv_loop_seqk_parallel_kernelI23Flash_bwd_kernel_traitsILi256ELi64ELi64ELi8ELi4ELi2ELi2ELb0ELb1EN7cutlass10bfloat16_tE19Flash_kernel_traitsILi256ELi64ELi64ELi8ES3_EELb0ELb0ELb0ELb0ELb0ELb1ELb0EEEvNS_16Flash_bwd_paramsE)
        /*03bc*/ 	.word	0x00000000


	//----- nvinfo : EIATTR_REGCOUNT
	.align		4
.L_170:
        /*03c0*/ 	.byte	0x04, 0x2f
        /*03c2*/ 	.short	(.L_172 - .L_171)
	.align		4
.L_171:
        /*03c4*/ 	.word	index@(_ZN5flash44flash_bwd_dq_dk_dv_loop_seqk_parallel_kernelI23Flash_bwd_kernel_traitsILi256ELi64ELi64ELi8ELi4ELi2ELi2ELb0ELb1EN7cutlass10bfloat16_tE19Flash_kernel_traitsILi256ELi64ELi64ELi8ES3_EELb0ELb0ELb1ELb0ELb0ELb0ELb0EEEvNS_16Flash_bwd_paramsE)
        /*03c8*/ 	.word	0x000000fe


	//----- nvinfo : EIATTR_FRAME_SIZE
	.align		4
.L_172:
        /*03cc*/ 	.byte	0x04, 0x11
        /*03ce*/ 	.short	(.L_174 - .L_173)
	.align		4
.L_173:
        /*03d0*/ 	.word	index@(_ZN5flash44flash_bwd_dq_dk_dv_loop_seqk_parallel_kernelI23Flash_bwd_kernel_traitsILi256ELi64ELi64ELi8ELi4ELi2ELi2ELb0ELb1EN7cutlass10bfloat16_tE19Flash_kernel_traitsILi256ELi64ELi64ELi8ES3_EELb0ELb0ELb1ELb0ELb0ELb0ELb0EEEvNS_16Flash_bwd_paramsE)
        /*03d4*/ 	.word	0x00000008


	//----- nvinfo : EIATTR_REGCOUNT
	.align		4
.L_174:
        /*03d8*/ 	.byte	0x04, 0x2f
        /*03da*/ 	.short	(.L_176 - .L_175)
	.align		4
.L_175:
        /*03dc*/ 	.word	index@(_ZN5flash44flash_bwd_dq_dk_dv_loop_seqk_parallel_kernelI23Flash_bwd_kernel_traitsILi256ELi64ELi64ELi8ELi4ELi2ELi2ELb0ELb1EN7cutlass10bfloat16_tE19Flash_kernel_traitsILi256ELi64ELi64ELi8ES3_EELb0ELb0ELb0ELb0ELb0ELb0ELb0EEEvNS_16Flash_bwd_paramsE)
        /*03e0*/ 	.word	0x000000fe


	//----- nvinfo : EIATTR_FRAME_SIZE
	.align		4
.L_176:
        /*03e4*/ 	.byte	0x04, 0x11
        /*03e6*/ 	.short	(.L_178 - .L_177)
	.align		4
.L_177:
        /*03e8*/ 	.word	index@(_ZN5flash44flash_bwd_dq_dk_dv_loop_seqk_parallel_kernelI23Flash_bwd_kernel_traitsILi256ELi64ELi64ELi8ELi4ELi2ELi2ELb0ELb1EN7cutlass10bfloat16_tE19Flash_kernel_traitsILi256ELi64ELi64ELi8ES3_EELb0ELb0ELb0ELb0ELb0ELb0ELb0EEEvNS_16Flash_bwd_paramsE)
        /*03ec*/ 	.word	0x00000000


	//----- nvinfo : EIATTR_REGCOUNT
	.align		4
.L_178:
        /*03f0*/ 	.byte	0x04, 0x2f
        /*03f2*/ 	.short	(.L_180 - .L_179)
	.align		4
.L_179:
        /*03f4*/ 	.word	index@(_ZN5flash25flash_bwd_dot_do_o_kernelILb1E23Flash_bwd_kernel_traitsILi256ELi64ELi32ELi8ELi4ELi1ELi2ELb1ELb1EN7cutlass10bfloat16_tE19Flash_kernel_traitsILi256ELi64ELi32ELi8ES3_EEEEvNS_16Flash_bwd_paramsE)
        /*03f8*/ 	.word	0x0000005a


	//----- nvinfo : EIATTR_FRAME_SIZE
	.align		4
.L_180:
        /*03fc*/ 	.byte	0x04, 0x11
        /*03fe*/ 	.short	(.L_182 - .L_181)
	.align		4
.L_181:
        /*0400*/ 	.word	index@(_ZN5flash25flash_bwd_dot_do_o_kernelILb1E23Flash_bwd_kernel_traitsILi256ELi64ELi32ELi8ELi4ELi1ELi2ELb1ELb1EN7cutlass10bfloat16_tE19Flash_kernel_traitsILi256ELi64ELi32ELi8ES3_EEEEvNS_16Flash_bwd_paramsE)
        /*0404*/ 	.word	0x00000000


	//----- nvinfo : EIATTR_REGCOUNT
	.align		4
.L_182:
        /*0408*/ 	.byte	0x04, 0x2f
        /*040a*/ 	.short	(.L_184 - .L_183)
	.align		4
.L_183:
        /*040c*/ 	.word	index@(_ZN5flash25flash_bwd_dot_do_o_kernelILb0E23Flash_bwd_kernel_traitsILi256ELi64ELi32ELi8ELi4ELi1ELi2ELb1ELb1EN7cutlass10bfloat16_tE19Flash_kernel_traitsILi256ELi64ELi32ELi8ES3_EEEEvNS_16Flash_bwd_paramsE)
        /*0410*/ 	.word	0x00000051


	//----- nvinfo : EIATTR_FRAME_SIZE
	.align		4
.L_184:
        /*0414*/ 	.byte	0x04, 0x11
        /*0416*/ 	.short	(.L_186 - .L_185)
	.align		4
.L_185:
        /*0418*/ 	.word	index@(_ZN5flash25flash_bwd_dot_do_o_kernelILb0E23Flash_bwd_kernel_traitsILi256ELi64ELi32ELi8ELi4ELi1ELi2ELb1ELb1EN7cutlass10bfloat16_tE19Flash_kernel_traitsILi256ELi64ELi32ELi8ES3_EEEEvNS_16Flash_bwd_paramsE)
        /*041c*/ 	.word	0x00000000


	//----- nvinfo : EIATTR_REGCOUNT
	.align		4
.L_186:
        /*0420*/ 	.byte	0x04, 0x2f
        /*0422*/ 	.short	(.L_188 - .L_187)
	.align		4
.L_187:
        /*0424*/ 	.word	index@(_ZN5flash44flash_bwd_dq_dk_dv_loop_seqk_parallel_kernelI23Flash_bwd_kernel_traitsILi256ELi64ELi32ELi8ELi4ELi1ELi2ELb1ELb1EN7cutlass10bfloat16_tE19Flash_kernel_traitsILi256ELi64ELi32ELi8ES3_EELb0ELb0ELb1ELb1ELb0ELb0ELb1EEEvNS_16Flash_bwd_paramsE)
        /*0428*/ 	.word	0x000000fe


	//----- nvinfo : EIATTR_FRAME_SIZE
	.align		4
.L_188:
        /*042c*/ 	.byte	0x04, 0x11
        /*042e*/ 	.short	(.L_190 - .L_189)
	.align		4
.L_189:
        /*0430*/ 	.word	index@(_ZN5flash44flash_bwd_dq_dk_dv_loop_seqk_parallel_kernelI23Flash_bwd_kernel_traitsILi256ELi64ELi32ELi8ELi4ELi1ELi2ELb1ELb1EN7cutlass10bfloat16_tE19Flash_kernel_traitsILi256ELi64ELi32ELi8ES3_EELb0ELb0ELb1ELb1ELb0ELb0ELb1EEEvNS_16Flash_bwd_paramsE)
        /*0434*/ 	.word	0x00000000


	//----- nvinfo : EIATTR_REGCOUNT
	.align		4
.L_190:
        /*0438*/ 	.byte	0x04, 0x2f
        /*043a*/ 	.short	(.L_192 - .L_191)
	.align		4
.L_191:
        /*043c*/ 	.word	index@(_ZN5flash44flash_bwd_dq_dk_dv_loop_seqk_parallel_kernelI23Flash_bwd_kernel_traitsILi256ELi64ELi32ELi8ELi4ELi1ELi2ELb1ELb1EN7cutlass10bfloat16_tE19Flash_kernel_traitsILi256ELi64ELi32ELi8ES3_EELb0ELb0ELb1ELb1ELb0ELb0ELb0EEEvNS_16Flash_bwd_paramsE)
        /*0440*/ 	.word	0x000000fe


	//----- nvinfo : EIATTR_FRAME_SIZE
	.align		4
.L_192:
        /*0444*/ 	.byte	0x04, 0x11
        /*0446*/ 	.short	(.L_194 - .L_193)
	.align		4
.L_193:
        /*0448*/ 	.word	index@(_ZN5flash44flash_bwd_dq_dk_dv_loop_seqk_parallel_kernelI23Flash_bwd_kernel_traitsILi256ELi64ELi32ELi8ELi4ELi1ELi2ELb1ELb1EN7cutlass10bfloat16_tE19Flash_kernel_traitsILi256ELi64ELi32ELi8ES3_EELb0ELb0ELb1ELb1ELb0ELb0ELb0EEEvNS_16Flash_bwd_paramsE)
        /*044c*/ 	.word	0x00000000


	//----- nvinfo : EIATTR_REGCOUNT
	.align		4
.L_194:
        /*0450*/ 	.byte	0x04, 0x2f
        /*0452*/ 	.short	(.L_196 - .L_195)
	.align		4
.L_195:
        /*0454*/ 	.word	index@(_ZN5flash44flash_bwd_dq_dk_dv_loop_seqk_parallel_kernelI23Flash_bwd_kernel_traitsILi256ELi64ELi32ELi8ELi4ELi1ELi2ELb1ELb1EN7cutlass10bfloat16_tE19Flash_kernel_traitsILi256ELi64ELi32ELi8ES3_EELb0ELb0ELb1ELb0ELb0ELb1ELb1EEEvNS_16Flash_bwd_paramsE)
        /*0458*/ 	.word	0x000000fe


	//----- nvinfo : EIATTR_FRAME_SIZE
	.align		4
.L_196:
        /*045c*/ 	.byte	0x04, 0x11
        /*045e*/ 	.short	(.L_198 - .L_197)
	.align		4
.L_197:
        /*0460*/ 	.word	index@(_ZN5flash44flash_bwd_dq_dk_dv_loop_seqk_parallel_kernelI23Flash_bwd_kernel_traitsILi256ELi64ELi32ELi8ELi4ELi1ELi2ELb1ELb1EN7cutlass10bfloat16_tE19Flash_kernel_traitsILi256ELi64ELi32ELi8ES3_EELb0ELb0ELb1ELb0ELb0ELb1ELb1EEEvNS_16Flash_bwd_paramsE)
        /*0464*/ 	.word	0x00000008


	//----- nvinfo : EIATTR_REGCOUNT
	.align		4
.L_198:
        /*0468*/ 	.byte	0x04, 0x2f
        /*046a*/ 	.short	(.L_200 - .L_199)
	.align		4
.L_199:
        /*046c*/ 	.word	index@(_ZN5flash44flash_bwd_dq_dk_dv_loop_seqk_parallel_kernelI23Flash_bwd_kernel_traitsILi256ELi64ELi32ELi8ELi4ELi1ELi2ELb1ELb1EN7cutlass10bfloat16_tE19Flash_kernel_traitsILi256ELi64ELi32ELi8ES3_EELb0ELb0ELb1ELb0ELb0ELb1ELb0EEEvNS_16Flash_bwd_paramsE)
        /*0470*/ 	.word	0x000000fe


	//----- nvinfo : EIATTR_FRAME_SIZE
	.align		4
.L_200:
        /*0474*/ 	.byte	0x04, 0x11
        /*0476*/ 	.short	(.L_202 - .L_201)
	.align		4
.L_201:
        /*0478*/ 	.word	index@(_ZN5flash44flash_bwd_dq_dk_dv_loop_seqk_parallel_kernelI23Flash_bwd_kernel_traitsILi256ELi64ELi32ELi8ELi4ELi1ELi2ELb1ELb1EN7cutlass10bfloat16_tE19Flash_kernel_traitsILi256ELi64ELi32ELi8ES3_EELb0ELb0ELb1ELb0ELb0ELb1ELb0EEEvNS_16Flash_bwd_paramsE)
        /*047c*/ 	.word	0x00000008


	//----- nvinfo : EIATTR_REGCOUNT
	.align		4
.L_202:
        /*0480*/ 	.byte	0x04, 0x2f
        /*0482*/ 	.short	(.L_204 - .L_203)
	.align		4
.L_203:
        /*0484*/ 	.word	index@(_ZN5flash44flash_bwd_dq_dk_dv_loop_seqk_parallel_kernelI23Flash_bwd_kernel_traitsILi256ELi64ELi32ELi8ELi4ELi1ELi2ELb1ELb1EN7cutlass10bfloat16_tE19Flash_kernel_traitsILi256ELi64ELi32ELi8ES3_EELb0ELb0ELb0ELb1ELb0ELb0ELb1EEEvNS_16Flash_bwd_paramsE)
        /*0488*/ 	.word	0x000000ff


	//----- nvinfo : EIATTR_FRAME_SIZE
	.align		4
.L_204:
        /*048c*/ 	.byte	0x04, 0x11
        /*048e*/ 	.short	(.L_206 - .L_205)
	.align		4
.L_205:
        /*0490*/ 	.word	index@(_ZN5flash44flash_bwd_dq_dk_dv_loop_seqk_parallel_kernelI23Flash_bwd_kernel_traitsILi256ELi64ELi32ELi8ELi4ELi1ELi2ELb1ELb1EN7cutlass10bfloat16_tE19Flash_kernel_traitsILi256ELi64ELi32ELi8ES3_EELb0ELb0ELb0ELb1ELb0ELb0ELb1EEEvNS_16Flash_bwd_paramsE)
        /*0494*/ 	.word	0x00000000


	//----- nvinfo : EIATTR_REGCOUNT
	.align		4
.L_206:
        /*0498*/ 	.byte	0x04, 0x2f
        /*049a*/ 	.short	(.L_208 - .L_207)
	.align		4
.L_207:
        /*049c*/ 	.word	index@(_ZN5flash44flash_bwd_dq_dk_dv_loop_seqk_parallel_kernelI23Flash_bwd_kernel_traitsILi256ELi64ELi32ELi8ELi4ELi1ELi2ELb1ELb1EN7cutlass10bfloat16_tE19Flash_kernel_traitsILi256ELi64ELi32ELi8ES3_EELb0ELb0ELb0ELb1ELb0ELb0ELb0EEEvNS_16Flash_bwd_paramsE)
        /*04a0*/ 	.word	0x000000fd


	//----- nvinfo : EIATTR_FRAME_SIZE
	.align		4
.L_208:
        /*04a4*/ 	.byte	0x04, 0x11
        /*04a6*/ 	.short	(.L_210 - .L_209)
	.align		4
.L_209:
        /*04a8*/ 	.word	index@(_ZN5flash44flash_bwd_dq_dk_dv_loop_seqk_parallel_kernelI23Flash_bwd_kernel_traitsILi256ELi64ELi32ELi8ELi4ELi1ELi2ELb1ELb1EN7cutlass10bfloat16_tE19Flash_kernel_traitsILi256ELi64ELi32ELi8ES3_EELb0ELb0ELb0ELb1ELb0ELb0ELb0EEEvNS_16Flash_bwd_paramsE)
        /*04ac*/ 	.word	0x00000008


	//----- nvinfo : EIATTR_REGCOUNT
	.align		4
.L_210:
        /*04b0*/ 	.byte	0x04, 0x2f
        /*04b2*/ 	.short	(.L_212 - .L_211)
	.align		4
.L_211:
        /*04b4*/ 	.word	index@(_ZN5flash44flash_bwd_dq_dk_dv_loop_seqk_parallel_kernelI23Flash_bwd_kernel_traitsILi256ELi64ELi32ELi8ELi4ELi1ELi2ELb1ELb1EN7cutlass10bfloat16_tE19Flash_kernel_traitsILi256ELi64ELi32ELi8ES3_EELb0ELb0ELb0ELb0ELb0ELb1ELb1EEEvNS_16Flash_bwd_paramsE)
        /*04b8*/ 	.word	0x000000fe


	//----- nvinfo : EIATTR_FRAME_SIZE
	.align		4
.L_212:
        /*04bc*/ 	.byte	0x04, 0x11
        /*04be*/ 	.short	(.L_214 - .L_213)
	.align		4
.L_213:
        /*04c0*/ 	.word	index@(_ZN5flash44flash_bwd_dq_dk_dv_loop_seqk_parallel_kernelI23Flash_bwd_kernel_traitsILi256ELi64ELi32ELi8ELi4ELi1ELi2ELb1ELb1EN7cutlass10bfloat16_tE19Flash_kernel_traitsILi256ELi64ELi32ELi8ES3_EELb0ELb0ELb0ELb0ELb0ELb1ELb1EEEvNS_16Flash_bwd_paramsE)
        /*04c4*/ 	.word	0x00000000


	//----- nvinfo : EIATTR_REGCOUNT
	.align		4
.L_214:
        /*04c8*/ 	.byte	0x04, 0x2f
        /*04ca*/ 	.short	(.L_216 - .L_215)
	.align		4
.L_215:
        /*04cc*/ 	.word	index@(_ZN5flash44flash_bwd_dq_dk_dv_loop_seqk_parallel_kernelI23Flash_bwd_kernel_traitsILi256ELi64ELi32ELi8ELi4ELi1ELi2ELb1ELb1EN7cutlass10bfloat16_tE19Flash_kernel_traitsILi256ELi64ELi32ELi8ES3_EELb0ELb0ELb0ELb0ELb0ELb1ELb0EEEvNS_16Flash_bwd_paramsE)
        /*04d0*/ 	.word	0x000000fe


	//----- nvinfo : EIATTR_FRAME_SIZE
	.align		4
.L_216:
        /*04d4*/ 	.byte	0x04, 0x11
        /*04d6*/ 	.short	(.L_218 - .L_217)
	.align		4
.L_217:
        /*04d8*/ 	.word	index@(_ZN5flash44flash_bwd_dq_dk_dv_loop_seqk_parallel_kernelI23Flash_bwd_kernel_traitsILi256ELi64ELi32ELi8ELi4ELi1ELi2ELb1ELb1EN7cutlass10bfloat16_tE19Flash_kernel_traitsILi256ELi64ELi32ELi8ES3_EELb0ELb0ELb0ELb0ELb0ELb1ELb0EEEvNS_16Flash_bwd_paramsE)
        /*04dc*/ 	.word	0x00000000


	//----- nvinfo : EIATTR_REGCOUNT
	.align		4
.L_218:
        /*04e0*/ 	.byte	0x04, 0x2f
        /*04e2*/ 	.short	(.L_220 - .L_219)
	.align		4
.L_219:
        /*04e4*/ 	.word	index@(_ZN5flash44flash_bwd_dq_dk_dv_loop_seqk_parallel_kernelI23Flash_bwd_kernel_traitsILi256ELi64ELi32ELi8ELi4ELi1ELi2ELb1ELb1EN7cutlass10bfloat16_tE19Flash_kernel_traitsILi256ELi64ELi32ELi8ES3_EELb0ELb0ELb1ELb0ELb0ELb0ELb1EEEvNS_16Flash_bwd_paramsE)
        /*04e8*/ 	.word	0x000000fe


	//----- nvinfo : EIATTR_FRAME_SIZE
	.align		4
.L_220:
        /*04ec*/ 	.byte	0x04, 0x11
        /*04ee*/ 	.short	(.L_222 - .L_221)
	.align		4
.L_221:
        /*04f0*/ 	.word	index@(_ZN5flash44flash_bwd_dq_dk_dv_loop_seqk_parallel_kernelI23Flash_bwd_kernel_traitsILi256ELi64ELi32ELi8ELi4ELi1ELi2ELb1ELb1EN7cutlass10bfloat16_tE19Flash_kernel_traitsILi256ELi64ELi32ELi8ES3_EELb0ELb0ELb1ELb0ELb0ELb0ELb1EEEvNS_16Flash_bwd_paramsE)
        /*04f4*/ 	.word	0x00000008


	//----- nvinfo : EIATTR_REGCOUNT
	.align		4
.L_222:
        /*04f8*/ 	.byte	0x04, 0x2f
        /*04fa*/ 	.short	(.L_224 - .L_223)
	.align		4
.L_223:
        /*04fc*/ 	.word	index@(_ZN5flash44flash_bwd_dq_dk_dv_loop_seqk_parallel_kernelI23Flash_bwd_kernel_traitsILi256ELi64ELi32ELi8ELi4ELi1ELi2ELb1ELb1EN7cutlass10bfloat16_tE19Flash_kernel_traitsILi256ELi64ELi32ELi8ES3_EELb0ELb0ELb1ELb0ELb0ELb0ELb0EEEvNS_16Flash_bwd_paramsE)
        /*0500*/ 	.word	0x000000fe


	//----- nvinfo : EIATTR_FRAME_SIZE
	.align		4
.L_224:
        /*0504*/ 	.byte	0x04, 0x11
        /*0506*/ 	.short	(.L_226 - .L_225)
	.align		4
.L_225:
        /*0508*/ 	.word	index@(_ZN5flash44flash_bwd_dq_dk_dv_loop_seqk_parallel_kernelI23Flash_bwd_kernel_traitsILi256ELi64ELi32ELi8ELi4ELi1ELi2ELb1ELb1EN7cutlass10bfloat16_tE19Flash_kernel_traitsILi256ELi64ELi32ELi8ES3_EELb0ELb0ELb1ELb0ELb0ELb0ELb0EEEvNS_16Flash_bwd_paramsE)
        /*050c*/ 	.word	0x00000008


	//----- nvinfo : EIATTR_REGCOUNT
	.align		4
.L_226:
        /*0510*/ 	.byte	0x04, 0x2f
        /*0512*/ 	.short	(.L_228 - .L_227)
	.align		4
.L_227:
        /*0514*/ 	.word	index@(_ZN5flash44flash_bwd_dq_dk_dv_loop_seqk_parallel_kernelI23Flash_bwd_kernel_traitsILi256ELi64ELi32ELi8ELi4ELi1ELi2ELb1ELb1EN7cutlass10bfloat16_tE19Flash_kernel_traitsILi256ELi64ELi32ELi8ES3_EELb0ELb0ELb0ELb0ELb0ELb0ELb1EEEvNS_16Flash_bwd_paramsE)
        /*0518*/ 	.word	0x000000ff


	//----- nvinfo : EIATTR_FRAME_SIZE
	.align		4
.L_228:
        /*051c*/ 	.byte	0x04, 0x11
        /*051e*/ 	.short	(.L_230 - .L_229)
	.align		4
.L_229:
        /*0520*/ 	.word	index@(_ZN5flash44flash_bwd_dq_dk_dv_loop_seqk_parallel_kernelI23Flash_bwd_kernel_traitsILi256ELi64ELi32ELi8ELi4ELi1ELi2ELb1ELb1EN7cutlass10bfloat16_tE19Flash_kernel_traitsILi256ELi64ELi32ELi8ES3_EELb0ELb0ELb0ELb0ELb0ELb0ELb1EEEvNS_16Flash_bwd_paramsE)
        /*0524*/ 	.word	0x00000030


	//----- nvinfo : EIATTR_REGCOUNT
	.align		4
.L_230:
        /*0528*/ 	.byte	0x04, 0x2f
        /*052a*/ 	.short	(.L_232 - .L_231)
	.align		4
.L_231:
        /*052c*/ 	.word	index@(_ZN5flash44flash_bwd_dq_dk_dv_loop_seqk_parallel_kernelI23Flash_bwd_kernel_traitsILi256ELi64ELi32ELi8ELi4ELi1ELi2ELb1ELb1EN7cutlass10bfloat16_tE19Flash_kernel_traitsILi256ELi64ELi32ELi8ES3_EELb0ELb0ELb0ELb0ELb0ELb0ELb0EEEvNS_16Flash_bwd_paramsE)
        /*0530*/ 	.word	0x000000ff


	//----- nvinfo : EIATTR_FRAME_SIZE
	.align		4
.L_232:
        /*0534*/ 	.byte	0x04, 0x11
        /*0536*/ 	.short	(.L_234 - .L_233)
	.align		4
.L_233:
        /*0538*/ 	.word	index@(_ZN5flash44flash_bwd_dq_dk_dv_loop_seqk_parallel_kernelI23Flash_bwd_kernel_traitsILi256ELi64ELi32ELi8ELi4ELi1ELi2ELb1ELb1EN7cutlass10bfloat16_tE19Flash_kernel_traitsILi256ELi64ELi32ELi8ES3_EELb0ELb0ELb0ELb0ELb0ELb0ELb0EEEvNS_16Flash_bwd_paramsE)
        /*053c*/ 	.word	0x00000020


	//----- nvinfo : EIATTR_REGCOUNT
	.align		4
.L_234:
        /*0540*/ 	.byte	0x04, 0x2f
        /*0542*/ 	.short	(.L_236 - .L_235)
	.align		4
.L_235:
        /*0544*/ 	.word	index@(_ZN5flash27flash_bwd_convert_dq_kernelI23Flash_bwd_kernel_traitsILi256ELi64ELi32ELi8ELi4ELi1ELi2ELb1ELb1EN7cutlass10bfloat16_tE19Flash_kernel_traitsILi256ELi64ELi32ELi8ES3_EEEEvNS_16Flash_bwd_paramsEi)
        /*0548*/ 	.word	0x00000050


	//----- nvinfo : EIATTR_FRAME_SIZE
	.align		4
.L_236:
        /*054c*/ 	.byte	0x04, 0x11
        /*054e*/ 	.short	(.L_238 - .L_237)
	.align		4
.L_237:
        /*0550*/ 	.word	index@(_ZN5flash27flash_bwd_convert_dq_kernelI23Flash_bwd_kernel_traitsILi256ELi64ELi32ELi8ELi4ELi1ELi2ELb1ELb1EN7cutlass10bfloat16_tE19Flash_kernel_traitsILi256ELi64ELi32ELi8ES3_EEEEvNS_16Flash_bwd_paramsEi)
        /*0554*/ 	.word	0x00000000


	//----- nvinfo : EIATTR_MIN_STACK_SIZE
	.align		4
.L_238:
        /*0558*/ 	.byte	0x04, 0x12
        /*055a*/ 	.short	(.L_240 - .L_239)
	.align		4
.L_239:
        /*055c*/ 	.word	index@(_ZN5flash27flash_bwd_convert_dq_kernelI23Flash_bwd_kernel_traitsILi256ELi64ELi32ELi8ELi4ELi1ELi2ELb1ELb1EN7cutlass10bfloat16_tE19Flash_kernel_traitsILi256ELi64ELi32ELi8ES3_EEEEvNS_16Flash_bwd_paramsEi)
        /*0560*/ 	.word	0x00000000


	//----- nvinfo : EIATTR_MIN_STACK_SIZE
	.align		4
.L_240:
        /*0564*/ 	.byte	0x04, 0x12
        /*0566*/ 	.short	(.L_242 - .L_241)
	.align		4
.L_241:
        /*0568*/ 	.word	index@(_ZN5flash44flash_bwd_dq_dk_dv_loop_seqk_parallel_kernelI23Flash_bwd_kernel_traitsILi256ELi64ELi32ELi8ELi4ELi1ELi2ELb1ELb1EN7cutlass10bfloat16_tE19Flash_kernel_traitsILi256ELi64ELi32ELi8ES3_EELb0ELb0ELb0ELb0ELb0ELb0ELb0EEEvNS_16Flash_bwd_paramsE)
        /*056c*/ 	.word	0x00000020


	//----- nvinfo : EIATTR_MIN_STACK_SIZE
	.align		4
.L_242:
        /*0570*/ 	.byte	0x04, 0x12
        /*0572*/ 	.short	(.L_244 - .L_243)
	.align		4
.L_243:
        /*0574*/ 	.word	index@(_ZN5flash44flash_bwd_dq_dk_dv_loop_seqk_parallel_kernelI23Flash_bwd_kernel_traitsILi256ELi64ELi32ELi8ELi4ELi1ELi2ELb1ELb1EN7cutlass10bfloat16_tE19Flash_kernel_traitsILi256ELi64ELi32ELi8ES3_EELb0ELb0ELb0ELb0ELb0ELb0ELb1EEEvNS_16Flash_bwd_paramsE)
        /*0578*/ 	.word	0x00000030


	//----- nvinfo : EIATTR_MIN_STACK_SIZE
	.align		4
.L_244:
        /*057c*/ 	.byte	0x04, 0x12
        /*057e*/ 	.short	(.L_246 - .L_245)
	.align		4
.L_245:
        /*0580*/ 	.word	index@(_ZN5flash44flash_bwd_dq_dk_dv_loop_seqk_parallel_kernelI23Flash_bwd_kernel_traitsILi256ELi64ELi32ELi8ELi4ELi1ELi2ELb1ELb1EN7cutlass10bfloat16_tE19Flash_kernel_traitsILi256ELi64ELi32ELi8ES3_EELb0ELb0ELb1ELb0ELb0ELb0ELb0EEEvNS_16Flash_bwd_paramsE)
        /*0584*/ 	.word	0x00000008


	//----- nvinfo : EIATTR_MIN_STACK_SIZE
	.align		4
.L_246:
        /*0588*/ 	.byte	0x04, 0x12
        /*058a*/ 	.short	(.L_248 - .L_247)
	.align		4
.L_247:
        /*058c*/ 	.word	index@(_ZN5flash44flash_bwd_dq_dk_dv_loop_seqk_parallel_kernelI23Flash_bwd_kernel_traitsILi256ELi64ELi32ELi8ELi4ELi1ELi2ELb1ELb1EN7cutlass10bfloat16_tE19Flash_kernel_traitsILi256ELi64ELi32ELi8ES3_EELb0ELb0ELb1ELb0ELb0ELb0ELb1EEEvNS_16Flash_bwd_paramsE)
        /*0590*/ 	.word	0x00000008


	//----- nvinfo : EIATTR_MIN_STACK_SIZE
	.align		4
.L_248:
        /*0594*/ 	.byte	0x04, 0x12
        /*0596*/ 	.short	(.L_250 - .L_249)
	.align		4
.L_249:
        /*0598*/ 	.word	index@(_ZN5flash44flash_bwd_dq_dk_dv_loop_seqk_parallel_kernelI23Flash_bwd_kernel_traitsILi256ELi64ELi32ELi8ELi4ELi1ELi2ELb1ELb1EN7cutlass10bfloat16_tE19Flash_kernel_traitsILi256ELi64ELi32ELi8ES3_EELb0ELb0ELb0ELb0ELb0ELb1ELb0EEEvNS_16Flash_bwd_paramsE)
        /*059c*/ 	.word	0x00000000


	//----- nvinfo : EIATTR_MIN_STACK_SIZE
	.align		4
.L_250:
        /*05a0*/ 	.byte	0x04, 0x12
        /*05a2*/ 	.short	(.L_252 - .L_251)
	.align		4
.L_251:
        /*05a4*/ 	.word	index@(_ZN5flash44flash_bwd_dq_dk_dv_loop_seqk_parallel_kernelI23Flash_bwd_kernel_traitsILi256ELi64ELi32ELi8ELi4ELi1ELi2ELb1ELb1EN7cutlass10bfloat16_tE19Flash_kernel_traitsILi256ELi64ELi32ELi8ES3_EELb0ELb0ELb0ELb0ELb0ELb1ELb1EEEvNS_16Flash_bwd_paramsE)
        /*05a8*/ 	.word	0x00000000


	//----- nvinfo : EIATTR_MIN_STACK_SIZE
	.align		4
.L_252:
        /*05ac*/ 	.byte	0x04, 0x12
        /*05ae*/ 	.short	(.L_254 - .L_253)
	.align		4
.L_253:
        /*05b0*/ 	.word	index@(_ZN5flash44flash_bwd_dq_dk_dv_loop_seqk_parallel_kernelI23Flash_bwd_kernel_traitsILi256ELi64ELi32ELi8ELi4ELi1ELi2ELb1ELb1EN7cutlass10bfloat16_tE19Flash_kernel_traitsILi256ELi64ELi32ELi8ES3_EELb0ELb0ELb0ELb1ELb0ELb0ELb0EEEvNS_16Flash_bwd_paramsE)
        /*05b4*/ 	.word	0x00000008


	//----- nvinfo : EIATTR_MIN_STACK_SIZE
	.align		4
.L_254:
        /*05b8*/ 	.byte	0x04, 0x12
        /*05ba*/ 	.short	(.L_256 - .L_255)
	.align		4
.L_255:
        /*05bc*/ 	.word	index@(_ZN5flash44flash_bwd_dq_dk_dv_loop_seqk_parallel_kernelI23Flash_bwd_kernel_traitsILi256ELi64ELi32ELi8ELi4ELi1ELi2ELb1ELb1EN7cutlass10bfloat16_tE19Flash_kernel_traitsILi256ELi64ELi32ELi8ES3_EELb0ELb0ELb0ELb1ELb0ELb0ELb1EEEvNS_16Flash_bwd_paramsE)
        /*05c0*/ 	.word	0x00000000


	//----- nvinfo : EIATTR_MIN_STACK_SIZE
	.align		4
.L_256:
        /*05c4*/ 	.byte	0x04, 0x12
        /*05c6*/ 	.short	(.L_258 - .L_257)
	.align		4
.L_257:
        /*05c8*/ 	.word	index@(_ZN5flash44flash_bwd_dq_dk_dv_loop_seqk_parallel_kernelI23Flash_bwd_kernel_traitsILi256ELi64ELi32ELi8ELi4ELi1ELi2ELb1ELb1EN7cutlass10bfloat16_tE19Flash_kernel_traitsILi256ELi64ELi32ELi8ES3_EELb0ELb0ELb1ELb0ELb0ELb1ELb0EEEvNS_16Flash_bwd_paramsE)
        /*05cc*/ 	.word	0x00000008


	//----- nvinfo : EIATTR_MIN_STACK_SIZE
	.align		4
.L_258:
        /*05d0*/ 	.byte	0x04, 0x12
        /*05d2*/ 	.short	(.L_260 - .L_259)
	.align		4
.L_259:
        /*05d4*/ 	.word	index@(_ZN5flash44flash_bwd_dq_dk_dv_loop_seqk_parallel_kernelI23Flash_bwd_kernel_traitsILi256ELi64ELi32ELi8ELi4ELi1ELi2ELb1ELb1EN7cutlass10bfloat16_tE19Flash_kernel_traitsILi256ELi64ELi32ELi8ES3_EELb0ELb0ELb1ELb0ELb0ELb1ELb1EEEvNS_16Flash_bwd_paramsE)
        /*05d8*/ 	.word	0x00000008


	//----- nvinfo : EIATTR_MIN_STACK_SIZE
	.align		4
.L_260:
        /*05dc*/ 	.byte	0x04, 0x12
        /*05de*/ 	.short	(.L_262 - .L_261)
	.align		4
.L_261:
        /*05e0*/ 	.word	index@(_ZN5flash44flash_bwd_dq_dk_dv_loop_seqk_parallel_kernelI23Flash_bwd_kernel_traitsILi256ELi64ELi32ELi8ELi4ELi1ELi2ELb1ELb1EN7cutlass10bfloat16_tE19Flash_kernel_traitsILi256ELi64ELi32ELi8ES3_EELb0ELb0ELb1ELb1ELb0ELb0ELb0EEEvNS_16Flash_bwd_paramsE)
        /*05e4*/ 	.word	0x00000000


	//----- nvinfo : EIATTR_MIN_STACK_SIZE
	.align		4
.L_262:
        /*05e8*/ 	.byte	0x04, 0x12
        /*05ea*/ 	.short	(.L_264 - .L_263)
	.align		4
.L_263:
        /*05ec*/ 	.word	index@(_ZN5flash44flash_bwd_dq_dk_dv_loop_seqk_parallel_kernelI23Flash_bwd_kernel_traitsILi256ELi64ELi32ELi8ELi4ELi1ELi2ELb1ELb1EN7cutlass10bfloat16_tE19Flash_kernel_traitsILi256ELi64ELi32ELi8ES3_EELb0ELb0ELb1ELb1ELb0ELb0ELb1EEEvNS_16Flash_bwd_paramsE)
        /*05f0*/ 	.word	0x00000000


	//----- nvinfo : EIATTR_MIN_STACK_SIZE
	.align		4
.L_264:
        /*05f4*/ 	.byte	0x04, 0x12
        /*05f6*/ 	.short	(.L_266 - .L_265)
	.align		4
.L_265:
        /*05f8*/ 	.word	index@(_ZN5flash25flash_bwd_dot_do_o_kernelILb0E23Flash_bwd_kernel_traitsILi256ELi64ELi32ELi8ELi4ELi1ELi2ELb1ELb1EN7cutlass10bfloat16_tE19Flash_kernel_traitsILi256ELi64ELi32ELi8ES3_EEEEvNS_16Flash_bwd_paramsE)
        /*05fc*/ 	.word	0x00000000


	//----- nvinfo : EIATTR_MIN_STACK_SIZE
	.align		4
.L_266:
        /*0600*/ 	.byte	0x04, 0x12
        /*0602*/ 	.short	(.L_268 - .L_267)
	.align		4
.L_267:
        /*0604*/ 	.word	index@(_ZN5flash25flash_bwd_dot_do_o_kernelILb1E23Flash_bwd_kernel_traitsILi256ELi64ELi32ELi8ELi4ELi1ELi2ELb1ELb1EN7cutlass10bfloat16_tE19Flash_kernel_traitsILi256ELi64ELi32ELi8ES3_EEEEvNS_16Flash_bwd_paramsE)
        /*0608*/ 	.word	0x00000000


	//----- nvinfo : EIATTR_MIN_STACK_SIZE
	.align		4
.L_268:
        /*060c*/ 	.byte	0x04, 0x12
        /*060e*/ 	.short	(.L_270 - .L_269)
	.align		4
.L_269:
        /*0610*/ 	.word	index@(_ZN5flash44flash_bwd_dq_dk_dv_loop_seqk_parallel_kernelI23Flash_bwd_kernel_traitsILi256ELi64ELi64ELi8ELi4ELi2ELi2ELb0ELb1EN7cutlass10bfloat16_tE19Flash_kernel_traitsILi256ELi64ELi64ELi8ES3_EELb0ELb0ELb0ELb0ELb0ELb0ELb0EEEvNS_16Flash_bwd_paramsE)
        /*0614*/ 	.word	0x00000000


	//----- nvinfo : EIATTR_MIN_STACK_SIZE
	.align		4
.L_270:
        /*0618*/ 	.byte	0x04, 0x12
        /*061a*/ 	.short	(.L_272 - .L_271)
	.align		4
.L_271:
        /*061c*/ 	.word	index@(_ZN5flash44flash_bwd_dq_dk_dv_loop_seqk_parallel_kernelI23Flash_bwd_kernel_traitsILi256ELi64ELi64ELi8ELi4ELi2ELi2ELb0ELb1EN7cutlass10bfloat16_tE19Flash_kernel_traitsILi256ELi64ELi64ELi8ES3_EELb0ELb0ELb1ELb0ELb0ELb0ELb0EEEvNS_16Flash_bwd_paramsE)
        /*0620*/ 	.word	0x00000008


	//----- nvinfo : EIATTR_MIN_STACK_SIZE
	.align		4
.L_272:
        /*0624*/ 	.byte	0x04, 0x12
        /*0626*/ 	.short	(.L_274 - .L_273)
	.align		4
.L_273:
        /*0628*/ 	.word	index@(_ZN5flash44flash_bwd_dq_dk_dv_loop_seqk_parallel_kernelI23Flash_bwd_kernel_traitsILi256ELi64ELi64ELi8ELi4ELi2ELi2ELb0ELb1EN7cutlass10bfloat16_tE19Flash_kernel_traitsILi256ELi64ELi64ELi8ES3_EELb0ELb0ELb0ELb0ELb0ELb1ELb0EEEvNS_16Flash_bwd_paramsE)
        /*062c*/ 	.word	0x00000000


	//----- nvinfo : EIATTR_MIN_STACK_SIZE
	.align		4
.L_274:
        /*0630*/ 	.byte	0x04, 0x12
        /*0632*/ 	.short	(.L_276 - .L_275)
	.align		4
.L_275:
        /*0634*/ 	.word	index@(_ZN5flash44flash_bwd_dq_dk_dv_loop_seqk_parallel_kernelI23Flash_bwd_kernel_traitsILi256ELi64ELi64ELi8ELi4ELi2ELi2ELb0ELb1EN7cutlass10bfloat16_tE19Flash_kernel_traitsILi256ELi64ELi64ELi8ES3_EELb0ELb0ELb0ELb1ELb0ELb0ELb0EEEvNS_16Flash_bwd_paramsE)
        /*0638*/ 	.word	0x00000000


	//----- nvinfo : EIATTR_MIN_STACK_SIZE
	.align		4
.L_276:
        /*063c*/ 	.byte	0x04, 0x12
        /*063e*/ 	.short	(.L_278 - .L_277)
	.align		4
.L_277:
        /*0640*/ 	.word	index@(_ZN5flash44flash_bwd_dq_dk_dv_loop_seqk_parallel_kernelI23Flash_bwd_kernel_traitsILi256ELi64ELi64ELi8ELi4ELi2ELi2ELb0ELb1EN7cutlass10bfloat16_tE19Flash_kernel_traitsILi256ELi64ELi64ELi8ES3_EELb0ELb0ELb1ELb0ELb0ELb1ELb0EEEvNS_16Flash_bwd_paramsE)
        /*0644*/ 	.word	0x00000008


	//----- nvinfo : EIATTR_MIN_STACK_SIZE
	.align		4
.L_278:
        /*0648*/ 	.byte	0x04, 0x12
        /*064a*/ 	.short	(.L_280 - .L_279)
	.align		4
.L_279:
        /*064c*/ 	.word	index@(_ZN5flash44flash_bwd_dq_dk_dv_loop_seqk_parallel_kernelI23Flash_bwd_kernel_traitsILi256ELi64ELi64ELi8ELi4ELi2ELi2ELb0ELb1EN7cutlass10bfloat16_tE19Flash_kernel_traitsILi256ELi64ELi64ELi8ES3_EELb0ELb0ELb1ELb1ELb0ELb0ELb0EEEvNS_16Flash_bwd_paramsE)
        /*0650*/ 	.word	0x00000008


	//----- nvinfo : EIATTR_MIN_STACK_SIZE
	.align		4
.L_280:
        /*0654*/ 	.byte	0x04, 0x12
        /*0656*/ 	.short	(.L_282 - .L_281)
	.align		4
.L_281:
        /*0658*/ 	.word	index@(_ZN5flash44flash_bwd_dq_dk_dv_loop_seqk_parallel_kernelI23Flash_bwd_kernel_traitsILi256ELi64ELi64ELi8ELi4ELi2ELi2ELb0ELb0EN7cutlass10bfloat16_tE19Flash_kernel_traitsILi256ELi64ELi64ELi8ES3_EELb0ELb0ELb0ELb0ELb0ELb0ELb0EEEvNS_16Flash_bwd_paramsE)
        /*065c*/ 	.word	0x00000000


	//----- nvinfo : EIATTR_MIN_STACK_SIZE
	.align		4
.L_282:
        /*0660*/ 	.byte	0x04, 0x12
        /*0662*/ 	.short	(.L_284 - .L_283)
	.align		4
.L_283:
        /*0664*/ 	.word	index@(_ZN5flash44flash_bwd_dq_dk_dv_loop_seqk_parallel_kernelI23Flash_bwd_kernel_traitsILi256ELi64ELi64ELi8ELi4ELi2ELi2ELb0ELb0EN7cutlass10bfloat16_tE19Flash_kernel_traitsILi256ELi64ELi64ELi8ES3_EELb0ELb0ELb1ELb0ELb0ELb0ELb0EEEvNS_16Flash_bwd_paramsE)
        /*0668*/ 	.word	0x00000008


	//----- nvinfo : EIATTR_MIN_STACK_SIZE
	.align		4
.L_284:
        /*066c*/ 	.byte	0x04, 0x12
        /*066e*/ 	.short	(.L_286 - .L_285)
	.align		4
.L_285:
        /*0670*/ 	.word	index@(_ZN5flash44flash_bwd_dq_dk_dv_loop_seqk_parallel_kernelI23Flash_bwd_kernel_traitsILi256ELi64ELi64ELi8ELi4ELi2ELi2ELb0ELb0EN7cutlass10bfloat16_tE19Flash_kernel_traitsILi256ELi64ELi64ELi8ES3_EELb0ELb0ELb0ELb0ELb0ELb1ELb0EEEvNS_16Flash_bwd_paramsE)
        /*0674*/ 	.word	0x00000000


	//----- nvinfo : EIATTR_MIN_STACK_SIZE
	.align		4
.L_286:
        /*0678*/ 	.byte	0x04, 0x12
        /*067a*/ 	.short	(.L_288 - .L_287)
	.align		4
.L_287:
        /*067c*/ 	.word	index@(_ZN5flash44flash_bwd_dq_dk_dv_loop_seqk_parallel_kernelI23Flash_bwd_kernel_traitsILi256ELi64ELi64ELi8ELi4ELi2ELi2ELb0ELb0EN7cutlass10bfloat16_tE19Flash_kernel_traitsILi256ELi64ELi64ELi8ES3_EELb0ELb0ELb0ELb1ELb0ELb0ELb0EEEvNS_16Flash_bwd_paramsE)
        /*0680*/ 	.word	0x00000000


	//----- nvinfo : EIATTR_MIN_STACK_SIZE
	.align		4
.L_288:
        /*0684*/ 	.byte	0x04, 0x12
        /*0686*/ 	.short	(.L_290 - .L_289)
	.align		4
.L_289:
        /*0688*/ 	.word	index@(_ZN5flash44flash_bwd_dq_dk_dv_loop_seqk_parallel_kernelI23Flash_bwd_kernel_traitsILi256ELi64ELi64ELi8ELi4ELi2ELi2ELb0ELb0EN7cutlass10bfloat16_tE19Flash_kernel_traitsILi256ELi64ELi64ELi8ES3_EELb0ELb0ELb1ELb0ELb0ELb1ELb0EEEvNS_16Flash_bwd_paramsE)
        /*068c*/ 	.word	0x00000000


	//----- nvinfo : EIATTR_MIN_STACK_SIZE
	.align		4
.L_290:
        /*0690*/ 	.byte	0x04, 0x12
        /*0692*/ 	.short	(.L_292 - .L_291)
	.align		4
.L_291:
        /*0694*/ 	.word	index@(_ZN5flash44flash_bwd_dq_dk_dv_loop_seqk_parallel_kernelI23Flash_bwd_kernel_traitsILi256ELi64ELi64ELi8ELi4ELi2ELi2ELb0ELb0EN7cutlass10bfloat16_tE19Flash_kernel_traitsILi256ELi64ELi64ELi8ES3_EELb0ELb0ELb1ELb1ELb0ELb0ELb0EEEvNS_16Flash_bwd_paramsE)
        /*0698*/ 	.word	0x00000008


	//----- nvinfo : EIATTR_MIN_STACK_SIZE
	.align		4
.L_292:
        /*069c*/ 	.byte	0x04, 0x12
        /*069e*/ 	.short	(.L_294 - .L_293)
	.align		4
.L_293:
        /*06a0*/ 	.word	index@(_ZN5flash27flash_bwd_convert_dq_kernelI23Flash_bwd_kernel_traitsILi256ELi64ELi64ELi8ELi4ELi2ELi2ELb0ELb1EN7cutlass10bfloat16_tE19Flash_kernel_traitsILi256ELi64ELi64ELi8ES3_EEEEvNS_16Flash_bwd_paramsEi)
        /*06a4*/ 	.word	0x00000000


	//----- nvinfo : EIATTR_MIN_STACK_SIZE
	.align		4
.L_294:
        /*06a8*/ 	.byte	0x04, 0x12
        /*06aa*/ 	.short	(.L_296 - .L_295)
	.align		4
.L_295:
        /*06ac*/ 	.word	index@(_ZN5flash44flash_bwd_dq_dk_dv_loop_seqk_parallel_kernelI23Flash_bwd_kernel_traitsILi256ELi64ELi64ELi8ELi4ELi2ELi2ELb0ELb1EN7cutlass10bfloat16_tE19Flash_kernel_traitsILi256ELi64ELi64ELi8ES3_EELb1ELb0ELb0ELb0ELb0ELb0ELb0EEEvNS_16Flash_bwd_paramsE)
        /*06b0*/ 	.word	0x00000000


	//----- nvinfo : EIATTR_MIN_STACK_SIZE
	.align		4
.L_296:
        /*06b4*/ 	.byte	0x04, 0x12
        /*06b6*/ 	.short	(.L_298 - .L_297)
	.align		4
.L_297:
        /*06b8*/ 	.word	index@(_ZN5flash44flash_bwd_dq_dk_dv_loop_seqk_parallel_kernelI23Flash_bwd_kernel_traitsILi256ELi64ELi64ELi8ELi4ELi2ELi2ELb0ELb1EN7cutlass10bfloat16_tE19Flash_kernel_traitsILi256ELi64ELi64ELi8ES3_EELb0ELb0ELb0ELb0ELb0ELb0ELb1EEEvNS_16Flash_bwd_paramsE)
        /*06bc*/ 	.word	0x00000000


	//----- nvinfo : EIATTR_MIN_STACK_SIZE
	.align		4
.L_298:
        /*06c0*/ 	.byte	0x04, 0x12
        /*06c2*/ 	.short	(.L_300 - .L_299)
	.align		4
.L_299:
        /*06c4*/ 	.word	index@(_ZN5flash44flash_bwd_dq_dk_dv_loop_seqk_parallel_kernelI23Flash_bwd_kernel_traitsILi256ELi64ELi64ELi8ELi4ELi2ELi2ELb0ELb1EN7cutlass10bfloat16_tE19Flash_kernel_traitsILi256ELi64ELi64ELi8ES3_EELb1ELb0ELb1ELb0ELb0ELb0ELb0EEEvNS_16Flash_bwd_paramsE)
        /*06c8*/ 	.word	0x00000008


	//----- nvinfo : EIATTR_MIN_STACK_SIZE
	.align		4
.L_300:
        /*06cc*/ 	.byte	0x04, 0x12
        /*06ce*/ 	.short	(.L_302 - .L_301)
	.align		4
.L_301:
        /*06d0*/ 	.word	index@(_ZN5flash44flash_bwd_dq_dk_dv_loop_seqk_parallel_kernelI23Flash_bwd_kernel_traitsILi256ELi64ELi64ELi8ELi4ELi2ELi2ELb0ELb1EN7cutlass10bfloat16_tE19Flash_kernel_traitsILi256ELi64ELi64ELi8ES3_EELb0ELb0ELb1ELb0ELb0ELb0ELb1EEEvNS_16Flash_bwd_paramsE)
        /*06d4*/ 	.word	0x00000008


	//----- nvinfo : EIATTR_MIN_STACK_SIZE
	.align		4
.L_302:
        /*06d8*/ 	.byte	0x04, 0x12
        /*06da*/ 	.short	(.L_304 - .L_303)
	.align		4
.L_303:
        /*06dc*/ 	.word	index@(_ZN5flash44flash_bwd_dq_dk_dv_loop_seqk_parallel_kernelI23Flash_bwd_kernel_traitsILi256ELi64ELi64ELi8ELi4ELi2ELi2ELb0ELb1EN7cutlass10bfloat16_tE19Flash_kernel_traitsILi256ELi64ELi64ELi8ES3_EELb1ELb0ELb0ELb0ELb0ELb1ELb0EEEvNS_16Flash_bwd_paramsE)
        /*06e0*/ 	.word	0x00000000


	//----- nvinfo : EIATTR_MIN_STACK_SIZE
	.align		4
.L_304:
        /*06e4*/ 	.byte	0x04, 0x12
        /*06e6*/ 	.short	(.L_306 - .L_305)
	.align		4
.L_305:
        /*06e8*/ 	.word	index@(_ZN5flash44flash_bwd_dq_dk_dv_loop_seqk_parallel_kernelI23Flash_bwd_kernel_traitsILi256ELi64ELi64ELi8ELi4ELi2ELi2ELb0ELb1EN7cutlass10bfloat16_tE19Flash_kernel_traitsILi256ELi64ELi64ELi8ES3_EELb0ELb0ELb0ELb0ELb0ELb1ELb1EEEvNS_16Flash_bwd_paramsE)
        /*06ec*/ 	.word	0x00000000


	//----- nvinfo : EIATTR_MIN_STACK_SIZE
	.align		4
.L_306:
        /*06f0*/ 	.byte	0x04, 0x12
        /*06f2*/ 	.short	(.L_308 - .L_307)
	.align		4
.L_307:
        /*06f4*/ 	.word	index@(_ZN5flash44flash_bwd_dq_dk_dv_loop_seqk_parallel_kernelI23Flash_bwd_kernel_traitsILi256ELi64ELi64ELi8ELi4ELi2ELi2ELb0ELb1EN7cutlass10bfloat16_tE19Flash_kernel_traitsILi256ELi64ELi64ELi8ES3_EELb1ELb0ELb0ELb1ELb0ELb0ELb0EEEvNS_16Flash_bwd_paramsE)
        /*06f8*/ 	.word	0x00000000


	//----- nvinfo : EIATTR_MIN_STACK_SIZE
	.align		4
.L_308:
        /*06fc*/ 	.byte	0x04, 0x12
        /*06fe*/ 	.short	(.L_310 - .L_309)
	.align		4
.L_309:
        /*0700*/ 	.word	index@(_ZN5flash44flash_bwd_dq_dk_dv_loop_seqk_parallel_kernelI23Flash_bwd_kernel_traitsILi256ELi64ELi64ELi8ELi4ELi2ELi2ELb0ELb1EN7cutlass10bfloat16_tE19Flash_kernel_traitsILi256ELi64ELi64ELi8ES3_EELb0ELb0ELb0ELb1ELb0ELb0ELb1EEEvNS_16Flash_bwd_paramsE)
        /*0704*/ 	.word	0x00000000


	//----- nvinfo : EIATTR_MIN_STACK_SIZE
	.align		4
.L_310:
        /*0708*/ 	.byte	0x04, 0x12
        /*070a*/ 	.short	(.L_312 - .L_311)
	.align		4
.L_311:
        /*070c*/ 	.word	index@(_ZN5flash44flash_bwd_dq_dk_dv_loop_seqk_parallel_kernelI23Flash_bwd_kernel_traitsILi256ELi64ELi64ELi8ELi4ELi2ELi2ELb0ELb1EN7cutlass10bfloat16_tE19Flash_kernel_traitsILi256ELi64ELi64ELi8ES3_EELb1ELb0ELb1ELb0ELb0ELb1ELb0EEEvNS_16Flash_bwd_paramsE)
        /*0710*/ 	.word	0x00000010


	//----- nvinfo : EIATTR_MIN_STACK_SIZE
	.align		4
.L_312:
        /*0714*/ 	.byte	0x04, 0x12
        /*0716*/ 	.short	(.L_314 - .L_313)
	.align		4
.L_313:
        /*0718*/ 	.word	index@(_ZN5flash44flash_bwd_dq_dk_dv_loop_seqk_parallel_kernelI23Flash_bwd_kernel_traitsILi256ELi64ELi64ELi8ELi4ELi2ELi2ELb0ELb1EN7cutlass10bfloat16_tE19Flash_kernel_traitsILi256ELi64ELi64ELi8ES3_EELb0ELb0ELb1ELb0ELb0ELb1ELb1EEEvNS_16Flash_bwd_paramsE)
        /*071c*/ 	.word	0x00000008


	//----- nvinfo : EIATTR_MIN_STACK_SIZE
	.align		4
.L_314:
        /*0720*/ 	.byte	0x04, 0x12
        /*0722*/ 	.short	(.L_316 - .L_315)
	.align		4
.L_315:
        /*0724*/ 	.word	index@(_ZN5flash44flash_bwd_dq_dk_dv_loop_seqk_parallel_kernelI23Flash_bwd_kernel_traitsILi256ELi64ELi64ELi8ELi4ELi2ELi2ELb0ELb1EN7cutlass10bfloat16_tE19Flash_kernel_traitsILi256ELi64ELi64ELi8ES3_EELb1ELb0ELb1ELb1ELb0ELb0ELb0EEEvNS_16Flash_bwd_paramsE)
        /*0728*/ 	.word	0x00000008


	//----- nvinfo : EIATTR_MIN_STACK_SIZE
	.align		4
.L_316:
        /*072c*/ 	.byte	0x04, 0x12
        /*072e*/ 	.short	(.L_318 - .L_317)
	.align		4
.L_317:
        /*0730*/ 	.word	index@(_ZN5flash44flash_bwd_dq_dk_dv_loop_seqk_parallel_kernelI23Flash_bwd_kernel_traitsILi256ELi64ELi64ELi8ELi4ELi2ELi2ELb0ELb1EN7cutlass10bfloat16_tE19Flash_kernel_traitsILi256ELi64ELi64ELi8ES3_EELb0ELb0ELb1ELb1ELb0ELb0ELb1EEEvNS_16Flash_bwd_paramsE)
        /*0734*/ 	.word	0x00000008


	//----- nvinfo : EIATTR_MIN_STACK_SIZE
	.align		4
.L_318:
        /*0738*/ 	.byte	0x04, 0x12
        /*073a*/ 	.short	(.L_320 - .L_319)
	.align		4
.L_319:
        /*073c*/ 	.word	index@(_ZN5flash25flash_bwd_dot_do_o_kernelILb0E23Flash_bwd_kernel_traitsILi256ELi64ELi64ELi8ELi4ELi2ELi2ELb0ELb1EN7cutlass10bfloat16_tE19Flash_kernel_traitsILi256ELi64ELi64ELi8ES3_EEEEvNS_16Flash_bwd_paramsE)
        /*0740*/ 	.word	0x00000000


	//----- nvinfo : EIATTR_MIN_STACK_SIZE
	.align		4
.L_320:
        /*0744*/ 	.byte	0x04, 0x12
        /*0746*/ 	.short	(.L_322 - .L_321)
	.align		4
.L_321:
        /*0748*/ 	.word	index@(_ZN5flash25flash_bwd_dot_do_o_kernelILb1E23Flash_bwd_kernel_traitsILi256ELi64ELi64ELi8ELi4ELi2ELi2ELb0ELb1EN7cutlass10bfloat16_tE19Flash_kernel_traitsILi256ELi64ELi64ELi8ES3_EEEEvNS_16Flash_bwd_paramsE)
        /*074c*/ 	.word	0x00000000


	//----- nvinfo : EIATTR_MIN_STACK_SIZE
	.align		4
.L_322:
        /*0750*/ 	.byte	0x04, 0x12
        /*0752*/ 	.short	(.L_324 - .L_323)
	.align		4
.L_323:
        /*0754*/ 	.word	index@(_ZN5flash27flash_bwd_convert_dq_kernelI23Flash_bwd_kernel_traitsILi256ELi64ELi64ELi8ELi4ELi2ELi2ELb0ELb0EN7cutlass10bfloat16_tE19Flash_kernel_traitsILi256ELi64ELi64ELi8ES3_EEEEvNS_16Flash_bwd_paramsEi)
        /*0758*/ 	.word	0x00000000


	//----- nvinfo : EIATTR_MIN_STACK_SIZE
	.align		4
.L_324:
        /*075c*/ 	.byte	0x04, 0x12
        /*075e*/ 	.short	(.L_326 - .L_325)
	.align		4
.L_325:
        /*0760*/ 	.word	index@(_ZN5flash44flash_bwd_dq_dk_dv_loop_seqk_parallel_kernelI23Flash_bwd_kernel_traitsILi256ELi64ELi64ELi8ELi4ELi2ELi2ELb0ELb0EN7cutlass10bfloat16_tE19Flash_kernel_traitsILi256ELi64ELi64ELi8ES3_EELb1ELb0ELb0ELb0ELb0ELb0ELb0EEEvNS_16Flash_bwd_paramsE)
        /*0764*/ 	.word	0x00000020


	//----- nvinfo : EIATTR_MIN_STACK_SIZE
	.align		4
.L_326:
        /*0768*/ 	.byte	0x04, 0x12
        /*076a*/ 	.short	(.L_328 - .L_327)
	.align		4
.L_327:
        /*076c*/ 	.word	index@(_ZN5flash44flash_bwd_dq_dk_dv_loop_seqk_parallel_kernelI23Flash_bwd_kernel_traitsILi256ELi64ELi64ELi8ELi4ELi2ELi2ELb0ELb0EN7cutlass10bfloat16_tE19Flash_kernel_traitsILi256ELi64ELi64ELi8ES3_EELb0ELb0ELb0ELb0ELb0ELb0ELb1EEEvNS_16Flash_bwd_paramsE)
        /*0770*/ 	.word	0x00000018


	//----- nvinfo : EIATTR_MIN_STACK_SIZE
	.align		4
.L_328:
        /*0774*/ 	.byte	0x04, 0x12
        /*0776*/ 	.short	(.L_330 - .L_329)
	.align		4
.L_329:
        /*0778*/ 	.word	index@(_ZN5flash44flash_bwd_dq_dk_dv_loop_seqk_parallel_kernelI23Flash_bwd_kernel_traitsILi256ELi64ELi64ELi8ELi4ELi2ELi2ELb0ELb0EN7cutlass10bfloat16_tE19Flash_kernel_traitsILi256ELi64ELi64ELi8ES3_EELb1ELb0ELb1ELb0ELb0ELb0ELb0EEEvNS_16Flash_bwd_paramsE)
        /*077c*/ 	.word	0x00000008


	//----- nvinfo : EIATTR_MIN_STACK_SIZE
	.align		4
.L_330:
        /*0780*/ 	.byte	0x04, 0x12
        /*0782*/ 	.short	(.L_332 - .L_331)
	.align		4
.L_331:
        /*0784*/ 	.word	index@(_ZN5flash44flash_bwd_dq_dk_dv_loop_seqk_parallel_kernelI23Flash_bwd_kernel_traitsILi256ELi64ELi64ELi8ELi4ELi2ELi2ELb0ELb0EN7cutlass10bfloat16_tE19Flash_kernel_traitsILi256ELi64ELi64ELi8ES3_EELb0ELb0ELb1ELb0ELb0ELb0ELb1EEEvNS_16Flash_bwd_paramsE)
        /*0788*/ 	.word	0x00000000


	//----- nvinfo : EIATTR_MIN_STACK_SIZE
	.align		4
.L_332:
        /*078c*/ 	.byte	0x04, 0x12
        /*078e*/ 	.short	(.L_334 - .L_333)
	.align		4
.L_333:
        /*0790*/ 	.word	index@(_ZN5flash44flash_bwd_dq_dk_dv_loop_seqk_parallel_kernelI23Flash_bwd_kernel_traitsILi256ELi64ELi64ELi8ELi4ELi2ELi2ELb0ELb0EN7cutlass10bfloat16_tE19Flash_kernel_traitsILi256ELi64ELi64ELi8ES3_EELb1ELb0ELb0ELb0ELb0ELb1ELb0EEEvNS_16Flash_bwd_paramsE)
        /*0794*/ 	.word	0x00000000


	//----- nvinfo : EIATTR_MIN_STACK_SIZE
	.align		4
.L_334:
        /*0798*/ 	.byte	0x04, 0x12
        /*079a*/ 	.short	(.L_336 - .L_335)
	.align		4
.L_335:
        /*079c*/ 	.word	index@(_ZN5flash44flash_bwd_dq_dk_dv_loop_seqk_parallel_kernelI23Flash_bwd_kernel_traitsILi256ELi64ELi64ELi8ELi4ELi2ELi2ELb0ELb0EN7cutlass10bfloat16_tE19Flash_kernel_traitsILi256ELi64ELi64ELi8ES3_EELb0ELb0ELb0ELb0ELb0ELb1ELb1EEEvNS_16Flash_bwd_paramsE)
        /*07a0*/ 	.word	0x00000008


	//----- nvinfo : EIATTR_MIN_STACK_SIZE
	.align		4
.L_336:
        /*07a4*/ 	.byte	0x04, 0x12
        /*07a6*/ 	.short	(.L_338 - .L_337)
	.align		4
.L_337:
        /*07a8*/ 	.word	index@(_ZN5flash44flash_bwd_dq_dk_dv_loop_seqk_parallel_kernelI23Flash_bwd_kernel_traitsILi256ELi64ELi64ELi8ELi4ELi2ELi2ELb0ELb0EN7cutlass10bfloat16_tE19Flash_kernel_traitsILi256ELi64ELi64ELi8ES3_EELb1ELb0ELb0ELb1ELb0ELb0ELb0EEEvNS_16Flash_bwd_paramsE)
        /*07ac*/ 	.word	0x00000020


	//----- nvinfo : EIATTR_MIN_STACK_SIZE
	.align		4
.L_338:
        /*07b0*/ 	.byte	0x04, 0x12
        /*07b2*/ 	.short	(.L_340 - .L_339)
	.align		4
.L_339:
        /*07b4*/ 	.word	index@(_ZN5flash44flash_bwd_dq_dk_dv_loop_seqk_parallel_kernelI23Flash_bwd_kernel_traitsILi256ELi64ELi64ELi8ELi4ELi2ELi2ELb0ELb0EN7cutlass10bfloat16_tE19Flash_kernel_traitsILi256ELi64ELi64ELi8ES3_EELb0ELb0ELb0ELb1ELb0ELb0ELb1EEEvNS_16Flash_bwd_paramsE)
        /*07b8*/ 	.word	0x00000008


	//----- nvinfo : EIATTR_MIN_STACK_SIZE
	.align		4
.L_340:
        /*07bc*/ 	.byte	0x04, 0x12
        /*07be*/ 	.short	(.L_342 - .L_341)
	.align		4
.L_341:
        /*07c0*/ 	.word	index@(_ZN5flash44flash_bwd_dq_dk_dv_loop_seqk_parallel_kernelI23Flash_bwd_kernel_traitsILi256ELi64ELi64ELi8ELi4ELi2ELi2ELb0ELb0EN7cutlass10bfloat16_tE19Flash_kernel_traitsILi256ELi64ELi64ELi8ES3_EELb1ELb0ELb1ELb0ELb0ELb1ELb0EEEvNS_16Flash_bwd_paramsE)
        /*07c4*/ 	.word	0x00000008


	//----- nvinfo : EIATTR_MIN_STACK_SIZE
	.align		4
.L_342:
        /*07c8*/ 	.byte	0x04, 0x12
        /*07ca*/ 	.short	(.L_344 - .L_343)
	.align		4
.L_343:
        /*07cc*/ 	.word	index@(_ZN5flash44flash_bwd_dq_dk_dv_loop_seqk_parallel_kernelI23Flash_bwd_kernel_traitsILi256ELi64ELi64ELi8ELi4ELi2ELi2ELb0ELb0EN7cutlass10bfloat16_tE19Flash_kernel_traitsILi256ELi64ELi64ELi8ES3_EELb0ELb0ELb1ELb0ELb0ELb1ELb1EEEvNS_16Flash_bwd_paramsE)
        /*07d0*/ 	.word	0x00000010


	//----- nvinfo : EIATTR_MIN_STACK_SIZE
	.align		4
.L_344:
        /*07d4*/ 	.byte	0x04, 0x12
        /*07d6*/ 	.short	(.L_346 - .L_345)
	.align		4
.L_345:
        /*07d8*/ 	.word	index@(_ZN5flash44flash_bwd_dq_dk_dv_loop_seqk_parallel_kernelI23Flash_bwd_kernel_traitsILi256ELi64ELi64ELi8ELi4ELi2ELi2ELb0ELb0EN7cutlass10bfloat16_tE19Flash_kernel_traitsILi256ELi64ELi64ELi8ES3_EELb1ELb0ELb1ELb1ELb0ELb0ELb0EEEvNS_16Flash_bwd_paramsE)
        /*07dc*/ 	.word	0x00000008


	//----- nvinfo : EIATTR_MIN_STACK_SIZE
	.align		4
.L_346:
        /*07e0*/ 	.byte	0x04, 0x12
        /*07e2*/ 	.short	(.L_348 - .L_347)
	.align		4
.L_347:
        /*07e4*/ 	.word	index@(_ZN5flash44flash_bwd_dq_dk_dv_loop_seqk_parallel_kernelI23Flash_bwd_kernel_traitsILi256ELi64ELi64ELi8ELi4ELi2ELi2ELb0ELb0EN7cutlass10bfloat16_tE19Flash_kernel_traitsILi256ELi64ELi64ELi8ES3_EELb0ELb0ELb1ELb1ELb0ELb0ELb1EEEvNS_16Flash_bwd_paramsE)
        /*07e8*/ 	.word	0x00000000


	//----- nvinfo : EIATTR_MIN_STACK_SIZE
	.align		4
.L_348:
        /*07ec*/ 	.byte	0x04, 0x12
        /*07ee*/ 	.short	(.L_350 - .L_349)
	.align		4
.L_349:
        /*07f0*/ 	.word	index@(_ZN5flash25flash_bwd_dot_do_o_kernelILb0E23Flash_bwd_kernel_traitsILi256ELi64ELi64ELi8ELi4ELi2ELi2ELb0ELb0EN7cutlass10bfloat16_tE19Flash_kernel_traitsILi256ELi64ELi64ELi8ES3_EEEEvNS_16Flash_bwd_paramsE)
        /*07f4*/ 	.word	0x00000000


	//----- nvinfo : EIATTR_MIN_STACK_SIZE
	.align		4
.L_350:
        /*07f8*/ 	.byte	0x04, 0x12
        /*07fa*/ 	.short	(.L_352 - .L_351)
	.align		4
.L_351:
        /*07fc*/ 	.word	index@(_ZN5flash25flash_bwd_dot_do_o_kernelILb1E23Flash_bwd_kernel_traitsILi256ELi64ELi64ELi8ELi4ELi2ELi2ELb0ELb0EN7cutlass10bfloat16_tE19Flash_kernel_traitsILi256ELi64ELi64ELi8ES3_EEEEvNS_16Flash_bwd_paramsE)
        /*0800*/ 	.word	0x00000000
.L_352:


//--------------------- .nv.compat                --------------------------
	.section	.nv.compat,"",@"SHT_CUDA_COMPAT_INFO"
	.align	4
        /*0000*/ 	.byte	0x02, 0x09, 0x01, 0x00, 0x02, 0x02, 0x01, 0x00, 0x02, 0x05, 0x05, 0x00, 0x03, 0x07, 0x01, 0x01
        /*0010*/ 	.byte	0x02, 0x03, 0x00, 0x00, 0x02, 0x06, 0x01, 0x00, 0x04, 0x0b, 0x08, 0x00, 0x00, 0x00, 0x00, 0x00
        /*0020*/ 	.byte	0x00, 0x00, 0x00, 0x00


//--------------------- .nv.info._ZN5flash27flash_bwd_convert_dq_kernelI23Flash_bwd_kernel_traitsILi256ELi64ELi32ELi8ELi4ELi1ELi2ELb1ELb1EN7cutlass10bfloat16_tE19Flash_kernel_traitsILi256ELi64ELi32ELi8ES3_EEEEvNS_16Flash_bwd_paramsEi --------------------------
	.section	.nv.info._ZN5flash27flash_bwd_convert_dq_kernelI23Flash_bwd_kernel_traitsILi256ELi64ELi32ELi8ELi4ELi1ELi2ELb1ELb1EN7cutlass10bfloat16_tE19Flash_kernel_traitsILi256ELi64ELi32ELi8ES3_EEEEvNS_16Flash_bwd_paramsEi,"",@"SHT_CUDA_INFO"
	.sectionflags	@""
	.align	4


	//----- nvinfo : EIATTR_CUDA_API_VERSION
	.align		4
        /*0000*/ 	.byte	0x04, 0x37
        /*0002*/ 	.short	(.L_354 - .L_353)
.L_353:
        /*0004*/ 	.word	0x00000082


	//----- nvinfo : EIATTR_KPARAM_INFO
	.align		4
.L_354:
        /*0008*/ 	.byte	0x04, 0x17
        /*000a*/ 	.short	(.L_356 - .L_355)
.L_355:
        /*000c*/ 	.word	0x00000000
        /*0010*/ 	.short	0x0001
        /*0012*/ 	.short	0x0280
        /*0014*/ 	.byte	0x00, 0xf0, 0x11, 0x00


	//----- nvinfo : EIATTR_KPARAM_INFO
	.align		4
.L_356:
        /*0018*/ 	.byte	0x04, 0x17
        /*001a*/ 	.short	(.L_358 - .L_357)
.L_357:
        /*001c*/ 	.word	0x00000000
        /*0020*/ 	.short	0x0000
        /*0022*/ 	.short	0x0000
        /*0024*/ 	.byte	0x00, 0xf0, 0x01, 0x0a


	//----- nvinfo : EIATTR_SPARSE_MMA_MASK
	.align		4
.L_358:
        /*0028*/ 	.byte	0x03, 0x50
        /*002a*/ 	.short	0x0000


	//----- nvinfo : EIATTR_MAXREG_COUNT
	.align		4
        /*002c*/ 	.byte	0x03, 0x1b
        /*002e*/ 	.short	0x00ff


	//----- nvinfo : EIATTR_NUM_BARRIERS
	.align		4
        /*0030*/ 	.byte	0x02, 0x4c
        /*0032*/ 	.byte	0x01
	.zero		1


	//----- nvinfo : EIATTR_MERCURY_ISA_VERSION
	.align		4
        /*0034*/ 	.byte	0x03, 0x5f
        /*0036*/ 	.short	0x0101


	//----- nvinfo : EIATTR_VRC_CTA_INIT_COUNT
	.align		4
        /*0038*/ 	.byte	0x02, 0x4a
	.zero		1
	.zero		1


	//----- nvinfo : EIATTR_EXIT_INSTR_OFFSETS
	.align		4
        /*003c*/ 	.byte	0x04, 0x1c
        /*003e*/ 	.short	(.L_360 - .L_359)


	//   ....[0]....
.L_359:
        /*0040*/ 	.word	0x00000120


	//   ....[1]....
        /*0044*/ 	.word	0x00001c60


	//   ....[2]....
        /*0048*/ 	.word	0x00001db0


	//   ....[3]....
        /*004c*/ 	.word	0x00001dd0


	//----- nvinfo : EIATTR_CRS_STACK_SIZE
	.align		4
.L_360:
        /*0050*/ 	.byte	0x04, 0x1e
        /*0052*/ 	.short	(.L_362 - .L_361)
.L_361:
        /*0054*/ 	.word	0x00000000


	//----- nvinfo : EIATTR_CBANK_PARAM_SIZE
	.align		4
.L_362:
        /*0058*/ 	.byte	0x03, 0x19
        /*005a*/ 	.short	0x0284


	//----- nvinfo : EIATTR_PARAM_CBANK
	.align		4
        /*005c*/ 	.byte	0x04, 0x0a
        /*005e*/ 	.short	(.L_364 - .L_363)
	.align		4
.L_363:
        /*0060*/ 	.word	index@(.nv.constant0._ZN5flash27flash_bwd_convert_dq_kernelI23Flash_bwd_kernel_traitsILi256ELi64ELi32ELi8ELi4ELi1ELi2ELb1ELb1EN7cutlass10bfloat16_tE19Flash_kernel_traitsILi256ELi64ELi32ELi8ES3_EEEEvNS_16Flash_bwd_paramsEi)
        /*0064*/ 	.short	0x0380
        /*0066*/ 	.short	0x0284


	//----- nvinfo : EIATTR_SW_WAR
	.align		4
.L_364:
        /*0068*/ 	.byte	0x04, 0x36
        /*006a*/ 	.short	(.L_366 - .L_365)
.L_365:
        /*006c*/ 	.word	0x00000008
.L_366:


//--------------------- .nv.info._ZN5flash44flash_bwd_dq_dk_dv_loop_seqk_parallel_kernelI23Flash_bwd_kernel_traitsILi256ELi64ELi32ELi8ELi4ELi1ELi2ELb1ELb1EN7cutlass10bfloat16_tE19Flash_kernel_traitsILi256ELi64ELi32ELi8ES3_EELb0ELb0ELb0ELb0ELb0ELb0ELb0EEEvNS_16Flash_bwd_paramsE --------------------------
	.section	.nv.info._ZN5flash44flash_bwd_dq_dk_dv_loop_seqk_parallel_kernelI23Flash_bwd_kernel_traitsILi256ELi64ELi32ELi8ELi4ELi1ELi2ELb1ELb1EN7cutlass10bfloat16_tE19Flash_kernel_traitsILi256ELi64ELi32ELi8ES3_EELb0ELb0ELb0ELb0ELb0ELb0ELb0EEEvNS_16Flash_bwd_paramsE,"",@"SHT_CUDA_INFO"
	.sectionflags	@""
	.align	4


	//----- nvinfo : EIATTR_CUDA_API_VERSION
	.align		4
        /*0000*/ 	.byte	0x04, 0x37
        /*0002*/ 	.short	(.L_368 - .L_367)
.L_367:
        /*0004*/ 	.word	0x00000082


	//----- nvinfo : EIATTR_KPARAM_INFO
	.align		4
.L_368:
        /*0008*/ 	.byte	0x04, 0x17
        /*000a*/ 	.short	(.L_370 - .L_369)
.L_369:
        /*000c*/ 	.word	0x00000000
        /*0010*/ 	.short	0x0000
        /*0012*/ 	.short	0x0000
        /*0014*/ 	.byte	0x00, 0xf0, 0x01, 0x0a


	//----- nvinfo : EIATTR_SPARSE_MMA_MASK
	.align		4
.L_370:
        /*0018*/ 	.byte	0x03, 0x50
        /*001a*/ 	.short	0x0000


	//----- nvinfo : EIATTR_MAXREG_COUNT
	.align		4
        /*001c*/ 	.byte	0x03, 0x1b
        /*001e*/ 	.short	0x00ff


	//----- nvinfo : EIATTR_NUM_BARRIERS
	.align		4
        /*0020*/ 	.byte	0x02, 0x4c
        /*0022*/ 	.byte	0x01
	.zero		1


	//----- nvinfo : EIATTR_ANNOTATIONS
	.align		4
        /*0024*/ 	.byte	0x04, 0x55
        /*0026*/ 	.short	(.L_372 - .L_371)


	//   ....[0]....
.L_371:
        /*0028*/ 	.word	0x00000001
        /*002c*/ 	.byte	0xe0, 0x12, 0x00, 0x00, 0x01, 0x00, 0x00, 0x00, 0x20, 0x13, 0x00, 0x00, 0x01, 0x00, 0x00, 0x00
        /*003c*/ 	.byte	0x60, 0x13, 0x00, 0x00, 0x01, 0x00, 0x00, 0x00, 0xb0, 0x2f, 0x00, 0x00, 0x01, 0x00, 0x00, 0x00
        /*004c*/ 	.byte	0x00, 0x30, 0x00, 0x00, 0x01, 0x00, 0x00, 0x00, 0xd0, 0x40, 0x00, 0x00, 0x01, 0x00, 0x00, 0x00
        /*005c*/ 	.byte	0x70, 0x44, 0x00, 0x00, 0x01, 0x00, 0x00, 0x00, 0x90, 0x48, 0x00, 0x00, 0x01, 0x00, 0x00, 0x00
        /*006c*/ 	.byte	0xd0, 0x4e, 0x00, 0x00, 0x01, 0x00, 0x00, 0x00, 0x40, 0x56, 0x00, 0x00, 0x01, 0x00, 0x00, 0x00
        /*007c*/ 	.byte	0xf0, 0x56, 0x00, 0x00, 0x01, 0x00, 0x00, 0x00, 0x90, 0x5a, 0x00, 0x00


	//----- nvinfo : EIATTR_MERCURY_ISA_VERSION
	.align		4
.L_372:
        /*0088*/ 	.byte	0x03, 0x5f
        /*008a*/ 	.short	0x0101


	//----- nvinfo : EIATTR_VRC_CTA_INIT_COUNT
	.align		4
        /*008c*/ 	.byte	0x02, 0x4a
	.zero		1
	.zero		1


	//----- nvinfo : EIATTR_EXIT_INSTR_OFFSETS
	.align		4
        /*0090*/ 	.byte	0x04, 0x1c
        /*0092*/ 	.short	(.L_374 - .L_373)


	//   ....[0]....
.L_373:
        /*0094*/ 	.word	0x00000090


	//   ....[1]....
        /*0098*/ 	.word	0x000067d0


	//----- nvinfo : EIATTR_CRS_STACK_SIZE
	.align		4
.L_374:
        /*009c*/ 	.byte	0x04, 0x1e
        /*009e*/ 	.short	(.L_376 - .L_375)
.L_375:
        /*00a0*/ 	.word	0x00000000


	//----- nvinfo : EIATTR_CBANK_PARAM_SIZE
	.align		4
.L_376:
        /*00a4*/ 	.byte	0x03, 0x19
        /*00a6*/ 	.short	0x0280


	//----- nvinfo : EIATTR_PARAM_CBANK
	.align		4
        /*00a8*/ 	.byte	0x04, 0x0a
        /*00aa*/ 	.short	(.L_378 - .L_377)
	.align		4
.L_377:
        /*00ac*/ 	.word	index@(.nv.constant0._ZN5flash44flash_bwd_dq_dk_dv_loop_seqk_parallel_kernelI23Flash_bwd_kernel_traitsILi256ELi64ELi32ELi8ELi4ELi1ELi2ELb1ELb1EN7cutlass10bfloat16_tE19Flash_kernel_traitsILi256ELi64ELi32ELi8ES3_EELb0ELb0ELb0ELb0ELb0ELb0ELb0EEEvNS_16Flash_bwd_paramsE)
        /*00b0*/ 	.short	0x0380
        /*00b2*/ 	.short	0x0280


	//----- nvinfo : EIATTR_SW_WAR
	.align		4
.L_378:
        /*00b4*/ 	.byte	0x04, 0x36
        /*00b6*/ 	.short	(.L_380 - .L_379)
.L_379:
        /*00b8*/ 	.word	0x00000008
.L_380:


//--------------------- .nv.info._ZN5flash44flash_bwd_dq_dk_dv_loop_seqk_parallel_kernelI23Flash_bwd_kernel_traitsILi256ELi64ELi32ELi8ELi4ELi1ELi2ELb1ELb1EN7cutlass10bfloat16_tE19Flash_kernel_traitsILi256ELi64ELi32ELi8ES3_EELb0ELb0ELb0ELb0ELb0ELb0ELb1EEEvNS_16Flash_bwd_paramsE --------------------------
	.section	.nv.info._ZN5flash44flash_bwd_dq_dk_dv_loop_seqk_parallel_kernelI23Flash_bwd_kernel_traitsILi256ELi64ELi32ELi8ELi4ELi1ELi2ELb1ELb1EN7cutlass10bfloat16_tE19Flash_kernel_traitsILi256ELi64ELi32ELi8ES3_EELb0ELb0ELb0ELb0ELb0ELb0ELb1EEEvNS_16Flash_bwd_paramsE,"",@"SHT_CUDA_INFO"
	.sectionflags	@""
	.align	4


	//----- nvinfo : EIATTR_CUDA_API_VERSION
	.align		4
        /*0000*/ 	.byte	0x04, 0x37
        /*0002*/ 	.short	(.L_382 - .L_381)
.L_381:
        /*0004*/ 	.word	0x00000082


	//----- nvinfo : EIATTR_KPARAM_INFO
	.align		4
.L_382:
        /*0008*/ 	.byte	0x04, 0x17
        /*000a*/ 	.short	(.L_384 - .L_383)
.L_383:
        /*000c*/ 	.word	0x00000000
        /*0010*/ 	.short	0x0000
        /*0012*/ 	.short	0x0000
        /*0014*/ 	.byte	0x00, 0xf0, 0x01, 0x0a


	//----- nvinfo : EIATTR_SPARSE_MMA_MASK
	.align		4
.L_384:
        /*0018*/ 	.byte	0x03, 0x50
        /*001a*/ 	.short	0x0000


	//----- nvinfo : EIATTR_MAXREG_COUNT
	.align		4
        /*001c*/ 	.byte	0x03, 0x1b
        /*001e*/ 	.short	0x00ff


	//----- nvinfo : EIATTR_NUM_BARRIERS
	.align		4
        /*0020*/ 	.byte	0x02, 0x4c
        /*0022*/ 	.byte	0x01
	.zero		1


	//----- nvinfo : EIATTR_ANNOTATIONS
	.align		4
        /*0024*/ 	.byte	0x04, 0x55
        /*0026*/ 	.short	(.L_386 - .L_385)


	//   ....[0]....
.L_385:
        /*0028*/ 	.word	0x00000001
        /*002c*/ 	.byte	0x20, 0x13, 0x00, 0x00, 0x01, 0x00, 0x00, 0x00, 0x60, 0x13, 0x00, 0x00, 0x01, 0x00, 0x00, 0x00
        /*003c*/ 	.byte	0x90, 0x13, 0x00, 0x00, 0x01, 0x00, 0x00, 0x00, 0x00, 0x30, 0x00, 0x00, 0x01, 0x00, 0x00, 0x00
        /*004c*/ 	.byte	0x80, 0x30, 0x00, 0x00, 0x01, 0x00, 0x00, 0x00, 0xb0, 0x44, 0x00, 0x00, 0x01, 0x00, 0x00, 0x00
        /*005c*/ 	.byte	0x50, 0x48, 0x00, 0x00, 0x01, 0x00, 0x00, 0x00, 0x70, 0x48, 0x00, 0x00, 0x01, 0x00, 0x00, 0x00
        /*006c*/ 	.byte	0x90, 0x48, 0x00, 0x00, 0x01, 0x00, 0x00, 0x00, 0x20, 0x49, 0x00, 0x00, 0x01, 0x00, 0x00, 0x00
        /*007c*/ 	.byte	0x60, 0x52, 0x00, 0x00, 0x01, 0x00, 0x00, 0x00, 0x50, 0x5a, 0x00, 0x00, 0x01, 0x00, 0x00, 0x00
        /*008c*/ 	.byte	0xa0, 0x5a, 0x00, 0x00, 0x01, 0x00, 0x00, 0x00, 0x10, 0x5b, 0x00, 0x00, 0x01, 0x00, 0x00, 0x00
        /*009c*/ 	.byte	0xb0, 0x5e, 0x00, 0x00


	//----- nvinfo : EIATTR_MERCURY_ISA_VERSION
	.align		4
.L_386:
        /*00a0*/ 	.byte	0x03, 0x5f
        /*00a2*/ 	.short	0x0101


	//----- nvinfo : EIATTR_VRC_CTA_INIT_COUNT
	.align		4
        /*00a4*/ 	.byte	0x02, 0x4a
	.zero		1
	.zero		1


	//----- nvinfo : EIATTR_EXIT_INSTR_OFFSETS
	.align		4
        /*00a8*/ 	.byte	0x04, 0x1c
        /*00aa*/ 	.short	(.L_388 - .L_387)


	//   ....[0]....
.L_387:
        /*00ac*/ 	.word	0x00000090


	//   ....[1]....
        /*00b0*/ 	.word	0x00006c30


	//----- nvinfo : EIATTR_CRS_STACK_SIZE
	.align		4
.L_388:
        /*00b4*/ 	.byte	0x04, 0x1e
        /*00b6*/ 	.short	(.L_390 - .L_389)
.L_389:
        /*00b8*/ 	.word	0x00000000


	//----- nvinfo : EIATTR_CBANK_PARAM_SIZE
	.align		4
.L_390:
        /*00bc*/ 	.byte	0x03, 0x19
        /*00be*/ 	.short	0x0280


	//----- nvinfo : EIATTR_PARAM_CBANK
	.align		4
        /*00c0*/ 	.byte	0x04, 0x0a
        /*00c2*/ 	.short	(.L_392 - .L_391)
	.align		4
.L_391:
        /*00c4*/ 	.word	index@(.nv.constant0._ZN5flash44flash_bwd_dq_dk_dv_loop_seqk_parallel_kernelI23Flash_bwd_kernel_traitsILi256ELi64ELi32ELi8ELi4ELi1ELi2ELb1ELb1EN7cutlass10bfloat16_tE19Flash_kernel_traitsILi256ELi64ELi32ELi8ES3_EELb0ELb0ELb0ELb0ELb0ELb0ELb1EEEvNS_16Flash_bwd_paramsE)
        /*00c8*/ 	.short	0x0380
        /*00ca*/ 	.short	0x0280


	//----- nvinfo : EIATTR_SW_WAR
	.align		4
.L_392:
        /*00cc*/ 	.byte	0x04, 0x36
        /*00ce*/ 	.short	(.L_394 - .L_393)
.L_393:
        /*00d0*/ 	.word	0x00000008
.L_394:


//--------------------- .nv.info._ZN5flash44flash_bwd_dq_dk_dv_loop_seqk_parallel_kernelI23Flash_bwd_kernel_traitsILi256ELi64ELi32ELi8ELi4ELi1ELi2ELb1ELb1EN7cutlass10bfloat16_tE19Flash_kernel_traitsILi256ELi64ELi32ELi8ES3_EELb0ELb0ELb1ELb0ELb0ELb0ELb0EEEvNS_16Flash_bwd_paramsE --------------------------
	.section	.nv.info._ZN5flash44flash_bwd_dq_dk_dv_loop_seqk_parallel_kernelI23Flash_bwd_kernel_traitsILi256ELi64ELi32ELi8ELi4ELi1ELi2ELb1ELb1EN7cutlass10bfloat16_tE19Flash_kernel_traitsILi256ELi64ELi32ELi8ES3_EELb0ELb0ELb1ELb0ELb0ELb0ELb0EEEvNS_16Flash_bwd_paramsE,"",@"SHT_CUDA_INFO"
	.sectionflags	@""
	.align	4


	//----- nvinfo : EIATTR_CUDA_API_VERSION
	.align		4
        /*0000*/ 	.byte	0x04, 0x37
        /*0002*/ 	.short	(.L_396 - .L_395)
.L_395:
        /*0004*/ 	.word	0x00000082


	//----- nvinfo : EIATTR_KPARAM_INFO
	.align		4
.L_396:
        /*0008*/ 	.byte	0x04, 0x17
        /*000a*/ 	.short	(.L_398 - .L_397)
.L_397:
        /*000c*/ 	.word	0x00000000
        /*0010*/ 	.short	0x0000
        /*0012*/ 	.short	0x0000
        /*0014*/ 	.byte	0x00, 0xf0, 0x01, 0x0a


	//----- nvinfo : EIATTR_SPARSE_MMA_MASK
	.align		4
.L_398:
        /*0018*/ 	.byte	0x03, 0x50
        /*001a*/ 	.short	0x0000


	//----- nvinfo : EIATTR_MAXREG_COUNT
	.align		4
        /*001c*/ 	.byte	0x03, 0x1b
        /*001e*/ 	.short	0x00ff


	//----- nvinfo : EIATTR_NUM_BARRIERS
	.align		4
        /*0020*/ 	.byte	0x02, 0x4c
        /*0022*/ 	.byte	0x01
	.zero		1


	//----- nvinfo : EIATTR_ANNOTATIONS
	.align		4
        /*0024*/ 	.byte	0x04, 0x55
        /*0026*/ 	.short	(.L_400 - .L_399)


	//   ....[0]....
.L_399:
        /*0028*/ 	.word	0x00000001
        /*002c*/ 	.byte	0x00, 0x4a, 0x00, 0x00, 0x01, 0x00, 0x00, 0x00, 0xe0, 0x56, 0x00, 0x00


	//----- nvinfo : EIATTR_MERCURY_ISA_VERSION
	.align		4
.L_400:
        /*0038*/ 	.byte	0x03, 0x5f
        /*003a*/ 	.short	0x0101


	//----- nvinfo : EIATTR_VRC_CTA_INIT_COUNT
	.align		4
        /*003c*/ 	.byte	0x02, 0x4a
	.zero		1
	.zero		1


	//----- nvinfo : EIATTR_EXIT_INSTR_OFFSETS
	.align		4
        /*0040*/ 	.byte	0x04, 0x1c
        /*0042*/ 	.short	(.L_402 - .L_401)


	//   ....[0]....
.L_401:
        /*0044*/ 	.word	0x00000090


	//   ....[1]....
        /*0048*/ 	.word	0x00006c70


	//----- nvinfo : EIATTR_CRS_STACK_SIZE
	.align		4
.L_402:
        /*004c*/ 	.byte	0x04, 0x1e
        /*004e*/ 	.short	(.L_404 - .L_403)
.L_403:
        /*0050*/ 	.word	0x00000000


	//----- nvinfo : EIATTR_CBANK_PARAM_SIZE
	.align		4
.L_404:
        /*0054*/ 	.byte	0x03, 0x19
        /*0056*/ 	.short	0x0280


	//----- nvinfo : EIATTR_PARAM_CBANK
	.align		4
        /*0058*/ 	.byte	0x04, 0x0a
        /*005a*/ 	.short	(.L_406 - .L_405)
	.align		4
.L_405:
        /*005c*/ 	.word	index@(.nv.constant0._ZN5flash44flash_bwd_dq_dk_dv_loop_seqk_parallel_kernelI23Flash_bwd_kernel_traitsILi256ELi64ELi32ELi8ELi4ELi1ELi2ELb1ELb1EN7cutlass10bfloat16_tE19Flash_kernel_traitsILi256ELi64ELi32ELi8ES3_EELb0ELb0ELb1ELb0ELb0ELb0ELb0EEEvNS_16Flash_bwd_paramsE)
        /*0060*/ 	.short	0x0380
        /*0062*/ 	.short	0x0280


	//----- nvinfo : EIATTR_SW_WAR
	.align		4
.L_406:
        /*0064*/ 	.byte	0x04, 0x36
        /*0066*/ 	.short	(.L_408 - .L_407)
.L_407:
        /*0068*/ 	.word	0x00000008
.L_408:


//--------------------- .nv.info._ZN5flash44flash_bwd_dq_dk_dv_loop_seqk_parallel_kernelI23Flash_bwd_kernel_traitsILi256ELi64ELi32ELi8ELi4ELi1ELi2ELb1ELb1EN7cutlass10bfloat16_tE19Flash_kernel_traitsILi256ELi64ELi32ELi8ES3_EELb0ELb0ELb1ELb0ELb0ELb0ELb1EEEvNS_16Flash_bwd_paramsE --------------------------
	.section	.nv.info._ZN5flash44flash_bwd_dq_dk_dv_loop_seqk_parallel_kernelI23Flash_bwd_kernel_traitsILi256ELi64ELi32ELi8ELi4ELi1ELi2ELb1ELb1EN7cutlass10bfloat16_tE19Flash_kernel_traitsILi256ELi64ELi32ELi8ES3_EELb0ELb0ELb1ELb0ELb0ELb0ELb1EEEvNS_16Flash_bwd_paramsE,"",@"SHT_CUDA_INFO"
	.sectionflags	@""
	.align	4


	//----- nvinfo : EIATTR_CUDA_API_VERSION
	.align		4
        /*0000*/ 	.byte	0x04, 0x37
        /*0002*/ 	.short	(.L_410 - .L_409)
.L_409:
        /*0004*/ 	.word	0x00000082


	//----- nvinfo : EIATTR_KPARAM_INFO
	.align		4
.L_410:
        /*0008*/ 	.byte	0x04, 0x17
        /*000a*/ 	.short	(.L_412 - .L_411)
.L_411:
        /*000c*/ 	.word	0x00000000
        /*0010*/ 	.short	0x0000
        /*0012*/ 	.short	0x0000
        /*0014*/ 	.byte	0x00, 0xf0, 0x01, 0x0a


	//----- nvinfo : EIATTR_SPARSE_MMA_MASK
	.align		4
.L_412:
        /*0018*/ 	.byte	0x03, 0x50
        /*001a*/ 	.short	0x0000


	//----- nvinfo : EIATTR_MAXREG_COUNT
	.align		4
        /*001c*/ 	.byte	0x03, 0x1b
        /*001e*/ 	.short	0x00ff


	//----- nvinfo : EIATTR_NUM_BARRIERS
	.align		4
        /*0020*/ 	.byte	0x02, 0x4c
        /*0022*/ 	.byte	0x01
	.zero		1


	//----- nvinfo : EIATTR_ANNOTATIONS
	.align		4
        /*0024*/ 	.byte	0x04, 0x55
        /*0026*/ 	.short	(.L_414 - .L_413)


	//   ....[0]....
.L_413:
        /*0028*/ 	.word	0x00000001
        /*002c*/ 	.byte	0x60, 0x4d, 0x00, 0x00, 0x01, 0x00, 0x00, 0x00, 0x40, 0x5a, 0x00, 0x00


	//----- nvinfo : EIATTR_MERCURY_ISA_VERSION
	.align		4
.L_414:
        /*0038*/ 	.byte	0x03, 0x5f
        /*003a*/ 	.short	0x0101


	//----- nvinfo : EIATTR_VRC_CTA_INIT_COUNT
	.align		4
        /*003c*/ 	.byte	0x02, 0x4a
	.zero		1
	.zero		1


	//----- nvinfo : EIATTR_EXIT_INSTR_OFFSETS
	.align		4
        /*0040*/ 	.byte	0x04, 0x1c
        /*0042*/ 	.short	(.L_416 - .L_415)


	//   ....[0]....
.L_415:
        /*0044*/ 	.word	0x00000090


	//   ....[1]....
        /*0048*/ 	.word	0x00006fd0


	//----- nvinfo : EIATTR_CRS_STACK_SIZE
	.align		4
.L_416:
        /*004c*/ 	.byte	0x04, 0x1e
        /*004e*/ 	.short	(.L_418 - .L_417)
.L_417:
        /*0050*/ 	.word	0x00000000


	//----- nvinfo : EIATTR_CBANK_PARAM_SIZE
	.align		4
.L_418:
        /*0054*/ 	.byte	0x03, 0x19
        /*0056*/ 	.short	0x0280


	//----- nvinfo : EIATTR_PARAM_CBANK
	.align		4
        /*0058*/ 	.byte	0x04, 0x0a
        /*005a*/ 	.short	(.L_420 - .L_419)
	.align		4
.L_419:
        /*005c*/ 	.word	index@(.nv.constant0._ZN5flash44flash_bwd_dq_dk_dv_loop_seqk_parallel_kernelI23Flash_bwd_kernel_traitsILi256ELi64ELi32ELi8ELi4ELi1ELi2ELb1ELb1EN7cutlass10bfloat16_tE19Flash_kernel_traitsILi256ELi64ELi32ELi8ES3_EELb0ELb0ELb1ELb0ELb0ELb0ELb1EEEvNS_16Flash_bwd_paramsE)
        /*0060*/ 	.short	0x0380
        /*0062*/ 	.short	0x0280


	//----- nvinfo : EIATTR_SW_WAR
	.align		4
.L_420:
        /*0064*/ 	.byte	0x04, 0x36
        /*0066*/ 	.short	(.L_422 - .L_421)
.L_421:
        /*0068*/ 	.word	0x00000008
.L_422:


//--------------------- .nv.info._ZN5flash44flash_bwd_dq_dk_dv_loop_seqk_parallel_kernelI23Flash_bwd_kernel_traitsILi256ELi64ELi32ELi8ELi4ELi1ELi2ELb1ELb1EN7cutlass10bfloat16_tE19Flash_kernel_traitsILi256ELi64ELi32ELi8ES3_EELb0ELb0ELb0ELb0ELb0ELb1ELb0EEEvNS_16Flash_bwd_paramsE --------------------------
	.section	.nv.info._ZN5flash44flash_bwd_dq_dk_dv_loop_seqk_parallel_kernelI23Flash_bwd_kernel_traitsILi256ELi64ELi32ELi8ELi4ELi1ELi2ELb1ELb1EN7cutlass10bfloat16_tE19Flash_kernel_traitsILi256ELi64ELi32ELi8ES3_EELb0ELb0ELb0ELb0ELb0ELb1ELb0EEEvNS_16Flash_bwd_paramsE,"",@"SHT_CUDA_INFO"
	.sectionflags	@""
	.align	4


	//----- nvinfo : EIATTR_CUDA_API_VERSION
	.align		4
        /*0000*/ 	.byte	0x04, 0x37
        /*0002*/ 	.short	(.L_424 - .L_423)
.L_423:
        /*0004*/ 	.word	0x00000082


	//----- nvinfo : EIATTR_KPARAM_INFO
	.align		4
.L_424:
        /*0008*/ 	.byte	0x04, 0x17
        /*000a*/ 	.short	(.L_426 - .L_425)
.L_425:
        /*000c*/ 	.word	0x00000000
        /*0010*/ 	.short	0x0000
        /*0012*/ 	.short	0x0000
        /*0014*/ 	.byte	0x00, 0xf0, 0x01, 0x0a


	//----- nvinfo : EIATTR_SPARSE_MMA_MASK
	.align		4
.L_426:
        /*0018*/ 	.byte	0x03, 0x50
        /*001a*/ 	.short	0x0000


	//----- nvinfo : EIATTR_MAXREG_COUNT
	.align		4
        /*001c*/ 	.byte	0x03, 0x1b
        /*001e*/ 	.short	0x00ff


	//----- nvinfo : EIATTR_NUM_BARRIERS
	.align		4
        /*0020*/ 	.byte	0x02, 0x4c
        /*0022*/ 	.byte	0x01
	.zero		1


	//----- nvinfo : EIATTR_MERCURY_ISA_VERSION
	.align		4
        /*0024*/ 	.byte	0x03, 0x5f
        /*0026*/ 	.short	0x0101


	//----- nvinfo : EIATTR_VRC_CTA_INIT_COUNT
	.align		4
        /*0028*/ 	.byte	0x02, 0x4a
	.zero		1
	.zero		1


	//----- nvinfo : EIATTR_EXIT_INSTR_OFFSETS
	.align		4
        /*002c*/ 	.byte	0x04, 0x1c
        /*002e*/ 	.short	(.L_428 - .L_427)


	//   ....[0]....
.L_427:
        /*0030*/ 	.word	0x00000080


	//   ....[1]....
        /*0034*/ 	.word	0x00005910


	//----- nvinfo : EIATTR_CRS_STACK_SIZE
	.align		4
.L_428:
        /*0038*/ 	.byte	0x04, 0x1e
        /*003a*/ 	.short	(.L_430 - .L_429)
.L_429:
        /*003c*/ 	.word	0x00000000


	//----- nvinfo : EIATTR_CBANK_PARAM_SIZE
	.align		4
.L_430:
        /*0040*/ 	.byte	0x03, 0x19
        /*0042*/ 	.short	0x0280


	//----- nvinfo : EIATTR_PARAM_CBANK
	.align		4
        /*0044*/ 	.byte	0x04, 0x0a
        /*0046*/ 	.short	(.L_432 - .L_431)
	.align		4
.L_431:
        /*0048*/ 	.word	index@(.nv.constant0._ZN5flash44flash_bwd_dq_dk_dv_loop_seqk_parallel_kernelI23Flash_bwd_kernel_traitsILi256ELi64ELi32ELi8ELi4ELi1ELi2ELb1ELb1EN7cutlass10bfloat16_tE19Flash_kernel_traitsILi256ELi64ELi32ELi8ES3_EELb0ELb0ELb0ELb0ELb0ELb1ELb0EEEvNS_16Flash_bwd_paramsE)
        /*004c*/ 	.short	0x0380
        /*004e*/ 	.short	0x0280


	//----- nvinfo : EIATTR_SW_WAR
	.align		4
.L_432:
        /*0050*/ 	.byte	0x04, 0x36
        /*0052*/ 	.short	(.L_434 - .L_433)
.L_433:
        /*0054*/ 	.word	0x00000008
.L_434:


//--------------------- .nv.info._ZN5flash44flash_bwd_dq_dk_dv_loop_seqk_parallel_kernelI23Flash_bwd_kernel_traitsILi256ELi64ELi32ELi8ELi4ELi1ELi2ELb1ELb1EN7cutlass10bfloat16_tE19Flash_kernel_traitsILi256ELi64ELi32ELi8ES3_EELb0ELb0ELb0ELb0ELb0ELb1ELb1EEEvNS_16Flash_bwd_paramsE --------------------------
	.section	.nv.info._ZN5flash44flash_bwd_dq_dk_dv_loop_seqk_parallel_kernelI23Flash_bwd_kernel_traitsILi256ELi64ELi32ELi8ELi4ELi1ELi2ELb1ELb1EN7cutlass10bfloat16_tE19Flash_kernel_traitsILi256ELi64ELi32ELi8ES3_EELb0ELb0ELb0ELb0ELb0ELb1ELb1EEEvNS_16Flash_bwd_paramsE,"",@"SHT_CUDA_INFO"
	.sectionflags	@""
	.align	4


	//----- nvinfo : EIATTR_CUDA_API_VERSION
	.align		4
        /*0000*/ 	.byte	0x04, 0x37
        /*0002*/ 	.short	(.L_436 - .L_435)
.L_435:
        /*0004*/ 	.word	0x00000082


	//----- nvinfo : EIATTR_KPARAM_INFO
	.align		4
.L_436:
        /*0008*/ 	.byte	0x04, 0x17
        /*000a*/ 	.short	(.L_438 - .L_437)
.L_437:
        /*000c*/ 	.word	0x00000000
        /*0010*/ 	.short	0x0000
        /*0012*/ 	.short	0x0000
        /*0014*/ 	.byte	0x00, 0xf0, 0x01, 0x0a


	//----- nvinfo : EIATTR_SPARSE_MMA_MASK
	.align		4
.L_438:
        /*0018*/ 	.byte	0x03, 0x50
        /*001a*/ 	.short	0x0000


	//----- nvinfo : EIATTR_MAXREG_COUNT
	.align		4
        /*001c*/ 	.byte	0x03, 0x1b
        /*001e*/ 	.short	0x00ff


	//----- nvinfo : EIATTR_NUM_BARRIERS
	.align		4
        /*0020*/ 	.byte	0x02, 0x4c
        /*0022*/ 	.byte	0x01
	.zero		1


	//----- nvinfo : EIATTR_MERCURY_ISA_VERSION
	.align		4
        /*0024*/ 	.byte	0x03, 0x5f
        /*0026*/ 	.short	0x0101


	//----- nvinfo : EIATTR_VRC_CTA_INIT_COUNT
	.align		4
        /*0028*/ 	.byte	0x02, 0x4a
	.zero		1
	.zero		1


	//----- nvinfo : EIATTR_EXIT_INSTR_OFFSETS
	.align		4
        /*002c*/ 	.byte	0x04, 0x1c
        /*002e*/ 	.short	(.L_440 - .L_439)


	//   ....[0]....
.L_439:
        /*0030*/ 	.word	0x00000080


	//   ....[1]....
        /*0034*/ 	.word	0x00005bf0


	//----- nvinfo : EIATTR_CRS_STACK_SIZE
	.align		4
.L_440:
        /*0038*/ 	.byte	0x04, 0x1e
        /*003a*/ 	.short	(.L_442 - .L_441)
.L_441:
        /*003c*/ 	.word	0x00000000


	//----- nvinfo : EIATTR_CBANK_PARAM_SIZE
	.align		4
.L_442:
        /*0040*/ 	.byte	0x03, 0x19
        /*0042*/ 	.short	0x0280


	//----- nvinfo : EIATTR_PARAM_CBANK
	.align		4
        /*0044*/ 	.byte	0x04, 0x0a
        /*0046*/ 	.short	(.L_444 - .L_443)
	.align		4
.L_443:
        /*0048*/ 	.word	index@(.nv.constant0._ZN5flash44flash_bwd_dq_dk_dv_loop_seqk_parallel_kernelI23Flash_bwd_kernel_traitsILi256ELi64ELi32ELi8ELi4ELi1ELi2ELb1ELb1EN7cutlass10bfloat16_tE19Flash_kernel_traitsILi256ELi64ELi32ELi8ES3_EELb0ELb0ELb0ELb0ELb0ELb1ELb1EEEvNS_16Flash_bwd_paramsE)
        /*004c*/ 	.short	0x0380
        /*004e*/ 	.short	0x0280


	//----- nvinfo : EIATTR_SW_WAR
	.align		4
.L_444:
        /*0050*/ 	.byte	0x04, 0x36
        /*0052*/ 	.short	(.L_446 - .L_445)
.L_445:
        /*0054*/ 	.word	0x00000008
.L_446:


//--------------------- .nv.info._ZN5flash44flash_bwd_dq_dk_dv_loop_seqk_parallel_kernelI23Flash_bwd_kernel_traitsILi256ELi64ELi32ELi8ELi4ELi1ELi2ELb1ELb1EN7cutlass10bfloat16_tE19Flash_kernel_traitsILi256ELi64ELi32ELi8ES3_EELb0ELb0ELb0ELb1ELb0ELb0ELb0EEEvNS_16Flash_bwd_paramsE --------------------------
	.section	.nv.info._ZN5flash44flash_bwd_dq_dk_dv_loop_seqk_parallel_kernelI23Flash_bwd_kernel_traitsILi256ELi64ELi32ELi8ELi4ELi1ELi2ELb1ELb1EN7cutlass10bfloat16_tE19Flash_kernel_traitsILi256ELi64ELi32ELi8ES3_EELb0ELb0ELb0ELb1ELb0ELb0ELb0EEEvNS_16Flash_bwd_paramsE,"",@"SHT_CUDA_INFO"
	.sectionflags	@""
	.align	4


	//----- nvinfo : EIATTR_CUDA_API_VERSION
	.align		4
        /*0000*/ 	.byte	0x04, 0x37
        /*0002*/ 	.short	(.L_448 - .L_447)
.L_447:
        /*0004*/ 	.word	0x00000082


	//----- nvinfo : EIATTR_KPARAM_INFO
	.align		4
.L_448:
        /*0008*/ 	.byte	0x04, 0x17
        /*000a*/ 	.short	(.L_450 - .L_449)
.L_449:
        /*000c*/ 	.word	0x00000000
        /*0010*/ 	.short	0x0000
        /*0012*/ 	.short	0x0000
        /*0014*/ 	.byte	0x00, 0xf0, 0x01, 0x0a


	//----- nvinfo : EIATTR_SPARSE_MMA_MASK
	.align		4
.L_450:
        /*0018*/ 	.byte	0x03, 0x50
        /*001a*/ 	.short	0x0000


	//----- nvinfo : EIATTR_MAXREG_COUNT
	.align		4
        /*001c*/ 	.byte	0x03, 0x1b
        /*001e*/ 	.short	0x00ff


	//----- nvinfo : EIATTR_NUM_BARRIERS
	.align		4
        /*0020*/ 	.byte	0x02, 0x4c
        /*0022*/ 	.byte	0x01
	.zero		1


	//----- nvinfo : EIATTR_ANNOTATIONS
	.align		4
        /*0024*/ 	.byte	0x04, 0x55
        /*0026*/ 	.short	(.L_452 - .L_451)


	//   ....[0]....
.L_451:
        /*0028*/ 	.word	0x00000001
        /*002c*/ 	.byte	0x70, 0x4b, 0x00, 0x00, 0x01, 0x00, 0x00, 0x00, 0x50, 0x54, 0x00, 0x00


	//----- nvinfo : EIATTR_MERCURY_ISA_VERSION
	.align		4
.L_452:
        /*0038*/ 	.byte	0x03, 0x5f
        /*003a*/ 	.short	0x0101


	//----- nvinfo : EIATTR_VRC_CTA_INIT_COUNT
	.align		4
        /*003c*/ 	.byte	0x02, 0x4a
	.zero		1
	.zero		1


	//----- nvinfo : EIATTR_EXIT_INSTR_OFFSETS
	.align		4
        /*0040*/ 	.byte	0x04, 0x1c
        /*0042*/ 	.short	(.L_454 - .L_453)


	//   ....[0]....
.L_453:
        /*0044*/ 	.word	0x00000090


	//   ....[1]....
        /*0048*/ 	.word	0x00006e30


	//----- nvinfo : EIATTR_CRS_STACK_SIZE
	.align		4
.L_454:
        /*004c*/ 	.byte	0x04, 0x1e
        /*004e*/ 	.short	(.L_456 - .L_455)
.L_455:
        /*0050*/ 	.word	0x00000000


	//----- nvinfo : EIATTR_CBANK_PARAM_SIZE
	.align		4
.L_456:
        /*0054*/ 	.byte	0x03, 0x19
        /*0056*/ 	.short	0x0280


	//----- nvinfo : EIATTR_PARAM_CBANK
	.align		4
        /*0058*/ 	.byte	0x04, 0x0a
        /*005a*/ 	.short	(.L_458 - .L_457)
	.align		4
.L_457:
        /*005c*/ 	.word	index@(.nv.constant0._ZN5flash44flash_bwd_dq_dk_dv_loop_seqk_parallel_kernelI23Flash_bwd_kernel_traitsILi256ELi64ELi32ELi8ELi4ELi1ELi2ELb1ELb1EN7cutlass10bfloat16_tE19Flash_kernel_traitsILi256ELi64ELi32ELi8ES3_EELb0ELb0ELb0ELb1ELb0ELb0ELb0EEEvNS_16Flash_bwd_paramsE)
        /*0060*/ 	.short	0x0380
        /*0062*/ 	.short	0x0280


	//----- nvinfo : EIATTR_SW_WAR
	.align		4
.L_458:
        /*0064*/ 	.byte	0x04, 0x36
        /*0066*/ 	.short	(.L_460 - .L_459)
.L_459:
        /*0068*/ 	.word	0x00000008
.L_460:


//--------------------- .nv.info._ZN5flash44flash_bwd_dq_dk_dv_loop_seqk_parallel_kernelI23Flash_bwd_kernel_traitsILi256ELi64ELi32ELi8ELi4ELi1ELi2ELb1ELb1EN7cutlass10bfloat16_tE19Flash_kernel_traitsILi256ELi64ELi32ELi8ES3_EELb0ELb0ELb0ELb1ELb0ELb0ELb1EEEvNS_16Flash_bwd_paramsE --------------------------
	.section	.nv.info._ZN5flash44flash_bwd_dq_dk_dv_loop_seqk_parallel_kernelI23Flash_bwd_kernel_traitsILi256ELi64ELi32ELi8ELi4ELi1ELi2ELb1ELb1EN7cutlass10bfloat16_tE19Flash_kernel_traitsILi256ELi64ELi32ELi8ES3_EELb0ELb0ELb0ELb1ELb0ELb0ELb1EEEvNS_16Flash_bwd_paramsE,"",@"SHT_CUDA_INFO"
	.sectionflags	@""
	.align	4


	//----- nvinfo : EIATTR_CUDA_API_VERSION
	.align		4
        /*0000*/ 	.byte	0x04, 0x37
        /*0002*/ 	.short	(.L_462 - .L_461)
.L_461:
        /*0004*/ 	.word	0x00000082


	//----- nvinfo : EIATTR_KPARAM_INFO
	.align		4
.L_462:
        /*0008*/ 	.byte	0x04, 0x17
        /*000a*/ 	.short	(.L_464 - .L_463)
.L_463:
        /*000c*/ 	.word	0x00000000
        /*0010*/ 	.short	0x0000
        /*0012*/ 	.short	0x0000
        /*0014*/ 	.byte	0x00, 0xf0, 0x01, 0x0a


	//----- nvinfo : EIATTR_SPARSE_MMA_MASK
	.align		4
.L_464:
        /*0018*/ 	.byte	0x03, 0x50
        /*001a*/ 	.short	0x0000


	//----- nvinfo : EIATTR_MAXREG_COUNT
	.align		4
        /*001c*/ 	.byte	0x03, 0x1b
        /*001e*/ 	.short	0x00ff


	//----- nvinfo : EIATTR_NUM_BARRIERS
	.align		4
        /*0020*/ 	.byte	0x02, 0x4c
        /*0022*/ 	.byte	0x01
	.zero		1


	//----- nvinfo : EIATTR_MERCURY_ISA_VERSION
	.align		4
        /*0024*/ 	.byte	0x03, 0x5f
        /*0026*/ 	.short	0x0101


	//----- nvinfo : EIATTR_VRC_CTA_INIT_COUNT
	.align		4
        /*0028*/ 	.byte	0x02, 0x4a
	.zero		1
	.zero		1


	//----- nvinfo : EIATTR_EXIT_INSTR_OFFSETS
	.align		4
        /*002c*/ 	.byte	0x04, 0x1c
        /*002e*/ 	.short	(.L_466 - .L_465)


	//   ....[0]....
.L_465:
        /*0030*/ 	.word	0x00000080


	//   ....[1]....
        /*0034*/ 	.word	0x00007110


	//----- nvinfo : EIATTR_CRS_STACK_SIZE
	.align		4
.L_466:
        /*0038*/ 	.byte	0x04, 0x1e
        /*003a*/ 	.short	(.L_468 - .L_467)
.L_467:
        /*003c*/ 	.word	0x00000000


	//----- nvinfo : EIATTR_CBANK_PARAM_SIZE
	.align		4
.L_468:
        /*0040*/ 	.byte	0x03, 0x19
        /*0042*/ 	.short	0x0280


	//----- nvinfo : EIATTR_PARAM_CBANK
	.align		4
        /*0044*/ 	.byte	0x04, 0x0a
        /*0046*/ 	.short	(.L_470 - .L_469)
	.align		4
.L_469:
        /*0048*/ 	.word	index@(.nv.constant0._ZN5flash44flash_bwd_dq_dk_dv_loop_seqk_parallel_kernelI23Flash_bwd_kernel_traitsILi256ELi64ELi32ELi8ELi4ELi1ELi2ELb1ELb1EN7cutlass10bfloat16_tE19Flash_kernel_traitsILi256ELi64ELi32ELi8ES3_EELb0ELb0ELb0ELb1ELb0ELb0ELb1EEEvNS_16Flash_bwd_paramsE)
        /*004c*/ 	.short	0x0380
        /*004e*/ 	.short	0x0280


	//----- nvinfo : EIATTR_SW_WAR
	.align		4
.L_470:
        /*0050*/ 	.byte	0x04, 0x36
        /*0052*/ 	.short	(.L_472 - .L_471)
.L_471:
        /*0054*/ 	.word	0x00000008
.L_472:


//--------------------- .nv.info._ZN5flash44flash_bwd_dq_dk_dv_loop_seqk_parallel_kernelI23Flash_bwd_kernel_traitsILi256ELi64ELi32ELi8ELi4ELi1ELi2ELb1ELb1EN7cutlass10bfloat16_tE19Flash_kernel_traitsILi256ELi64ELi32ELi8ES3_EELb0ELb0ELb1ELb0ELb0ELb1ELb0EEEvNS_16Flash_bwd_paramsE --------------------------
	.section	.nv.info._ZN5flash44flash_bwd_dq_dk_dv_loop_seqk_parallel_kernelI23Flash_bwd_kernel_traitsILi256ELi64ELi32ELi8ELi4ELi1ELi2ELb1ELb1EN7cutlass10bfloat16_tE19Flash_kernel_traitsILi256ELi64ELi32ELi8ES3_EELb0ELb0ELb1ELb0ELb0ELb1ELb0EEEvNS_16Flash_bwd_paramsE,"",@"SHT_CUDA_INFO"
	.sectionflags	@""
	.align	4


	//----- nvinfo : EIATTR_CUDA_API_VERSION
	.align		4
        /*0000*/ 	.byte	0x04, 0x37
        /*0002*/ 	.short	(.L_474 - .L_473)
.L_473:
        /*0004*/ 	.word	0x00000082


	//----- nvinfo : EIATTR_KPARAM_INFO
	.align		4
.L_474:
        /*0008*/ 	.byte	0x04, 0x17
        /*000a*/ 	.short	(.L_476 - .L_475)
.L_475:
        /*000c*/ 	.word	0x00000000
        /*0010*/ 	.short	0x0000
        /*0012*/ 	.short	0x0000
        /*0014*/ 	.byte	0x00, 0xf0, 0x01, 0x0a


	//----- nvinfo : EIATTR_SPARSE_MMA_MASK
	.align		4
.L_476:
        /*0018*/ 	.byte	0x03, 0x50
        /*001a*/ 	.short	0x0000


	//----- nvinfo : EIATTR_MAXREG_COUNT
	.align		4
        /*001c*/ 	.byte	0x03, 0x1b
        /*001e*/ 	.short	0x00ff


	//----- nvinfo : EIATTR_NUM_BARRIERS
	.align		4
        /*0020*/ 	.byte	0x02, 0x4c
        /*0022*/ 	.byte	0x01
	.zero		1


	//----- nvinfo : EIATTR_ANNOTATIONS
	.align		4
        /*0024*/ 	.byte	0x04, 0x55
        /*0026*/ 	.short	(.L_478 - .L_477)


	//   ....[0]....
.L_477:
        /*0028*/ 	.word	0x00000001
        /*002c*/ 	.byte	0x50, 0x3f, 0x00, 0x00, 0x01, 0x00, 0x00, 0x00, 0x30, 0x4c, 0x00, 0x00


	//----- nvinfo : EIATTR_MERCURY_ISA_VERSION
	.align		4
.L_478:
        /*0038*/ 	.byte	0x03, 0x5f
        /*003a*/ 	.short	0x0101


	//----- nvinfo : EIATTR_VRC_CTA_INIT_COUNT
	.align		4
        /*003c*/ 	.byte	0x02, 0x4a
	.zero		1
	.zero		1


	//----- nvinfo : EIATTR_EXIT_INSTR_OFFSETS
	.align		4
        /*0040*/ 	.byte	0x04, 0x1c
        /*0042*/ 	.short	(.L_480 - .L_479)


	//   ....[0]....
.L_479:
        /*0044*/ 	.word	0x00000090


	//   ....[1]....
        /*0048*/ 	.word	0x00005f90


	//----- nvinfo : EIATTR_CRS_STACK_SIZE
	.align		4
.L_480:
        /*004c*/ 	.byte	0x04, 0x1e
        /*004e*/ 	.short	(.L_482 - .L_481)
.L_481:
        /*0050*/ 	.word	0x00000000


	//----- nvinfo : EIATTR_CBANK_PARAM_SIZE
	.align		4
.L_482:
        /*0054*/ 	.byte	0x03, 0x19
        /*0056*/ 	.short	0x0280


	//----- nvinfo : EIATTR_PARAM_CBANK
	.align		4
        /*0058*/ 	.byte	0x04, 0x0a
        /*005a*/ 	.short	(.L_484 - .L_483)
	.align		4
.L_483:
        /*005c*/ 	.word	index@(.nv.constant0._ZN5flash44flash_bwd_dq_dk_dv_loop_seqk_parallel_kernelI23Flash_bwd_kernel_traitsILi256ELi64ELi32ELi8ELi4ELi1ELi2ELb1ELb1EN7cutlass10bfloat16_tE19Flash_kernel_traitsILi256ELi64ELi32ELi8ES3_EELb0ELb0ELb1ELb0ELb0ELb1ELb0EEEvNS_16Flash_bwd_paramsE)
        /*0060*/ 	.short	0x0380
        /*0062*/ 	.short	0x0280


	//----- nvinfo : EIATTR_SW_WAR
	.align		4
.L_484:
        /*0064*/ 	.byte	0x04, 0x36
        /*0066*/ 	.short	(.L_486 - .L_485)
.L_485:
        /*0068*/ 	.word	0x00000008
.L_486:


//--------------------- .nv.info._ZN5flash44flash_bwd_dq_dk_dv_loop_seqk_parallel_kernelI23Flash_bwd_kernel_traitsILi256ELi64ELi32ELi8ELi4ELi1ELi2ELb1ELb1EN7cutlass10bfloat16_tE19Flash_kernel_traitsILi256ELi64ELi32ELi8ES3_EELb0ELb0ELb1ELb0ELb0ELb1ELb1EEEvNS_16Flash_bwd_paramsE --------------------------
	.section	.nv.info._ZN5flash44flash_bwd_dq_dk_dv_loop_seqk_parallel_kernelI23Flash_bwd_kernel_traitsILi256ELi64ELi32ELi8ELi4ELi1ELi2ELb1ELb1EN7cutlass10bfloat16_tE19Flash_kernel_traitsILi256ELi64ELi32ELi8ES3_EELb0ELb0ELb1ELb0ELb0ELb1ELb1EEEvNS_16Flash_bwd_paramsE,"",@"SHT_CUDA_INFO"
	.sectionflags	@""
	.align	4


	//----- nvinfo : EIATTR_CUDA_API_VERSION
	.align		4
        /*0000*/ 	.byte	0x04, 0x37
        /*0002*/ 	.short	(.L_488 - .L_487)
.L_487:
        /*0004*/ 	.word	0x00000082


	//----- nvinfo : EIATTR_KPARAM_INFO
	.align		4
.L_488:
        /*0008*/ 	.byte	0x04, 0x17
        /*000a*/ 	.short	(.L_490 - .L_489)
.L_489:
        /*000c*/ 	.word	0x00000000
        /*0010*/ 	.short	0x0000
        /*0012*/ 	.short	0x0000
        /*0014*/ 	.byte	0x00, 0xf0, 0x01, 0x0a


	//----- nvinfo : EIATTR_SPARSE_MMA_MASK
	.align		4
.L_490:
        /*0018*/ 	.byte	0x03, 0x50
        /*001a*/ 	.short	0x0000


	//----- nvinfo : EIATTR_MAXREG_COUNT
	.align		4
        /*001c*/ 	.byte	0x03, 0x1b
        /*001e*/ 	.short	0x00ff


	//----- nvinfo : EIATTR_NUM_BARRIERS
	.align		4
        /*0020*/ 	.byte	0x02, 0x4c
        /*0022*/ 	.byte	0x01
	.zero		1


	//----- nvinfo : EIATTR_ANNOTATIONS
	.align		4
        /*0024*/ 	.byte	0x04, 0x55
        /*0026*/ 	.short	(.L_492 - .L_491)


	//   ....[0]....
.L_491:
        /*0028*/ 	.word	0x00000001
        /*002c*/ 	.byte	0x80, 0x42, 0x00, 0x00, 0x01, 0x00, 0x00, 0x00, 0x60, 0x4f, 0x00, 0x00


	//----- nvinfo : EIATTR_MERCURY_ISA_VERSION
	.align		4
.L_492:
        /*0038*/ 	.byte	0x03, 0x5f
        /*003a*/ 	.short	0x0101


	//----- nvinfo : EIATTR_VRC_CTA_INIT_COUNT
	.align		4
        /*003c*/ 	.byte	0x02, 0x4a
	.zero		1
	.zero		1


	//----- nvinfo : EIATTR_EXIT_INSTR_OFFSETS
	.align		4
        /*0040*/ 	.byte	0x04, 0x1c
        /*0042*/ 	.short	(.L_494 - .L_493)


	//   ....[0]....
.L_493:
        /*0044*/ 	.word	0x00000090


	//   ....[1]....
        /*0048*/ 	.word	0x000062c0


	//----- nvinfo : EIATTR_CRS_STACK_SIZE
	.align		4
.L_494:
        /*004c*/ 	.byte	0x04, 0x1e
        /*004e*/ 	.short	(.L_496 - .L_495)
.L_495:
        /*0050*/ 	.word	0x00000000


	//----- nvinfo : EIATTR_CBANK_PARAM_SIZE
	.align		4
.L_496:
        /*0054*/ 	.byte	0x03, 0x19
        /*0056*/ 	.short	0x0280


	//----- nvinfo : EIATTR_PARAM_CBANK
	.align		4
        /*0058*/ 	.byte	0x04, 0x0a
        /*005a*/ 	.short	(.L_498 - .L_497)
	.align		4
.L_497:
        /*005c*/ 	.word	index@(.nv.constant0._ZN5flash44flash_bwd_dq_dk_dv_loop_seqk_parallel_kernelI23Flash_bwd_kernel_traitsILi256ELi64ELi32ELi8ELi4ELi1ELi2ELb1ELb1EN7cutlass10bfloat16_tE19Flash_kernel_traitsILi256ELi64ELi32ELi8ES3_EELb0ELb0ELb1ELb0ELb0ELb1ELb1EEEvNS_16Flash_bwd_paramsE)
        /*0060*/ 	.short	0x0380
        /*0062*/ 	.short	0x0280


	//----- nvinfo : EIATTR_SW_WAR
	.align		4
.L_498:
        /*0064*/ 	.byte	0x04, 0x36
        /*0066*/ 	.short	(.L_500 - .L_499)
.L_499:
        /*0068*/ 	.word	0x00000008
.L_500:


//--------------------- .nv.info._ZN5flash44flash_bwd_dq_dk_dv_loop_seqk_parallel_kernelI23Flash_bwd_kernel_traitsILi256ELi64ELi32ELi8ELi4ELi1ELi2ELb1ELb1EN7cutlass10bfloat16_tE19Flash_kernel_traitsILi256ELi64ELi32ELi8ES3_EELb0ELb0ELb1ELb1ELb0ELb0ELb0EEEvNS_16Flash_bwd_paramsE --------------------------
	.section	.nv.info._ZN5flash44flash_bwd_dq_dk_dv_loop_seqk_parallel_kernelI23Flash_bwd_kernel_traitsILi256ELi64ELi32ELi8ELi4ELi1ELi2ELb1ELb1EN7cutlass10bfloat16_tE19Flash_kernel_traitsILi256ELi64ELi32ELi8ES3_EELb0ELb0ELb1ELb1ELb0ELb0ELb0EEEvNS_16Flash_bwd_paramsE,"",@"SHT_CUDA_INFO"
	.sectionflags	@""
	.align	4


	//----- nvinfo : EIATTR_CUDA_API_VERSION
	.align		4
        /*0000*/ 	.byte	0x04, 0x37
        /*0002*/ 	.short	(.L_502 - .L_501)
.L_501:
        /*0004*/ 	.word	0x00000082


	//----- nvinfo : EIATTR_KPARAM_INFO
	.align		4
.L_502:
        /*0008*/ 	.byte	0x04, 0x17
        /*000a*/ 	.short	(.L_504 - .L_503)
.L_503:
        /*000c*/ 	.word	0x00000000
        /*0010*/ 	.short	0x0000
        /*0012*/ 	.short	0x0000
        /*0014*/ 	.byte	0x00, 0xf0, 0x01, 0x0a


	//----- nvinfo : EIATTR_SPARSE_MMA_MASK
	.align		4
.L_504:
        /*0018*/ 	.byte	0x03, 0x50
        /*001a*/ 	.short	0x0000


	//----- nvinfo : EIATTR_MAXREG_COUNT
	.align		4
        /*001c*/ 	.byte	0x03, 0x1b
        /*001e*/ 	.short	0x00ff


	//----- nvinfo : EIATTR_NUM_BARRIERS
	.align		4
        /*0020*/ 	.byte	0x02, 0x4c
        /*0022*/ 	.byte	0x01
	.zero		1


	//----- nvinfo : EIATTR_MERCURY_ISA_VERSION
	.align		4
        /*0024*/ 	.byte	0x03, 0x5f
        /*0026*/ 	.short	0x0101


	//----- nvinfo : EIATTR_VRC_CTA_INIT_COUNT
	.align		4
        /*0028*/ 	.byte	0x02, 0x4a
	.zero		1
	.zero		1


	//----- nvinfo : EIATTR_EXIT_INSTR_OFFSETS
	.align		4
        /*002c*/ 	.byte	0x04, 0x1c
        /*002e*/ 	.short	(.L_506 - .L_505)


	//   ....[0]....
.L_505:
        /*0030*/ 	.word	0x00000080


	//   ....[1]....
        /*0034*/ 	.word	0x000072b0


	//----- nvinfo : EIATTR_CRS_STACK_SIZE
	.align		4
.L_506:
        /*0038*/ 	.byte	0x04, 0x1e
        /*003a*/ 	.short	(.L_508 - .L_507)
.L_507:
        /*003c*/ 	.word	0x00000000


	//----- nvinfo : EIATTR_CBANK_PARAM_SIZE
	.align		4
.L_508:
        /*0040*/ 	.byte	0x03, 0x19
        /*0042*/ 	.short	0x0280


	//----- nvinfo : EIATTR_PARAM_CBANK
	.align		4
        /*0044*/ 	.byte	0x04, 0x0a
        /*0046*/ 	.short	(.L_510 - .L_509)
	.align		4
.L_509:
        /*0048*/ 	.word	index@(.nv.constant0._ZN5flash44flash_bwd_dq_dk_dv_loop_seqk_parallel_kernelI23Flash_bwd_kernel_traitsILi256ELi64ELi32ELi8ELi4ELi1ELi2ELb1ELb1EN7cutlass10bfloat16_tE19Flash_kernel_traitsILi256ELi64ELi32ELi8ES3_EELb0ELb0ELb1ELb1ELb0ELb0ELb0EEEvNS_16Flash_bwd_paramsE)
        /*004c*/ 	.short	0x0380
        /*004e*/ 	.short	0x0280


	//----- nvinfo : EIATTR_SW_WAR
	.align		4
.L_510:
        /*0050*/ 	.byte	0x04, 0x36
        /*0052*/ 	.short	(.L_512 - .L_511)
.L_511:
        /*0054*/ 	.word	0x00000008
.L_512:


//--------------------- .nv.info._ZN5flash44flash_bwd_dq_dk_dv_loop_seqk_parallel_kernelI23Flash_bwd_kernel_traitsILi256ELi64ELi32ELi8ELi4ELi1ELi2ELb1ELb1EN7cutlass10bfloat16_tE19Flash_kernel_traitsILi256ELi64ELi32ELi8ES3_EELb0ELb0ELb1ELb1ELb0ELb0ELb1EEEvNS_16Flash_bwd_paramsE --------------------------
	.section	.nv.info._ZN5flash44flash_bwd_dq_dk_dv_loop_seqk_parallel_kernelI23Flash_bwd_kernel_traitsILi256ELi64ELi32ELi8ELi4ELi1ELi2ELb1ELb1EN7cutlass10bfloat16_tE19Flash_kernel_traitsILi256ELi64ELi32ELi8ES3_EELb0ELb0ELb1ELb1ELb0ELb0ELb1EEEvNS_16Flash_bwd_paramsE,"",@"SHT_CUDA_INFO"
	.sectionflags	@""
	.align	4


	//----- nvinfo : EIATTR_CUDA_API_VERSION
	.align		4
        /*0000*/ 	.byte	0x04, 0x37
        /*0002*/ 	.short	(.L_514 - .L_513)
.L_513:
        /*0004*/ 	.word	0x00000082


	//----- nvinfo : EIATTR_KPARAM_INFO
	.align		4
.L_514:
        /*0008*/ 	.byte	0x04, 0x17
        /*000a*/ 	.short	(.L_516 - .L_515)
.L_515:
        /*000c*/ 	.word	0x00000000
        /*0010*/ 	.short	0x0000
        /*0012*/ 	.short	0x0000
        /*0014*/ 	.byte	0x00, 0xf0, 0x01, 0x0a


	//----- nvinfo : EIATTR_SPARSE_MMA_MASK
	.align		4
.L_516:
        /*0018*/ 	.byte	0x03, 0x50
        /*001a*/ 	.short	0x0000


	//----- nvinfo : EIATTR_MAXREG_COUNT
	.align		4
        /*001c*/ 	.byte	0x03, 0x1b
        /*001e*/ 	.short	0x00ff


	//----- nvinfo : EIATTR_NUM_BARRIERS
	.align		4
        /*0020*/ 	.byte	0x02, 0x4c
        /*0022*/ 	.byte	0x01
	.zero		1


	//----- nvinfo : EIATTR_MERCURY_ISA_VERSION
	.align		4
        /*0024*/ 	.byte	0x03, 0x5f
        /*0026*/ 	.short	0x0101


	//----- nvinfo : EIATTR_VRC_CTA_INIT_COUNT
	.align		4
        /*0028*/ 	.byte	0x02, 0x4a
	.zero		1
	.zero		1


	//----- nvinfo : EIATTR_EXIT_INSTR_OFFSETS
	.align		4
        /*002c*/ 	.byte	0x04, 0x1c
        /*002e*/ 	.short	(.L_518 - .L_517)


	//   ....[0]....
.L_517:
        /*0030*/ 	.word	0x00000080


	//   ....[1]....
        /*0034*/ 	.word	0x00007560


	//----- nvinfo : EIATTR_CRS_STACK_SIZE
	.align		4
.L_518:
        /*0038*/ 	.byte	0x04, 0x1e
        /*003a*/ 	.short	(.L_520 - .L_519)
.L_519:
        /*003c*/ 	.word	0x00000000


	//----- nvinfo : EIATTR_CBANK_PARAM_SIZE
	.align		4
.L_520:
        /*0040*/ 	.byte	0x03, 0x19
        /*0042*/ 	.short	0x0280


	//----- nvinfo : EIATTR_PARAM_CBANK
	.align		4
        /*0044*/ 	.byte	0x04, 0x0a
        /*0046*/ 	.short	(.L_522 - .L_521)
	.align		4
.L_521:
        /*0048*/ 	.word	index@(.nv.constant0._ZN5flash44flash_bwd_dq_dk_dv_loop_seqk_parallel_kernelI23Flash_bwd_kernel_traitsILi256ELi64ELi32ELi8ELi4ELi1ELi2ELb1ELb1EN7cutlass10bfloat16_tE19Flash_kernel_traitsILi256ELi64ELi32ELi8ES3_EELb0ELb0ELb1ELb1ELb0ELb0ELb1EEEvNS_16Flash_bwd_paramsE)
        /*004c*/ 	.short	0x0380
        /*004e*/ 	.short	0x0280


	//----- nvinfo : EIATTR_SW_WAR
	.align		4
.L_522:
        /*0050*/ 	.byte	0x04, 0x36
        /*0052*/ 	.short	(.L_524 - .L_523)
.L_523:
        /*0054*/ 	.word	0x00000008
.L_524:


//--------------------- .nv.info._ZN5flash25flash_bwd_dot_do_o_kernelILb0E23Flash_bwd_kernel_traitsILi256ELi64ELi32ELi8ELi4ELi1ELi2ELb1ELb1EN7cutlass10bfloat16_tE19Flash_kernel_traitsILi256ELi64ELi32ELi8ES3_EEEEvNS_16Flash_bwd_paramsE --------------------------
	.section	.nv.info._ZN5flash25flash_bwd_dot_do_o_kernelILb0E23Flash_bwd_kernel_traitsILi256ELi64ELi32ELi8ELi4ELi1ELi2ELb1ELb1EN7cutlass10bfloat16_tE19Flash_kernel_traitsILi256ELi64ELi32ELi8ES3_EEEEvNS_16Flash_bwd_paramsE,"",@"SHT_CUDA_INFO"
	.sectionflags	@""
	.align	4


	//----- nvinfo : EIATTR_CUDA_API_VERSION
	.align		4
        /*0000*/ 	.byte	0x04, 0x37
        /*0002*/ 	.short	(.L_526 - .L_525)
.L_525:
        /*0004*/ 	.word	0x00000082


	//----- nvinfo : EIATTR_KPARAM_INFO
	.align		4
.L_526:
        /*0008*/ 	.byte	0x04, 0x17
        /*000a*/ 	.short	(.L_528 - .L_527)
.L_527:
        /*000c*/ 	.word	0x00000000
        /*0010*/ 	.short	0x0000
        /*0012*/ 	.short	0x0000
        /*0014*/ 	.byte	0x00, 0xf0, 0x01, 0x0a


	//----- nvinfo : EIATTR_SPARSE_MMA_MASK
	.align		4
.L_528:
        /*0018*/ 	.byte	0x03, 0x50
        /*001a*/ 	.short	0x0000


	//----- nvinfo : EIATTR_MAXREG_COUNT
	.align		4
        /*001c*/ 	.byte	0x03, 0x1b
        /*001e*/ 	.short	0x00ff


	//----- nvinfo : EIATTR_MERCURY_ISA_VERSION
	.align		4
        /*0020*/ 	.byte	0x03, 0x5f
        /*0022*/ 	.short	0x0101


	//----- nvinfo : EIATTR_COOP_GROUP_MASK_REGIDS
	.align		4
        /*0024*/ 	.byte	0x04, 0x29
        /*0026*/ 	.short	(.L_530 - .L_529)


	//   ....[0]....
.L_529:
        /*0028*/ 	.word	0xffffffff


	//   ....[1]....
        /*002c*/ 	.word	0xffffffff


	//   ....[2]....
        /*0030*/ 	.word	0xffffffff


	//   ....[3]....
        /*0034*/ 	.word	0xffffffff


	//   ....[4]....
        /*0038*/ 	.word	0xffffffff


	//   ....[5]....
        /*003c*/ 	.word	0xffffffff


	//----- nvinfo : EIATTR_COOP_GROUP_INSTR_OFFSETS
	.align		4
.L_530:
        /*0040*/ 	.byte	0x04, 0x28
        /*0042*/ 	.short	(.L_532 - .L_531)


	//   ....[0]....
.L_531:
        /*0044*/ 	.word	0x000018b0


	//   ....[1]....
        /*0048*/ 	.word	0x000018c0


	//   ....[2]....
        /*004c*/ 	.word	0x00001900


	//   ....[3]....
        /*0050*/ 	.word	0x00001920


	//   ....[4]....
        /*0054*/ 	.word	0x00001970


	//   ....[5]....
        /*0058*/ 	.word	0x000019a0


	//----- nvinfo : EIATTR_VRC_CTA_INIT_COUNT
	.align		4
.L_532:
        /*005c*/ 	.byte	0x02, 0x4a
	.zero		1
	.zero		1


	//----- nvinfo : EIATTR_EXIT_INSTR_OFFSETS
	.align		4
        /*0060*/ 	.byte	0x04, 0x1c
        /*0062*/ 	.short	(.L_534 - .L_533)


	//   ....[0]....
.L_533:
        /*0064*/ 	.word	0x00000140


	//   ....[1]....
        /*0068*/ 	.word	0x00001a10


	//   ....[2]....
        /*006c*/ 	.word	0x00001a30


	//----- nvinfo : EIATTR_CRS_STACK_SIZE
	.align		4
.L_534:
        /*0070*/ 	.byte	0x04, 0x1e
        /*0072*/ 	.short	(.L_536 - .L_535)
.L_535:
        /*0074*/ 	.word	0x00000000


	//----- nvinfo : EIATTR_CBANK_PARAM_SIZE
	.align		4
.L_536:
        /*0078*/ 	.byte	0x03, 0x19
        /*007a*/ 	.short	0x0280


	//----- nvinfo : EIATTR_PARAM_CBANK
	.align		4
        /*007c*/ 	.byte	0x04, 0x0a
        /*007e*/ 	.short	(.L_538 - .L_537)
	.align		4
.L_537:
        /*0080*/ 	.word	index@(.nv.constant0._ZN5flash25flash_bwd_dot_do_o_kernelILb0E23Flash_bwd_kernel_traitsILi256ELi64ELi32ELi8ELi4ELi1ELi2ELb1ELb1EN7cutlass10bfloat16_tE19Flash_kernel_traitsILi256ELi64ELi32ELi8ES3_EEEEvNS_16Flash_bwd_paramsE)
        /*0084*/ 	.short	0x0380
        /*0086*/ 	.short	0x0280


	//----- nvinfo : EIATTR_SW_WAR
	.align		4
.L_538:
        /*0088*/ 	.byte	0x04, 0x36
        /*008a*/ 	.short	(.L_540 - .L_539)
.L_539:
        /*008c*/ 	.word	0x00000008
.L_540:


//--------------------- .nv.info._ZN5flash25flash_bwd_dot_do_o_kernelILb1E23Flash_bwd_kernel_traitsILi256ELi64ELi32ELi8ELi4ELi1ELi2ELb1ELb1EN7cutlass10bfloat16_tE19Flash_kernel_traitsILi256ELi64ELi32ELi8ES3_EEEEvNS_16Flash_bwd_paramsE --------------------------
	.section	.nv.info._ZN5flash25flash_bwd_dot_do_o_kernelILb1E23Flash_bwd_kernel_traitsILi256ELi64ELi32ELi8ELi4ELi1ELi2ELb1ELb1EN7cutlass10bfloat16_tE19Flash_kernel_traitsILi256ELi64ELi32ELi8ES3_EEEEvNS_16Flash_bwd_paramsE,"",@"SHT_CUDA_INFO"
	.sectionflags	@""
	.align	4


	//----- nvinfo : EIATTR_CUDA_API_VERSION
	.align		4
        /*0000*/ 	.byte	0x04, 0x37
        /*0002*/ 	.short	(.L_542 - .L_541)
.L_541:
        /*0004*/ 	.word	0x00000082


	//----- nvinfo : EIATTR_KPARAM_INFO
	.align		4
.L_542:
        /*0008*/ 	.byte	0x04, 0x17
        /*000a*/ 	.short	(.L_544 - .L_543)
.L_543:
        /*000c*/ 	.word	0x00000000
        /*0010*/ 	.short	0x0000
        /*0012*/ 	.short	0x0000
        /*0014*/ 	.byte	0x00, 0xf0, 0x01, 0x0a


	//----- nvinfo : EIATTR_SPARSE_MMA_MASK
	.align		4
.L_544:
        /*0018*/ 	.byte	0x03, 0x50
        /*001a*/ 	.short	0x0000


	//----- nvinfo : EIATTR_MAXREG_COUNT
	.align		4
        /*001c*/ 	.byte	0x03, 0x1b
        /*001e*/ 	.short	0x00ff


	//----- nvinfo : EIATTR_MERCURY_ISA_VERSION
	.align		4
        /*0020*/ 	.byte	0x03, 0x5f
        /*0022*/ 	.short	0x0101


	//----- nvinfo : EIATTR_COOP_GROUP_MASK_REGIDS
	.align		4
        /*0024*/ 	.byte	0x04, 0x29
        /*0026*/ 	.short	(.L_546 - .L_545)


	//   ....[0]....
.L_545:
        /*0028*/ 	.word	0xffffffff


	//   ....[1]....
        /*002c*/ 	.word	0xffffffff


	//   ....[2]....
        /*0030*/ 	.word	0xffffffff


	//   ....[3]....
        /*0034*/ 	.word	0xffffffff


	//   ....[4]....
        /*0038*/ 	.word	0xffffffff


	//   ....[5]....
        /*003c*/ 	.word	0xffffffff


	//----- nvinfo : EIATTR_COOP_GROUP_INSTR_OFFSETS
	.align		4
.L_546:
        /*0040*/ 	.byte	0x04, 0x28
        /*0042*/ 	.short	(.L_548 - .L_547)


	//   ....[0]....
.L_547:
        /*0044*/ 	.word	0x00001b90


	//   ....[1]....
        /*0048*/ 	.word	0x00001bc0


	//   ....[2]....
        /*004c*/ 	.word	0x00001c00


	//   ....[3]....
        /*0050*/ 	.word	0x00001c30


	//   ....[4]....
        /*0054*/ 	.word	0x00001ce0


	//   ....[5]....
        /*0058*/ 	.word	0x00001d00


	//----- nvinfo : EIATTR_VRC_CTA_INIT_COUNT
	.align		4
.L_548:
        /*005c*/ 	.byte	0x02, 0x4a
	.zero		1
	.zero		1


	//----- nvinfo : EIATTR_EXIT_INSTR_OFFSETS
	.align		4
        /*0060*/ 	.byte	0x04, 0x1c
        /*0062*/ 	.short	(.L_550 - .L_549)


	//   ....[0]....
.L_549:
        /*0064*/ 	.word	0x00000140


	//   ....[1]....
        /*0068*/ 	.word	0x00001ee0


	//----- nvinfo : EIATTR_CRS_STACK_SIZE
	.align		4
.L_550:
        /*006c*/ 	.byte	0x04, 0x1e
        /*006e*/ 	.short	(.L_552 - .L_551)
.L_551:
        /*0070*/ 	.word	0x00000000


	//----- nvinfo : EIATTR_CBANK_PARAM_SIZE
	.align		4
.L_552:
        /*0074*/ 	.byte	0x03, 0x19
        /*0076*/ 	.short	0x0280


	//----- nvinfo : EIATTR_PARAM_CBANK
	.align		4
        /*0078*/ 	.byte	0x04, 0x0a
        /*007a*/ 	.short	(.L_554 - .L_553)
	.align		4
.L_553:
        /*007c*/ 	.word	index@(.nv.constant0._ZN5flash25flash_bwd_dot_do_o_kernelILb1E23Flash_bwd_kernel_traitsILi256ELi64ELi32ELi8ELi4ELi1ELi2ELb1ELb1EN7cutlass10bfloat16_tE19Flash_kernel_traitsILi256ELi64ELi32ELi8ES3_EEEEvNS_16Flash_bwd_paramsE)
        /*0080*/ 	.short	0x0380
        /*0082*/ 	.short	0x0280


	//----- nvinfo : EIATTR_SW_WAR
	.align		4
.L_554:
        /*0084*/ 	.byte	0x04, 0x36
        /*0086*/ 	.short	(.L_556 - .L_555)
.L_555:
        /*0088*/ 	.word	0x00000008
.L_556:


//--------------------- .nv.info._ZN5flash44flash_bwd_dq_dk_dv_loop_seqk_parallel_kernelI23Flash_bwd_kernel_traitsILi256ELi64ELi64ELi8ELi4ELi2ELi2ELb0ELb1EN7cutlass10bfloat16_tE19Flash_kernel_traitsILi256ELi64ELi64ELi8ES3_EELb0ELb0ELb0ELb0ELb0ELb0ELb0EEEvNS_16Flash_bwd_paramsE --------------------------
	.section	.nv.info._ZN5flash44flash_bwd_dq_dk_dv_loop_seqk_parallel_kernelI23Flash_bwd_kernel_traitsILi256ELi64ELi64ELi8ELi4ELi2ELi2ELb0ELb1EN7cutlass10bfloat16_tE19Flash_kernel_traitsILi256ELi64ELi64ELi8ES3_EELb0ELb0ELb0ELb0ELb0ELb0ELb0EEEvNS_16Flash_bwd_paramsE,"",@"SHT_CUDA_INFO"
	.sectionflags	@""
	.align	4


	//----- nvinfo : EIATTR_CUDA_API_VERSION
	.align		4
        /*0000*/ 	.byte	0x04, 0x37
        /*0002*/ 	.short	(.L_558 - .L_557)
.L_557:
        /*0004*/ 	.word	0x00000082


	//----- nvinfo : EIATTR_KPARAM_INFO
	.align		4
.L_558:
        /*0008*/ 	.byte	0x04, 0x17
        /*000a*/ 	.short	(.L_560 - .L_559)
.L_559:
        /*000c*/ 	.word	0x00000000
        /*0010*/ 	.short	0x0000
        /*0012*/ 	.short	0x0000
        /*0014*/ 	.byte	0x00, 0xf0, 0x01, 0x0a


	//----- nvinfo : EIATTR_SPARSE_MMA_MASK
	.align		4
.L_560:
        /*0018*/ 	.byte	0x03, 0x50
        /*001a*/ 	.short	0x0000


	//----- nvinfo : EIATTR_MAXREG_COUNT
	.align		4
        /*001c*/ 	.byte	0x03, 0x1b
        /*001e*/ 	.short	0x00ff


	//----- nvinfo : EIATTR_NUM_BARRIERS
	.align		4
        /*0020*/ 	.byte	0x02, 0x4c
        /*0022*/ 	.byte	0x01
	.zero		1


	//----- nvinfo : EIATTR_MERCURY_ISA_VERSION
	.align		4
        /*0024*/ 	.byte	0x03, 0x5f
        /*0026*/ 	.short	0x0101


	//----- nvinfo : EIATTR_VRC_CTA_INIT_COUNT
	.align		4
        /*0028*/ 	.byte	0x02, 0x4a
	.zero		1
	.zero		1


	//----- nvinfo : EIATTR_EXIT_INSTR_OFFSETS
	.align		4
        /*002c*/ 	.byte	0x04, 0x1c
        /*002e*/ 	.short	(.L_562 - .L_561)


	//   ....[0]....
.L_561:
        /*0030*/ 	.word	0x00000080


	//   ....[1]....
        /*0034*/ 	.word	0x00009480


	//----- nvinfo : EIATTR_CRS_STACK_SIZE
	.align		4
.L_562:
        /*0038*/ 	.byte	0x04, 0x1e
        /*003a*/ 	.short	(.L_564 - .L_563)
.L_563:
        /*003c*/ 	.word	0x00000000


	//----- nvinfo : EIATTR_CBANK_PARAM_SIZE
	.align		4
.L_564:
        /*0040*/ 	.byte	0x03, 0x19
        /*0042*/ 	.short	0x0280


	//----- nvinfo : EIATTR_PARAM_CBANK
	.align		4
        /*0044*/ 	.byte	0x04, 0x0a
        /*0046*/ 	.short	(.L_566 - .L_565)
	.align		4
.L_565:
        /*0048*/ 	.word	index@(.nv.constant0._ZN5flash44flash_bwd_dq_dk_dv_loop_seqk_parallel_kernelI23Flash_bwd_kernel_traitsILi256ELi64ELi64ELi8ELi4ELi2ELi2ELb0ELb1EN7cutlass10bfloat16_tE19Flash_kernel_traitsILi256ELi64ELi64ELi8ES3_EELb0ELb0ELb0ELb0ELb0ELb0ELb0EEEvNS_16Flash_bwd_paramsE)
        /*004c*/ 	.short	0x0380
        /*004e*/ 	.short	0x0280


	//----- nvinfo : EIATTR_SW_WAR
	.align		4
.L_566:
        /*0050*/ 	.byte	0x04, 0x36
        /*0052*/ 	.short	(.L_568 - .L_567)
.L_567:
        /*0054*/ 	.word	0x00000008
.L_568:


//--------------------- .nv.info._ZN5flash44flash_bwd_dq_dk_dv_loop_seqk_parallel_kernelI23Flash_bwd_kernel_traitsILi256ELi64ELi64ELi8ELi4ELi2ELi2ELb0ELb1EN7cutlass10bfloat16_tE19Flash_kernel_traitsILi256ELi64ELi64ELi8ES3_EELb0ELb0ELb1ELb0ELb0ELb0ELb0EEEvNS_16Flash_bwd_paramsE --------------------------
	.section	.nv.info._ZN5flash44flash_bwd_dq_dk_dv_loop_seqk_parallel_kernelI23Flash_bwd_kernel_traitsILi256ELi64ELi64ELi8ELi4ELi2ELi2ELb0ELb1EN7cutlass10bfloat16_tE19Flash_kernel_traitsILi256ELi64ELi64ELi8ES3_EELb0ELb0ELb1ELb0ELb0ELb0ELb0EEEvNS_16Flash_bwd_paramsE,"",@"SHT_CUDA_INFO"
	.sectionflags	@""
	.align	4


	//----- nvinfo : EIATTR_CUDA_API_VERSION
	.align		4
        /*0000*/ 	.byte	0x04, 0x37
        /*0002*/ 	.short	(.L_570 - .L_569)
.L_569:
        /*0004*/ 	.word	0x00000082


	//----- nvinfo : EIATTR_KPARAM_INFO
	.align		4
.L_570:
        /*0008*/ 	.byte	0x04, 0x17
        /*000a*/ 	.short	(.L_572 - .L_571)
.L_571:
        /*000c*/ 	.word	0x00000000
        /*0010*/ 	.short	0x0000
        /*0012*/ 	.short	0x0000
        /*0014*/ 	.byte	0x00, 0xf0, 0x01, 0x0a


	//----- nvinfo : EIATTR_SPARSE_MMA_MASK
	.align		4
.L_572:
        /*0018*/ 	.byte	0x03, 0x50
        /*001a*/ 	.short	0x0000


	//----- nvinfo : EIATTR_MAXREG_COUNT
	.align		4
        /*001c*/ 	.byte	0x03, 0x1b
        /*001e*/ 	.short	0x00ff


	//----- nvinfo : EIATTR_NUM_BARRIERS
	.align		4
        /*0020*/ 	.byte	0x02, 0x4c
        /*0022*/ 	.byte	0x01
	.zero		1


	//----- nvinfo : EIATTR_ANNOTATIONS
	.align		4
        /*0024*/ 	.byte	0x04, 0x55
        /*0026*/ 	.short	(.L_574 - .L_573)


	//   ....[0]....
.L_573:
        /*0028*/ 	.word	0x00000001
        /*002c*/ 	.byte	0x50, 0x65, 0x00, 0x00, 0x01, 0x00, 0x00, 0x00, 0x70, 0x76, 0x00, 0x00


	//----- nvinfo : EIATTR_MERCURY_ISA_VERSION
	.align		4
.L_574:
        /*0038*/ 	.byte	0x03, 0x5f
        /*003a*/ 	.short	0x0101


	//----- nvinfo : EIATTR_VRC_CTA_INIT_COUNT
	.align		4
        /*003c*/ 	.byte	0x02, 0x4a
	.zero		1
	.zero		1


	//----- nvinfo : EIATTR_EXIT_INSTR_OFFSETS
	.align		4
        /*0040*/ 	.byte	0x04, 0x1c
        /*0042*/ 	.short	(.L_576 - .L_575)


	//   ....[0]....
.L_575:
        /*0044*/ 	.word	0x00000090


	//   ....[1]....
        /*0048*/ 	.word	0x000097c0


	//----- nvinfo : EIATTR_CRS_STACK_SIZE
	.align		4
.L_576:
        /*004c*/ 	.byte	0x04, 0x1e
        /*004e*/ 	.short	(.L_578 - .L_577)
.L_577:
        /*0050*/ 	.word	0x00000000


	//----- nvinfo : EIATTR_CBANK_PARAM_SIZE
	.align		4
.L_578:
        /*0054*/ 	.byte	0x03, 0x19
        /*0056*/ 	.short	0x0280


	//----- nvinfo : EIATTR_PARAM_CBANK
	.align		4
        /*0058*/ 	.byte	0x04, 0x0a
        /*005a*/ 	.short	(.L_580 - .L_579)
	.align		4
.L_579:
        /*005c*/ 	.word	index@(.nv.constant0._ZN5flash44flash_bwd_dq_dk_dv_loop_seqk_parallel_kernelI23Flash_bwd_kernel_traitsILi256ELi64ELi64ELi8ELi4ELi2ELi2ELb0ELb1EN7cutlass10bfloat16_tE19Flash_kernel_traitsILi256ELi64ELi64ELi8ES3_EELb0ELb0ELb1ELb0ELb0ELb0ELb0EEEvNS_16Flash_bwd_paramsE)
        /*0060*/ 	.short	0x0380
        /*0062*/ 	.short	0x0280


	//----- nvinfo : EIATTR_SW_WAR
	.align		4
.L_580:
        /*0064*/ 	.byte	0x04, 0x36
        /*0066*/ 	.short	(.L_582 - .L_581)
.L_581:
        /*0068*/ 	.word	0x00000008
.L_582:


//--------------------- .nv.info._ZN5flash44flash_bwd_dq_dk_dv_loop_seqk_parallel_kernelI23Flash_bwd_kernel_traitsILi256ELi64ELi64ELi8ELi4ELi2ELi2ELb0ELb1EN7cutlass10bfloat16_tE19Flash_kernel_traitsILi256ELi64ELi64ELi8ES3_EELb0ELb0ELb0ELb0ELb0ELb1ELb0EEEvNS_16Flash_bwd_paramsE --------------------------
	.section	.nv.info._ZN5flash44flash_bwd_dq_dk_dv_loop_seqk_parallel_kernelI23Flash_bwd_kernel_traitsILi256ELi64ELi64ELi8ELi4ELi2ELi2ELb0ELb1EN7cutlass10bfloat16_tE19Flash_kernel_traitsILi256ELi64ELi64ELi8ES3_EELb0ELb0ELb0ELb0ELb0ELb1ELb0EEEvNS_16Flash_bwd_paramsE,"",@"SHT_CUDA_INFO"
	.sectionflags	@""
	.align	4


	//----- nvinfo : EIATTR_CUDA_API_VERSION
	.align		4
        /*0000*/ 	.byte	0x04, 0x37
        /*0002*/ 	.short	(.L_584 - .L_583)
.L_583:
        /*0004*/ 	.word	0x00000082


	//----- nvinfo : EIATTR_KPARAM_INFO
	.align		4
.L_584:
        /*0008*/ 	.byte	0x04, 0x17
        /*000a*/ 	.short	(.L_586 - .L_585)
.L_585:
        /*000c*/ 	.word	0x00000000
        /*0010*/ 	.short	0x0000
        /*0012*/ 	.short	0x0000
        /*0014*/ 	.byte	0x00, 0xf0, 0x01, 0x0a


	//----- nvinfo : EIATTR_SPARSE_MMA_MASK
	.align		4
.L_586:
        /*0018*/ 	.byte	0x03, 0x50
        /*001a*/ 	.short	0x0000


	//----- nvinfo : EIATTR_MAXREG_COUNT
	.align		4
        /*001c*/ 	.byte	0x03, 0x1b
        /*001e*/ 	.short	0x00ff


	//----- nvinfo : EIATTR_NUM_BARRIERS
	.align		4
        /*0020*/ 	.byte	0x02, 0x4c
        /*0022*/ 	.byte	0x01
	.zero		1


	//----- nvinfo : EIATTR_MERCURY_ISA_VERSION
	.align		4
        /*0024*/ 	.byte	0x03, 0x5f
        /*0026*/ 	.short	0x0101


	//----- nvinfo : EIATTR_VRC_CTA_INIT_COUNT
	.align		4
        /*0028*/ 	.byte	0x02, 0x4a
	.zero		1
	.zero		1


	//----- nvinfo : EIATTR_EXIT_INSTR_OFFSETS
	.align		4
        /*002c*/ 	.byte	0x04, 0x1c
        /*002e*/ 	.short	(.L_588 - .L_587)


	//   ....[0]....
.L_587:
        /*0030*/ 	.word	0x00000080


	//   ....[1]....
        /*0034*/ 	.word	0x000081c0


	//----- nvinfo : EIATTR_CRS_STACK_SIZE
	.align		4
.L_588:
        /*0038*/ 	.byte	0x04, 0x1e
        /*003a*/ 	.short	(.L_590 - .L_589)
.L_589:
        /*003c*/ 	.word	0x00000000


	//----- nvinfo : EIATTR_CBANK_PARAM_SIZE
	.align		4
.L_590:
        /*0040*/ 	.byte	0x03, 0x19
        /*0042*/ 	.short	0x0280


	//----- nvinfo : EIATTR_PARAM_CBANK
	.align		4
        /*0044*/ 	.byte	0x04, 0x0a
        /*0046*/ 	.short	(.L_592 - .L_591)
	.align		4
.L_591:
        /*0048*/ 	.word	index@(.nv.constant0._ZN5flash44flash_bwd_dq_dk_dv_loop_seqk_parallel_kernelI23Flash_bwd_kernel_traitsILi256ELi64ELi64ELi8ELi4ELi2ELi2ELb0ELb1EN7cutlass10bfloat16_tE19Flash_kernel_traitsILi256ELi64ELi64ELi8ES3_EELb0ELb0ELb0ELb0ELb0ELb1ELb0EEEvNS_16Flash_bwd_paramsE)
        /*004c*/ 	.short	0x0380
        /*004e*/ 	.short	0x0280


	//----- nvinfo : EIATTR_SW_WAR
	.align		4
.L_592:
        /*0050*/ 	.byte	0x04, 0x36
        /*0052*/ 	.short	(.L_594 - .L_593)
.L_593:
        /*0054*/ 	.word	0x00000008
.L_594:


//--------------------- .nv.info._ZN5flash44flash_bwd_dq_dk_dv_loop_seqk_parallel_kernelI23Flash_bwd_kernel_traitsILi256ELi64ELi64ELi8ELi4ELi2ELi2ELb0ELb1EN7cutlass10bfloat16_tE19Flash_kernel_traitsILi256ELi64ELi64ELi8ES3_EELb0ELb0ELb0ELb1ELb0ELb0ELb0EEEvNS_16Flash_bwd_paramsE --------------------------
	.section	.nv.info._ZN5flash44flash_bwd_dq_dk_dv_loop_seqk_parallel_kernelI23Flash_bwd_kernel_traitsILi256ELi64ELi64ELi8ELi4ELi2ELi2ELb0ELb1EN7cutlass10bfloat16_tE19Flash_kernel_traitsILi256ELi64ELi64ELi8ES3_EELb0ELb0ELb0ELb1ELb0ELb0ELb0EEEvNS_16Flash_bwd_paramsE,"",@"SHT_CUDA_INFO"
	.sectionflags	@""
	.align	4


	//----- nvinfo : EIATTR_CUDA_API_VERSION
	.align		4
        /*0000*/ 	.byte	0x04, 0x37
        /*0002*/ 	.short	(.L_596 - .L_595)
.L_595:
        /*0004*/ 	.word	0x00000082


	//----- nvinfo : EIATTR_KPARAM_INFO
	.align		4
.L_596:
        /*0008*/ 	.byte	0x04, 0x17
        /*000a*/ 	.short	(.L_598 - .L_597)
.L_597:
        /*000c*/ 	.word	0x00000000
        /*0010*/ 	.short	0x0000
        /*0012*/ 	.short	0x0000
        /*0014*/ 	.byte	0x00, 0xf0, 0x01, 0x0a


	//----- nvinfo : EIATTR_SPARSE_MMA_MASK
	.align		4
.L_598:
        /*0018*/ 	.byte	0x03, 0x50
        /*001a*/ 	.short	0x0000


	//----- nvinfo : EIATTR_MAXREG_COUNT
	.align		4
        /*001c*/ 	.byte	0x03, 0x1b
        /*001e*/ 	.short	0x00ff


	//----- nvinfo : EIATTR_NUM_BARRIERS
	.align		4
        /*0020*/ 	.byte	0x02, 0x4c
        /*0022*/ 	.byte	0x01
	.zero		1


	//----- nvinfo : EIATTR_MERCURY_ISA_VERSION
	.align		4
        /*0024*/ 	.byte	0x03, 0x5f
        /*0026*/ 	.short	0x0101


	//----- nvinfo : EIATTR_VRC_CTA_INIT_COUNT
	.align		4
        /*0028*/ 	.byte	0x02, 0x4a
	.zero		1
	.zero		1


	//----- nvinfo : EIATTR_EXIT_INSTR_OFFSETS
	.align		4
        /*002c*/ 	.byte	0x04, 0x1c
        /*002e*/ 	.short	(.L_600 - .L_599)


	//   ....[0]....
.L_599:
        /*0030*/ 	.word	0x00000080


	//   ....[1]....
        /*0034*/ 	.word	0x00009930


	//----- nvinfo : EIATTR_CRS_STACK_SIZE
	.align		4
.L_600:
        /*0038*/ 	.byte	0x04, 0x1e
        /*003a*/ 	.short	(.L_602 - .L_601)
.L_601:
        /*003c*/ 	.word	0x00000000


	//----- nvinfo : EIATTR_CBANK_PARAM_SIZE
	.align		4
.L_602:
        /*0040*/ 	.byte	0x03, 0x19
        /*0042*/ 	.short	0x0280


	//----- nvinfo : EIATTR_PARAM_CBANK
	.align		4
        /*0044*/ 	.byte	0x04, 0x0a
        /*0046*/ 	.short	(.L_604 - .L_603)
	.align		4
.L_603:
        /*0048*/ 	.word	index@(.nv.constant0._ZN5flash44flash_bwd_dq_dk_dv_loop_seqk_parallel_kernelI23Flash_bwd_kernel_traitsILi256ELi64ELi64ELi8ELi4ELi2ELi2ELb0ELb1EN7cutlass10bfloat16_tE19Flash_kernel_traitsILi256ELi64ELi64ELi8ES3_EELb0ELb0ELb0ELb1ELb0ELb0ELb0EEEvNS_16Flash_bwd_paramsE)
        /*004c*/ 	.short	0x0380
        /*004e*/ 	.short	0x0280


	//----- nvinfo : EIATTR_SW_WAR
	.align		4
.L_604:
        /*0050*/ 	.byte	0x04, 0x36
        /*0052*/ 	.short	(.L_606 - .L_605)
.L_605:
        /*0054*/ 	.word	0x00000008
.L_606:


//--------------------- .nv.info._ZN5flash44flash_bwd_dq_dk_dv_loop_seqk_parallel_kernelI23Flash_bwd_kernel_traitsILi256ELi64ELi64ELi8ELi4ELi2ELi2ELb0ELb1EN7cutlass10bfloat16_tE19Flash_kernel_traitsILi256ELi64ELi64ELi8ES3_EELb0ELb0ELb1ELb0ELb0ELb1ELb0EEEvNS_16Flash_bwd_paramsE --------------------------
	.section	.nv.info._ZN5flash44flash_bwd_dq_dk_dv_loop_seqk_parallel_kernelI23Flash_bwd_kernel_traitsILi256ELi64ELi64ELi8ELi4ELi2ELi2ELb0ELb1EN7cutlass10bfloat16_tE19Flash_kernel_traitsILi256ELi64ELi64ELi8ES3_EELb0ELb0ELb1ELb0ELb0ELb1ELb0EEEvNS_16Flash_bwd_paramsE,"",@"SHT_CUDA_INFO"
	.sectionflags	@""
	.align	4


	//----- nvinfo : EIATTR_CUDA_API_VERSION
	.align		4
        /*0000*/ 	.byte	0x04, 0x37
        /*0002*/ 	.short	(.L_608 - .L_607)
.L_607:
        /*0004*/ 	.word	0x00000082


	//----- nvinfo : EIATTR_KPARAM_INFO
	.align		4
.L_608:
        /*0008*/ 	.byte	0x04, 0x17
        /*000a*/ 	.short	(.L_610 - .L_609)
.L_609:
        /*000c*/ 	.word	0x00000000
        /*0010*/ 	.short	0x0000
        /*0012*/ 	.short	0x0000
        /*0014*/ 	.byte	0x00, 0xf0, 0x01, 0x0a


	//----- nvinfo : EIATTR_SPARSE_MMA_MASK
	.align		4
.L_610:
        /*0018*/ 	.byte	0x03, 0x50
        /*001a*/ 	.short	0x0000


	//----- nvinfo : EIATTR_MAXREG_COUNT
	.align		4
        /*001c*/ 	.byte	0x03, 0x1b
        /*001e*/ 	.short	0x00ff


	//----- nvinfo : EIATTR_NUM_BARRIERS
	.align		4
        /*0020*/ 	.byte	0x02, 0x4c
        /*0022*/ 	.byte	0x01
	.zero		1


	//----- nvinfo : EIATTR_ANNOTATIONS
	.align		4
        /*0024*/ 	.byte	0x04, 0x55
        /*0026*/ 	.short	(.L_612 - .L_611)


	//   ....[0]....
.L_611:
        /*0028*/ 	.word	0x00000001
        /*002c*/ 	.byte	0x20, 0x56, 0x00, 0x00, 0x01, 0x00, 0x00, 0x00, 0x50, 0x67, 0x00, 0x00


	//----- nvinfo : EIATTR_MERCURY_ISA_VERSION
	.align		4
.L_612:
        /*0038*/ 	.byte	0x03, 0x5f
        /*003a*/ 	.short	0x0101


	//----- nvinfo : EIATTR_VRC_CTA_INIT_COUNT
	.align		4
        /*003c*/ 	.byte	0x02, 0x4a
	.zero		1
	.zero		1


	//----- nvinfo : EIATTR_EXIT_INSTR_OFFSETS
	.align		4
        /*0040*/ 	.byte	0x04, 0x1c
        /*0042*/ 	.short	(.L_614 - .L_613)


	//   ....[0]....
.L_613:
        /*0044*/ 	.word	0x00000090


	//   ....[1]....
        /*0048*/ 	.word	0x00008550


	//----- nvinfo : EIATTR_CRS_STACK_SIZE
	.align		4
.L_614:
        /*004c*/ 	.byte	0x04, 0x1e
        /*004e*/ 	.short	(.L_616 - .L_615)
.L_615:
        /*0050*/ 	.word	0x00000000


	//----- nvinfo : EIATTR_CBANK_PARAM_SIZE
	.align		4
.L_616:
        /*0054*/ 	.byte	0x03, 0x19
        /*0056*/ 	.short	0x0280


	//----- nvinfo : EIATTR_PARAM_CBANK
	.align		4
        /*0058*/ 	.byte	0x04, 0x0a
        /*005a*/ 	.short	(.L_618 - .L_617)
	.align		4
.L_617:
        /*005c*/ 	.word	index@(.nv.constant0._ZN5flash44flash_bwd_dq_dk_dv_loop_seqk_parallel_kernelI23Flash_bwd_kernel_traitsILi256ELi64ELi64ELi8ELi4ELi2ELi2ELb0ELb1EN7cutlass10bfloat16_tE19Flash_kernel_traitsILi256ELi64ELi64ELi8ES3_EELb0ELb0ELb1ELb0ELb0ELb1ELb0EEEvNS_16Flash_bwd_paramsE)
        /*0060*/ 	.short	0x0380
        /*0062*/ 	.short	0x0280


	//----- nvinfo : EIATTR_SW_WAR
	.align		4
.L_618:
        /*0064*/ 	.byte	0x04, 0x36
        /*0066*/ 	.short	(.L_620 - .L_619)
.L_619:
        /*0068*/ 	.word	0x00000008
.L_620:


//--------------------- .nv.info._ZN5flash44flash_bwd_dq_dk_dv_loop_seqk_parallel_kernelI23Flash_bwd_kernel_traitsILi256ELi64ELi64ELi8ELi4ELi2ELi2ELb0ELb1EN7cutlass10bfloat16_tE19Flash_kernel_traitsILi256ELi64ELi64ELi8ES3_EELb0ELb0ELb1ELb1ELb0ELb0ELb0EEEvNS_16Flash_bwd_paramsE --------------------------
	.section	.nv.info._ZN5flash44flash_bwd_dq_dk_dv_loop_seqk_parallel_kernelI23Flash_bwd_kernel_traitsILi256ELi64ELi64ELi8ELi4ELi2ELi2ELb0ELb1EN7cutlass10bfloat16_tE19Flash_kernel_traitsILi256ELi64ELi64ELi8ES3_EELb0ELb0ELb1ELb1ELb0ELb0ELb0EEEvNS_16Flash_bwd_paramsE,"",@"SHT_CUDA_INFO"
	.sectionflags	@""
	.align	4


	//----- nvinfo : EIATTR_CUDA_API_VERSION
	.align		4
        /*0000*/ 	.byte	0x04, 0x37
        /*0002*/ 	.short	(.L_622 - .L_621)
.L_621:
        /*0004*/ 	.word	0x00000082


	//----- nvinfo : EIATTR_KPARAM_INFO
	.align		4
.L_622:
        /*0008*/ 	.byte	0x04, 0x17
        /*000a*/ 	.short	(.L_624 - .L_623)
.L_623:
        /*000c*/ 	.word	0x00000000
        /*0010*/ 	.short	0x0000
        /*0012*/ 	.short	0x0000
        /*0014*/ 	.byte	0x00, 0xf0, 0x01, 0x0a


	//----- nvinfo : EIATTR_SPARSE_MMA_MASK
	.align		4
.L_624:
        /*0018*/ 	.byte	0x03, 0x50
        /*001a*/ 	.short	0x0000


	//----- nvinfo : EIATTR_MAXREG_COUNT
	.align		4
        /*001c*/ 	.byte	0x03, 0x1b
        /*001e*/ 	.short	0x00ff


	//----- nvinfo : EIATTR_NUM_BARRIERS
	.align		4
        /*0020*/ 	.byte	0x02, 0x4c
        /*0022*/ 	.byte	0x01
	.zero		1


	//----- nvinfo : EIATTR_ANNOTATIONS
	.align		4
        /*0024*/ 	.byte	0x04, 0x55
        /*0026*/ 	.short	(.L_626 - .L_625)


	//   ....[0]....
.L_625:
        /*0028*/ 	.word	0x00000001
        /*002c*/ 	.byte	0xe0, 0x69, 0x00, 0x00, 0x01, 0x00, 0x00, 0x00, 0x00, 0x7b, 0x00, 0x00


	//----- nvinfo : EIATTR_MERCURY_ISA_VERSION
	.align		4
.L_626:
        /*0038*/ 	.byte	0x03, 0x5f
        /*003a*/ 	.short	0x0101


	//----- nvinfo : EIATTR_VRC_CTA_INIT_COUNT
	.align		4
        /*003c*/ 	.byte	0x02, 0x4a
	.zero		1
	.zero		1


	//----- nvinfo : EIATTR_EXIT_INSTR_OFFSETS
	.align		4
        /*0040*/ 	.byte	0x04, 0x1c
        /*0042*/ 	.short	(.L_628 - .L_627)


	//   ....[0]....
.L_627:
        /*0044*/ 	.word	0x00000090


	//   ....[1]....
        /*0048*/ 	.word	0x00009c50


	//----- nvinfo : EIATTR_CRS_STACK_SIZE
	.align		4
.L_628:
        /*004c*/ 	.byte	0x04, 0x1e
        /*004e*/ 	.short	(.L_630 - .L_629)
.L_629:
        /*0050*/ 	.word	0x00000000


	//----- nvinfo : EIATTR_CBANK_PARAM_SIZE
	.align		4
.L_630:
        /*0054*/ 	.byte	0x03, 0x19
        /*0056*/ 	.short	0x0280


	//----- nvinfo : EIATTR_PARAM_CBANK
	.align		4
        /*0058*/ 	.byte	0x04, 0x0a
        /*005a*/ 	.short	(.L_632 - .L_631)
	.align		4
.L_631:
        /*005c*/ 	.word	index@(.nv.constant0._ZN5flash44flash_bwd_dq_dk_dv_loop_seqk_parallel_kernelI23Flash_bwd_kernel_traitsILi256ELi64ELi64ELi8ELi4ELi2ELi2ELb0ELb1EN7cutlass10bfloat16_tE19Flash_kernel_traitsILi256ELi64ELi64ELi8ES3_EELb0ELb0ELb1ELb1ELb0ELb0ELb0EEEvNS_16Flash_bwd_paramsE)
        /*0060*/ 	.short	0x0380
        /*0062*/ 	.short	0x0280


	//----- nvinfo : EIATTR_SW_WAR
	.align		4
.L_632:
        /*0064*/ 	.byte	0x04, 0x36
        /*0066*/ 	.short	(.L_634 - .L_633)
.L_633:
        /*0068*/ 	.word	0x00000008
.L_634:


//--------------------- .nv.info._ZN5flash44flash_bwd_dq_dk_dv_loop_seqk_parallel_kernelI23Flash_bwd_kernel_traitsILi256ELi64ELi64ELi8ELi4ELi2ELi2ELb0ELb0EN7cutlass10bfloat16_tE19Flash_kernel_traitsILi256ELi64ELi64ELi8ES3_EELb0ELb0ELb0ELb0ELb0ELb0ELb0EEEvNS_16Flash_bwd_paramsE --------------------------
	.section	.nv.info._ZN5flash44flash_bwd_dq_dk_dv_loop_seqk_parallel_kernelI23Flash_bwd_kernel_traitsILi256ELi64ELi64ELi8ELi4ELi2ELi2ELb0ELb0EN7cutlass10bfloat16_tE19Flash_kernel_traitsILi256ELi64ELi64ELi8ES3_EELb0ELb0ELb0ELb0ELb0ELb0ELb0EEEvNS_16Flash_bwd_paramsE,"",@"SHT_CUDA_INFO"
	.sectionflags	@""
	.align	4


	//----- nvinfo : EIATTR_CUDA_API_VERSION
	.align		4
        /*0000*/ 	.byte	0x04, 0x37
        /*0002*/ 	.short	(.L_636 - .L_635)
.L_635:
        /*0004*/ 	.word	0x00000082


	//----- nvinfo : EIATTR_KPARAM_INFO
	.align		4
.L_636:
        /*0008*/ 	.byte	0x04, 0x17
        /*000a*/ 	.short	(.L_638 - .L_637)
.L_637:
        /*000c*/ 	.word	0x00000000
        /*0010*/ 	.short	0x0000
        /*0012*/ 	.short	0x0000
        /*0014*/ 	.byte	0x00, 0xf0, 0x01, 0x0a


	//----- nvinfo : EIATTR_SPARSE_MMA_MASK
	.align		4
.L_638:
        /*0018*/ 	.byte	0x03, 0x50
        /*001a*/ 	.short	0x0000


	//----- nvinfo : EIATTR_MAXREG_COUNT
	.align		4
        /*001c*/ 	.byte	0x03, 0x1b
        /*001e*/ 	.short	0x00ff


	//----- nvinfo : EIATTR_NUM_BARRIERS
	.align		4
        /*0020*/ 	.byte	0x02, 0x4c
        /*0022*/ 	.byte	0x01
	.zero		1


	//----- nvinfo : EIATTR_MERCURY_ISA_VERSION
	.align		4
        /*0024*/ 	.byte	0x03, 0x5f
        /*0026*/ 	.short	0x0101


	//----- nvinfo : EIATTR_VRC_CTA_INIT_COUNT
	.align		4
        /*0028*/ 	.byte	0x02, 0x4a
	.zero		1
	.zero		1


	//----- nvinfo : EIATTR_EXIT_INSTR_OFFSETS
	.align		4
        /*002c*/ 	.byte	0x04, 0x1c
        /*002e*/ 	.short	(.L_640 - .L_639)


	//   ....[0]....
.L_639:
        /*0030*/ 	.word	0x00000080


	//   ....[1]....
        /*0034*/ 	.word	0x00009750


	//----- nvinfo : EIATTR_CRS_STACK_SIZE
	.align		4
.L_640:
        /*0038*/ 	.byte	0x04, 0x1e
        /*003a*/ 	.short	(.L_642 - .L_641)
.L_641:
        /*003c*/ 	.word	0x00000000


	//----- nvinfo : EIATTR_CBANK_PARAM_SIZE
	.align		4
.L_642:
        /*0040*/ 	.byte	0x03, 0x19
        /*0042*/ 	.short	0x0280


	//----- nvinfo : EIATTR_PARAM_CBANK
	.align		4
        /*0044*/ 	.byte	0x04, 0x0a
        /*0046*/ 	.short	(.L_644 - .L_643)
	.align		4
.L_643:
        /*0048*/ 	.word	index@(.nv.constant0._ZN5flash44flash_bwd_dq_dk_dv_loop_seqk_parallel_kernelI23Flash_bwd_kernel_traitsILi256ELi64ELi64ELi8ELi4ELi2ELi2ELb0ELb0EN7cutlass10bfloat16_tE19Flash_kernel_traitsILi256ELi64ELi64ELi8ES3_EELb0ELb0ELb0ELb0ELb0ELb0ELb0EEEvNS_16Flash_bwd_paramsE)
        /*004c*/ 	.short	0x0380
        /*004e*/ 	.short	0x0280


	//----- nvinfo : EIATTR_SW_WAR
	.align		4
.L_644:
        /*0050*/ 	.byte	0x04, 0x36
        /*0052*/ 	.short	(.L_646 - .L_645)
.L_645:
        /*0054*/ 	.word	0x00000008
.L_646:


//--------------------- .nv.info._ZN5flash44flash_bwd_dq_dk_dv_loop_seqk_parallel_kernelI23Flash_bwd_kernel_traitsILi256ELi64ELi64ELi8ELi4ELi2ELi2ELb0ELb0EN7cutlass10bfloat16_tE19Flash_kernel_traitsILi256ELi64ELi64ELi8ES3_EELb0ELb0ELb1ELb0ELb0ELb0ELb0EEEvNS_16Flash_bwd_paramsE --------------------------
	.section	.nv.info._ZN5flash44flash_bwd_dq_dk_dv_loop_seqk_parallel_kernelI23Flash_bwd_kernel_traitsILi256ELi64ELi64ELi8ELi4ELi2ELi2ELb0ELb0EN7cutlass10bfloat16_tE19Flash_kernel_traitsILi256ELi64ELi64ELi8ES3_EELb0ELb0ELb1ELb0ELb0ELb0ELb0EEEvNS_16Flash_bwd_paramsE,"",@"SHT_CUDA_INFO"
	.sectionflags	@""
	.align	4


	//----- nvinfo : EIATTR_CUDA_API_VERSION
	.align		4
        /*0000*/ 	.byte	0x04, 0x37
        /*0002*/ 	.short	(.L_648 - .L_647)
.L_647:
        /*0004*/ 	.word	0x00000082


	//----- nvinfo : EIATTR_KPARAM_INFO
	.align		4
.L_648:
        /*0008*/ 	.byte	0x04, 0x17
        /*000a*/ 	.short	(.L_650 - .L_649)
.L_649:
        /*000c*/ 	.word	0x00000000
        /*0010*/ 	.short	0x0000
        /*0012*/ 	.short	0x0000
        /*0014*/ 	.byte	0x00, 0xf0, 0x01, 0x0a


	//----- nvinfo : EIATTR_SPARSE_MMA_MASK
	.align		4
.L_650:
        /*0018*/ 	.byte	0x03, 0x50
        /*001a*/ 	.short	0x0000


	//----- nvinfo : EIATTR_MAXREG_COUNT
	.align		4
        /*001c*/ 	.byte	0x03, 0x1b
        /*001e*/ 	.short	0x00ff


	//----- nvinfo : EIATTR_NUM_BARRIERS
	.align		4
        /*0020*/ 	.byte	0x02, 0x4c
        /*0022*/ 	.byte	0x01
	.zero		1


	//----- nvinfo : EIATTR_ANNOTATIONS
	.align		4
        /*0024*/ 	.byte	0x04, 0x55
        /*0026*/ 	.short	(.L_652 - .L_651)


	//   ....[0]....
.L_651:
        /*0028*/ 	.word	0x00000001
        /*002c*/ 	.byte	0x80, 0x6b, 0x00, 0x00, 0x01, 0x00, 0x00, 0x00, 0x40, 0x7c, 0x00, 0x00


	//----- nvinfo : EIATTR_MERCURY_ISA_VERSION
	.align		4
.L_652:
        /*0038*/ 	.byte	0x03, 0x5f
        /*003a*/ 	.short	0x0101


	//----- nvinfo : EIATTR_VRC_CTA_INIT_COUNT
	.align		4
        /*003c*/ 	.byte	0x02, 0x4a
	.zero		1
	.zero		1


	//----- nvinfo : EIATTR_EXIT_INSTR_OFFSETS
	.align		4
        /*0040*/ 	.byte	0x04, 0x1c
        /*0042*/ 	.short	(.L_654 - .L_653)


	//   ....[0]....
.L_653:
        /*0044*/ 	.word	0x00000090


	//   ....[1]....
        /*0048*/ 	.word	0x00009ab0


	//----- nvinfo : EIATTR_CRS_STACK_SIZE
	.align		4
.L_654:
        /*004c*/ 	.byte	0x04, 0x1e
        /*004e*/ 	.short	(.L_656 - .L_655)
.L_655:
        /*0050*/ 	.word	0x00000000


	//----- nvinfo : EIATTR_CBANK_PARAM_SIZE
	.align		4
.L_656:
        /*0054*/ 	.byte	0x03, 0x19
        /*0056*/ 	.short	0x0280


	//----- nvinfo : EIATTR_PARAM_CBANK
	.align		4
        /*0058*/ 	.byte	0x04, 0x0a
        /*005a*/ 	.short	(.L_658 - .L_657)
	.align		4
.L_657:
        /*005c*/ 	.word	index@(.nv.constant0._ZN5flash44flash_bwd_dq_dk_dv_loop_seqk_parallel_kernelI23Flash_bwd_kernel_traitsILi256ELi64ELi64ELi8ELi4ELi2ELi2ELb0ELb0EN7cutlass10bfloat16_tE19Flash_kernel_traitsILi256ELi64ELi64ELi8ES3_EELb0ELb0ELb1ELb0ELb0ELb0ELb0EEEvNS_16Flash_bwd_paramsE)
        /*0060*/ 	.short	0x0380
        /*0062*/ 	.short	0x0280


	//----- nvinfo : EIATTR_SW_WAR
	.align		4
.L_658:
        /*0064*/ 	.byte	0x04, 0x36
        /*0066*/ 	.short	(.L_660 - .L_659)
.L_659:
        /*0068*/ 	.word	0x00000008
.L_660:


//--------------------- .nv.info._ZN5flash44flash_bwd_dq_dk_dv_loop_seqk_parallel_kernelI23Flash_bwd_kernel_traitsILi256ELi64ELi64ELi8ELi4ELi2ELi2ELb0ELb0EN7cutlass10bfloat16_tE19Flash_kernel_traitsILi256ELi64ELi64ELi8ES3_EELb0ELb0ELb0ELb0ELb0ELb1ELb0EEEvNS_16Flash_bwd_paramsE --------------------------
	.section	.nv.info._ZN5flash44flash_bwd_dq_dk_dv_loop_seqk_parallel_kernelI23Flash_bwd_kernel_traitsILi256ELi64ELi64ELi8ELi4ELi2ELi2ELb0ELb0EN7cutlass10bfloat16_tE19Flash_kernel_traitsILi256ELi64ELi64ELi8ES3_EELb0ELb0ELb0ELb0ELb0ELb1ELb0EEEvNS_16Flash_bwd_paramsE,"",@"SHT_CUDA_INFO"
	.sectionflags	@""
	.align	4


	//----- nvinfo : EIATTR_CUDA_API_VERSION
	.align		4
        /*0000*/ 	.byte	0x04, 0x37
        /*0002*/ 	.short	(.L_662 - .L_661)
.L_661:
        /*0004*/ 	.word	0x00000082


	//----- nvinfo : EIATTR_KPARAM_INFO
	.align		4
.L_662:
        /*0008*/ 	.byte	0x04, 0x17
        /*000a*/ 	.short	(.L_664 - .L_663)
.L_663:
        /*000c*/ 	.word	0x00000000
        /*0010*/ 	.short	0x0000
        /*0012*/ 	.short	0x0000
        /*0014*/ 	.byte	0x00, 0xf0, 0x01, 0x0a


	//----- nvinfo : EIATTR_SPARSE_MMA_MASK
	.align		4
.L_664:
        /*0018*/ 	.byte	0x03, 0x50
        /*001a*/ 	.short	0x0000


	//----- nvinfo : EIATTR_MAXREG_COUNT
	.align		4
        /*001c*/ 	.byte	0x03, 0x1b
        /*001e*/ 	.short	0x00ff


	//----- nvinfo : EIATTR_NUM_BARRIERS
	.align		4
        /*0020*/ 	.byte	0x02, 0x4c
        /*0022*/ 	.byte	0x01
	.zero		1


	//----- nvinfo : EIATTR_MERCURY_ISA_VERSION
	.align		4
        /*0024*/ 	.byte	0x03, 0x5f
        /*0026*/ 	.short	0x0101


	//----- nvinfo : EIATTR_VRC_CTA_INIT_COUNT
	.align		4
        /*0028*/ 	.byte	0x02, 0x4a
	.zero		1
	.zero		1


	//----- nvinfo : EIATTR_EXIT_INSTR_OFFSETS
	.align		4
        /*002c*/ 	.byte	0x04, 0x1c
        /*002e*/ 	.short	(.L_666 - .L_665)


	//   ....[0]....
.L_665:
        /*0030*/ 	.word	0x00000080


	//   ....[1]....
        /*0034*/ 	.word	0x000083f0


	//----- nvinfo : EIATTR_CRS_STACK_SIZE
	.align		4
.L_666:
        /*0038*/ 	.byte	0x04, 0x1e
        /*003a*/ 	.short	(.L_668 - .L_667)
.L_667:
        /*003c*/ 	.word	0x00000000


	//----- nvinfo : EIATTR_CBANK_PARAM_SIZE
	.align		4
.L_668:
        /*0040*/ 	.byte	0x03, 0x19
        /*0042*/ 	.short	0x0280


	//----- nvinfo : EIATTR_PARAM_CBANK
	.align		4
        /*0044*/ 	.byte	0x04, 0x0a
        /*0046*/ 	.short	(.L_670 - .L_669)
	.align		4
.L_669:
        /*0048*/ 	.word	index@(.nv.constant0._ZN5flash44flash_bwd_dq_dk_dv_loop_seqk_parallel_kernelI23Flash_bwd_kernel_traitsILi256ELi64ELi64ELi8ELi4ELi2ELi2ELb0ELb0EN7cutlass10bfloat16_tE19Flash_kernel_traitsILi256ELi64ELi64ELi8ES3_EELb0ELb0ELb0ELb0ELb0ELb1ELb0EEEvNS_16Flash_bwd_paramsE)
        /*004c*/ 	.short	0x0380
        /*004e*/ 	.short	0x0280


	//----- nvinfo : EIATTR_SW_WAR
	.align		4
.L_670:
        /*0050*/ 	.byte	0x04, 0x36
        /*0052*/ 	.short	(.L_672 - .L_671)
.L_671:
        /*0054*/ 	.word	0x00000008
.L_672:


//--------------------- .nv.info._ZN5flash44flash_bwd_dq_dk_dv_loop_seqk_parallel_kernelI23Flash_bwd_kernel_traitsILi256ELi64ELi64ELi8ELi4ELi2ELi2ELb0ELb0EN7cutlass10bfloat16_tE19Flash_kernel_traitsILi256ELi64ELi64ELi8ES3_EELb0ELb0ELb0ELb1ELb0ELb0ELb0EEEvNS_16Flash_bwd_paramsE --------------------------
	.section	.nv.info._ZN5flash44flash_bwd_dq_dk_dv_loop_seqk_parallel_kernelI23Flash_bwd_kernel_traitsILi256ELi64ELi64ELi8ELi4ELi2ELi2ELb0ELb0EN7cutlass10bfloat16_tE19Flash_kernel_traitsILi256ELi64ELi64ELi8ES3_EELb0ELb0ELb0ELb1ELb0ELb0ELb0EEEvNS_16Flash_bwd_paramsE,"",@"SHT_CUDA_INFO"
	.sectionflags	@""
	.align	4


	//----- nvinfo : EIATTR_CUDA_API_VERSION
	.align		4
        /*0000*/ 	.byte	0x04, 0x37
        /*0002*/ 	.short	(.L_674 - .L_673)
.L_673:
        /*0004*/ 	.word	0x00000082


	//----- nvinfo : EIATTR_KPARAM_INFO
	.align		4
.L_674:
        /*0008*/ 	.byte	0x04, 0x17
        /*000a*/ 	.short	(.L_676 - .L_675)
.L_675:
        /*000c*/ 	.word	0x00000000
        /*0010*/ 	.short	0x0000
        /*0012*/ 	.short	0x0000
        /*0014*/ 	.byte	0x00, 0xf0, 0x01, 0x0a


	//----- nvinfo : EIATTR_SPARSE_MMA_MASK
	.align		4
.L_676:
        /*0018*/ 	.byte	0x03, 0x50
        /*001a*/ 	.short	0x0000


	//----- nvinfo : EIATTR_MAXREG_COUNT
	.align		4
        /*001c*/ 	.byte	0x03, 0x1b
        /*001e*/ 	.short	0x00ff


	//----- nvinfo : EIATTR_NUM_BARRIERS
	.align		4
        /*0020*/ 	.byte	0x02, 0x4c
        /*0022*/ 	.byte	0x01
	.zero		1


	//----- nvinfo : EIATTR_MERCURY_ISA_VERSION
	.align		4
        /*0024*/ 	.byte	0x03, 0x5f
        /*0026*/ 	.short	0x0101


	//----- nvinfo : EIATTR_VRC_CTA_INIT_COUNT
	.align		4
        /*0028*/ 	.byte	0x02, 0x4a
	.zero		1
	.zero		1


	//----- nvinfo : EIATTR_EXIT_INSTR_OFFSETS
	.align		4
        /*002c*/ 	.byte	0x04, 0x1c
        /*002e*/ 	.short	(.L_678 - .L_677)


	//   ....[0]....
.L_677:
        /*0030*/ 	.word	0x00000080


	//   ....[1]....
        /*0034*/ 	.word	0x00009c50


	//----- nvinfo : EIATTR_CRS_STACK_SIZE
	.align		4
.L_678:
        /*0038*/ 	.byte	0x04, 0x1e
        /*003a*/ 	.short	(.L_680 - .L_679)
.L_679:
        /*003c*/ 	.word	0x00000000


	//----- nvinfo : EIATTR_CBANK_PARAM_SIZE
	.align		4
.L_680:
        /*0040*/ 	.byte	0x03, 0x19
        /*0042*/ 	.short	0x0280


	//----- nvinfo : EIATTR_PARAM_CBANK
	.align		4
        /*0044*/ 	.byte	0x04, 0x0a
        /*0046*/ 	.short	(.L_682 - .L_681)
	.align		4
.L_681:
        /*0048*/ 	.word	index@(.nv.constant0._ZN5flash44flash_bwd_dq_dk_dv_loop_seqk_parallel_kernelI23Flash_bwd_kernel_traitsILi256ELi64ELi64ELi8ELi4ELi2ELi2ELb0ELb0EN7cutlass10bfloat16_tE19Flash_kernel_traitsILi256ELi64ELi64ELi8ES3_EELb0ELb0ELb0ELb1ELb0ELb0ELb0EEEvNS_16Flash_bwd_paramsE)
        /*004c*/ 	.short	0x0380
        /*004e*/ 	.short	0x0280


	//----- nvinfo : EIATTR_SW_WAR
	.align		4
.L_682:
        /*0050*/ 	.byte	0x04, 0x36
        /*0052*/ 	.short	(.L_684 - .L_683)
.L_683:
        /*0054*/ 	.word	0x00000008
.L_684:


//--------------------- .nv.info._ZN5flash44flash_bwd_dq_dk_dv_loop_seqk_parallel_kernelI23Flash_bwd_kernel_traitsILi256ELi64ELi64ELi8ELi4ELi2ELi2ELb0ELb0EN7cutlass10bfloat16_tE19Flash_kernel_traitsILi256ELi64ELi64ELi8ES3_EELb0ELb0ELb1ELb0ELb0ELb1ELb0EEEvNS_16Flash_bwd_paramsE --------------------------
	.section	.nv.info._ZN5flash44flash_bwd_dq_dk_dv_loop_seqk_parallel_kernelI23Flash_bwd_kernel_traitsILi256ELi64ELi64ELi8ELi4ELi2ELi2ELb0ELb0EN7cutlass10bfloat16_tE19Flash_kernel_traitsILi256ELi64ELi64ELi8ES3_EELb0ELb0ELb1ELb0ELb0ELb1ELb0EEEvNS_16Flash_bwd_paramsE,"",@"SHT_CUDA_INFO"
	.sectionflags	@""
	.align	4


	//----- nvinfo : EIATTR_CUDA_API_VERSION
	.align		4
        /*0000*/ 	.byte	0x04, 0x37
        /*0002*/ 	.short	(.L_686 - .L_685)
.L_685:
        /*0004*/ 	.word	0x00000082


	//----- nvinfo : EIATTR_KPARAM_INFO
	.align		4
.L_686:
        /*0008*/ 	.byte	0x04, 0x17
        /*000a*/ 	.short	(.L_688 - .L_687)
.L_687:
        /*000c*/ 	.word	0x00000000
        /*0010*/ 	.short	0x0000
        /*0012*/ 	.short	0x0000
        /*0014*/ 	.byte	0x00, 0xf0, 0x01, 0x0a


	//----- nvinfo : EIATTR_SPARSE_MMA_MASK
	.align		4
.L_688:
        /*0018*/ 	.byte	0x03, 0x50
        /*001a*/ 	.short	0x0000


	//----- nvinfo : EIATTR_MAXREG_COUNT
	.align		4
        /*001c*/ 	.byte	0x03, 0x1b
        /*001e*/ 	.short	0x00ff


	//----- nvinfo : EIATTR_NUM_BARRIERS
	.align		4
        /*0020*/ 	.byte	0x02, 0x4c
        /*0022*/ 	.byte	0x01
	.zero		1


	//----- nvinfo : EIATTR_MERCURY_ISA_VERSION
	.align		4
        /*0024*/ 	.byte	0x03, 0x5f
        /*0026*/ 	.short	0x0101


	//----- nvinfo : EIATTR_VRC_CTA_INIT_COUNT
	.align		4
        /*0028*/ 	.byte	0x02, 0x4a
	.zero		1
	.zero		1


	//----- nvinfo : EIATTR_EXIT_INSTR_OFFSETS
	.align		4
        /*002c*/ 	.byte	0x04, 0x1c
        /*002e*/ 	.short	(.L_690 - .L_689)


	//   ....[0]....
.L_689:
        /*0030*/ 	.word	0x00000080


	//   ....[1]....
        /*0034*/ 	.word	0x00008720


	//----- nvinfo : EIATTR_CRS_STACK_SIZE
	.align		4
.L_690:
        /*0038*/ 	.byte	0x04, 0x1e
        /*003a*/ 	.short	(.L_692 - .L_691)
.L_691:
        /*003c*/ 	.word	0x00000000


	//----- nvinfo : EIATTR_CBANK_PARAM_SIZE
	.align		4
.L_692:
        /*0040*/ 	.byte	0x03, 0x19
        /*0042*/ 	.short	0x0280


	//----- nvinfo : EIATTR_PARAM_CBANK
	.align		4
        /*0044*/ 	.byte	0x04, 0x0a
        /*0046*/ 	.short	(.L_694 - .L_693)
	.align		4
.L_693:
        /*0048*/ 	.word	index@(.nv.constant0._ZN5flash44flash_bwd_dq_dk_dv_loop_seqk_parallel_kernelI23Flash_bwd_kernel_traitsILi256ELi64ELi64ELi8ELi4ELi2ELi2ELb0ELb0EN7cutlass10bfloat16_tE19Flash_kernel_traitsILi256ELi64ELi64ELi8ES3_EELb0ELb0ELb1ELb0ELb0ELb1ELb0EEEvNS_16Flash_bwd_paramsE)
        /*004c*/ 	.short	0x0380
        /*004e*/ 	.short	0x0280


	//----- nvinfo : EIATTR_SW_WAR
	.align		4
.L_694:
        /*0050*/ 	.byte	0x04, 0x36
        /*0052*/ 	.short	(.L_696 - .L_695)
.L_695:
        /*0054*/ 	.word	0x00000008
.L_696:


//--------------------- .nv.info._ZN5flash44flash_bwd_dq_dk_dv_loop_seqk_parallel_kernelI23Flash_bwd_kernel_traitsILi256ELi64ELi64ELi8ELi4ELi2ELi2ELb0ELb0EN7cutlass10bfloat16_tE19Flash_kernel_traitsILi256ELi64ELi64ELi8ES3_EELb0ELb0ELb1ELb1ELb0ELb0ELb0EEEvNS_16Flash_bwd_paramsE --------------------------
	.section	.nv.info._ZN5flash44flash_bwd_dq_dk_dv_loop_seqk_parallel_kernelI23Flash_bwd_kernel_traitsILi256ELi64ELi64ELi8ELi4ELi2ELi2ELb0ELb0EN7cutlass10bfloat16_tE19Flash_kernel_traitsILi256ELi64ELi64ELi8ES3_EELb0ELb0ELb1ELb1ELb0ELb0ELb0EEEvNS_16Flash_bwd_paramsE,"",@"SHT_CUDA_INFO"
	.sectionflags	@""
	.align	4


	//----- nvinfo : EIATTR_CUDA_API_VERSION
	.align		4
        /*0000*/ 	.byte	0x04, 0x37
        /*0002*/ 	.short	(.L_698 - .L_697)
.L_697:
        /*0004*/ 	.word	0x00000082


	//----- nvinfo : EIATTR_KPARAM_INFO
	.align		4
.L_698:
        /*0008*/ 	.byte	0x04, 0x17
        /*000a*/ 	.short	(.L_700 - .L_699)
.L_699:
        /*000c*/ 	.word	0x00000000
        /*0010*/ 	.short	0x0000
        /*0012*/ 	.short	0x0000
        /*0014*/ 	.byte	0x00, 0xf0, 0x01, 0x0a


	//----- nvinfo : EIATTR_SPARSE_MMA_MASK
	.align		4
.L_700:
        /*0018*/ 	.byte	0x03, 0x50
        /*001a*/ 	.short	0x0000


	//----- nvinfo : EIATTR_MAXREG_COUNT
	.align		4
        /*001c*/ 	.byte	0x03, 0x1b
        /*001e*/ 	.short	0x00ff


	//----- nvinfo : EIATTR_NUM_BARRIERS
	.align		4
        /*0020*/ 	.byte	0x02, 0x4c
        /*0022*/ 	.byte	0x01
	.zero		1


	//----- nvinfo : EIATTR_ANNOTATIONS
	.align		4
        /*0024*/ 	.byte	0x04, 0x55
        /*0026*/ 	.short	(.L_702 - .L_701)


	//   ....[0]....
.L_701:
        /*0028*/ 	.word	0x00000001
        /*002c*/ 	.byte	0x40, 0x70, 0x00, 0x00, 0x01, 0x00, 0x00, 0x00, 0x60, 0x81, 0x00, 0x00


	//----- nvinfo : EIATTR_MERCURY_ISA_VERSION
	.align		4
.L_702:
        /*0038*/ 	.byte	0x03, 0x5f
        /*003a*/ 	.short	0x0101


	//----- nvinfo : EIATTR_VRC_CTA_INIT_COUNT
	.align		4
        /*003c*/ 	.byte	0x02, 0x4a
	.zero		1
	.zero		1


	//----- nvinfo : EIATTR_EXIT_INSTR_OFFSETS
	.align		4
        /*0040*/ 	.byte	0x04, 0x1c
        /*0042*/ 	.short	(.L_704 - .L_703)


	//   ....[0]....
.L_703:
        /*0044*/ 	.word	0x00000090


	//   ....[1]....
        /*0048*/ 	.word	0x00009f40


	//----- nvinfo : EIATTR_CRS_STACK_SIZE
	.align		4
.L_704:
        /*004c*/ 	.byte	0x04, 0x1e
        /*004e*/ 	.short	(.L_706 - .L_705)
.L_705:
        /*0050*/ 	.word	0x00000000


	//----- nvinfo : EIATTR_CBANK_PARAM_SIZE
	.align		4
.L_706:
        /*0054*/ 	.byte	0x03, 0x19
        /*0056*/ 	.short	0x0280


	//----- nvinfo : EIATTR_PARAM_CBANK
	.align		4
        /*0058*/ 	.byte	0x04, 0x0a
        /*005a*/ 	.short	(.L_708 - .L_707)
	.align		4
.L_707:
        /*005c*/ 	.word	index@(.nv.constant0._ZN5flash44flash_bwd_dq_dk_dv_loop_seqk_parallel_kernelI23Flash_bwd_kernel_traitsILi256ELi64ELi64ELi8ELi4ELi2ELi2ELb0ELb0EN7cutlass10bfloat16_tE19Flash_kernel_traitsILi256ELi64ELi64ELi8ES3_EELb0ELb0ELb1ELb1ELb0ELb0ELb0EEEvNS_16Flash_bwd_paramsE)
        /*0060*/ 	.short	0x0380
        /*0062*/ 	.short	0x0280


	//----- nvinfo : EIATTR_SW_WAR
	.align		4
.L_708:
        /*0064*/ 	.byte	0x04, 0x36
        /*0066*/ 	.short	(.L_710 - .L_709)
.L_709:
        /*0068*/ 	.word	0x00000008
.L_710:


//--------------------- .nv.info._ZN5flash27flash_bwd_convert_dq_kernelI23Flash_bwd_kernel_traitsILi256ELi64ELi64ELi8ELi4ELi2ELi2ELb0ELb1EN7cutlass10bfloat16_tE19Flash_kernel_traitsILi256ELi64ELi64ELi8ES3_EEEEvNS_16Flash_bwd_paramsEi --------------------------
	.section	.nv.info._ZN5flash27flash_bwd_convert_dq_kernelI23Flash_bwd_kernel_traitsILi256ELi64ELi64ELi8ELi4ELi2ELi2ELb0ELb1EN7cutlass10bfloat16_tE19Flash_kernel_traitsILi256ELi64ELi64ELi8ES3_EEEEvNS_16Flash_bwd_paramsEi,"",@"SHT_CUDA_INFO"
	.sectionflags	@""
	.align	4


	//----- nvinfo : EIATTR_CUDA_API_VERSION
	.align		4
        /*0000*/ 	.byte	0x04, 0x37
        /*0002*/ 	.short	(.L_712 - .L_711)
.L_711:
        /*0004*/ 	.word	0x00000082


	//----- nvinfo : EIATTR_KPARAM_INFO
	.align		4
.L_712:
        /*0008*/ 	.byte	0x04, 0x17
        /*000a*/ 	.short	(.L_714 - .L_713)
.L_713:
        /*000c*/ 	.word	0x00000000
        /*0010*/ 	.short	0x0001
        /*0012*/ 	.short	0x0280
        /*0014*/ 	.byte	0x00, 0xf0, 0x11, 0x00


	//----- nvinfo : EIATTR_KPARAM_INFO
	.align		4
.L_714:
        /*0018*/ 	.byte	0x04, 0x17
        /*001a*/ 	.short	(.L_716 - .L_715)
.L_715:
        /*001c*/ 	.word	0x00000000
        /*0020*/ 	.short	0x0000
        /*0022*/ 	.short	0x0000
        /*0024*/ 	.byte	0x00, 0xf0, 0x01, 0x0a


	//----- nvinfo : EIATTR_SPARSE_MMA_MASK
	.align		4
.L_716:
        /*0028*/ 	.byte	0x03, 0x50
        /*002a*/ 	.short	0x0000


	//----- nvinfo : EIATTR_MAXREG_COUNT
	.align		4
        /*002c*/ 	.byte	0x03, 0x1b
        /*002e*/ 	.short	0x00ff


	//----- nvinfo : EIATTR_NUM_BARRIERS
	.align		4
        /*0030*/ 	.byte	0x02, 0x4c
        /*0032*/ 	.byte	0x01
	.zero		1


	//----- nvinfo : EIATTR_MERCURY_ISA_VERSION
	.align		4
        /*0034*/ 	.byte	0x03, 0x5f
        /*0036*/ 	.short	0x0101


	//----- nvinfo : EIATTR_VRC_CTA_INIT_COUNT
	.align		4
        /*0038*/ 	.byte	0x02, 0x4a
	.zero		1
	.zero		1


	//----- nvinfo : EIATTR_EXIT_INSTR_OFFSETS
	.align		4
        /*003c*/ 	.byte	0x04, 0x1c
        /*003e*/ 	.short	(.L_718 - .L_717)


	//   ....[0]....
.L_717:
        /*0040*/ 	.word	0x00000120


	//   ....[1]....
        /*0044*/ 	.word	0x00001c60


	//   ....[2]....
        /*0048*/ 	.word	0x00001db0


	//   ....[3]....
        /*004c*/ 	.word	0x00001dd0


	//----- nvinfo : EIATTR_CRS_STACK_SIZE
	.align		4
.L_718:
        /*0050*/ 	.byte	0x04, 0x1e
        /*0052*/ 	.short	(.L_720 - .L_719)
.L_719:
        /*0054*/ 	.word	0x00000000


	//----- nvinfo : EIATTR_CBANK_PARAM_SIZE
	.align		4
.L_720:
        /*0058*/ 	.byte	0x03, 0x19
        /*005a*/ 	.short	0x0284


	//----- nvinfo : EIATTR_PARAM_CBANK
	.align		4
        /*005c*/ 	.byte	0x04, 0x0a
        /*005e*/ 	.short	(.L_722 - .L_721)
	.align		4
.L_721:
        /*0060*/ 	.word	index@(.nv.constant0._ZN5flash27flash_bwd_convert_dq_kernelI23Flash_bwd_kernel_traitsILi256ELi64ELi64ELi8ELi4ELi2ELi2ELb0ELb1EN7cutlass10bfloat16_tE19Flash_kernel_traitsILi256ELi64ELi64ELi8ES3_EEEEvNS_16Flash_bwd_paramsEi)
        /*0064*/ 	.short	0x0380
        /*0066*/ 	.short	0x0284


	//----- nvinfo : EIATTR_SW_WAR
	.align		4
.L_722:
        /*0068*/ 	.byte	0x04, 0x36
        /*006a*/ 	.short	(.L_724 - .L_723)
.L_723:
        /*006c*/ 	.word	0x00000008
.L_724:


//--------------------- .nv.info._ZN5flash44flash_bwd_dq_dk_dv_loop_seqk_parallel_kernelI23Flash_bwd_kernel_traitsILi256ELi64ELi64ELi8ELi4ELi2ELi2ELb0ELb1EN7cutlass10bfloat16_tE19Flash_kernel_traitsILi256ELi64ELi64ELi8ES3_EELb1ELb0ELb0ELb0ELb0ELb0ELb0EEEvNS_16Flash_bwd_paramsE --------------------------
	.section	.nv.info._ZN5flash44flash_bwd_dq_dk_dv_loop_seqk_parallel_kernelI23Flash_bwd_kernel_traitsILi256ELi64ELi64ELi8ELi4ELi2ELi2ELb0ELb1EN7cutlass10bfloat16_tE19Flash_kernel_traitsILi256ELi64ELi64ELi8ES3_EELb1ELb0ELb0ELb0ELb0ELb0ELb0EEEvNS_16Flash_bwd_paramsE,"",@"SHT_CUDA_INFO"
	.sectionflags	@""
	.align	4


	//----- nvinfo : EIATTR_CUDA_API_VERSION
	.align		4
        /*0000*/ 	.byte	0x04, 0x37
        /*0002*/ 	.short	(.L_726 - .L_725)
.L_725:
        /*0004*/ 	.word	0x00000082


	//----- nvinfo : EIATTR_KPARAM_INFO
	.align		4
.L_726:
        /*0008*/ 	.byte	0x04, 0x17
        /*000a*/ 	.short	(.L_728 - .L_727)
.L_727:
        /*000c*/ 	.word	0x00000000
        /*0010*/ 	.short	0x0000
        /*0012*/ 	.short	0x0000
        /*0014*/ 	.byte	0x00, 0xf0, 0x01, 0x0a


	//----- nvinfo : EIATTR_SPARSE_MMA_MASK
	.align		4
.L_728:
        /*0018*/ 	.byte	0x03, 0x50
        /*001a*/ 	.short	0x0000


	//----- nvinfo : EIATTR_MAXREG_COUNT
	.align		4
        /*001c*/ 	.byte	0x03, 0x1b
        /*001e*/ 	.short	0x00ff


	//----- nvinfo : EIATTR_NUM_BARRIERS
	.align		4
        /*0020*/ 	.byte	0x02, 0x4c
        /*0022*/ 	.byte	0x01
	.zero		1


	//----- nvinfo : EIATTR_MERCURY_ISA_VERSION
	.align		4
        /*0024*/ 	.byte	0x03, 0x5f
        /*0026*/ 	.short	0x0101


	//----- nvinfo : EIATTR_VRC_CTA_INIT_COUNT
	.align		4
        /*0028*/ 	.byte	0x02, 0x4a
	.zero		1
	.zero		1


	//----- nvinfo : EIATTR_EXIT_INSTR_OFFSETS
	.align		4
        /*002c*/ 	.byte	0x04, 0x1c
        /*002e*/ 	.short	(.L_730 - .L_729)


	//   ....[0]....
.L_729:
        /*0030*/ 	.word	0x00000080


	//   ....[1]....
        /*0034*/ 	.word	0x0000a120


	//----- nvinfo : EIATTR_CRS_STACK_SIZE
	.align		4
.L_730:
        /*0038*/ 	.byte	0x04, 0x1e
        /*003a*/ 	.short	(.L_732 - .L_731)
.L_731:
        /*003c*/ 	.word	0x00000000


	//----- nvinfo : EIATTR_CBANK_PARAM_SIZE
	.align		4
.L_732:
        /*0040*/ 	.byte	0x03, 0x19
        /*0042*/ 	.short	0x0280


	//----- nvinfo : EIATTR_PARAM_CBANK
	.align		4
        /*0044*/ 	.byte	0x04, 0x0a
        /*0046*/ 	.short	(.L_734 - .L_733)
	.align		4
.L_733:
        /*0048*/ 	.word	index@(.nv.constant0._ZN5flash44flash_bwd_dq_dk_dv_loop_seqk_parallel_kernelI23Flash_bwd_kernel_traitsILi256ELi64ELi64ELi8ELi4ELi2ELi2ELb0ELb1EN7cutlass10bfloat16_tE19Flash_kernel_traitsILi256ELi64ELi64ELi8ES3_EELb1ELb0ELb0ELb0ELb0ELb0ELb0EEEvNS_16Flash_bwd_paramsE)
        /*004c*/ 	.short	0x0380
        /*004e*/ 	.short	0x0280


	//----- nvinfo : EIATTR_SW_WAR
	.align		4
.L_734:
        /*0050*/ 	.byte	0x04, 0x36
        /*0052*/ 	.short	(.L_736 - .L_735)
.L_735:
        /*0054*/ 	.word	0x00000008
.L_736:


//--------------------- .nv.info._ZN5flash44flash_bwd_dq_dk_dv_loop_seqk_parallel_kernelI23Flash_bwd_kernel_traitsILi256ELi64ELi64ELi8ELi4ELi2ELi2ELb0ELb1EN7cutlass10bfloat16_tE19Flash_kernel_traitsILi256ELi64ELi64ELi8ES3_EELb0ELb0ELb0ELb0ELb0ELb0ELb1EEEvNS_16Flash_bwd_paramsE --------------------------
	.section	.nv.info._ZN5flash44flash_bwd_dq_dk_dv_loop_seqk_parallel_kernelI23Flash_bwd_kernel_traitsILi256ELi64ELi64ELi8ELi4ELi2ELi2ELb0ELb1EN7cutlass10bfloat16_tE19Flash_kernel_traitsILi256ELi64ELi64ELi8ES3_EELb0ELb0ELb0ELb0ELb0ELb0ELb1EEEvNS_16Flash_bwd_paramsE,"",@"SHT_CUDA_INFO"
	.sectionflags	@""
	.align	4


	//----- nvinfo : EIATTR_CUDA_API_VERSION
	.align		4
        /*0000*/ 	.byte	0x04, 0x37
        /*0002*/ 	.short	(.L_738 - .L_737)
.L_737:
        /*0004*/ 	.word	0x00000082


	//----- nvinfo : EIATTR_KPARAM_INFO
	.align		4
.L_738:
        /*0008*/ 	.byte	0x04, 0x17
        /*000a*/ 	.short	(.L_740 - .L_739)
.L_739:
        /*000c*/ 	.word	0x00000000
        /*0010*/ 	.short	0x0000
        /*0012*/ 	.short	0x0000
        /*0014*/ 	.byte	0x00, 0xf0, 0x01, 0x0a


	//----- nvinfo : EIATTR_SPARSE_MMA_MASK
	.align		4
.L_740:
        /*0018*/ 	.byte	0x03, 0x50
        /*001a*/ 	.short	0x0000


	//----- nvinfo : EIATTR_MAXREG_COUNT
	.align		4
        /*001c*/ 	.byte	0x03, 0x1b
        /*001e*/ 	.short	0x00ff


	//----- nvinfo : EIATTR_NUM_BARRIERS
	.align		4
        /*0020*/ 	.byte	0x02, 0x4c
        /*0022*/ 	.byte	0x01
	.zero		1


	//----- nvinfo : EIATTR_MERCURY_ISA_VERSION
	.align		4
        /*0024*/ 	.byte	0x03, 0x5f
        /*0026*/ 	.short	0x0101


	//----- nvinfo : EIATTR_VRC_CTA_INIT_COUNT
	.align		4
        /*0028*/ 	.byte	0x02, 0x4a
	.zero		1
	.zero		1


	//----- nvinfo : EIATTR_EXIT_INSTR_OFFSETS
	.align		4
        /*002c*/ 	.byte	0x04, 0x1c
        /*002e*/ 	.short	(.L_742 - .L_741)


	//   ....[0]....
.L_741:
        /*0030*/ 	.word	0x00000080


	//   ....[1]....
        /*0034*/ 	.word	0x00009a90


	//----- nvinfo : EIATTR_CRS_STACK_SIZE
	.align		4
.L_742:
        /*0038*/ 	.byte	0x04, 0x1e
        /*003a*/ 	.short	(.L_744 - .L_743)
.L_743:
        /*003c*/ 	.word	0x00000000


	//----- nvinfo : EIATTR_CBANK_PARAM_SIZE
	.align		4
.L_744:
        /*0040*/ 	.byte	0x03, 0x19
        /*0042*/ 	.short	0x0280


	//----- nvinfo : EIATTR_PARAM_CBANK
	.align		4
        /*0044*/ 	.byte	0x04, 0x0a
        /*0046*/ 	.short	(.L_746 - .L_745)
	.align		4
.L_745:
        /*0048*/ 	.word	index@(.nv.constant0._ZN5flash44flash_bwd_dq_dk_dv_loop_seqk_parallel_kernelI23Flash_bwd_kernel_traitsILi256ELi64ELi64ELi8ELi4ELi2ELi2ELb0ELb1EN7cutlass10bfloat16_tE19Flash_kernel_traitsILi256ELi64ELi64ELi8ES3_EELb0ELb0ELb0ELb0ELb0ELb0ELb1EEEvNS_16Flash_bwd_paramsE)
        /*004c*/ 	.short	0x0380
        /*004e*/ 	.short	0x0280


	//----- nvinfo : EIATTR_SW_WAR
	.align		4
.L_746:
        /*0050*/ 	.byte	0x04, 0x36
        /*0052*/ 	.short	(.L_748 - .L_747)
.L_747:
        /*0054*/ 	.word	0x00000008
.L_748:


//--------------------- .nv.info._ZN5flash44flash_bwd_dq_dk_dv_loop_seqk_parallel_kernelI23Flash_bwd_kernel_traitsILi256ELi64ELi64ELi8ELi4ELi2ELi2ELb0ELb1EN7cutlass10bfloat16_tE19Flash_kernel_traitsILi256ELi64ELi64ELi8ES3_EELb1ELb0ELb1ELb0ELb0ELb0ELb0EEEvNS_16Flash_bwd_paramsE --------------------------
	.section	.nv.info._ZN5flash44flash_bwd_dq_dk_dv_loop_seqk_parallel_kernelI23Flash_bwd_kernel_traitsILi256ELi64ELi64ELi8ELi4ELi2ELi2ELb0ELb1EN7cutlass10bfloat16_tE19Flash_kernel_traitsILi256ELi64ELi64ELi8ES3_EELb1ELb0ELb1ELb0ELb0ELb0ELb0EEEvNS_16Flash_bwd_paramsE,"",@"SHT_CUDA_INFO"
	.sectionflags	@""
	.align	4


	//----- nvinfo : EIATTR_CUDA_API_VERSION
	.align		4
        /*0000*/ 	.byte	0x04, 0x37
        /*0002*/ 	.short	(.L_750 - .L_749)
.L_749:
        /*0004*/ 	.word	0x00000082


	//----- nvinfo : EIATTR_KPARAM_INFO
	.align		4
.L_750:
        /*0008*/ 	.byte	0x04, 0x17
        /*000a*/ 	.short	(.L_752 - .L_751)
.L_751:
        /*000c*/ 	.word	0x00000000
        /*0010*/ 	.short	0x0000
        /*0012*/ 	.short	0x0000
        /*0014*/ 	.byte	0x00, 0xf0, 0x01, 0x0a


	//----- nvinfo : EIATTR_SPARSE_MMA_MASK
	.align		4
.L_752:
        /*0018*/ 	.byte	0x03, 0x50
        /*001a*/ 	.short	0x0000


	//----- nvinfo : EIATTR_MAXREG_COUNT
	.align		4
        /*001c*/ 	.byte	0x03, 0x1b
        /*001e*/ 	.short	0x00ff


	//----- nvinfo : EIATTR_NUM_BARRIERS
	.align		4
        /*0020*/ 	.byte	0x02, 0x4c
        /*0022*/ 	.byte	0x01
	.zero		1


	//----- nvinfo : EIATTR_ANNOTATIONS
	.align		4
        /*0024*/ 	.byte	0x04, 0x55
        /*0026*/ 	.short	(.L_754 - .L_753)


	//   ....[0]....
.L_753:
        /*0028*/ 	.word	0x00000001
        /*002c*/ 	.byte	0x10, 0x6e, 0x00, 0x00, 0x01, 0x00, 0x00, 0x00, 0x30, 0x7f, 0x00, 0x00


	//----- nvinfo : EIATTR_MERCURY_ISA_VERSION
	.align		4
.L_754:
        /*0038*/ 	.byte	0x03, 0x5f
        /*003a*/ 	.short	0x0101


	//----- nvinfo : EIATTR_VRC_CTA_INIT_COUNT
	.align		4
        /*003c*/ 	.byte	0x02, 0x4a
	.zero		1
	.zero		1


	//----- nvinfo : EIATTR_EXIT_INSTR_OFFSETS
	.align		4
        /*0040*/ 	.byte	0x04, 0x1c
        /*0042*/ 	.short	(.L_756 - .L_755)


	//   ....[0]....
.L_755:
        /*0044*/ 	.word	0x00000090


	//   ....[1]....
        /*0048*/ 	.word	0x0000a480


	//----- nvinfo : EIATTR_CRS_STACK_SIZE
	.align		4
.L_756:
        /*004c*/ 	.byte	0x04, 0x1e
        /*004e*/ 	.short	(.L_758 - .L_757)
.L_757:
        /*0050*/ 	.word	0x00000000


	//----- nvinfo : EIATTR_CBANK_PARAM_SIZE
	.align		4
.L_758:
        /*0054*/ 	.byte	0x03, 0x19
        /*0056*/ 	.short	0x0280


	//----- nvinfo : EIATTR_PARAM_CBANK
	.align		4
        /*0058*/ 	.byte	0x04, 0x0a
        /*005a*/ 	.short	(.L_760 - .L_759)
	.align		4
.L_759:
        /*005c*/ 	.word	index@(.nv.constant0._ZN5flash44flash_bwd_dq_dk_dv_loop_seqk_parallel_kernelI23Flash_bwd_kernel_traitsILi256ELi64ELi64ELi8ELi4ELi2ELi2ELb0ELb1EN7cutlass10bfloat16_tE19Flash_kernel_traitsILi256ELi64ELi64ELi8ES3_EELb1ELb0ELb1ELb0ELb0ELb0ELb0EEEvNS_16Flash_bwd_paramsE)
        /*0060*/ 	.short	0x0380
        /*0062*/ 	.short	0x0280


	//----- nvinfo : EIATTR_SW_WAR
	.align		4
.L_760:
        /*0064*/ 	.byte	0x04, 0x36
        /*0066*/ 	.short	(.L_762 - .L_761)
.L_761:
        /*0068*/ 	.word	0x00000008
.L_762:


//--------------------- .nv.info._ZN5flash44flash_bwd_dq_dk_dv_loop_seqk_parallel_kernelI23Flash_bwd_kernel_traitsILi256ELi64ELi64ELi8ELi4ELi2ELi2ELb0ELb1EN7cutlass10bfloat16_tE19Flash_kernel_traitsILi256ELi64ELi64ELi8ES3_EELb0ELb0ELb1ELb0ELb0ELb0ELb1EEEvNS_16Flash_bwd_paramsE --------------------------
	.section	.nv.info._ZN5flash44flash_bwd_dq_dk_dv_loop_seqk_parallel_kernelI23Flash_bwd_kernel_traitsILi256ELi64ELi64ELi8ELi4ELi2ELi2ELb0ELb1EN7cutlass10bfloat16_tE19Flash_kernel_traitsILi256ELi64ELi64ELi8ES3_EELb0ELb0ELb1ELb0ELb0ELb0ELb1EEEvNS_16Flash_bwd_paramsE,"",@"SHT_CUDA_INFO"
	.sectionflags	@""
	.align	4


	//----- nvinfo : EIATTR_CUDA_API_VERSION
	.align		4
        /*0000*/ 	.byte	0x04, 0x37
        /*0002*/ 	.short	(.L_764 - .L_763)
.L_763:
        /*0004*/ 	.word	0x00000082


	//----- nvinfo : EIATTR_KPARAM_INFO
	.align		4
.L_764:
        /*0008*/ 	.byte	0x04, 0x17
        /*000a*/ 	.short	(.L_766 - .L_765)
.L_765:
        /*000c*/ 	.word	0x00000000
        /*0010*/ 	.short	0x0000
        /*0012*/ 	.short	0x0000
        /*0014*/ 	.byte	0x00, 0xf0, 0x01, 0x0a


	//----- nvinfo : EIATTR_SPARSE_MMA_MASK
	.align		4
.L_766:
        /*0018*/ 	.byte	0x03, 0x50
        /*001a*/ 	.short	0x0000


	//----- nvinfo : EIATTR_MAXREG_COUNT
	.align		4
        /*001c*/ 	.byte	0x03, 0x1b
        /*001e*/ 	.short	0x00ff


	//----- nvinfo : EIATTR_NUM_BARRIERS
	.align		4
        /*0020*/ 	.byte	0x02, 0x4c
        /*0022*/ 	.byte	0x01
	.zero		1


	//----- nvinfo : EIATTR_ANNOTATIONS
	.align		4
        /*0024*/ 	.byte	0x04, 0x55
        /*0026*/ 	.short	(.L_768 - .L_767)


	//   ....[0]....
.L_767:
        /*0028*/ 	.word	0x00000001
        /*002c*/ 	.byte	0x50, 0x6b, 0x00, 0x00, 0x01, 0x00, 0x00, 0x00, 0x70, 0x7c, 0x00, 0x00


	//----- nvinfo : EIATTR_MERCURY_ISA_VERSION
	.align		4
.L_768:
        /*0038*/ 	.byte	0x03, 0x5f
        /*003a*/ 	.short	0x0101


	//----- nvinfo : EIATTR_VRC_CTA_INIT_COUNT
	.align		4
        /*003c*/ 	.byte	0x02, 0x4a
	.zero		1
	.zero		1


	//----- nvinfo : EIATTR_EXIT_INSTR_OFFSETS
	.align		4
        /*0040*/ 	.byte	0x04, 0x1c
        /*0042*/ 	.short	(.L_770 - .L_769)


	//   ....[0]....
.L_769:
        /*0044*/ 	.word	0x00000090


	//   ....[1]....
        /*0048*/ 	.word	0x00009dc0


	//----- nvinfo : EIATTR_CRS_STACK_SIZE
	.align		4
.L_770:
        /*004c*/ 	.byte	0x04, 0x1e
        /*004e*/ 	.short	(.L_772 - .L_771)
.L_771:
        /*0050*/ 	.word	0x00000000


	//----- nvinfo : EIATTR_CBANK_PARAM_SIZE
	.align		4
.L_772:
        /*0054*/ 	.byte	0x03, 0x19
        /*0056*/ 	.short	0x0280


	//----- nvinfo : EIATTR_PARAM_CBANK
	.align		4
        /*0058*/ 	.byte	0x04, 0x0a
        /*005a*/ 	.short	(.L_774 - .L_773)
	.align		4
.L_773:
        /*005c*/ 	.word	index@(.nv.constant0._ZN5flash44flash_bwd_dq_dk_dv_loop_seqk_parallel_kernelI23Flash_bwd_kernel_traitsILi256ELi64ELi64ELi8ELi4ELi2ELi2ELb0ELb1EN7cutlass10bfloat16_tE19Flash_kernel_traitsILi256ELi64ELi64ELi8ES3_EELb0ELb0ELb1ELb0ELb0ELb0ELb1EEEvNS_16Flash_bwd_paramsE)
        /*0060*/ 	.short	0x0380
        /*0062*/ 	.short	0x0280


	//----- nvinfo : EIATTR_SW_WAR
	.align		4
.L_774:
        /*0064*/ 	.byte	0x04, 0x36
        /*0066*/ 	.short	(.L_776 - .L_775)
.L_775:
        /*0068*/ 	.word	0x00000008
.L_776:


//--------------------- .nv.info._ZN5flash44flash_bwd_dq_dk_dv_loop_seqk_parallel_kernelI23Flash_bwd_kernel_traitsILi256ELi64ELi64ELi8ELi4ELi2ELi2ELb0ELb1EN7cutlass10bfloat16_tE19Flash_kernel_traitsILi256ELi64ELi64ELi8ES3_EELb1ELb0ELb0ELb0ELb0ELb1ELb0EEEvNS_16Flash_bwd_paramsE --------------------------
	.section	.nv.info._ZN5flash44flash_bwd_dq_dk_dv_loop_seqk_parallel_kernelI23Flash_bwd_kernel_traitsILi256ELi64ELi64ELi8ELi4ELi2ELi2ELb0ELb1EN7cutlass10bfloat16_tE19Flash_kernel_traitsILi256ELi64ELi64ELi8ES3_EELb1ELb0ELb0ELb0ELb0ELb1ELb0EEEvNS_16Flash_bwd_paramsE,"",@"SHT_CUDA_INFO"
	.sectionflags	@""
	.align	4


	//----- nvinfo : EIATTR_CUDA_API_VERSION
	.align		4
        /*0000*/ 	.byte	0x04, 0x37
        /*0002*/ 	.short	(.L_778 - .L_777)
.L_777:
        /*0004*/ 	.word	0x00000082


	//----- nvinfo : EIATTR_KPARAM_INFO
	.align		4
.L_778:
        /*0008*/ 	.byte	0x04, 0x17
        /*000a*/ 	.short	(.L_780 - .L_779)
.L_779:
        /*000c*/ 	.word	0x00000000
        /*0010*/ 	.short	0x0000
        /*0012*/ 	.short	0x0000
        /*0014*/ 	.byte	0x00, 0xf0, 0x01, 0x0a


	//----- nvinfo : EIATTR_SPARSE_MMA_MASK
	.align		4
.L_780:
        /*0018*/ 	.byte	0x03, 0x50
        /*001a*/ 	.short	0x0000


	//----- nvinfo : EIATTR_MAXREG_COUNT
	.align		4
        /*001c*/ 	.byte	0x03, 0x1b
        /*001e*/ 	.short	0x00ff


	//----- nvinfo : EIATTR_NUM_BARRIERS
	.align		4
        /*0020*/ 	.byte	0x02, 0x4c
        /*0022*/ 	.byte	0x01
	.zero		1


	//----- nvinfo : EIATTR_MERCURY_ISA_VERSION
	.align		4
        /*0024*/ 	.byte	0x03, 0x5f
        /*0026*/ 	.short	0x0101


	//----- nvinfo : EIATTR_VRC_CTA_INIT_COUNT
	.align		4
        /*0028*/ 	.byte	0x02, 0x4a
	.zero		1
	.zero		1


	//----- nvinfo : EIATTR_EXIT_INSTR_OFFSETS
	.align		4
        /*002c*/ 	.byte	0x04, 0x1c
        /*002e*/ 	.short	(.L_782 - .L_781)


	//   ....[0]....
.L_781:
        /*0030*/ 	.word	0x00000080


	//   ....[1]....
        /*0034*/ 	.word	0x00008ed0


	//----- nvinfo : EIATTR_CRS_STACK_SIZE
	.align		4
.L_782:
        /*0038*/ 	.byte	0x04, 0x1e
        /*003a*/ 	.short	(.L_784 - .L_783)
.L_783:
        /*003c*/ 	.word	0x00000000


	//----- nvinfo : EIATTR_CBANK_PARAM_SIZE
	.align		4
.L_784:
        /*0040*/ 	.byte	0x03, 0x19
        /*0042*/ 	.short	0x0280


	//----- nvinfo : EIATTR_PARAM_CBANK
	.align		4
        /*0044*/ 	.byte	0x04, 0x0a
        /*0046*/ 	.short	(.L_786 - .L_785)
	.align		4
.L_785:
        /*0048*/ 	.word	index@(.nv.constant0._ZN5flash44flash_bwd_dq_dk_dv_loop_seqk_parallel_kernelI23Flash_bwd_kernel_traitsILi256ELi64ELi64ELi8ELi4ELi2ELi2ELb0ELb1EN7cutlass10bfloat16_tE19Flash_kernel_traitsILi256ELi64ELi64ELi8ES3_EELb1ELb0ELb0ELb0ELb0ELb1ELb0EEEvNS_16Flash_bwd_paramsE)
        /*004c*/ 	.short	0x0380
        /*004e*/ 	.short	0x0280


	//----- nvinfo : EIATTR_SW_WAR
	.align		4
.L_786:
        /*0050*/ 	.byte	0x04, 0x36
        /*0052*/ 	.short	(.L_788 - .L_787)
.L_787:
        /*0054*/ 	.word	0x00000008
.L_788:


//--------------------- .nv.info._ZN5flash44flash_bwd_dq_dk_dv_loop_seqk_parallel_kernelI23Flash_bwd_kernel_traitsILi256ELi64ELi64ELi8ELi4ELi2ELi2ELb0ELb1EN7cutlass10bfloat16_tE19Flash_kernel_traitsILi256ELi64ELi64ELi8ES3_EELb0ELb0ELb0ELb0ELb0ELb1ELb1EEEvNS_16Flash_bwd_paramsE --------------------------
	.section	.nv.info._ZN5flash44flash_bwd_dq_dk_dv_loop_seqk_parallel_kernelI23Flash_bwd_kernel_traitsILi256ELi64ELi64ELi8ELi4ELi2ELi2ELb0ELb1EN7cutlass10bfloat16_tE19Flash_kernel_traitsILi256ELi64ELi64ELi8ES3_EELb0ELb0ELb0ELb0ELb0ELb1ELb1EEEvNS_16Flash_bwd_paramsE,"",@"SHT_CUDA_INFO"
	.sectionflags	@""
	.align	4


	//----- nvinfo : EIATTR_CUDA_API_VERSION
	.align		4
        /*0000*/ 	.byte	0x04, 0x37
        /*0002*/ 	.short	(.L_790 - .L_789)
.L_789:
        /*0004*/ 	.word	0x00000082


	//----- nvinfo : EIATTR_KPARAM_INFO
	.align		4
.L_790:
        /*0008*/ 	.byte	0x04, 0x17
        /*000a*/ 	.short	(.L_792 - .L_791)
.L_791:
        /*000c*/ 	.word	0x00000000
        /*0010*/ 	.short	0x0000
        /*0012*/ 	.short	0x0000
        /*0014*/ 	.byte	0x00, 0xf0, 0x01, 0x0a


	//----- nvinfo : EIATTR_SPARSE_MMA_MASK
	.align		4
.L_792:
        /*0018*/ 	.byte	0x03, 0x50
        /*001a*/ 	.short	0x0000


	//----- nvinfo : EIATTR_MAXREG_COUNT
	.align		4
        /*001c*/ 	.byte	0x03, 0x1b
        /*001e*/ 	.short	0x00ff


	//----- nvinfo : EIATTR_NUM_BARRIERS
	.align		4
        /*0020*/ 	.byte	0x02, 0x4c
        /*0022*/ 	.byte	0x01
	.zero		1


	//----- nvinfo : EIATTR_MERCURY_ISA_VERSION
	.align		4
        /*0024*/ 	.byte	0x03, 0x5f
        /*0026*/ 	.short	0x0101


	//----- nvinfo : EIATTR_VRC_CTA_INIT_COUNT
	.align		4
        /*0028*/ 	.byte	0x02, 0x4a
	.zero		1
	.zero		1


	//----- nvinfo : EIATTR_EXIT_INSTR_OFFSETS
	.align		4
        /*002c*/ 	.byte	0x04, 0x1c
        /*002e*/ 	.short	(.L_794 - .L_793)


	//   ....[0]....
.L_793:
        /*0030*/ 	.word	0x00000080


	//   ....[1]....
        /*0034*/ 	.word	0x000087d0


	//----- nvinfo : EIATTR_CRS_STACK_SIZE
	.align		4
.L_794:
        /*0038*/ 	.byte	0x04, 0x1e
        /*003a*/ 	.short	(.L_796 - .L_795)
.L_795:
        /*003c*/ 	.word	0x00000000


	//----- nvinfo : EIATTR_CBANK_PARAM_SIZE
	.align		4
.L_796:
        /*0040*/ 	.byte	0x03, 0x19
        /*0042*/ 	.short	0x0280


	//----- nvinfo : EIATTR_PARAM_CBANK
	.align		4
        /*0044*/ 	.byte	0x04, 0x0a
        /*0046*/ 	.short	(.L_798 - .L_797)
	.align		4
.L_797:
        /*0048*/ 	.word	index@(.nv.constant0._ZN5flash44flash_bwd_dq_dk_dv_loop_seqk_parallel_kernelI23Flash_bwd_kernel_traitsILi256ELi64ELi64ELi8ELi4ELi2ELi2ELb0ELb1EN7cutlass10bfloat16_tE19Flash_kernel_traitsILi256ELi64ELi64ELi8ES3_EELb0ELb0ELb0ELb0ELb0ELb1ELb1EEEvNS_16Flash_bwd_paramsE)
        /*004c*/ 	.short	0x0380
        /*004e*/ 	.short	0x0280


	//----- nvinfo : EIATTR_SW_WAR
	.align		4
.L_798:
        /*0050*/ 	.byte	0x04, 0x36
        /*0052*/ 	.short	(.L_800 - .L_799)
.L_799:
        /*0054*/ 	.word	0x00000008
.L_800:


//--------------------- .nv.info._ZN5flash44flash_bwd_dq_dk_dv_loop_seqk_parallel_kernelI23Flash_bwd_kernel_traitsILi256ELi64ELi64ELi8ELi4ELi2ELi2ELb0ELb1EN7cutlass10bfloat16_tE19Flash_kernel_traitsILi256ELi64ELi64ELi8ES3_EELb1ELb0ELb0ELb1ELb0ELb0ELb0EEEvNS_16Flash_bwd_paramsE --------------------------
	.section	.nv.info._ZN5flash44flash_bwd_dq_dk_dv_loop_seqk_parallel_kernelI23Flash_bwd_kernel_traitsILi256ELi64ELi64ELi8ELi4ELi2ELi2ELb0ELb1EN7cutlass10bfloat16_tE19Flash_kernel_traitsILi256ELi64ELi64ELi8ES3_EELb1ELb0ELb0ELb1ELb0ELb0ELb0EEEvNS_16Flash_bwd_paramsE,"",@"SHT_CUDA_INFO"
	.sectionflags	@""
	.align	4


	//----- nvinfo : EIATTR_CUDA_API_VERSION
	.align		4
        /*0000*/ 	.byte	0x04, 0x37
        /*0002*/ 	.short	(.L_802 - .L_801)
.L_801:
        /*0004*/ 	.word	0x00000082


	//----- nvinfo : EIATTR_KPARAM_INFO
	.align		4
.L_802:
        /*0008*/ 	.byte	0x04, 0x17
        /*000a*/ 	.short	(.L_804 - .L_803)
.L_803:
        /*000c*/ 	.word	0x00000000
        /*0010*/ 	.short	0x0000
        /*0012*/ 	.short	0x0000
        /*0014*/ 	.byte	0x00, 0xf0, 0x01, 0x0a


	//----- nvinfo : EIATTR_SPARSE_MMA_MASK
	.align		4
.L_804:
        /*0018*/ 	.byte	0x03, 0x50
        /*001a*/ 	.short	0x0000


	//----- nvinfo : EIATTR_MAXREG_COUNT
	.align		4
        /*001c*/ 	.byte	0x03, 0x1b
        /*001e*/ 	.short	0x00ff


	//----- nvinfo : EIATTR_NUM_BARRIERS
	.align		4
        /*0020*/ 	.byte	0x02, 0x4c
        /*0022*/ 	.byte	0x01
	.zero		1


	//----- nvinfo : EIATTR_MERCURY_ISA_VERSION
	.align		4
        /*0024*/ 	.byte	0x03, 0x5f
        /*0026*/ 	.short	0x0101


	//----- nvinfo : EIATTR_VRC_CTA_INIT_COUNT
	.align		4
        /*0028*/ 	.byte	0x02, 0x4a
	.zero		1
	.zero		1


	//----- nvinfo : EIATTR_EXIT_INSTR_OFFSETS
	.align		4
        /*002c*/ 	.byte	0x04, 0x1c
        /*002e*/ 	.short	(.L_806 - .L_805)


	//   ....[0]....
.L_805:
        /*0030*/ 	.word	0x00000080


	//   ....[1]....
        /*0034*/ 	.word	0x0000a660


	//----- nvinfo : EIATTR_CRS_STACK_SIZE
	.align		4
.L_806:
        /*0038*/ 	.byte	0x04, 0x1e
        /*003a*/ 	.short	(.L_808 - .L_807)
.L_807:
        /*003c*/ 	.word	0x00000000


	//----- nvinfo : EIATTR_CBANK_PARAM_SIZE
	.align		4
.L_808:
        /*0040*/ 	.byte	0x03, 0x19
        /*0042*/ 	.short	0x0280


	//----- nvinfo : EIATTR_PARAM_CBANK
	.align		4
        /*0044*/ 	.byte	0x04, 0x0a
        /*0046*/ 	.short	(.L_810 - .L_809)
	.align		4
.L_809:
        /*0048*/ 	.word	index@(.nv.constant0._ZN5flash44flash_bwd_dq_dk_dv_loop_seqk_parallel_kernelI23Flash_bwd_kernel_traitsILi256ELi64ELi64ELi8ELi4ELi2ELi2ELb0ELb1EN7cutlass10bfloat16_tE19Flash_kernel_traitsILi256ELi64ELi64ELi8ES3_EELb1ELb0ELb0ELb1ELb0ELb0ELb0EEEvNS_16Flash_bwd_paramsE)
        /*004c*/ 	.short	0x0380
        /*004e*/ 	.short	0x0280


	//----- nvinfo : EIATTR_SW_WAR
	.align		4
.L_810:
        /*0050*/ 	.byte	0x04, 0x36
        /*0052*/ 	.short	(.L_812 - .L_811)
.L_811:
        /*0054*/ 	.word	0x00000008
.L_812:


//--------------------- .nv.info._ZN5flash44flash_bwd_dq_dk_dv_loop_seqk_parallel_kernelI23Flash_bwd_kernel_traitsILi256ELi64ELi64ELi8ELi4ELi2ELi2ELb0ELb1EN7cutlass10bfloat16_tE19Flash_kernel_traitsILi256ELi64ELi64ELi8ES3_EELb0ELb0ELb0ELb1ELb0ELb0ELb1EEEvNS_16Flash_bwd_paramsE --------------------------
	.section	.nv.info._ZN5flash44flash_bwd_dq_dk_dv_loop_seqk_parallel_kernelI23Flash_bwd_kernel_traitsILi256ELi64ELi64ELi8ELi4ELi2ELi2ELb0ELb1EN7cutlass10bfloat16_tE19Flash_kernel_traitsILi256ELi64ELi64ELi8ES3_EELb0ELb0ELb0ELb1ELb0ELb0ELb1EEEvNS_16Flash_bwd_paramsE,"",@"SHT_CUDA_INFO"
	.sectionflags	@""
	.align	4


	//----- nvinfo : EIATTR_CUDA_API_VERSION
	.align		4
        /*0000*/ 	.byte	0x04, 0x37
        /*0002*/ 	.short	(.L_814 - .L_813)
.L_813:
        /*0004*/ 	.word	0x00000082


	//----- nvinfo : EIATTR_KPARAM_INFO
	.align		4
.L_814:
        /*0008*/ 	.byte	0x04, 0x17
        /*000a*/ 	.short	(.L_816 - .L_815)
.L_815:
        /*000c*/ 	.word	0x00000000
        /*0010*/ 	.short	0x0000
        /*0012*/ 	.short	0x0000
        /*0014*/ 	.byte	0x00, 0xf0, 0x01, 0x0a


	//----- nvinfo : EIATTR_SPARSE_MMA_MASK
	.align		4
.L_816:
        /*0018*/ 	.byte	0x03, 0x50
        /*001a*/ 	.short	0x0000


	//----- nvinfo : EIATTR_MAXREG_COUNT
	.align		4
        /*001c*/ 	.byte	0x03, 0x1b
        /*001e*/ 	.short	0x00ff


	//----- nvinfo : EIATTR_NUM_BARRIERS
	.align		4
        /*0020*/ 	.byte	0x02, 0x4c
        /*0022*/ 	.byte	0x01
	.zero		1


	//----- nvinfo : EIATTR_MERCURY_ISA_VERSION
	.align		4
        /*0024*/ 	.byte	0x03, 0x5f
        /*0026*/ 	.short	0x0101


	//----- nvinfo : EIATTR_VRC_CTA_INIT_COUNT
	.align		4
        /*0028*/ 	.byte	0x02, 0x4a
	.zero		1
	.zero		1


	//----- nvinfo : EIATTR_EXIT_INSTR_OFFSETS
	.align		4
        /*002c*/ 	.byte	0x04, 0x1c
        /*002e*/ 	.short	(.L_818 - .L_817)


	//   ....[0]....
.L_817:
        /*0030*/ 	.word	0x00000080


	//   ....[1]....
        /*0034*/ 	.word	0x00009e80


	//----- nvinfo : EIATTR_CRS_STACK_SIZE
	.align		4
.L_818:
        /*0038*/ 	.byte	0x04, 0x1e
        /*003a*/ 	.short	(.L_820 - .L_819)
.L_819:
        /*003c*/ 	.word	0x00000000


	//----- nvinfo : EIATTR_CBANK_PARAM_SIZE
	.align		4
.L_820:
        /*0040*/ 	.byte	0x03, 0x19
        /*0042*/ 	.short	0x0280


	//----- nvinfo : EIATTR_PARAM_CBANK
	.align		4
        /*0044*/ 	.byte	0x04, 0x0a
        /*0046*/ 	.short	(.L_822 - .L_821)
	.align		4
.L_821:
        /*0048*/ 	.word	index@(.nv.constant0._ZN5flash44flash_bwd_dq_dk_dv_loop_seqk_parallel_kernelI23Flash_bwd_kernel_traitsILi256ELi64ELi64ELi8ELi4ELi2ELi2ELb0ELb1EN7cutlass10bfloat16_tE19Flash_kernel_traitsILi256ELi64ELi64ELi8ES3_EELb0ELb0ELb0ELb1ELb0ELb0ELb1EEEvNS_16Flash_bwd_paramsE)
        /*004c*/ 	.short	0x0380
        /*004e*/ 	.short	0x0280


	//----- nvinfo : EIATTR_SW_WAR
	.align		4
.L_822:
        /*0050*/ 	.byte	0x04, 0x36
        /*0052*/ 	.short	(.L_824 - .L_823)
.L_823:
        /*0054*/ 	.word	0x00000008
.L_824:


//--------------------- .nv.info._ZN5flash44flash_bwd_dq_dk_dv_loop_seqk_parallel_kernelI23Flash_bwd_kernel_traitsILi256ELi64ELi64ELi8ELi4ELi2ELi2ELb0ELb1EN7cutlass10bfloat16_tE19Flash_kernel_traitsILi256ELi64ELi64ELi8ES3_EELb1ELb0ELb1ELb0ELb0ELb1ELb0EEEvNS_16Flash_bwd_paramsE --------------------------
	.section	.nv.info._ZN5flash44flash_bwd_dq_dk_dv_loop_seqk_parallel_kernelI23Flash_bwd_kernel_traitsILi256ELi64ELi64ELi8ELi4ELi2ELi2ELb0ELb1EN7cutlass10bfloat16_tE19Flash_kernel_traitsILi256ELi64ELi64ELi8ES3_EELb1ELb0ELb1ELb0ELb0ELb1ELb0EEEvNS_16Flash_bwd_paramsE,"",@"SHT_CUDA_INFO"
	.sectionflags	@""
	.align	4


	//----- nvinfo : EIATTR_CUDA_API_VERSION
	.align		4
        /*0000*/ 	.byte	0x04, 0x37
        /*0002*/ 	.short	(.L_826 - .L_825)
.L_825:
        /*0004*/ 	.word	0x00000082


	//----- nvinfo : EIATTR_KPARAM_INFO
	.align		4
.L_826:
        /*0008*/ 	.byte	0x04, 0x17
        /*000a*/ 	.short	(.L_828 - .L_827)
.L_827:
        /*000c*/ 	.word	0x00000000
        /*0010*/ 	.short	0x0000
        /*0012*/ 	.short	0x0000
        /*0014*/ 	.byte	0x00, 0xf0, 0x01, 0x0a


	//----- nvinfo : EIATTR_SPARSE_MMA_MASK
	.align		4
.L_828:
        /*0018*/ 	.byte	0x03, 0x50
        /*001a*/ 	.short	0x0000


	//----- nvinfo : EIATTR_MAXREG_COUNT
	.align		4
        /*001c*/ 	.byte	0x03, 0x1b
        /*001e*/ 	.short	0x00ff


	//----- nvinfo : EIATTR_NUM_BARRIERS
	.align		4
        /*0020*/ 	.byte	0x02, 0x4c
        /*0022*/ 	.byte	0x01
	.zero		1


	//----- nvinfo : EIATTR_ANNOTATIONS
	.align		4
        /*0024*/ 	.byte	0x04, 0x55
        /*0026*/ 	.short	(.L_830 - .L_829)


	//   ....[0]....
.L_829:
        /*0028*/ 	.word	0x00000001
        /*002c*/ 	.byte	0x00, 0x5f, 0x00, 0x00, 0x01, 0x00, 0x00, 0x00, 0x10, 0x5f, 0x00, 0x00, 0x01, 0x00, 0x00, 0x00
        /*003c*/ 	.byte	0x10, 0x70, 0x00, 0x00, 0x01, 0x00, 0x00, 0x00, 0x20, 0x70, 0x00, 0x00


	//----- nvinfo : EIATTR_MERCURY_ISA_VERSION
	.align		4
.L_830:
        /*0048*/ 	.byte	0x03, 0x5f
        /*004a*/ 	.short	0x0101


	//----- nvinfo : EIATTR_VRC_CTA_INIT_COUNT
	.align		4
        /*004c*/ 	.byte	0x02, 0x4a
	.zero		1
	.zero		1


	//----- nvinfo : EIATTR_EXIT_INSTR_OFFSETS
	.align		4
        /*0050*/ 	.byte	0x04, 0x1c
        /*0052*/ 	.short	(.L_832 - .L_831)


	//   ....[0]....
.L_831:
        /*0054*/ 	.word	0x00000090


	//   ....[1]....
        /*0058*/ 	.word	0x00009230


	//----- nvinfo : EIATTR_CRS_STACK_SIZE
	.align		4
.L_832:
        /*005c*/ 	.byte	0x04, 0x1e
        /*005e*/ 	.short	(.L_834 - .L_833)
.L_833:
        /*0060*/ 	.word	0x00000000


	//----- nvinfo : EIATTR_CBANK_PARAM_SIZE
	.align		4
.L_834:
        /*0064*/ 	.byte	0x03, 0x19
        /*0066*/ 	.short	0x0280


	//----- nvinfo : EIATTR_PARAM_CBANK
	.align		4
        /*0068*/ 	.byte	0x04, 0x0a
        /*006a*/ 	.short	(.L_836 - .L_835)
	.align		4
.L_835:
        /*006c*/ 	.word	index@(.nv.constant0._ZN5flash44flash_bwd_dq_dk_dv_loop_seqk_parallel_kernelI23Flash_bwd_kernel_traitsILi256ELi64ELi64ELi8ELi4ELi2ELi2ELb0ELb1EN7cutlass10bfloat16_tE19Flash_kernel_traitsILi256ELi64ELi64ELi8ES3_EELb1ELb0ELb1ELb0ELb0ELb1ELb0EEEvNS_16Flash_bwd_paramsE)
        /*0070*/ 	.short	0x0380
        /*0072*/ 	.short	0x0280


	//----- nvinfo : EIATTR_SW_WAR
	.align		4
.L_836:
        /*0074*/ 	.byte	0x04, 0x36
        /*0076*/ 	.short	(.L_838 - .L_837)
.L_837:
        /*0078*/ 	.word	0x00000008
.L_838:


//--------------------- .nv.info._ZN5flash44flash_bwd_dq_dk_dv_loop_seqk_parallel_kernelI23Flash_bwd_kernel_traitsILi256ELi64ELi64ELi8ELi4ELi2ELi2ELb0ELb1EN7cutlass10bfloat16_tE19Flash_kernel_traitsILi256ELi64ELi64ELi8ES3_EELb0ELb0ELb1ELb0ELb0ELb1ELb1EEEvNS_16Flash_bwd_paramsE --------------------------
	.section	.nv.info._ZN5flash44flash_bwd_dq_dk_dv_loop_seqk_parallel_kernelI23Flash_bwd_kernel_traitsILi256ELi64ELi64ELi8ELi4ELi2ELi2ELb0ELb1EN7cutlass10bfloat16_tE19Flash_kernel_traitsILi256ELi64ELi64ELi8ES3_EELb0ELb0ELb1ELb0ELb0ELb1ELb1EEEvNS_16Flash_bwd_paramsE,"",@"SHT_CUDA_INFO"
	.sectionflags	@""
	.align	4


	//----- nvinfo : EIATTR_CUDA_API_VERSION
	.align		4
        /*0000*/ 	.byte	0x04, 0x37
        /*0002*/ 	.short	(.L_840 - .L_839)
.L_839:
        /*0004*/ 	.word	0x00000082


	//----- nvinfo : EIATTR_KPARAM_INFO
	.align		4
.L_840:
        /*0008*/ 	.byte	0x04, 0x17
        /*000a*/ 	.short	(.L_842 - .L_841)
.L_841:
        /*000c*/ 	.word	0x00000000
        /*0010*/ 	.short	0x0000
        /*0012*/ 	.short	0x0000
        /*0014*/ 	.byte	0x00, 0xf0, 0x01, 0x0a


	//----- nvinfo : EIATTR_SPARSE_MMA_MASK
	.align		4
.L_842:
        /*0018*/ 	.byte	0x03, 0x50
        /*001a*/ 	.short	0x0000


	//----- nvinfo : EIATTR_MAXREG_COUNT
	.align		4
        /*001c*/ 	.byte	0x03, 0x1b
        /*001e*/ 	.short	0x00ff


	//----- nvinfo : EIATTR_NUM_BARRIERS
	.align		4
        /*0020*/ 	.byte	0x02, 0x4c
        /*0022*/ 	.byte	0x01
	.zero		1


	//----- nvinfo : EIATTR_ANNOTATIONS
	.align		4
        /*0024*/ 	.byte	0x04, 0x55
        /*0026*/ 	.short	(.L_844 - .L_843)


	//   ....[0]....
.L_843:
        /*0028*/ 	.word	0x00000001
        /*002c*/ 	.byte	0x20, 0x5c, 0x00, 0x00, 0x01, 0x00, 0x00, 0x00, 0x50, 0x6d, 0x00, 0x00


	//----- nvinfo : EIATTR_MERCURY_ISA_VERSION
	.align		4
.L_844:
        /*0038*/ 	.byte	0x03, 0x5f
        /*003a*/ 	.short	0x0101


	//----- nvinfo : EIATTR_VRC_CTA_INIT_COUNT
	.align		4
        /*003c*/ 	.byte	0x02, 0x4a
	.zero		1
	.zero		1


	//----- nvinfo : EIATTR_EXIT_INSTR_OFFSETS
	.align		4
        /*0040*/ 	.byte	0x04, 0x1c
        /*0042*/ 	.short	(.L_846 - .L_845)


	//   ....[0]....
.L_845:
        /*0044*/ 	.word	0x00000090


	//   ....[1]....
        /*0048*/ 	.word	0x00008b50


	//----- nvinfo : EIATTR_CRS_STACK_SIZE
	.align		4
.L_846:
        /*004c*/ 	.byte	0x04, 0x1e
        /*004e*/ 	.short	(.L_848 - .L_847)
.L_847:
        /*0050*/ 	.word	0x00000000


	//----- nvinfo : EIATTR_CBANK_PARAM_SIZE
	.align		4
.L_848:
        /*0054*/ 	.byte	0x03, 0x19
        /*0056*/ 	.short	0x0280


	//----- nvinfo : EIATTR_PARAM_CBANK
	.align		4
        /*0058*/ 	.byte	0x04, 0x0a
        /*005a*/ 	.short	(.L_850 - .L_849)
	.align		4
.L_849:
        /*005c*/ 	.word	index@(.nv.constant0._ZN5flash44flash_bwd_dq_dk_dv_loop_seqk_parallel_kernelI23Flash_bwd_kernel_traitsILi256ELi64ELi64ELi8ELi4ELi2ELi2ELb0ELb1EN7cutlass10bfloat16_tE19Flash_kernel_traitsILi256ELi64ELi64ELi8ES3_EELb0ELb0ELb1ELb0ELb0ELb1ELb1EEEvNS_16Flash_bwd_paramsE)
        /*0060*/ 	.short	0x0380
        /*0062*/ 	.short	0x0280


	//----- nvinfo : EIATTR_SW_WAR
	.align		4
.L_850:
        /*0064*/ 	.byte	0x04, 0x36
        /*0066*/ 	.short	(.L_852 - .L_851)
.L_851:
        /*0068*/ 	.word	0x00000008
.L_852:


//--------------------- .nv.info._ZN5flash44flash_bwd_dq_dk_dv_loop_seqk_parallel_kernelI23Flash_bwd_kernel_traitsILi256ELi64ELi64ELi8ELi4ELi2ELi2ELb0ELb1EN7cutlass10bfloat16_tE19Flash_kernel_traitsILi256ELi64ELi64ELi8ES3_EELb1ELb0ELb1ELb1ELb0ELb0ELb0EEEvNS_16Flash_bwd_paramsE --------------------------
	.section	.nv.info._ZN5flash44flash_bwd_dq_dk_dv_loop_seqk_parallel_kernelI23Flash_bwd_kernel_traitsILi256ELi64ELi64ELi8ELi4ELi2ELi2ELb0ELb1EN7cutlass10bfloat16_tE19Flash_kernel_traitsILi256ELi64ELi64ELi8ES3_EELb1ELb0ELb1ELb1ELb0ELb0ELb0EEEvNS_16Flash_bwd_paramsE,"",@"SHT_CUDA_INFO"
	.sectionflags	@""
	.align	4


	//----- nvinfo : EIATTR_CUDA_API_VERSION
	.align		4
        /*0000*/ 	.byte	0x04, 0x37
        /*0002*/ 	.short	(.L_854 - .L_853)
.L_853:
        /*0004*/ 	.word	0x00000082


	//----- nvinfo : EIATTR_KPARAM_INFO
	.align		4
.L_854:
        /*0008*/ 	.byte	0x04, 0x17
        /*000a*/ 	.short	(.L_856 - .L_855)
.L_855:
        /*000c*/ 	.word	0x00000000
        /*0010*/ 	.short	0x0000
        /*0012*/ 	.short	0x0000
        /*0014*/ 	.byte	0x00, 0xf0, 0x01, 0x0a


	//----- nvinfo : EIATTR_SPARSE_MMA_MASK
	.align		4
.L_856:
        /*0018*/ 	.byte	0x03, 0x50
        /*001a*/ 	.short	0x0000


	//----- nvinfo : EIATTR_MAXREG_COUNT
	.align		4
        /*001c*/ 	.byte	0x03, 0x1b
        /*001e*/ 	.short	0x00ff


	//----- nvinfo : EIATTR_NUM_BARRIERS
	.align		4
        /*0020*/ 	.byte	0x02, 0x4c
        /*0022*/ 	.byte	0x01
	.zero		1


	//----- nvinfo : EIATTR_ANNOTATIONS
	.align		4
        /*0024*/ 	.byte	0x04, 0x55
        /*0026*/ 	.short	(.L_858 - .L_857)


	//   ....[0]....
.L_857:
        /*0028*/ 	.word	0x00000001
        /*002c*/ 	.byte	0x90, 0x72, 0x00, 0x00, 0x01, 0x00, 0x00, 0x00, 0xb0, 0x83, 0x00, 0x00


	//----- nvinfo : EIATTR_MERCURY_ISA_VERSION
	.align		4
.L_858:
        /*0038*/ 	.byte	0x03, 0x5f
        /*003a*/ 	.short	0x0101


	//----- nvinfo : EIATTR_VRC_CTA_INIT_COUNT
	.align		4
        /*003c*/ 	.byte	0x02, 0x4a
	.zero		1
	.zero		1


	//----- nvinfo : EIATTR_EXIT_INSTR_OFFSETS
	.align		4
        /*0040*/ 	.byte	0x04, 0x1c
        /*0042*/ 	.short	(.L_860 - .L_859)


	//   ....[0]....
.L_859:
        /*0044*/ 	.word	0x00000090


	//   ....[1]....
        /*0048*/ 	.word	0x0000a8f0


	//----- nvinfo : EIATTR_CRS_STACK_SIZE
	.align		4
.L_860:
        /*004c*/ 	.byte	0x04, 0x1e
        /*004e*/ 	.short	(.L_862 - .L_861)
.L_861:
        /*0050*/ 	.word	0x00000000


	//----- nvinfo : EIATTR_CBANK_PARAM_SIZE
	.align		4
.L_862:
        /*0054*/ 	.byte	0x03, 0x19
        /*0056*/ 	.short	0x0280


	//----- nvinfo : EIATTR_PARAM_CBANK
	.align		4
        /*0058*/ 	.byte	0x04, 0x0a
        /*005a*/ 	.short	(.L_864 - .L_863)
	.align		4
.L_863:
        /*005c*/ 	.word	index@(.nv.constant0._ZN5flash44flash_bwd_dq_dk_dv_loop_seqk_parallel_kernelI23Flash_bwd_kernel_traitsILi256ELi64ELi64ELi8ELi4ELi2ELi2ELb0ELb1EN7cutlass10bfloat16_tE19Flash_kernel_traitsILi256ELi64ELi64ELi8ES3_EELb1ELb0ELb1ELb1ELb0ELb0ELb0EEEvNS_16Flash_bwd_paramsE)
        /*0060*/ 	.short	0x0380
        /*0062*/ 	.short	0x0280


	//----- nvinfo : EIATTR_SW_WAR
	.align		4
.L_864:
        /*0064*/ 	.byte	0x04, 0x36
        /*0066*/ 	.short	(.L_866 - .L_865)
.L_865:
        /*0068*/ 	.word	0x00000008
.L_866:


//--------------------- .nv.info._ZN5flash44flash_bwd_dq_dk_dv_loop_seqk_parallel_kernelI23Flash_bwd_kernel_traitsILi256ELi64ELi64ELi8ELi4ELi2ELi2ELb0ELb1EN7cutlass10bfloat16_tE19Flash_kernel_traitsILi256ELi64ELi64ELi8ES3_EELb0ELb0ELb1ELb1ELb0ELb0ELb1EEEvNS_16Flash_bwd_paramsE --------------------------
	.section	.nv.info._ZN5flash44flash_bwd_dq_dk_dv_loop_seqk_parallel_kernelI23Flash_bwd_kernel_traitsILi256ELi64ELi64ELi8ELi4ELi2ELi2ELb0ELb1EN7cutlass10bfloat16_tE19Flash_kernel_traitsILi256ELi64ELi64ELi8ES3_EELb0ELb0ELb1ELb1ELb0ELb0ELb1EEEvNS_16Flash_bwd_paramsE,"",@"SHT_CUDA_INFO"
	.sectionflags	@""
	.align	4


	//----- nvinfo : EIATTR_CUDA_API_VERSION
	.align		4
        /*0000*/ 	.byte	0x04, 0x37
        /*0002*/ 	.short	(.L_868 - .L_867)
.L_867:
        /*0004*/ 	.word	0x00000082


	//----- nvinfo : EIATTR_KPARAM_INFO
	.align		4
.L_868:
        /*0008*/ 	.byte	0x04, 0x17
        /*000a*/ 	.short	(.L_870 - .L_869)
.L_869:
        /*000c*/ 	.word	0x00000000
        /*0010*/ 	.short	0x0000
        /*0012*/ 	.short	0x0000
        /*0014*/ 	.byte	0x00, 0xf0, 0x01, 0x0a


	//----- nvinfo : EIATTR_SPARSE_MMA_MASK
	.align		4
.L_870:
        /*0018*/ 	.byte	0x03, 0x50
        /*001a*/ 	.short	0x0000


	//----- nvinfo : EIATTR_MAXREG_COUNT
	.align		4
        /*001c*/ 	.byte	0x03, 0x1b
        /*001e*/ 	.short	0x00ff


	//----- nvinfo : EIATTR_NUM_BARRIERS
	.align		4
        /*0020*/ 	.byte	0x02, 0x4c
        /*0022*/ 	.byte	0x01
	.zero		1


	//----- nvinfo : EIATTR_ANNOTATIONS
	.align		4
        /*0024*/ 	.byte	0x04, 0x55
        /*0026*/ 	.short	(.L_872 - .L_871)


	//   ....[0]....
.L_871:
        /*0028*/ 	.word	0x00000001
        /*002c*/ 	.byte	0xd0, 0x6e, 0x00, 0x00, 0x01, 0x00, 0x00, 0x00, 0x00, 0x80, 0x00, 0x00


	//----- nvinfo : EIATTR_MERCURY_ISA_VERSION
	.align		4
.L_872:
        /*0038*/ 	.byte	0x03, 0x5f
        /*003a*/ 	.short	0x0101


	//----- nvinfo : EIATTR_VRC_CTA_INIT_COUNT
	.align		4
        /*003c*/ 	.byte	0x02, 0x4a
	.zero		1
	.zero		1


	//----- nvinfo : EIATTR_EXIT_INSTR_OFFSETS
	.align		4
        /*0040*/ 	.byte	0x04, 0x1c
        /*0042*/ 	.short	(.L_874 - .L_873)


	//   ....[0]....
.L_873:
        /*0044*/ 	.word	0x00000090


	//   ....[1]....
        /*0048*/ 	.word	0x0000a130


	//----- nvinfo : EIATTR_CRS_STACK_SIZE
	.align		4
.L_874:
        /*004c*/ 	.byte	0x04, 0x1e
        /*004e*/ 	.short	(.L_876 - .L_875)
.L_875:
        /*0050*/ 	.word	0x00000000


	//----- nvinfo : EIATTR_CBANK_PARAM_SIZE
	.align		4
.L_876:
        /*0054*/ 	.byte	0x03, 0x19
        /*0056*/ 	.short	0x0280


	//----- nvinfo : EIATTR_PARAM_CBANK
	.align		4
        /*0058*/ 	.byte	0x04, 0x0a
        /*005a*/ 	.short	(.L_878 - .L_877)
	.align		4
.L_877:
        /*005c*/ 	.word	index@(.nv.constant0._ZN5flash44flash_bwd_dq_dk_dv_loop_seqk_parallel_kernelI23Flash_bwd_kernel_traitsILi256ELi64ELi64ELi8ELi4ELi2ELi2ELb0ELb1EN7cutlass10bfloat16_tE19Flash_kernel_traitsILi256ELi64ELi64ELi8ES3_EELb0ELb0ELb1ELb1ELb0ELb0ELb1EEEvNS_16Flash_bwd_paramsE)
        /*0060*/ 	.short	0x0380
        /*0062*/ 	.short	0x0280


	//----- nvinfo : EIATTR_SW_WAR
	.align		4
.L_878:
        /*0064*/ 	.byte	0x04, 0x36
        /*0066*/ 	.short	(.L_880 - .L_879)
.L_879:
        /*0068*/ 	.word	0x00000008
.L_880:


//--------------------- .nv.info._ZN5flash25flash_bwd_dot_do_o_kernelILb0E23Flash_bwd_kernel_traitsILi256ELi64ELi64ELi8ELi4ELi2ELi2ELb0ELb1EN7cutlass10bfloat16_tE19Flash_kernel_traitsILi256ELi64ELi64ELi8ES3_EEEEvNS_16Flash_bwd_paramsE --------------------------
	.section	.nv.info._ZN5flash25flash_bwd_dot_do_o_kernelILb0E23Flash_bwd_kernel_traitsILi256ELi64ELi64ELi8ELi4ELi2ELi2ELb0ELb1EN7cutlass10bfloat16_tE19Flash_kernel_traitsILi256ELi64ELi64ELi8ES3_EEEEvNS_16Flash_bwd_paramsE,"",@"SHT_CUDA_INFO"
	.sectionflags	@""
	.align	4


	//----- nvinfo : EIATTR_CUDA_API_VERSION
	.align		4
        /*0000*/ 	.byte	0x04, 0x37
        /*0002*/ 	.short	(.L_882 - .L_881)
.L_881:
        /*0004*/ 	.word	0x00000082


	//----- nvinfo : EIATTR_KPARAM_INFO
	.align		4
.L_882:
        /*0008*/ 	.byte	0x04, 0x17
        /*000a*/ 	.short	(.L_884 - .L_883)
.L_883:
        /*000c*/ 	.word	0x00000000
        /*0010*/ 	.short	0x0000
        /*0012*/ 	.short	0x0000
        /*0014*/ 	.byte	0x00, 0xf0, 0x01, 0x0a


	//----- nvinfo : EIATTR_SPARSE_MMA_MASK
	.align		4
.L_884:
        /*0018*/ 	.byte	0x03, 0x50
        /*001a*/ 	.short	0x0000


	//----- nvinfo : EIATTR_MAXREG_COUNT
	.align		4
        /*001c*/ 	.byte	0x03, 0x1b
        /*001e*/ 	.short	0x00ff


	//----- nvinfo : EIATTR_MERCURY_ISA_VERSION
	.align		4
        /*0020*/ 	.byte	0x03, 0x5f
        /*0022*/ 	.short	0x0101


	//----- nvinfo : EIATTR_COOP_GROUP_MASK_REGIDS
	.align		4
        /*0024*/ 	.byte	0x04, 0x29
        /*0026*/ 	.short	(.L_886 - .L_885)


	//   ....[0]....
.L_885:
        /*0028*/ 	.word	0xffffffff


	//   ....[1]....
        /*002c*/ 	.word	0xffffffff


	//   ....[2]....
        /*0030*/ 	.word	0xffffffff


	//   ....[3]....
        /*0034*/ 	.word	0xffffffff


	//   ....[4]....
        /*0038*/ 	.word	0xffffffff


	//   ....[5]....
        /*003c*/ 	.word	0xffffffff


	//----- nvinfo : EIATTR_COOP_GROUP_INSTR_OFFSETS
	.align		4
.L_886:
        /*0040*/ 	.byte	0x04, 0x28
        /*0042*/ 	.short	(.L_888 - .L_887)


	//   ....[0]....
.L_887:
        /*0044*/ 	.word	0x000018b0


	//   ....[1]....
        /*0048*/ 	.word	0x000018c0


	//   ....[2]....
        /*004c*/ 	.word	0x00001900


	//   ....[3]....
        /*0050*/ 	.word	0x00001920


	//   ....[4]....
        /*0054*/ 	.word	0x00001970


	//   ....[5]....
        /*0058*/ 	.word	0x000019a0


	//----- nvinfo : EIATTR_VRC_CTA_INIT_COUNT
	.align		4
.L_888:
        /*005c*/ 	.byte	0x02, 0x4a
	.zero		1
	.zero		1


	//----- nvinfo : EIATTR_EXIT_INSTR_OFFSETS
	.align		4
        /*0060*/ 	.byte	0x04, 0x1c
        /*0062*/ 	.short	(.L_890 - .L_889)


	//   ....[0]....
.L_889:
        /*0064*/ 	.word	0x00000140


	//   ....[1]....
        /*0068*/ 	.word	0x00001a10


	//   ....[2]....
        /*006c*/ 	.word	0x00001a30


	//----- nvinfo : EIATTR_CRS_STACK_SIZE
	.align		4
.L_890:
        /*0070*/ 	.byte	0x04, 0x1e
        /*0072*/ 	.short	(.L_892 - .L_891)
.L_891:
        /*0074*/ 	.word	0x00000000


	//----- nvinfo : EIATTR_CBANK_PARAM_SIZE
	.align		4
.L_892:
        /*0078*/ 	.byte	0x03, 0x19
        /*007a*/ 	.short	0x0280


	//----- nvinfo : EIATTR_PARAM_CBANK
	.align		4
        /*007c*/ 	.byte	0x04, 0x0a
        /*007e*/ 	.short	(.L_894 - .L_893)
	.align		4
.L_893:
        /*0080*/ 	.word	index@(.nv.constant0._ZN5flash25flash_bwd_dot_do_o_kernelILb0E23Flash_bwd_kernel_traitsILi256ELi64ELi64ELi8ELi4ELi2ELi2ELb0ELb1EN7cutlass10bfloat16_tE19Flash_kernel_traitsILi256ELi64ELi64ELi8ES3_EEEEvNS_16Flash_bwd_paramsE)
        /*0084*/ 	.short	0x0380
        /*0086*/ 	.short	0x0280


	//----- nvinfo : EIATTR_SW_WAR
	.align		4
.L_894:
        /*0088*/ 	.byte	0x04, 0x36
        /*008a*/ 	.short	(.L_896 - .L_895)
.L_895:
        /*008c*/ 	.word	0x00000008
.L_896:


//--------------------- .nv.info._ZN5flash25flash_bwd_dot_do_o_kernelILb1E23Flash_bwd_kernel_traitsILi256ELi64ELi64ELi8ELi4ELi2ELi2ELb0ELb1EN7cutlass10bfloat16_tE19Flash_kernel_traitsILi256ELi64ELi64ELi8ES3_EEEEvNS_16Flash_bwd_paramsE --------------------------
	.section	.nv.info._ZN5flash25flash_bwd_dot_do_o_kernelILb1E23Flash_bwd_kernel_traitsILi256ELi64ELi64ELi8ELi4ELi2ELi2ELb0ELb1EN7cutlass10bfloat16_tE19Flash_kernel_traitsILi256ELi64ELi64ELi8ES3_EEEEvNS_16Flash_bwd_paramsE,"",@"SHT_CUDA_INFO"
	.sectionflags	@""
	.align	4


	//----- nvinfo : EIATTR_CUDA_API_VERSION
	.align		4
        /*0000*/ 	.byte	0x04, 0x37
        /*0002*/ 	.short	(.L_898 - .L_897)
.L_897:
        /*0004*/ 	.word	0x00000082


	//----- nvinfo : EIATTR_KPARAM_INFO
	.align		4
.L_898:
        /*0008*/ 	.byte	0x04, 0x17
        /*000a*/ 	.short	(.L_900 - .L_899)
.L_899:
        /*000c*/ 	.word	0x00000000
        /*0010*/ 	.short	0x0000
        /*0012*/ 	.short	0x0000
        /*0014*/ 	.byte	0x00, 0xf0, 0x01, 0x0a


	//----- nvinfo : EIATTR_SPARSE_MMA_MASK
	.align		4
.L_900:
        /*0018*/ 	.byte	0x03, 0x50
        /*001a*/ 	.short	0x0000


	//----- nvinfo : EIATTR_MAXREG_COUNT
	.align		4
        /*001c*/ 	.byte	0x03, 0x1b
        /*001e*/ 	.short	0x00ff


	//----- nvinfo : EIATTR_MERCURY_ISA_VERSION
	.align		4
        /*0020*/ 	.byte	0x03, 0x5f
        /*0022*/ 	.short	0x0101


	//----- nvinfo : EIATTR_COOP_GROUP_MASK_REGIDS
	.align		4
        /*0024*/ 	.byte	0x04, 0x29
        /*0026*/ 	.short	(.L_902 - .L_901)


	//   ....[0]....
.L_901:
        /*0028*/ 	.word	0xffffffff


	//   ....[1]....
        /*002c*/ 	.word	0xffffffff


	//   ....[2]....
        /*0030*/ 	.word	0xffffffff


	//   ....[3]....
        /*0034*/ 	.word	0xffffffff


	//   ....[4]....
        /*0038*/ 	.word	0xffffffff


	//   ....[5]....
        /*003c*/ 	.word	0xffffffff


	//----- nvinfo : EIATTR_COOP_GROUP_INSTR_OFFSETS
	.align		4
.L_902:
        /*0040*/ 	.byte	0x04, 0x28
        /*0042*/ 	.short	(.L_904 - .L_903)


	//   ....[0]....
.L_903:
        /*0044*/ 	.word	0x00001b90


	//   ....[1]....
        /*0048*/ 	.word	0x00001bc0


	//   ....[2]....
        /*004c*/ 	.word	0x00001c00


	//   ....[3]....
        /*0050*/ 	.word	0x00001c30


	//   ....[4]....
        /*0054*/ 	.word	0x00001ce0


	//   ....[5]....
        /*0058*/ 	.word	0x00001d00


	//----- nvinfo : EIATTR_VRC_CTA_INIT_COUNT
	.align		4
.L_904:
        /*005c*/ 	.byte	0x02, 0x4a
	.zero		1
	.zero		1


	//----- nvinfo : EIATTR_EXIT_INSTR_OFFSETS
	.align		4
        /*0060*/ 	.byte	0x04, 0x1c
        /*0062*/ 	.short	(.L_906 - .L_905)


	//   ....[0]....
.L_905:
        /*0064*/ 	.word	0x00000140


	//   ....[1]....
        /*0068*/ 	.word	0x00001ee0


	//----- nvinfo : EIATTR_CRS_STACK_SIZE
	.align		4
.L_906:
        /*006c*/ 	.byte	0x04, 0x1e
        /*006e*/ 	.short	(.L_908 - .L_907)
.L_907:
        /*0070*/ 	.word	0x00000000


	//----- nvinfo : EIATTR_CBANK_PARAM_SIZE
	.align		4
.L_908:
        /*0074*/ 	.byte	0x03, 0x19
        /*0076*/ 	.short	0x0280


	//----- nvinfo : EIATTR_PARAM_CBANK
	.align		4
        /*0078*/ 	.byte	0x04, 0x0a
        /*007a*/ 	.short	(.L_910 - .L_909)
	.align		4
.L_909:
        /*007c*/ 	.word	index@(.nv.constant0._ZN5flash25flash_bwd_dot_do_o_kernelILb1E23Flash_bwd_kernel_traitsILi256ELi64ELi64ELi8ELi4ELi2ELi2ELb0ELb1EN7cutlass10bfloat16_tE19Flash_kernel_traitsILi256ELi64ELi64ELi8ES3_EEEEvNS_16Flash_bwd_paramsE)
        /*0080*/ 	.short	0x0380
        /*0082*/ 	.short	0x0280


	//----- nvinfo : EIATTR_SW_WAR
	.align		4
.L_910:
        /*0084*/ 	.byte	0x04, 0x36
        /*0086*/ 	.short	(.L_912 - .L_911)
.L_911:
        /*0088*/ 	.word	0x00000008
.L_912:


//--------------------- .nv.info._ZN5flash27flash_bwd_convert_dq_kernelI23Flash_bwd_kernel_traitsILi256ELi64ELi64ELi8ELi4ELi2ELi2ELb0ELb0EN7cutlass10bfloat16_tE19Flash_kernel_traitsILi256ELi64ELi64ELi8ES3_EEEEvNS_16Flash_bwd_paramsEi --------------------------
	.section	.nv.info._ZN5flash27flash_bwd_convert_dq_kernelI23Flash_bwd_kernel_traitsILi256ELi64ELi64ELi8ELi4ELi2ELi2ELb0ELb0EN7cutlass10bfloat16_tE19Flash_kernel_traitsILi256ELi64ELi64ELi8ES3_EEEEvNS_16Flash_bwd_paramsEi,"",@"SHT_CUDA_INFO"
	.sectionflags	@""
	.align	4


	//----- nvinfo : EIATTR_CUDA_API_VERSION
	.align		4
        /*0000*/ 	.byte	0x04, 0x37
        /*0002*/ 	.short	(.L_914 - .L_913)
.L_913:
        /*0004*/ 	.word	0x00000082


	//----- nvinfo : EIATTR_KPARAM_INFO
	.align		4
.L_914:
        /*0008*/ 	.byte	0x04, 0x17
        /*000a*/ 	.short	(.L_916 - .L_915)
.L_915:
        /*000c*/ 	.word	0x00000000
        /*0010*/ 	.short	0x0001
        /*0012*/ 	.short	0x0280
        /*0014*/ 	.byte	0x00, 0xf0, 0x11, 0x00


	//----- nvinfo : EIATTR_KPARAM_INFO
	.align		4
.L_916:
        /*0018*/ 	.byte	0x04, 0x17
        /*001a*/ 	.short	(.L_918 - .L_917)
.L_917:
        /*001c*/ 	.word	0x00000000
        /*0020*/ 	.short	0x0000
        /*0022*/ 	.short	0x0000
        /*0024*/ 	.byte	0x00, 0xf0, 0x01, 0x0a


	//----- nvinfo : EIATTR_SPARSE_MMA_MASK
	.align		4
.L_918:
        /*0028*/ 	.byte	0x03, 0x50
        /*002a*/ 	.short	0x0000


	//----- nvinfo : EIATTR_MAXREG_COUNT
	.align		4
        /*002c*/ 	.byte	0x03, 0x1b
        /*002e*/ 	.short	0x00ff


	//----- nvinfo : EIATTR_NUM_BARRIERS
	.align		4
        /*0030*/ 	.byte	0x02, 0x4c
        /*0032*/ 	.byte	0x01
	.zero		1


	//----- nvinfo : EIATTR_MERCURY_ISA_VERSION
	.align		4
        /*0034*/ 	.byte	0x03, 0x5f
        /*0036*/ 	.short	0x0101


	//----- nvinfo : EIATTR_VRC_CTA_INIT_COUNT
	.align		4
        /*0038*/ 	.byte	0x02, 0x4a
	.zero		1
	.zero		1


	//----- nvinfo : EIATTR_EXIT_INSTR_OFFSETS
	.align		4
        /*003c*/ 	.byte	0x04, 0x1c
        /*003e*/ 	.short	(.L_920 - .L_919)


	//   ....[0]....
.L_919:
        /*0040*/ 	.word	0x00000120


	//   ....[1]....
        /*0044*/ 	.word	0x00001c60


	//   ....[2]....
        /*0048*/ 	.word	0x00001db0


	//   ....[3]....
        /*004c*/ 	.word	0x00001dd0


	//----- nvinfo : EIATTR_CRS_STACK_SIZE
	.align		4
.L_920:
        /*0050*/ 	.byte	0x04, 0x1e
        /*0052*/ 	.short	(.L_922 - .L_921)
.L_921:
        /*0054*/ 	.word	0x00000000


	//----- nvinfo : EIATTR_CBANK_PARAM_SIZE
	.align		4
.L_922:
        /*0058*/ 	.byte	0x03, 0x19
        /*005a*/ 	.short	0x0284


	//----- nvinfo : EIATTR_PARAM_CBANK
	.align		4
        /*005c*/ 	.byte	0x04, 0x0a
        /*005e*/ 	.short	(.L_924 - .L_923)
	.align		4
.L_923:
        /*0060*/ 	.word	index@(.nv.constant0._ZN5flash27flash_bwd_convert_dq_kernelI23Flash_bwd_kernel_traitsILi256ELi64ELi64ELi8ELi4ELi2ELi2ELb0ELb0EN7cutlass10bfloat16_tE19Flash_kernel_traitsILi256ELi64ELi64ELi8ES3_EEEEvNS_16Flash_bwd_paramsEi)
        /*0064*/ 	.short	0x0380
        /*0066*/ 	.short	0x0284


	//----- nvinfo : EIATTR_SW_WAR
	.align		4
.L_924:
        /*0068*/ 	.byte	0x04, 0x36
        /*006a*/ 	.short	(.L_926 - .L_925)
.L_925:
        /*006c*/ 	.word	0x00000008
.L_926:


//--------------------- .nv.info._ZN5flash44flash_bwd_dq_dk_dv_loop_seqk_parallel_kernelI23Flash_bwd_kernel_traitsILi256ELi64ELi64ELi8ELi4ELi2ELi2ELb0ELb0EN7cutlass10bfloat16_tE19Flash_kernel_traitsILi256ELi64ELi64ELi8ES3_EELb1ELb0ELb0ELb0ELb0ELb0ELb0EEEvNS_16Flash_bwd_paramsE --------------------------
	.section	.nv.info._ZN5flash44flash_bwd_dq_dk_dv_loop_seqk_parallel_kernelI23Flash_bwd_kernel_traitsILi256ELi64ELi64ELi8ELi4ELi2ELi2ELb0ELb0EN7cutlass10bfloat16_tE19Flash_kernel_traitsILi256ELi64ELi64ELi8ES3_EELb1ELb0ELb0ELb0ELb0ELb0ELb0EEEvNS_16Flash_bwd_paramsE,"",@"SHT_CUDA_INFO"
	.sectionflags	@""
	.align	4


	//----- nvinfo : EIATTR_CUDA_API_VERSION
	.align		4
        /*0000*/ 	.byte	0x04, 0x37
        /*0002*/ 	.short	(.L_928 - .L_927)
.L_927:
        /*0004*/ 	.word	0x00000082


	//----- nvinfo : EIATTR_KPARAM_INFO
	.align		4
.L_928:
        /*0008*/ 	.byte	0x04, 0x17
        /*000a*/ 	.short	(.L_930 - .L_929)
.L_929:
        /*000c*/ 	.word	0x00000000
        /*0010*/ 	.short	0x0000
        /*0012*/ 	.short	0x0000
        /*0014*/ 	.byte	0x00, 0xf0, 0x01, 0x0a


	//----- nvinfo : EIATTR_SPARSE_MMA_MASK
	.align		4
.L_930:
        /*0018*/ 	.byte	0x03, 0x50
        /*001a*/ 	.short	0x0000


	//----- nvinfo : EIATTR_MAXREG_COUNT
	.align		4
        /*001c*/ 	.byte	0x03, 0x1b
        /*001e*/ 	.short	0x00ff


	//----- nvinfo : EIATTR_NUM_BARRIERS
	.align		4
        /*0020*/ 	.byte	0x02, 0x4c
        /*0022*/ 	.byte	0x01
	.zero		1


	//----- nvinfo : EIATTR_ANNOTATIONS
	.align		4
        /*0024*/ 	.byte	0x04, 0x55
        /*0026*/ 	.short	(.L_932 - .L_931)


	//   ....[0]....
.L_931:
        /*0028*/ 	.word	0x00000001
        /*002c*/ 	.byte	0x10, 0x39, 0x00, 0x00, 0x01, 0x00, 0x00, 0x00, 0x50, 0x39, 0x00, 0x00, 0x01, 0x00, 0x00, 0x00
        /*003c*/ 	.byte	0x90, 0x39, 0x00, 0x00, 0x01, 0x00, 0x00, 0x00, 0xb0, 0x3b, 0x00, 0x00, 0x01, 0x00, 0x00, 0x00
        /*004c*/ 	.byte	0x50, 0x3f, 0x00, 0x00, 0x01, 0x00, 0x00, 0x00, 0xa0, 0x3f, 0x00, 0x00, 0x01, 0x00, 0x00, 0x00
        /*005c*/ 	.byte	0x20, 0x48, 0x00, 0x00, 0x01, 0x00, 0x00, 0x00, 0x60, 0x60, 0x00, 0x00, 0x01, 0x00, 0x00, 0x00
        /*006c*/ 	.byte	0x40, 0x61, 0x00, 0x00, 0x01, 0x00, 0x00, 0x00, 0x40, 0x72, 0x00, 0x00, 0x01, 0x00, 0x00, 0x00
        /*007c*/ 	.byte	0x40, 0x7e, 0x00, 0x00


	//----- nvinfo : EIATTR_MERCURY_ISA_VERSION
	.align		4
.L_932:
        /*0080*/ 	.byte	0x03, 0x5f
        /*0082*/ 	.short	0x0101


	//----- nvinfo : EIATTR_VRC_CTA_INIT_COUNT
	.align		4
        /*0084*/ 	.byte	0x02, 0x4a
	.zero		1
	.zero		1


	//----- nvinfo : EIATTR_EXIT_INSTR_OFFSETS
	.align		4
        /*0088*/ 	.byte	0x04, 0x1c
        /*008a*/ 	.short	(.L_934 - .L_933)


	//   ....[0]....
.L_933:
        /*008c*/ 	.word	0x00000090


	//   ....[1]....
        /*0090*/ 	.word	0x0000a540


	//----- nvinfo : EIATTR_CRS_STACK_SIZE
	.align		4
.L_934:
        /*0094*/ 	.byte	0x04, 0x1e
        /*0096*/ 	.short	(.L_936 - .L_935)
.L_935:
        /*0098*/ 	.word	0x00000000


	//----- nvinfo : EIATTR_CBANK_PARAM_SIZE
	.align		4
.L_936:
        /*009c*/ 	.byte	0x03, 0x19
        /*009e*/ 	.short	0x0280


	//----- nvinfo : EIATTR_PARAM_CBANK
	.align		4
        /*00a0*/ 	.byte	0x04, 0x0a
        /*00a2*/ 	.short	(.L_938 - .L_937)
	.align		4
.L_937:
        /*00a4*/ 	.word	index@(.nv.constant0._ZN5flash44flash_bwd_dq_dk_dv_loop_seqk_parallel_kernelI23Flash_bwd_kernel_traitsILi256ELi64ELi64ELi8ELi4ELi2ELi2ELb0ELb0EN7cutlass10bfloat16_tE19Flash_kernel_traitsILi256ELi64ELi64ELi8ES3_EELb1ELb0ELb0ELb0ELb0ELb0ELb0EEEvNS_16Flash_bwd_paramsE)
        /*00a8*/ 	.short	0x0380
        /*00aa*/ 	.short	0x0280


	//----- nvinfo : EIATTR_SW_WAR
	.align		4
.L_938:
        /*00ac*/ 	.byte	0x04, 0x36
        /*00ae*/ 	.short	(.L_940 - .L_939)
.L_939:
        /*00b0*/ 	.word	0x00000008
.L_940:


//--------------------- .nv.info._ZN5flash44flash_bwd_dq_dk_dv_loop_seqk_parallel_kernelI23Flash_bwd_kernel_traitsILi256ELi64ELi64ELi8ELi4ELi2ELi2ELb0ELb0EN7cutlass10bfloat16_tE19Flash_kernel_traitsILi256ELi64ELi64ELi8ES3_EELb0ELb0ELb0ELb0ELb0ELb0ELb1EEEvNS_16Flash_bwd_paramsE --------------------------
	.section	.nv.info._ZN5flash44flash_bwd_dq_dk_dv_loop_seqk_parallel_kernelI23Flash_bwd_kernel_traitsILi256ELi64ELi64ELi8ELi4ELi2ELi2ELb0ELb0EN7cutlass10bfloat16_tE19Flash_kernel_traitsILi256ELi64ELi64ELi8ES3_EELb0ELb0ELb0ELb0ELb0ELb0ELb1EEEvNS_16Flash_bwd_paramsE,"",@"SHT_CUDA_INFO"
	.sectionflags	@""
	.align	4


	//----- nvinfo : EIATTR_CUDA_API_VERSION
	.align		4
        /*0000*/ 	.byte	0x04, 0x37
        /*0002*/ 	.short	(.L_942 - .L_941)
.L_941:
        /*0004*/ 	.word	0x00000082


	//----- nvinfo : EIATTR_KPARAM_INFO
	.align		4
.L_942:
        /*0008*/ 	.byte	0x04, 0x17
        /*000a*/ 	.short	(.L_944 - .L_943)
.L_943:
        /*000c*/ 	.word	0x00000000
        /*0010*/ 	.short	0x0000
        /*0012*/ 	.short	0x0000
        /*0014*/ 	.byte	0x00, 0xf0, 0x01, 0x0a


	//----- nvinfo : EIATTR_SPARSE_MMA_MASK
	.align		4
.L_944:
        /*0018*/ 	.byte	0x03, 0x50
        /*001a*/ 	.short	0x0000


	//----- nvinfo : EIATTR_MAXREG_COUNT
	.align		4
        /*001c*/ 	.byte	0x03, 0x1b
        /*001e*/ 	.short	0x00ff


	//----- nvinfo : EIATTR_NUM_BARRIERS
	.align		4
        /*0020*/ 	.byte	0x02, 0x4c
        /*0022*/ 	.byte	0x01
	.zero		1


	//----- nvinfo : EIATTR_ANNOTATIONS
	.align		4
        /*0024*/ 	.byte	0x04, 0x55
        /*0026*/ 	.short	(.L_946 - .L_945)


	//   ....[0]....
.L_945:
        /*0028*/ 	.word	0x00000001
        /*002c*/ 	.byte	0x10, 0x39, 0x00, 0x00, 0x01, 0x00, 0x00, 0x00, 0x70, 0x39, 0x00, 0x00, 0x01, 0x00, 0x00, 0x00
        /*003c*/ 	.byte	0x40, 0x3b, 0x00, 0x00, 0x01, 0x00, 0x00, 0x00, 0xa0, 0x3d, 0x00, 0x00, 0x01, 0x00, 0x00, 0x00
        /*004c*/ 	.byte	0xe0, 0x3d, 0x00, 0x00, 0x01, 0x00, 0x00, 0x00, 0x20, 0x5b, 0x00, 0x00, 0x01, 0x00, 0x00, 0x00
        /*005c*/ 	.byte	0x00, 0x5c, 0x00, 0x00, 0x01, 0x00, 0x00, 0x00, 0x30, 0x6f, 0x00, 0x00, 0x01, 0x00, 0x00, 0x00
        /*006c*/ 	.byte	0xf0, 0x7a, 0x00, 0x00


	//----- nvinfo : EIATTR_MERCURY_ISA_VERSION
	.align		4
.L_946:
        /*0070*/ 	.byte	0x03, 0x5f
        /*0072*/ 	.short	0x0101


	//----- nvinfo : EIATTR_VRC_CTA_INIT_COUNT
	.align		4
        /*0074*/ 	.byte	0x02, 0x4a
	.zero		1
	.zero		1


	//----- nvinfo : EIATTR_EXIT_INSTR_OFFSETS
	.align		4
        /*0078*/ 	.byte	0x04, 0x1c
        /*007a*/ 	.short	(.L_948 - .L_947)


	//   ....[0]....
.L_947:
        /*007c*/ 	.word	0x00000090


	//   ....[1]....
        /*0080*/ 	.word	0x00009db0


	//----- nvinfo : EIATTR_CRS_STACK_SIZE
	.align		4
.L_948:
        /*0084*/ 	.byte	0x04, 0x1e
        /*0086*/ 	.short	(.L_950 - .L_949)
.L_949:
        /*0088*/ 	.word	0x00000000


	//----- nvinfo : EIATTR_CBANK_PARAM_SIZE
	.align		4
.L_950:
        /*008c*/ 	.byte	0x03, 0x19
        /*008e*/ 	.short	0x0280


	//----- nvinfo : EIATTR_PARAM_CBANK
	.align		4
        /*0090*/ 	.byte	0x04, 0x0a
        /*0092*/ 	.short	(.L_952 - .L_951)
	.align		4
.L_951:
        /*0094*/ 	.word	index@(.nv.constant0._ZN5flash44flash_bwd_dq_dk_dv_loop_seqk_parallel_kernelI23Flash_bwd_kernel_traitsILi256ELi64ELi64ELi8ELi4ELi2ELi2ELb0ELb0EN7cutlass10bfloat16_tE19Flash_kernel_traitsILi256ELi64ELi64ELi8ES3_EELb0ELb0ELb0ELb0ELb0ELb0ELb1EEEvNS_16Flash_bwd_paramsE)
        /*0098*/ 	.short	0x0380
        /*009a*/ 	.short	0x0280


	//----- nvinfo : EIATTR_SW_WAR
	.align		4
.L_952:
        /*009c*/ 	.byte	0x04, 0x36
        /*009e*/ 	.short	(.L_954 - .L_953)
.L_953:
        /*00a0*/ 	.word	0x00000008
.L_954:


//--------------------- .nv.info._ZN5flash44flash_bwd_dq_dk_dv_loop_seqk_parallel_kernelI23Flash_bwd_kernel_traitsILi256ELi64ELi64ELi8ELi4ELi2ELi2ELb0ELb0EN7cutlass10bfloat16_tE19Flash_kernel_traitsILi256ELi64ELi64ELi8ES3_EELb1ELb0ELb1ELb0ELb0ELb0ELb0EEEvNS_16Flash_bwd_paramsE --------------------------
	.section	.nv.info._ZN5flash44flash_bwd_dq_dk_dv_loop_seqk_parallel_kernelI23Flash_bwd_kernel_traitsILi256ELi64ELi64ELi8ELi4ELi2ELi2ELb0ELb0EN7cutlass10bfloat16_tE19Flash_kernel_traitsILi256ELi64ELi64ELi8ES3_EELb1ELb0ELb1ELb0ELb0ELb0ELb0EEEvNS_16Flash_bwd_paramsE,"",@"SHT_CUDA_INFO"
	.sectionflags	@""
	.align	4


	//----- nvinfo : EIATTR_CUDA_API_VERSION
	.align		4
        /*0000*/ 	.byte	0x04, 0x37
        /*0002*/ 	.short	(.L_956 - .L_955)
.L_955:
        /*0004*/ 	.word	0x00000082


	//----- nvinfo : EIATTR_KPARAM_INFO
	.align		4
.L_956:
        /*0008*/ 	.byte	0x04, 0x17
        /*000a*/ 	.short	(.L_958 - .L_957)
.L_957:
        /*000c*/ 	.word	0x00000000
        /*0010*/ 	.short	0x0000
        /*0012*/ 	.short	0x0000
        /*0014*/ 	.byte	0x00, 0xf0, 0x01, 0x0a


	//----- nvinfo : EIATTR_SPARSE_MMA_MASK
	.align		4
.L_958:
        /*0018*/ 	.byte	0x03, 0x50
        /*001a*/ 	.short	0x0000


	//----- nvinfo : EIATTR_MAXREG_COUNT
	.align		4
        /*001c*/ 	.byte	0x03, 0x1b
        /*001e*/ 	.short	0x00ff


	//----- nvinfo : EIATTR_NUM_BARRIERS
	.align		4
        /*0020*/ 	.byte	0x02, 0x4c
        /*0022*/ 	.byte	0x01
	.zero		1


	//----- nvinfo : EIATTR_ANNOTATIONS
	.align		4
        /*0024*/ 	.byte	0x04, 0x55
        /*0026*/ 	.short	(.L_960 - .L_959)


	//   ....[0]....
.L_959:
        /*0028*/ 	.word	0x00000001
        /*002c*/ 	.byte	0x10, 0x74, 0x00, 0x00, 0x01, 0x00, 0x00, 0x00, 0xb0, 0x83, 0x00, 0x00


	//----- nvinfo : EIATTR_MERCURY_ISA_VERSION
	.align		4
.L_960:
        /*0038*/ 	.byte	0x03, 0x5f
        /*003a*/ 	.short	0x0101


	//----- nvinfo : EIATTR_VRC_CTA_INIT_COUNT
	.align		4
        /*003c*/ 	.byte	0x02, 0x4a
	.zero		1
	.zero		1


	//----- nvinfo : EIATTR_EXIT_INSTR_OFFSETS
	.align		4
        /*0040*/ 	.byte	0x04, 0x1c
        /*0042*/ 	.short	(.L_962 - .L_961)


	//   ....[0]....
.L_961:
        /*0044*/ 	.word	0x00000090


	//   ....[1]....
        /*0048*/ 	.word	0x0000a700


	//----- nvinfo : EIATTR_CRS_STACK_SIZE
	.align		4
.L_962:
        /*004c*/ 	.byte	0x04, 0x1e
        /*004e*/ 	.short	(.L_964 - .L_963)
.L_963:
        /*0050*/ 	.word	0x00000000


	//----- nvinfo : EIATTR_CBANK_PARAM_SIZE
	.align		4
.L_964:
        /*0054*/ 	.byte	0x03, 0x19
        /*0056*/ 	.short	0x0280


	//----- nvinfo : EIATTR_PARAM_CBANK
	.align		4
        /*0058*/ 	.byte	0x04, 0x0a
        /*005a*/ 	.short	(.L_966 - .L_965)
	.align		4
.L_965:
        /*005c*/ 	.word	index@(.nv.constant0._ZN5flash44flash_bwd_dq_dk_dv_loop_seqk_parallel_kernelI23Flash_bwd_kernel_traitsILi256ELi64ELi64ELi8ELi4ELi2ELi2ELb0ELb0EN7cutlass10bfloat16_tE19Flash_kernel_traitsILi256ELi64ELi64ELi8ES3_EELb1ELb0ELb1ELb0ELb0ELb0ELb0EEEvNS_16Flash_bwd_paramsE)
        /*0060*/ 	.short	0x0380
        /*0062*/ 	.short	0x0280


	//----- nvinfo : EIATTR_SW_WAR
	.align		4
.L_966:
        /*0064*/ 	.byte	0x04, 0x36
        /*0066*/ 	.short	(.L_968 - .L_967)
.L_967:
        /*0068*/ 	.word	0x00000008
.L_968:


//--------------------- .nv.info._ZN5flash44flash_bwd_dq_dk_dv_loop_seqk_parallel_kernelI23Flash_bwd_kernel_traitsILi256ELi64ELi64ELi8ELi4ELi2ELi2ELb0ELb0EN7cutlass10bfloat16_tE19Flash_kernel_traitsILi256ELi64ELi64ELi8ES3_EELb0ELb0ELb1ELb0ELb0ELb0ELb1EEEvNS_16Flash_bwd_paramsE --------------------------
	.section	.nv.info._ZN5flash44flash_bwd_dq_dk_dv_loop_seqk_parallel_kernelI23Flash_bwd_kernel_traitsILi256ELi64ELi64ELi8ELi4ELi2ELi2ELb0ELb0EN7cutlass10bfloat16_tE19Flash_kernel_traitsILi256ELi64ELi64ELi8ES3_EELb0ELb0ELb1ELb0ELb0ELb0ELb1EEEvNS_16Flash_bwd_paramsE,"",@"SHT_CUDA_INFO"
	.sectionflags	@""
	.align	4


	//----- nvinfo : EIATTR_CUDA_API_VERSION
	.align		4
        /*0000*/ 	.byte	0x04, 0x37
        /*0002*/ 	.short	(.L_970 - .L_969)
.L_969:
        /*0004*/ 	.word	0x00000082


	//----- nvinfo : EIATTR_KPARAM_INFO
	.align		4
.L_970:
        /*0008*/ 	.byte	0x04, 0x17
        /*000a*/ 	.short	(.L_972 - .L_971)
.L_971:
        /*000c*/ 	.word	0x00000000
        /*0010*/ 	.short	0x0000
        /*0012*/ 	.short	0x0000
        /*0014*/ 	.byte	0x00, 0xf0, 0x01, 0x0a


	//----- nvinfo : EIATTR_SPARSE_MMA_MASK
	.align		4
.L_972:
        /*0018*/ 	.byte	0x03, 0x50
        /*001a*/ 	.short	0x0000


	//----- nvinfo : EIATTR_MAXREG_COUNT
	.align		4
        /*001c*/ 	.byte	0x03, 0x1b
        /*001e*/ 	.short	0x00ff


	//----- nvinfo : EIATTR_NUM_BARRIERS
	.align		4
        /*0020*/ 	.byte	0x02, 0x4c
        /*0022*/ 	.byte	0x01
	.zero		1


	//----- nvinfo : EIATTR_MERCURY_ISA_VERSION
	.align		4
        /*0024*/ 	.byte	0x03, 0x5f
        /*0026*/ 	.short	0x0101


	//----- nvinfo : EIATTR_VRC_CTA_INIT_COUNT
	.align		4
        /*0028*/ 	.byte	0x02, 0x4a
	.zero		1
	.zero		1


	//----- nvinfo : EIATTR_EXIT_INSTR_OFFSETS
	.align		4
        /*002c*/ 	.byte	0x04, 0x1c
        /*002e*/ 	.short	(.L_974 - .L_973)


	//   ....[0]....
.L_973:
        /*0030*/ 	.word	0x00000080


	//   ....[1]....
        /*0034*/ 	.word	0x00009fc0


	//----- nvinfo : EIATTR_CRS_STACK_SIZE
	.align		4
.L_974:
        /*0038*/ 	.byte	0x04, 0x1e
        /*003a*/ 	.short	(.L_976 - .L_975)
.L_975:
        /*003c*/ 	.word	0x00000000


	//----- nvinfo : EIATTR_CBANK_PARAM_SIZE
	.align		4
.L_976:
        /*0040*/ 	.byte	0x03, 0x19
        /*0042*/ 	.short	0x0280


	//----- nvinfo : EIATTR_PARAM_CBANK
	.align		4
        /*0044*/ 	.byte	0x04, 0x0a
        /*0046*/ 	.short	(.L_978 - .L_977)
	.align		4
.L_977:
        /*0048*/ 	.word	index@(.nv.constant0._ZN5flash44flash_bwd_dq_dk_dv_loop_seqk_parallel_kernelI23Flash_bwd_kernel_traitsILi256ELi64ELi64ELi8ELi4ELi2ELi2ELb0ELb0EN7cutlass10bfloat16_tE19Flash_kernel_traitsILi256ELi64ELi64ELi8ES3_EELb0ELb0ELb1ELb0ELb0ELb0ELb1EEEvNS_16Flash_bwd_paramsE)
        /*004c*/ 	.short	0x0380
        /*004e*/ 	.short	0x0280


	//----- nvinfo : EIATTR_SW_WAR
	.align		4
.L_978:
        /*0050*/ 	.byte	0x04, 0x36
        /*0052*/ 	.short	(.L_980 - .L_979)
.L_979:
        /*0054*/ 	.word	0x00000008
.L_980:


//--------------------- .nv.info._ZN5flash44flash_bwd_dq_dk_dv_loop_seqk_parallel_kernelI23Flash_bwd_kernel_traitsILi256ELi64ELi64ELi8ELi4ELi2ELi2ELb0ELb0EN7cutlass10bfloat16_tE19Flash_kernel_traitsILi256ELi64ELi64ELi8ES3_EELb1ELb0ELb0ELb0ELb0ELb1ELb0EEEvNS_16Flash_bwd_paramsE --------------------------
	.section	.nv.info._ZN5flash44flash_bwd_dq_dk_dv_loop_seqk_parallel_kernelI23Flash_bwd_kernel_traitsILi256ELi64ELi64ELi8ELi4ELi2ELi2ELb0ELb0EN7cutlass10bfloat16_tE19Flash_kernel_traitsILi256ELi64ELi64ELi8ES3_EELb1ELb0ELb0ELb0ELb0ELb1ELb0EEEvNS_16Flash_bwd_paramsE,"",@"SHT_CUDA_INFO"
	.sectionflags	@""
	.align	4


	//----- nvinfo : EIATTR_CUDA_API_VERSION
	.align		4
        /*0000*/ 	.byte	0x04, 0x37
        /*0002*/ 	.short	(.L_982 - .L_981)
.L_981:
        /*0004*/ 	.word	0x00000082


	//----- nvinfo : EIATTR_KPARAM_INFO
	.align		4
.L_982:
        /*0008*/ 	.byte	0x04, 0x17
        /*000a*/ 	.short	(.L_984 - .L_983)
.L_983:
        /*000c*/ 	.word	0x00000000
        /*0010*/ 	.short	0x0000
        /*0012*/ 	.short	0x0000
        /*0014*/ 	.byte	0x00, 0xf0, 0x01, 0x0a


	//----- nvinfo : EIATTR_SPARSE_MMA_MASK
	.align		4
.L_984:
        /*0018*/ 	.byte	0x03, 0x50
        /*001a*/ 	.short	0x0000


	//----- nvinfo : EIATTR_MAXREG_COUNT
	.align		4
        /*001c*/ 	.byte	0x03, 0x1b
        /*001e*/ 	.short	0x00ff


	//----- nvinfo : EIATTR_NUM_BARRIERS
	.align		4
        /*0020*/ 	.byte	0x02, 0x4c
        /*0022*/ 	.byte	0x01
	.zero		1


	//----- nvinfo : EIATTR_MERCURY_ISA_VERSION
	.align		4
        /*0024*/ 	.byte	0x03, 0x5f
        /*0026*/ 	.short	0x0101


	//----- nvinfo : EIATTR_VRC_CTA_INIT_COUNT
	.align		4
        /*0028*/ 	.byte	0x02, 0x4a
	.zero		1
	.zero		1


	//----- nvinfo : EIATTR_EXIT_INSTR_OFFSETS
	.align		4
        /*002c*/ 	.byte	0x04, 0x1c
        /*002e*/ 	.short	(.L_986 - .L_985)


	//   ....[0]....
.L_985:
        /*0030*/ 	.word	0x00000080


	//   ....[1]....
        /*0034*/ 	.word	0x00009060


	//----- nvinfo : EIATTR_CRS_STACK_SIZE
	.align		4
.L_986:
        /*0038*/ 	.byte	0x04, 0x1e
        /*003a*/ 	.short	(.L_988 - .L_987)
.L_987:
        /*003c*/ 	.word	0x00000000


	//----- nvinfo : EIATTR_CBANK_PARAM_SIZE
	.align		4
.L_988:
        /*0040*/ 	.byte	0x03, 0x19
        /*0042*/ 	.short	0x0280


	//----- nvinfo : EIATTR_PARAM_CBANK
	.align		4
        /*0044*/ 	.byte	0x04, 0x0a
        /*0046*/ 	.short	(.L_990 - .L_989)
	.align		4
.L_989:
        /*0048*/ 	.word	index@(.nv.constant0._ZN5flash44flash_bwd_dq_dk_dv_loop_seqk_parallel_kernelI23Flash_bwd_kernel_traitsILi256ELi64ELi64ELi8ELi4ELi2ELi2ELb0ELb0EN7cutlass10bfloat16_tE19Flash_kernel_traitsILi256ELi64ELi64ELi8ES3_EELb1ELb0ELb0ELb0ELb0ELb1ELb0EEEvNS_16Flash_bwd_paramsE)
        /*004c*/ 	.short	0x0380
        /*004e*/ 	.short	0x0280


	//----- nvinfo : EIATTR_SW_WAR
	.align		4
.L_990:
        /*0050*/ 	.byte	0x04, 0x36
        /*0052*/ 	.short	(.L_992 - .L_991)
.L_991:
        /*0054*/ 	.word	0x00000008
.L_992:


//--------------------- .nv.info._ZN5flash44flash_bwd_dq_dk_dv_loop_seqk_parallel_kernelI23Flash_bwd_kernel_traitsILi256ELi64ELi64ELi8ELi4ELi2ELi2ELb0ELb0EN7cutlass10bfloat16_tE19Flash_kernel_traitsILi256ELi64ELi64ELi8ES3_EELb0ELb0ELb0ELb0ELb0ELb1ELb1EEEvNS_16Flash_bwd_paramsE --------------------------
	.section	.nv.info._ZN5flash44flash_bwd_dq_dk_dv_loop_seqk_parallel_kernelI23Flash_bwd_kernel_traitsILi256ELi64ELi64ELi8ELi4ELi2ELi2ELb0ELb0EN7cutlass10bfloat16_tE19Flash_kernel_traitsILi256ELi64ELi64ELi8ES3_EELb0ELb0ELb0ELb0ELb0ELb1ELb1EEEvNS_16Flash_bwd_paramsE,"",@"SHT_CUDA_INFO"
	.sectionflags	@""
	.align	4


	//----- nvinfo : EIATTR_CUDA_API_VERSION
	.align		4
        /*0000*/ 	.byte	0x04, 0x37
        /*0002*/ 	.short	(.L_994 - .L_993)
.L_993:
        /*0004*/ 	.word	0x00000082


	//----- nvinfo : EIATTR_KPARAM_INFO
	.align		4
.L_994:
        /*0008*/ 	.byte	0x04, 0x17
        /*000a*/ 	.short	(.L_996 - .L_995)
.L_995:
        /*000c*/ 	.word	0x00000000
        /*0010*/ 	.short	0x0000
        /*0012*/ 	.short	0x0000
        /*0014*/ 	.byte	0x00, 0xf0, 0x01, 0x0a


	//----- nvinfo : EIATTR_SPARSE_MMA_MASK
	.align		4
.L_996:
        /*0018*/ 	.byte	0x03, 0x50
        /*001a*/ 	.short	0x0000


	//----- nvinfo : EIATTR_MAXREG_COUNT
	.align		4
        /*001c*/ 	.byte	0x03, 0x1b
        /*001e*/ 	.short	0x00ff


	//----- nvinfo : EIATTR_NUM_BARRIERS
	.align		4
        /*0020*/ 	.byte	0x02, 0x4c
        /*0022*/ 	.byte	0x01
	.zero		1


	//----- nvinfo : EIATTR_ANNOTATIONS
	.align		4
        /*0024*/ 	.byte	0x04, 0x55
        /*0026*/ 	.short	(.L_998 - .L_997)


	//   ....[0]....
.L_997:
        /*0028*/ 	.word	0x00000001
        /*002c*/ 	.byte	0x90, 0x5c, 0x00, 0x00, 0x01, 0x00, 0x00, 0x00, 0x20, 0x6a, 0x00, 0x00


	//----- nvinfo : EIATTR_MERCURY_ISA_VERSION
	.align		4
.L_998:
        /*0038*/ 	.byte	0x03, 0x5f
        /*003a*/ 	.short	0x0101


	//----- nvinfo : EIATTR_VRC_CTA_INIT_COUNT
	.align		4
        /*003c*/ 	.byte	0x02, 0x4a
	.zero		1
	.zero		1


	//----- nvinfo : EIATTR_EXIT_INSTR_OFFSETS
	.align		4
        /*0040*/ 	.byte	0x04, 0x1c
        /*0042*/ 	.short	(.L_1000 - .L_999)


	//   ....[0]....
.L_999:
        /*0044*/ 	.word	0x00000090


	//   ....[1]....
        /*0048*/ 	.word	0x000089c0


	//----- nvinfo : EIATTR_CRS_STACK_SIZE
	.align		4
.L_1000:
        /*004c*/ 	.byte	0x04, 0x1e
        /*004e*/ 	.short	(.L_1002 - .L_1001)
.L_1001:
        /*0050*/ 	.word	0x00000000


	//----- nvinfo : EIATTR_CBANK_PARAM_SIZE
	.align		4
.L_1002:
        /*0054*/ 	.byte	0x03, 0x19
        /*0056*/ 	.short	0x0280


	//----- nvinfo : EIATTR_PARAM_CBANK
	.align		4
        /*0058*/ 	.byte	0x04, 0x0a
        /*005a*/ 	.short	(.L_1004 - .L_1003)
	.align		4
.L_1003:
        /*005c*/ 	.word	index@(.nv.constant0._ZN5flash44flash_bwd_dq_dk_dv_loop_seqk_parallel_kernelI23Flash_bwd_kernel_traitsILi256ELi64ELi64ELi8ELi4ELi2ELi2ELb0ELb0EN7cutlass10bfloat16_tE19Flash_kernel_traitsILi256ELi64ELi64ELi8ES3_EELb0ELb0ELb0ELb0ELb0ELb1ELb1EEEvNS_16Flash_bwd_paramsE)
        /*0060*/ 	.short	0x0380
        /*0062*/ 	.short	0x0280


	//----- nvinfo : EIATTR_SW_WAR
	.align		4
.L_1004:
        /*0064*/ 	.byte	0x04, 0x36
        /*0066*/ 	.short	(.L_1006 - .L_1005)
.L_1005:
        /*0068*/ 	.word	0x00000008
.L_1006:


//--------------------- .nv.info._ZN5flash44flash_bwd_dq_dk_dv_loop_seqk_parallel_kernelI23Flash_bwd_kernel_traitsILi256ELi64ELi64ELi8ELi4ELi2ELi2ELb0ELb0EN7cutlass10bfloat16_tE19Flash_kernel_traitsILi256ELi64ELi64ELi8ES3_EELb1ELb0ELb0ELb1ELb0ELb0ELb0EEEvNS_16Flash_bwd_paramsE --------------------------
	.section	.nv.info._ZN5flash44flash_bwd_dq_dk_dv_loop_seqk_parallel_kernelI23Flash_bwd_kernel_traitsILi256ELi64ELi64ELi8ELi4ELi2ELi2ELb0ELb0EN7cutlass10bfloat16_tE19Flash_kernel_traitsILi256ELi64ELi64ELi8ES3_EELb1ELb0ELb0ELb1ELb0ELb0ELb0EEEvNS_16Flash_bwd_paramsE,"",@"SHT_CUDA_INFO"
	.sectionflags	@""
	.align	4


	//----- nvinfo : EIATTR_CUDA_API_VERSION
	.align		4
        /*0000*/ 	.byte	0x04, 0x37
        /*0002*/ 	.short	(.L_1008 - .L_1007)
.L_1007:
        /*0004*/ 	.word	0x00000082


	//----- nvinfo : EIATTR_KPARAM_INFO
	.align		4
.L_1008:
        /*0008*/ 	.byte	0x04, 0x17
        /*000a*/ 	.short	(.L_1010 - .L_1009)
.L_1009:
        /*000c*/ 	.word	0x00000000
        /*0010*/ 	.short	0x0000
        /*0012*/ 	.short	0x0000
        /*0014*/ 	.byte	0x00, 0xf0, 0x01, 0x0a


	//----- nvinfo : EIATTR_SPARSE_MMA_MASK
	.align		4
.L_1010:
        /*0018*/ 	.byte	0x03, 0x50
        /*001a*/ 	.short	0x0000


	//----- nvinfo : EIATTR_MAXREG_COUNT
	.align		4
        /*001c*/ 	.byte	0x03, 0x1b
        /*001e*/ 	.short	0x00ff


	//----- nvinfo : EIATTR_NUM_BARRIERS
	.align		4
        /*0020*/ 	.byte	0x02, 0x4c
        /*0022*/ 	.byte	0x01
	.zero		1


	//----- nvinfo : EIATTR_ANNOTATIONS
	.align		4
        /*0024*/ 	.byte	0x04, 0x55
        /*0026*/ 	.short	(.L_1012 - .L_1011)


	//   ....[0]....
.L_1011:
        /*0028*/ 	.word	0x00000001
        /*002c*/ 	.byte	0x50, 0x3e, 0x00, 0x00, 0x01, 0x00, 0x00, 0x00, 0xb0, 0x3e, 0x00, 0x00, 0x01, 0x00, 0x00, 0x00
        /*003c*/ 	.byte	0xc0, 0x3e, 0x00, 0x00, 0x01, 0x00, 0x00, 0x00, 0x10, 0x3f, 0x00, 0x00, 0x01, 0x00, 0x00, 0x00
        /*004c*/ 	.byte	0x80, 0x40, 0x00, 0x00, 0x01, 0x00, 0x00, 0x00, 0xd0, 0x40, 0x00, 0x00, 0x01, 0x00, 0x00, 0x00
        /*005c*/ 	.byte	0xf0, 0x4a, 0x00, 0x00, 0x01, 0x00, 0x00, 0x00, 0x80, 0x64, 0x00, 0x00, 0x01, 0x00, 0x00, 0x00
        /*006c*/ 	.byte	0x60, 0x65, 0x00, 0x00, 0x01, 0x00, 0x00, 0x00, 0x80, 0x76, 0x00, 0x00, 0x01, 0x00, 0x00, 0x00
        /*007c*/ 	.byte	0x50, 0x77, 0x00, 0x00


	//----- nvinfo : EIATTR_MERCURY_ISA_VERSION
	.align		4
.L_1012:
        /*0080*/ 	.byte	0x03, 0x5f
        /*0082*/ 	.short	0x0101


	//----- nvinfo : EIATTR_VRC_CTA_INIT_COUNT
	.align		4
        /*0084*/ 	.byte	0x02, 0x4a
	.zero		1
	.zero		1


	//----- nvinfo : EIATTR_EXIT_INSTR_OFFSETS
	.align		4
        /*0088*/ 	.byte	0x04, 0x1c
        /*008a*/ 	.short	(.L_1014 - .L_1013)


	//   ....[0]....
.L_1013:
        /*008c*/ 	.word	0x00000090


	//   ....[1]....
        /*0090*/ 	.word	0x0000ab20


	//----- nvinfo : EIATTR_CRS_STACK_SIZE
	.align		4
.L_1014:
        /*0094*/ 	.byte	0x04, 0x1e
        /*0096*/ 	.short	(.L_1016 - .L_1015)
.L_1015:
        /*0098*/ 	.word	0x00000000


	//----- nvinfo : EIATTR_CBANK_PARAM_SIZE
	.align		4
.L_1016:
        /*009c*/ 	.byte	0x03, 0x19
        /*009e*/ 	.short	0x0280


	//----- nvinfo : EIATTR_PARAM_CBANK
	.align		4
        /*00a0*/ 	.byte	0x04, 0x0a
        /*00a2*/ 	.short	(.L_1018 - .L_1017)
	.align		4
.L_1017:
        /*00a4*/ 	.word	index@(.nv.constant0._ZN5flash44flash_bwd_dq_dk_dv_loop_seqk_parallel_kernelI23Flash_bwd_kernel_traitsILi256ELi64ELi64ELi8ELi4ELi2ELi2ELb0ELb0EN7cutlass10bfloat16_tE19Flash_kernel_traitsILi256ELi64ELi64ELi8ES3_EELb1ELb0ELb0ELb1ELb0ELb0ELb0EEEvNS_16Flash_bwd_paramsE)
        /*00a8*/ 	.short	0x0380
        /*00aa*/ 	.short	0x0280


	//----- nvinfo : EIATTR_SW_WAR
	.align		4
.L_1018:
        /*00ac*/ 	.byte	0x04, 0x36
        /*00ae*/ 	.short	(.L_1020 - .L_1019)
.L_1019:
        /*00b0*/ 	.word	0x00000008
.L_1020:


//--------------------- .nv.info._ZN5flash44flash_bwd_dq_dk_dv_loop_seqk_parallel_kernelI23Flash_bwd_kernel_traitsILi256ELi64ELi64ELi8ELi4ELi2ELi2ELb0ELb0EN7cutlass10bfloat16_tE19Flash_kernel_traitsILi256ELi64ELi64ELi8ES3_EELb0ELb0ELb0ELb1ELb0ELb0ELb1EEEvNS_16Flash_bwd_paramsE --------------------------
	.section	.nv.info._ZN5flash44flash_bwd_dq_dk_dv_loop_seqk_parallel_kernelI23Flash_bwd_kernel_traitsILi256ELi64ELi64ELi8ELi4ELi2ELi2ELb0ELb0EN7cutlass10bfloat16_tE19Flash_kernel_traitsILi256ELi64ELi64ELi8ES3_EELb0ELb0ELb0ELb1ELb0ELb0ELb1EEEvNS_16Flash_bwd_paramsE,"",@"SHT_CUDA_INFO"
	.sectionflags	@""
	.align	4


	//----- nvinfo : EIATTR_CUDA_API_VERSION
	.align		4
        /*0000*/ 	.byte	0x04, 0x37
        /*0002*/ 	.short	(.L_1022 - .L_1021)
.L_1021:
        /*0004*/ 	.word	0x00000082


	//----- nvinfo : EIATTR_KPARAM_INFO
	.align		4
.L_1022:
        /*0008*/ 	.byte	0x04, 0x17
        /*000a*/ 	.short	(.L_1024 - .L_1023)
.L_1023:
        /*000c*/ 	.word	0x00000000
        /*0010*/ 	.short	0x0000
        /*0012*/ 	.short	0x0000
        /*0014*/ 	.byte	0x00, 0xf0, 0x01, 0x0a


	//----- nvinfo : EIATTR_SPARSE_MMA_MASK
	.align		4
.L_1024:
        /*0018*/ 	.byte	0x03, 0x50
        /*001a*/ 	.short	0x0000


	//----- nvinfo : EIATTR_MAXREG_COUNT
	.align		4
        /*001c*/ 	.byte	0x03, 0x1b
        /*001e*/ 	.short	0x00ff


	//----- nvinfo : EIATTR_NUM_BARRIERS
	.align		4
        /*0020*/ 	.byte	0x02, 0x4c
        /*0022*/ 	.byte	0x01
	.zero		1


	//----- nvinfo : EIATTR_ANNOTATIONS
	.align		4
        /*0024*/ 	.byte	0x04, 0x55
        /*0026*/ 	.short	(.L_1026 - .L_1025)


	//   ....[0]....
.L_1025:
        /*0028*/ 	.word	0x00000001
        /*002c*/ 	.byte	0x90, 0x50, 0x00, 0x00, 0x01, 0x00, 0x00, 0x00, 0x60, 0x51, 0x00, 0x00, 0x01, 0x00, 0x00, 0x00
        /*003c*/ 	.byte	0x10, 0x63, 0x00, 0x00, 0x01, 0x00, 0x00, 0x00, 0x50, 0x63, 0x00, 0x00


	//----- nvinfo : EIATTR_MERCURY_ISA_VERSION
	.align		4
.L_1026:
        /*0048*/ 	.byte	0x03, 0x5f
        /*004a*/ 	.short	0x0101


	//----- nvinfo : EIATTR_VRC_CTA_INIT_COUNT
	.align		4
        /*004c*/ 	.byte	0x02, 0x4a
	.zero		1
	.zero		1


	//----- nvinfo : EIATTR_EXIT_INSTR_OFFSETS
	.align		4
        /*0050*/ 	.byte	0x04, 0x1c
        /*0052*/ 	.short	(.L_1028 - .L_1027)


	//   ....[0]....
.L_1027:
        /*0054*/ 	.word	0x00000090


	//   ....[1]....
        /*0058*/ 	.word	0x0000a110


	//----- nvinfo : EIATTR_CRS_STACK_SIZE
	.align		4
.L_1028:
        /*005c*/ 	.byte	0x04, 0x1e
        /*005e*/ 	.short	(.L_1030 - .L_1029)
.L_1029:
        /*0060*/ 	.word	0x00000000


	//----- nvinfo : EIATTR_CBANK_PARAM_SIZE
	.align		4
.L_1030:
        /*0064*/ 	.byte	0x03, 0x19
        /*0066*/ 	.short	0x0280


	//----- nvinfo : EIATTR_PARAM_CBANK
	.align		4
        /*0068*/ 	.byte	0x04, 0x0a
        /*006a*/ 	.short	(.L_1032 - .L_1031)
	.align		4
.L_1031:
        /*006c*/ 	.word	index@(.nv.constant0._ZN5flash44flash_bwd_dq_dk_dv_loop_seqk_parallel_kernelI23Flash_bwd_kernel_traitsILi256ELi64ELi64ELi8ELi4ELi2ELi2ELb0ELb0EN7cutlass10bfloat16_tE19Flash_kernel_traitsILi256ELi64ELi64ELi8ES3_EELb0ELb0ELb0ELb1ELb0ELb0ELb1EEEvNS_16Flash_bwd_paramsE)
        /*0070*/ 	.short	0x0380
        /*0072*/ 	.short	0x0280


	//----- nvinfo : EIATTR_SW_WAR
	.align		4
.L_1032:
        /*0074*/ 	.byte	0x04, 0x36
        /*0076*/ 	.short	(.L_1034 - .L_1033)
.L_1033:
        /*0078*/ 	.word	0x00000008
.L_1034:


//--------------------- .nv.info._ZN5flash44flash_bwd_dq_dk_dv_loop_seqk_parallel_kernelI23Flash_bwd_kernel_traitsILi256ELi64ELi64ELi8ELi4ELi2ELi2ELb0ELb0EN7cutlass10bfloat16_tE19Flash_kernel_traitsILi256ELi64ELi64ELi8ES3_EELb1ELb0ELb1ELb0ELb0ELb1ELb0EEEvNS_16Flash_bwd_paramsE --------------------------
	.section	.nv.info._ZN5flash44flash_bwd_dq_dk_dv_loop_seqk_parallel_kernelI23Flash_bwd_kernel_traitsILi256ELi64ELi64ELi8ELi4ELi2ELi2ELb0ELb0EN7cutlass10bfloat16_tE19Flash_kernel_traitsILi256ELi64ELi64ELi8ES3_EELb1ELb0ELb1ELb0ELb0ELb1ELb0EEEvNS_16Flash_bwd_paramsE,"",@"SHT_CUDA_INFO"
	.sectionflags	@""
	.align	4


	//----- nvinfo : EIATTR_CUDA_API_VERSION
	.align		4
        /*0000*/ 	.byte	0x04, 0x37
        /*0002*/ 	.short	(.L_1036 - .L_1035)
.L_1035:
        /*0004*/ 	.word	0x00000082


	//----- nvinfo : EIATTR_KPARAM_INFO
	.align		4
.L_1036:
        /*0008*/ 	.byte	0x04, 0x17
        /*000a*/ 	.short	(.L_1038 - .L_1037)
.L_1037:
        /*000c*/ 	.word	0x00000000
        /*0010*/ 	.short	0x0000
        /*0012*/ 	.short	0x0000
        /*0014*/ 	.byte	0x00, 0xf0, 0x01, 0x0a


	//----- nvinfo : EIATTR_SPARSE_MMA_MASK
	.align		4
.L_1038:
        /*0018*/ 	.byte	0x03, 0x50
        /*001a*/ 	.short	0x0000


	//----- nvinfo : EIATTR_MAXREG_COUNT
	.align		4
        /*001c*/ 	.byte	0x03, 0x1b
        /*001e*/ 	.short	0x00ff


	//----- nvinfo : EIATTR_NUM_BARRIERS
	.align		4
        /*0020*/ 	.byte	0x02, 0x4c
        /*0022*/ 	.byte	0x01
	.zero		1


	//----- nvinfo : EIATTR_ANNOTATIONS
	.align		4
        /*0024*/ 	.byte	0x04, 0x55
        /*0026*/ 	.short	(.L_1040 - .L_1039)


	//   ....[0]....
.L_1039:
        /*0028*/ 	.word	0x00000001
        /*002c*/ 	.byte	0x70, 0x62, 0x00, 0x00, 0x01, 0x00, 0x00, 0x00, 0x90, 0x73, 0x00, 0x00


	//----- nvinfo : EIATTR_MERCURY_ISA_VERSION
	.align		4
.L_1040:
        /*0038*/ 	.byte	0x03, 0x5f
        /*003a*/ 	.short	0x0101


	//----- nvinfo : EIATTR_VRC_CTA_INIT_COUNT
	.align		4
        /*003c*/ 	.byte	0x02, 0x4a
	.zero		1
	.zero		1


	//----- nvinfo : EIATTR_EXIT_INSTR_OFFSETS
	.align		4
        /*0040*/ 	.byte	0x04, 0x1c
        /*0042*/ 	.short	(.L_1042 - .L_1041)


	//   ....[0]....
.L_1041:
        /*0044*/ 	.word	0x00000090


	//   ....[1]....
        /*0048*/ 	.word	0x000093e0


	//----- nvinfo : EIATTR_CRS_STACK_SIZE
	.align		4
.L_1042:
        /*004c*/ 	.byte	0x04, 0x1e
        /*004e*/ 	.short	(.L_1044 - .L_1043)
.L_1043:
        /*0050*/ 	.word	0x00000000


	//----- nvinfo : EIATTR_CBANK_PARAM_SIZE
	.align		4
.L_1044:
        /*0054*/ 	.byte	0x03, 0x19
        /*0056*/ 	.short	0x0280


	//----- nvinfo : EIATTR_PARAM_CBANK
	.align		4
        /*0058*/ 	.byte	0x04, 0x0a
        /*005a*/ 	.short	(.L_1046 - .L_1045)
	.align		4
.L_1045:
        /*005c*/ 	.word	index@(.nv.constant0._ZN5flash44flash_bwd_dq_dk_dv_loop_seqk_parallel_kernelI23Flash_bwd_kernel_traitsILi256ELi64ELi64ELi8ELi4ELi2ELi2ELb0ELb0EN7cutlass10bfloat16_tE19Flash_kernel_traitsILi256ELi64ELi64ELi8ES3_EELb1ELb0ELb1ELb0ELb0ELb1ELb0EEEvNS_16Flash_bwd_paramsE)
        /*0060*/ 	.short	0x0380
        /*0062*/ 	.short	0x0280


	//----- nvinfo : EIATTR_SW_WAR
	.align		4
.L_1046:
        /*0064*/ 	.byte	0x04, 0x36
        /*0066*/ 	.short	(.L_1048 - .L_1047)
.L_1047:
        /*0068*/ 	.word	0x00000008
.L_1048:


//--------------------- .nv.info._ZN5flash44flash_bwd_dq_dk_dv_loop_seqk_parallel_kernelI23Flash_bwd_kernel_traitsILi256ELi64ELi64ELi8ELi4ELi2ELi2ELb0ELb0EN7cutlass10bfloat16_tE19Flash_kernel_traitsILi256ELi64ELi64ELi8ES3_EELb0ELb0ELb1ELb0ELb0ELb1ELb1EEEvNS_16Flash_bwd_paramsE --------------------------
	.section	.nv.info._ZN5flash44flash_bwd_dq_dk_dv_loop_seqk_parallel_kernelI23Flash_bwd_kernel_traitsILi256ELi64ELi64ELi8ELi4ELi2ELi2ELb0ELb0EN7cutlass10bfloat16_tE19Flash_kernel_traitsILi256ELi64ELi64ELi8ES3_EELb0ELb0ELb1ELb0ELb0ELb1ELb1EEEvNS_16Flash_bwd_paramsE,"",@"SHT_CUDA_INFO"
	.sectionflags	@""
	.align	4


	//----- nvinfo : EIATTR_CUDA_API_VERSION
	.align		4
        /*0000*/ 	.byte	0x04, 0x37
        /*0002*/ 	.short	(.L_1050 - .L_1049)
.L_1049:
        /*0004*/ 	.word	0x00000082


	//----- nvinfo : EIATTR_KPARAM_INFO
	.align		4
.L_1050:
        /*0008*/ 	.byte	0x04, 0x17
        /*000a*/ 	.short	(.L_1052 - .L_1051)
.L_1051:
        /*000c*/ 	.word	0x00000000
        /*0010*/ 	.short	0x0000
        /*0012*/ 	.short	0x0000
        /*0014*/ 	.byte	0x00, 0xf0, 0x01, 0x0a


	//----- nvinfo : EIATTR_SPARSE_MMA_MASK
	.align		4
.L_1052:
        /*0018*/ 	.byte	0x03, 0x50
        /*001a*/ 	.short	0x0000


	//----- nvinfo : EIATTR_MAXREG_COUNT
	.align		4
        /*001c*/ 	.byte	0x03, 0x1b
        /*001e*/ 	.short	0x00ff


	//----- nvinfo : EIATTR_NUM_BARRIERS
	.align		4
        /*0020*/ 	.byte	0x02, 0x4c
        /*0022*/ 	.byte	0x01
	.zero		1


	//----- nvinfo : EIATTR_ANNOTATIONS
	.align		4
        /*0024*/ 	.byte	0x04, 0x55
        /*0026*/ 	.short	(.L_1054 - .L_1053)


	//   ....[0]....
.L_1053:
        /*0028*/ 	.word	0x00000001
        /*002c*/ 	.byte	0x50, 0x5f, 0x00, 0x00, 0x01, 0x00, 0x00, 0x00, 0x70, 0x5f, 0x00, 0x00, 0x01, 0x00, 0x00, 0x00
        /*003c*/ 	.byte	0x90, 0x70, 0x00, 0x00, 0x01, 0x00, 0x00, 0x00, 0xa0, 0x70, 0x00, 0x00


	//----- nvinfo : EIATTR_MERCURY_ISA_VERSION
	.align		4
.L_1054:
        /*0048*/ 	.byte	0x03, 0x5f
        /*004a*/ 	.short	0x0101


	//----- nvinfo : EIATTR_VRC_CTA_INIT_COUNT
	.align		4
        /*004c*/ 	.byte	0x02, 0x4a
	.zero		1
	.zero		1


	//----- nvinfo : EIATTR_EXIT_INSTR_OFFSETS
	.align		4
        /*0050*/ 	.byte	0x04, 0x1c
        /*0052*/ 	.short	(.L_1056 - .L_1055)


	//   ....[0]....
.L_1055:
        /*0054*/ 	.word	0x00000090


	//   ....[1]....
        /*0058*/ 	.word	0x00008cf0


	//----- nvinfo : EIATTR_CRS_STACK_SIZE
	.align		4
.L_1056:
        /*005c*/ 	.byte	0x04, 0x1e
        /*005e*/ 	.short	(.L_1058 - .L_1057)
.L_1057:
        /*0060*/ 	.word	0x00000000


	//----- nvinfo : EIATTR_CBANK_PARAM_SIZE
	.align		4
.L_1058:
        /*0064*/ 	.byte	0x03, 0x19
        /*0066*/ 	.short	0x0280


	//----- nvinfo : EIATTR_PARAM_CBANK
	.align		4
        /*0068*/ 	.byte	0x04, 0x0a
        /*006a*/ 	.short	(.L_1060 - .L_1059)
	.align		4
.L_1059:
        /*006c*/ 	.word	index@(.nv.constant0._ZN5flash44flash_bwd_dq_dk_dv_loop_seqk_parallel_kernelI23Flash_bwd_kernel_traitsILi256ELi64ELi64ELi8ELi4ELi2ELi2ELb0ELb0EN7cutlass10bfloat16_tE19Flash_kernel_traitsILi256ELi64ELi64ELi8ES3_EELb0ELb0ELb1ELb0ELb0ELb1ELb1EEEvNS_16Flash_bwd_paramsE)
        /*0070*/ 	.short	0x0380
        /*0072*/ 	.short	0x0280


	//----- nvinfo : EIATTR_SW_WAR
	.align		4
.L_1060:
        /*0074*/ 	.byte	0x04, 0x36
        /*0076*/ 	.short	(.L_1062 - .L_1061)
.L_1061:
        /*0078*/ 	.word	0x00000008
.L_1062:


//--------------------- .nv.info._ZN5flash44flash_bwd_dq_dk_dv_loop_seqk_parallel_kernelI23Flash_bwd_kernel_traitsILi256ELi64ELi64ELi8ELi4ELi2ELi2ELb0ELb0EN7cutlass10bfloat16_tE19Flash_kernel_traitsILi256ELi64ELi64ELi8ES3_EELb1ELb0ELb1ELb1ELb0ELb0ELb0EEEvNS_16Flash_bwd_paramsE --------------------------
	.section	.nv.info._ZN5flash44flash_bwd_dq_dk_dv_loop_seqk_parallel_kernelI23Flash_bwd_kernel_traitsILi256ELi64ELi64ELi8ELi4ELi2ELi2ELb0ELb0EN7cutlass10bfloat16_tE19Flash_kernel_traitsILi256ELi64ELi64ELi8ES3_EELb1ELb0ELb1ELb1ELb0ELb0ELb0EEEvNS_16Flash_bwd_paramsE,"",@"SHT_CUDA_INFO"
	.sectionflags	@""
	.align	4


	//----- nvinfo : EIATTR_CUDA_API_VERSION
	.align		4
        /*0000*/ 	.byte	0x04, 0x37
        /*0002*/ 	.short	(.L_1064 - .L_1063)
.L_1063:
        /*0004*/ 	.word	0x00000082


	//----- nvinfo : EIATTR_KPARAM_INFO
	.align		4
.L_1064:
        /*0008*/ 	.byte	0x04, 0x17
        /*000a*/ 	.short	(.L_1066 - .L_1065)
.L_1065:
        /*000c*/ 	.word	0x00000000
        /*0010*/ 	.short	0x0000
        /*0012*/ 	.short	0x0000
        /*0014*/ 	.byte	0x00, 0xf0, 0x01, 0x0a


	//----- nvinfo : EIATTR_SPARSE_MMA_MASK
	.align		4
.L_1066:
        /*0018*/ 	.byte	0x03, 0x50
        /*001a*/ 	.short	0x0000


	//----- nvinfo : EIATTR_MAXREG_COUNT
	.align		4
        /*001c*/ 	.byte	0x03, 0x1b
        /*001e*/ 	.short	0x00ff


	//----- nvinfo : EIATTR_NUM_BARRIERS
	.align		4
        /*0020*/ 	.byte	0x02, 0x4c
        /*0022*/ 	.byte	0x01
	.zero		1


	//----- nvinfo : EIATTR_ANNOTATIONS
	.align		4
        /*0024*/ 	.byte	0x04, 0x55
        /*0026*/ 	.short	(.L_1068 - .L_1067)


	//   ....[0]....
.L_1067:
        /*0028*/ 	.word	0x00000001
        /*002c*/ 	.byte	0x90, 0x78, 0x00, 0x00, 0x01, 0x00, 0x00, 0x00, 0x30, 0x85, 0x00, 0x00


	//----- nvinfo : EIATTR_MERCURY_ISA_VERSION
	.align		4
.L_1068:
        /*0038*/ 	.byte	0x03, 0x5f
        /*003a*/ 	.short	0x0101


	//----- nvinfo : EIATTR_VRC_CTA_INIT_COUNT
	.align		4
        /*003c*/ 	.byte	0x02, 0x4a
	.zero		1
	.zero		1


	//----- nvinfo : EIATTR_EXIT_INSTR_OFFSETS
	.align		4
        /*0040*/ 	.byte	0x04, 0x1c
        /*0042*/ 	.short	(.L_1070 - .L_1069)


	//   ....[0]....
.L_1069:
        /*0044*/ 	.word	0x00000090


	//   ....[1]....
        /*0048*/ 	.word	0x0000ab80


	//----- nvinfo : EIATTR_CRS_STACK_SIZE
	.align		4
.L_1070:
        /*004c*/ 	.byte	0x04, 0x1e
        /*004e*/ 	.short	(.L_1072 - .L_1071)
.L_1071:
        /*0050*/ 	.word	0x00000000


	//----- nvinfo : EIATTR_CBANK_PARAM_SIZE
	.align		4
.L_1072:
        /*0054*/ 	.byte	0x03, 0x19
        /*0056*/ 	.short	0x0280


	//----- nvinfo : EIATTR_PARAM_CBANK
	.align		4
        /*0058*/ 	.byte	0x04, 0x0a
        /*005a*/ 	.short	(.L_1074 - .L_1073)
	.align		4
.L_1073:
        /*005c*/ 	.word	index@(.nv.constant0._ZN5flash44flash_bwd_dq_dk_dv_loop_seqk_parallel_kernelI23Flash_bwd_kernel_traitsILi256ELi64ELi64ELi8ELi4ELi2ELi2ELb0ELb0EN7cutlass10bfloat16_tE19Flash_kernel_traitsILi256ELi64ELi64ELi8ES3_EELb1ELb0ELb1ELb1ELb0ELb0ELb0EEEvNS_16Flash_bwd_paramsE)
        /*0060*/ 	.short	0x0380
        /*0062*/ 	.short	0x0280


	//----- nvinfo : EIATTR_SW_WAR
	.align		4
.L_1074:
        /*0064*/ 	.byte	0x04, 0x36
        /*0066*/ 	.short	(.L_1076 - .L_1075)
.L_1075:
        /*0068*/ 	.word	0x00000008
.L_1076:


//--------------------- .nv.info._ZN5flash44flash_bwd_dq_dk_dv_loop_seqk_parallel_kernelI23Flash_bwd_kernel_traitsILi256ELi64ELi64ELi8ELi4ELi2ELi2ELb0ELb0EN7cutlass10bfloat16_tE19Flash_kernel_traitsILi256ELi64ELi64ELi8ES3_EELb0ELb0ELb1ELb1ELb0ELb0ELb1EEEvNS_16Flash_bwd_paramsE --------------------------
	.section	.nv.info._ZN5flash44flash_bwd_dq_dk_dv_loop_seqk_parallel_kernelI23Flash_bwd_kernel_traitsILi256ELi64ELi64ELi8ELi4ELi2ELi2ELb0ELb0EN7cutlass10bfloat16_tE19Flash_kernel_traitsILi256ELi64ELi64ELi8ES3_EELb0ELb0ELb1ELb1ELb0ELb0ELb1EEEvNS_16Flash_bwd_paramsE,"",@"SHT_CUDA_INFO"
	.sectionflags	@""
	.align	4


	//----- nvinfo : EIATTR_CUDA_API_VERSION
	.align		4
        /*0000*/ 	.byte	0x04, 0x37
        /*0002*/ 	.short	(.L_1078 - .L_1077)
.L_1077:
        /*0004*/ 	.word	0x00000082


	//----- nvinfo : EIATTR_KPARAM_INFO
	.align		4
.L_1078:
        /*0008*/ 	.byte	0x04, 0x17
        /*000a*/ 	.short	(.L_1080 - .L_1079)
.L_1079:
        /*000c*/ 	.word	0x00000000
        /*0010*/ 	.short	0x0000
        /*0012*/ 	.short	0x0000
        /*0014*/ 	.byte	0x00, 0xf0, 0x01, 0x0a


	//----- nvinfo : EIATTR_SPARSE_MMA_MASK
	.align		4
.L_1080:
        /*0018*/ 	.byte	0x03, 0x50
        /*001a*/ 	.short	0x0000


	//----- nvinfo : EIATTR_MAXREG_COUNT
	.align		4
        /*001c*/ 	.byte	0x03, 0x1b
        /*001e*/ 	.short	0x00ff


	//----- nvinfo : EIATTR_NUM_BARRIERS
	.align		4
        /*0020*/ 	.byte	0x02, 0x4c
        /*0022*/ 	.byte	0x01
	.zero		1


	//----- nvinfo : EIATTR_MERCURY_ISA_VERSION
	.align		4
        /*0024*/ 	.byte	0x03, 0x5f
        /*0026*/ 	.short	0x0101


	//----- nvinfo : EIATTR_VRC_CTA_INIT_COUNT
	.align		4
        /*0028*/ 	.byte	0x02, 0x4a
	.zero		1
	.zero		1


	//----- nvinfo : EIATTR_EXIT_INSTR_OFFSETS
	.align		4
        /*002c*/ 	.byte	0x04, 0x1c
        /*002e*/ 	.short	(.L_1082 - .L_1081)


	//   ....[0]....
.L_1081:
        /*0030*/ 	.word	0x00000080


	//   ....[1]....
        /*0034*/ 	.word	0x0000a350


	//----- nvinfo : EIATTR_CRS_STACK_SIZE
	.align		4
.L_1082:
        /*0038*/ 	.byte	0x04, 0x1e
        /*003a*/ 	.short	(.L_1084 - .L_1083)
.L_1083:
        /*003c*/ 	.word	0x00000000


	//----- nvinfo : EIATTR_CBANK_PARAM_SIZE
	.align		4
.L_1084:
        /*0040*/ 	.byte	0x03, 0x19
        /*0042*/ 	.short	0x0280


	//----- nvinfo : EIATTR_PARAM_CBANK
	.align		4
        /*0044*/ 	.byte	0x04, 0x0a
        /*0046*/ 	.short	(.L_1086 - .L_1085)
	.align		4
.L_1085:
        /*0048*/ 	.word	index@(.nv.constant0._ZN5flash44flash_bwd_dq_dk_dv_loop_seqk_parallel_kernelI23Flash_bwd_kernel_traitsILi256ELi64ELi64ELi8ELi4ELi2ELi2ELb0ELb0EN7cutlass10bfloat16_tE19Flash_kernel_traitsILi256ELi64ELi64ELi8ES3_EELb0ELb0ELb1ELb1ELb0ELb0ELb1EEEvNS_16Flash_bwd_paramsE)
        /*004c*/ 	.short	0x0380
        /*004e*/ 	.short	0x0280


	//----- nvinfo : EIATTR_SW_WAR
	.align		4
.L_1086:
        /*0050*/ 	.byte	0x04, 0x36
        /*0052*/ 	.short	(.L_1088 - .L_1087)
.L_1087:
        /*0054*/ 	.word	0x00000008
.L_1088:


//--------------------- .nv.info._ZN5flash25flash_bwd_dot_do_o_kernelILb0E23Flash_bwd_kernel_traitsILi256ELi64ELi64ELi8ELi4ELi2ELi2ELb0ELb0EN7cutlass10bfloat16_tE19Flash_kernel_traitsILi256ELi64ELi64ELi8ES3_EEEEvNS_16Flash_bwd_paramsE --------------------------
	.section	.nv.info._ZN5flash25flash_bwd_dot_do_o_kernelILb0E23Flash_bwd_kernel_traitsILi256ELi64ELi64ELi8ELi4ELi2ELi2ELb0ELb0EN7cutlass10bfloat16_tE19Flash_kernel_traitsILi256ELi64ELi64ELi8ES3_EEEEvNS_16Flash_bwd_paramsE,"",@"SHT_CUDA_INFO"
	.sectionflags	@""
	.align	4


	//----- nvinfo : EIATTR_CUDA_API_VERSION
	.align		4
        /*0000*/ 	.byte	0x04, 0x37
        /*0002*/ 	.short	(.L_1090 - .L_1089)
.L_1089:
        /*0004*/ 	.word	0x00000082


	//----- nvinfo : EIATTR_KPARAM_INFO
	.align		4
.L_1090:
        /*0008*/ 	.byte	0x04, 0x17
        /*000a*/ 	.short	(.L_1092 - .L_1091)
.L_1091:
        /*000c*/ 	.word	0x00000000
        /*0010*/ 	.short	0x0000
        /*0012*/ 	.short	0x0000
        /*0014*/ 	.byte	0x00, 0xf0, 0x01, 0x0a


	//----- nvinfo : EIATTR_SPARSE_MMA_MASK
	.align		4
.L_1092:
        /*0018*/ 	.byte	0x03, 0x50
        /*001a*/ 	.short	0x0000


	//----- nvinfo : EIATTR_MAXREG_COUNT
	.align		4
        /*001c*/ 	.byte	0x03, 0x1b
        /*001e*/ 	.short	0x00ff


	//----- nvinfo : EIATTR_MERCURY_ISA_VERSION
	.align		4
        /*0020*/ 	.byte	0x03, 0x5f
        /*0022*/ 	.short	0x0101


	//----- nvinfo : EIATTR_COOP_GROUP_MASK_REGIDS
	.align		4
        /*0024*/ 	.byte	0x04, 0x29
        /*0026*/ 	.short	(.L_1094 - .L_1093)


	//   ....[0]....
.L_1093:
        /*0028*/ 	.word	0xffffffff


	//   ....[1]....
        /*002c*/ 	.word	0xffffffff


	//   ....[2]....
        /*0030*/ 	.word	0xffffffff


	//   ....[3]....
        /*0034*/ 	.word	0xffffffff


	//   ....[4]....
        /*0038*/ 	.word	0xffffffff


	//   ....[5]....
        /*003c*/ 	.word	0xffffffff


	//----- nvinfo : EIATTR_COOP_GROUP_INSTR_OFFSETS
	.align		4
.L_1094:
        /*0040*/ 	.byte	0x04, 0x28
        /*0042*/ 	.short	(.L_1096 - .L_1095)


	//   ....[0]....
.L_1095:
        /*0044*/ 	.word	0x000018b0


	//   ....[1]....
        /*0048*/ 	.word	0x000018c0


	//   ....[2]....
        /*004c*/ 	.word	0x00001900


	//   ....[3]....
        /*0050*/ 	.word	0x00001920


	//   ....[4]....
        /*0054*/ 	.word	0x00001970


	//   ....[5]....
        /*0058*/ 	.word	0x000019a0


	//----- nvinfo : EIATTR_VRC_CTA_INIT_COUNT
	.align		4
.L_1096:
        /*005c*/ 	.byte	0x02, 0x4a
	.zero		1
	.zero		1


	//----- nvinfo : EIATTR_EXIT_INSTR_OFFSETS
	.align		4
        /*0060*/ 	.byte	0x04, 0x1c
        /*0062*/ 	.short	(.L_1098 - .L_1097)


	//   ....[0]....
.L_1097:
        /*0064*/ 	.word	0x00000140


	//   ....[1]....
        /*0068*/ 	.word	0x00001a10


	//   ....[2]....
        /*006c*/ 	.word	0x00001a30


	//----- nvinfo : EIATTR_CRS_STACK_SIZE
	.align		4
.L_1098:
        /*0070*/ 	.byte	0x04, 0x1e
        /*0072*/ 	.short	(.L_1100 - .L_1099)
.L_1099:
        /*0074*/ 	.word	0x00000000


	//----- nvinfo : EIATTR_CBANK_PARAM_SIZE
	.align		4
.L_1100:
        /*0078*/ 	.byte	0x03, 0x19
        /*007a*/ 	.short	0x0280


	//----- nvinfo : EIATTR_PARAM_CBANK
	.align		4
        /*007c*/ 	.byte	0x04, 0x0a
        /*007e*/ 	.short	(.L_1102 - .L_1101)
	.align		4
.L_1101:
        /*0080*/ 	.word	index@(.nv.constant0._ZN5flash25flash_bwd_dot_do_o_kernelILb0E23Flash_bwd_kernel_traitsILi256ELi64ELi64ELi8ELi4ELi2ELi2ELb0ELb0EN7cutlass10bfloat16_tE19Flash_kernel_traitsILi256ELi64ELi64ELi8ES3_EEEEvNS_16Flash_bwd_paramsE)
        /*0084*/ 	.short	0x0380
        /*0086*/ 	.short	0x0280


	//----- nvinfo : EIATTR_SW_WAR
	.align		4
.L_1102:
        /*0088*/ 	.byte	0x04, 0x36
        /*008a*/ 	.short	(.L_1104 - .L_1103)
.L_1103:
        /*008c*/ 	.word	0x00000008
.L_1104:


//--------------------- .nv.info._ZN5flash25flash_bwd_dot_do_o_kernelILb1E23Flash_bwd_kernel_traitsILi256ELi64ELi64ELi8ELi4ELi2ELi2ELb0ELb0EN7cutlass10bfloat16_tE19Flash_kernel_traitsILi256ELi64ELi64ELi8ES3_EEEEvNS_16Flash_bwd_paramsE --------------------------
	.section	.nv.info._ZN5flash25flash_bwd_dot_do_o_kernelILb1E23Flash_bwd_kernel_traitsILi256ELi64ELi64ELi8ELi4ELi2ELi2ELb0ELb0EN7cutlass10bfloat16_tE19Flash_kernel_traitsILi256ELi64ELi64ELi8ES3_EEEEvNS_16Flash_bwd_paramsE,"",@"SHT_CUDA_INFO"
	.sectionflags	@""
	.align	4


	//----- nvinfo : EIATTR_CUDA_API_VERSION
	.align		4
        /*0000*/ 	.byte	0x04, 0x37
        /*0002*/ 	.short	(.L_1106 - .L_1105)
.L_1105:
        /*0004*/ 	.word	0x00000082


	//----- nvinfo : EIATTR_KPARAM_INFO
	.align		4
.L_1106:
        /*0008*/ 	.byte	0x04, 0x17
        /*000a*/ 	.short	(.L_1108 - .L_1107)
.L_1107:
        /*000c*/ 	.word	0x00000000
        /*0010*/ 	.short	0x0000
        /*0012*/ 	.short	0x0000
        /*0014*/ 	.byte	0x00, 0xf0, 0x01, 0x0a


	//----- nvinfo : EIATTR_SPARSE_MMA_MASK
	.align		4
.L_1108:
        /*0018*/ 	.byte	0x03, 0x50
        /*001a*/ 	.short	0x0000


	//----- nvinfo : EIATTR_MAXREG_COUNT
	.align		4
        /*001c*/ 	.byte	0x03, 0x1b
        /*001e*/ 	.short	0x00ff


	//----- nvinfo : EIATTR_MERCURY_ISA_VERSION
	.align		4
        /*0020*/ 	.byte	0x03, 0x5f
        /*0022*/ 	.short	0x0101


	//----- nvinfo : EIATTR_COOP_GROUP_MASK_REGIDS
	.align		4
        /*0024*/ 	.byte	0x04, 0x29
        /*0026*/ 	.short	(.L_1110 - .L_1109)


	//   ....[0]....
.L_1109:
        /*0028*/ 	.word	0xffffffff


	//   ....[1]....
        /*002c*/ 	.word	0xffffffff


	//   ....[2]....
        /*0030*/ 	.word	0xffffffff


	//   ....[3]....
        /*0034*/ 	.word	0xffffffff


	//   ....[4]....
        /*0038*/ 	.word	0xffffffff


	//   ....[5]....
        /*003c*/ 	.word	0xffffffff


	//----- nvinfo : EIATTR_COOP_GROUP_INSTR_OFFSETS
	.align		4
.L_1110:
        /*0040*/ 	.byte	0x04, 0x28
        /*0042*/ 	.short	(.L_1112 - .L_1111)


	//   ....[0]....
.L_1111:
        /*0044*/ 	.word	0x00001b90


	//   ....[1]....
        /*0048*/ 	.word	0x00001bc0


	//   ....[2]....
        /*004c*/ 	.word	0x00001c00


	//   ....[3]....
        /*0050*/ 	.word	0x00001c30


	//   ....[4]....
        /*0054*/ 	.word	0x00001ce0


	//   ....[5]....
        /*0058*/ 	.word	0x00001d00


	//----- nvinfo : EIATTR_VRC_CTA_INIT_COUNT
	.align		4
.L_1112:
        /*005c*/ 	.byte	0x02, 0x4a
	.zero		1
	.zero		1


	//----- nvinfo : EIATTR_EXIT_INSTR_OFFSETS
	.align		4
        /*0060*/ 	.byte	0x04, 0x1c
        /*0062*/ 	.short	(.L_1114 - .L_1113)


	//   ....[0]....
.L_1113:
        /*0064*/ 	.word	0x00000140


	//   ....[1]....
        /*0068*/ 	.word	0x00001ee0


	//----- nvinfo : EIATTR_CRS_STACK_SIZE
	.align		4
.L_1114:
        /*006c*/ 	.byte	0x04, 0x1e
        /*006e*/ 	.short	(.L_1116 - .L_1115)
.L_1115:
        /*0070*/ 	.word	0x00000000


	//----- nvinfo : EIATTR_CBANK_PARAM_SIZE
	.align		4
.L_1116:
        /*0074*/ 	.byte	0x03, 0x19
        /*0076*/ 	.short	0x0280


	//----- nvinfo : EIATTR_PARAM_CBANK
	.align		4
        /*0078*/ 	.byte	0x04, 0x0a
        /*007a*/ 	.short	(.L_1118 - .L_1117)
	.align		4
.L_1117:
        /*007c*/ 	.word	index@(.nv.constant0._ZN5flash25flash_bwd_dot_do_o_kernelILb1E23Flash_bwd_kernel_traitsILi256ELi64ELi64ELi8ELi4ELi2ELi2ELb0ELb0EN7cutlass10bfloat16_tE19Flash_kernel_traitsILi256ELi64ELi64ELi8ES3_EEEEvNS_16Flash_bwd_paramsE)
        /*0080*/ 	.short	0x0380
        /*0082*/ 	.short	0x0280


	//----- nvinfo : EIATTR_SW_WAR
	.align		4
.L_1118:
        /*0084*/ 	.byte	0x04, 0x36
        /*0086*/ 	.short	(.L_1120 - .L_1119)
.L_1119:
        /*0088*/ 	.word	0x00000008
.L_1120:


//--------------------- .nv.callgraph             --------------------------
	.section	.nv.callgraph,"",@"SHT_CUDA_CALLGRAPH"
	.align	4
	.sectionentsize	8
	.align		4
        /*0000*/ 	.word	0x00000000
	.align		4
        /*0004*/ 	.word	0xffffffff
	.align		4
        /*0008*/ 	.word	0x00000000
	.align		4
        /*000c*/ 	.word	0xfffffffe
	.align		4
        /*0010*/ 	.word	0x00000000
	.align		4
        /*0014*/ 	.word	0xfffffffd
	.align		4
        /*0018*/ 	.word	0x00000000
	.align		4
        /*001c*/ 	.word	0xfffffffc


//--------------------- .nv.constant4             --------------------------
	.section	.nv.constant4,"a",@progbits
	.align	8
	.align		8
.nv.constant4:
        /*0000*/ 	.dword	_ZN66_INTERNAL_8dd3f9e9_30_flash_bwd_hdim256_bf16_sm80_cu_a6473388_26664cuda3std3__45__cpo5beginE
	.align		8
        /*0008*/ 	.dword	_ZN66_INTERNAL_8dd3f9e9_30_flash_bwd_hdim256_bf16_sm80_cu_a6473388_26664cuda3std3__45__cpo3endE
	.align		8
        /*0010*/ 	.dword	_ZN66_INTERNAL_8dd3f9e9_30_flash_bwd_hdim256_bf16_sm80_cu_a6473388_26664cuda3std3__45__cpo6cbeginE
	.align		8
        /*0018*/ 	.dword	_ZN66_INTERNAL_8dd3f9e9_30_flash_bwd_hdim256_bf16_sm80_cu_a6473388_26664cuda3std3__45__cpo4cendE
	.align		8
        /*0020*/ 	.dword	_ZN66_INTERNAL_8dd3f9e9_30_flash_bwd_hdim256_bf16_sm80_cu_a6473388_26664cuda3std3__468_GLOBAL__N__8dd3f9e9_30_flash_bwd_hdim256_bf16_sm80_cu_a6473388_26666ignoreE
	.align		8
        /*0028*/ 	.dword	_ZN66_INTERNAL_8dd3f9e9_30_flash_bwd_hdim256_bf16_sm80_cu_a6473388_26664cuda3std3__419piecewise_constructE
	.align		8
        /*0030*/ 	.dword	_ZN66_INTERNAL_8dd3f9e9_30_flash_bwd_hdim256_bf16_sm80_cu_a6473388_26664cuda3std3__48in_placeE
	.align		8
        /*0038*/ 	.dword	_ZN66_INTERNAL_8dd3f9e9_30_flash_bwd_hdim256_bf16_sm80_cu_a6473388_26664cuda3std6ranges3__45__cpo4swapE
	.align		8
        /*0040*/ 	.dword	_ZN66_INTERNAL_8dd3f9e9_30_flash_bwd_hdim256_bf16_sm80_cu_a6473388_26664cuda3std6ranges3__45__cpo9iter_moveE
	.align		8
        /*0048*/ 	.dword	_ZN66_INTERNAL_8dd3f9e9_30_flash_bwd_hdim256_bf16_sm80_cu_a6473388_26664cute7productE
	.align		8
        /*0050*/ 	.dword	_ZN66_INTERNAL_8dd3f9e9_30_flash_bwd_hdim256_bf16_sm80_cu_a6473388_26664cute1_E


//--------------------- .text._ZN5flash27flash_bwd_convert_dq_kernelI23Flash_bwd_kernel_traitsILi256ELi64ELi32ELi8ELi4ELi1ELi2ELb1ELb1EN7cutlass10bfloat16_tE19Flash_kernel_traitsILi256ELi64ELi32ELi8ES3_EEEEvNS_16Flash_bwd_paramsEi --------------------------
	.section	.text._ZN5flash27flash_bwd_convert_dq_kernelI23Flash_bwd_kernel_traitsILi256ELi64ELi32ELi8ELi4ELi1ELi2ELb1ELb1EN7cutlass10bfloat16_tE19Flash_kernel_traitsILi256ELi64ELi32ELi8ES3_EEEEvNS_16Flash_bwd_paramsEi,"ax",@progbits
	.align	128
        .global         _ZN5flash27flash_bwd_convert_dq_kernelI23Flash_bwd_kernel_traitsILi256ELi64ELi32ELi8ELi4ELi1ELi2ELb1ELb1EN7cutlass10bfloat16_tE19Flash_kernel_traitsILi256ELi64ELi32ELi8ES3_EEEEvNS_16Flash_bwd_paramsEi
        .type           _ZN5flash27flash_bwd_convert_dq_kernelI23Flash_bwd_kernel_traitsILi256ELi64ELi32ELi8ELi4ELi1ELi2ELb1ELb1EN7cutlass10bfloat16_tE19Flash_kernel_traitsILi256ELi64ELi32ELi8ES3_EEEEvNS_16Flash_bwd_paramsEi,@function
        .size           _ZN5flash27flash_bwd_convert_dq_kernelI23Flash_bwd_kernel_traitsILi256ELi64ELi32ELi8ELi4ELi1ELi2ELb1ELb1EN7cutlass10bfloat16_tE19Flash_kernel_traitsILi256ELi64ELi32ELi8ES3_EEEEvNS_16Flash_bwd_paramsEi,(.L_x_2483 - _ZN5flash27flash_bwd_convert_dq_kernelI23Flash_bwd_kernel_traitsILi256ELi64ELi32ELi8ELi4ELi1ELi2ELb1ELb1EN7cutlass10bfloat16_tE19Flash_kernel_traitsILi256ELi64ELi32ELi8ES3_EEEEvNS_16Flash_bwd_paramsEi)
        .other          _ZN5flash27flash_bwd_convert_dq_kernelI23Flash_bwd_kernel_traitsILi256ELi64ELi32ELi8ELi4ELi1ELi2ELb1ELb1EN7cutlass10bfloat16_tE19Flash_kernel_traitsILi256ELi64ELi32ELi8ES3_EEEEvNS_16Flash_bwd_paramsEi,@"STO_CUDA_ENTRY STV_DEFAULT"
_ZN5flash27flash_bwd_convert_dq_kernelI23Flash_bwd_kernel_traitsILi256ELi64ELi32ELi8ELi4ELi1ELi2ELb1ELb1EN7cutlass10bfloat16_tE19Flash_kernel_traitsILi256ELi64ELi32ELi8ES3_EEEEvNS_16Flash_bwd_paramsEi:
.text._ZN5flash27flash_bwd_convert_dq_kernelI23Flash_bwd_kernel_traitsILi256ELi64ELi32ELi8ELi4ELi1ELi2ELb1ELb1EN7cutlass10bfloat16_tE19Flash_kernel_traitsILi256ELi64ELi32ELi8ES3_EEEEvNS_16Flash_bwd_paramsEi:
[----:B------:R-:W-:Y:S08]  /*0000*/  LDC R1, c[0x0][0x37c] ;  /* 0x0000df00ff017b82 */ /* 0x000ff00000000800 */
[----:B------:R-:W0:Y:S01]  /*0010*/  LDC.64 R4, c[0x0][0x460] ;  /* 0x00011800ff047b82 */ /* 0x000e220000000a00 */
[----:B------:R-:W1:Y:S01]  /*0020*/  S2R R11, SR_CTAID.Y ;  /* 0x00000000000b7919 */ /* 0x000e620000002600 */
[----:B------:R-:W2:Y:S01]  /*0030*/  LDCU.64 UR8, c[0x0][0x358] ;  /* 0x00006b00ff0877ac */ /* 0x000ea20008000a00 */
[----:B------:R-:W-:-:S05]  /*0040*/  MOV R41, 0xffffffff ;  /* 0xffffffff00297802 */ /* 0x000fca0000000f00 */
[----:B------:R-:W1:Y:S01]  /*0050*/  LDC.64 R2, c[0x0][0x460] ;  /* 0x00011800ff027b82 */ /* 0x000e620000000a00 */
[C---:B0-----:R-:W-:Y:S02]  /*0060*/  ISETP.NE.U32.AND P0, PT, R4.reuse, RZ, PT ;  /* 0x000000ff0400720c */ /* 0x041fe40003f05070 */
[----:B------:R-:W-:Y:S02]  /*0070*/  ISETP.NE.U32.AND P1, PT, R4, RZ, PT ;  /* 0x000000ff0400720c */ /* 0x000fe40003f25070 */
[C---:B------:R-:W-:Y:S02]  /*0080*/  ISETP.NE.AND.EX P0, PT, R5.reuse, RZ, PT, P0 ;  /* 0x000000ff0500720c */ /* 0x040fe40003f05300 */
[----:B------:R-:W-:Y:S01]  /*0090*/  ISETP.NE.AND.EX P1, PT, R5, RZ, PT, P1 ;  /* 0x000000ff0500720c */ /* 0x000fe20003f25310 */
[----:B-1----:R-:W-:-:S10]  /*00a0*/  IMAD.WIDE.U32 R2, R11, 0x4, R2 ;  /* 0x000000040b027825 */ /* 0x002fd400078e0002 */
[----:B--2---:R-:W2:Y:S04]  /*00b0*/  @P0 LDG.E R41, desc[UR8][R2.64] ;  /* 0x0000000802290981 */ /* 0x004ea8000c1e1900 */
[----:B------:R-:W2:Y:S01]  /*00c0*/  @P1 LDG.E R0, desc[UR8][R2.64+0x4] ;  /* 0x0000040802001981 */ /* 0x000ea2000c1e1900 */
[----:B------:R-:W0:Y:S08]  /*00d0*/  S2UR UR4, SR_CTAID.X ;  /* 0x00000000000479c3 */ /* 0x000e300000002500 */
[----:B------:R-:W1:Y:S01]  /*00e0*/  @!P1 LDC R9, c[0x0][0x434] ;  /* 0x00010d00ff099b82 */ /* 0x000e620000000800 */
[----:B0-----:R-:W-:Y:S01]  /*00f0*/  USHF.L.U32 UR4, UR4, 0x6, URZ ;  /* 0x0000000604047899 */ /* 0x001fe200080006ff */
[----:B--2---:R-:W-:-:S05]  /*0100*/  @P1 IADD3 R9, PT, PT, R0, -R41, RZ ;  /* 0x8000002900091210 */ /* 0x004fca0007ffe0ff */
[----:B-1----:R-:W-:-:S13]  /*0110*/  ISETP.GT.AND P1, PT, R9, UR4, PT ;  /* 0x0000000409007c0c */ /* 0x002fda000bf24270 */
[----:B------:R-:W-:Y:S05]  /*0120*/  @!P1 EXIT ;  /* 0x000000000000994d */ /* 0x000fea0003800000 */
[----:B------:R-:W-:Y:S01]  /*0130*/  ISETP.NE.AND P1, PT, R41, -0x1, PT ;  /* 0xffffffff2900780c */ /* 0x000fe20003f25270 */
[----:B------:R-:W0:Y:S01]  /*0140*/  LDC R73, c[0x0][0x44c] ;  /* 0x00011300ff497b82 */ /* 0x000e220000000800 */
[----:B------:R-:W0:Y:S07]  /*0150*/  LDCU UR6, c[0x0][0x3e0] ;  /* 0x00007c00ff0677ac */ /* 0x000e2e0008000800 */
[----:B------:R-:W1:Y:S08]  /*0160*/  S2UR UR7, SR_CTAID.Z ;  /* 0x00000000000779c3 */ /* 0x000e700000002700 */
[----:B------:R-:W2:Y:S08]  /*0170*/  @!P1 LDC.64 R2, c[0x0][0x5a0] ;  /* 0x00016800ff029b82 */ /* 0x000eb00000000a00 */
[----:B------:R-:W3:Y:S01]  /*0180*/  @P1 LDC.64 R4, c[0x0][0x5b8] ;  /* 0x00016e00ff041b82 */ /* 0x000ee20000000a00 */
[----:B--2---:R-:W-:-:S04]  /*0190*/  @!P1 IMAD.WIDE.U32 R12, R11, R2, RZ ;  /* 0x000000020b0c9225 */ /* 0x004fc800078e00ff */
[----:B------:R-:W-:Y:S02]  /*01a0*/  @!P1 IMAD R10, R11, R3, R13 ;  /* 0x000000030b0a9224 */ /* 0x000fe400078e020d */
[----:B---3--:R-:W-:-:S04]  /*01b0*/  @P1 IMAD.WIDE.U32 R2, R41, R4, RZ ;  /* 0x0000000429021225 */ /* 0x008fc800078e00ff */
[----:B------:R-:W-:Y:S01]  /*01c0*/  @P1 IMAD R10, R41, R5, R3 ;  /* 0x00000005290a1224 */ /* 0x000fe200078e0203 */
[----:B------:R-:W-:Y:S01]  /*01d0*/  @P1 MOV R12, R2 ;  /* 0x00000002000c1202 */ /* 0x000fe20000000f00 */
[----:B0-----:R-:W-:Y:S01]  /*01e0*/  IMAD.WIDE R2, R73, UR6, RZ ;  /* 0x0000000649027c25 */ /* 0x001fe2000f8e02ff */
[----:B-1----:R-:W-:Y:S06]  /*01f0*/  @P1 BRA `(.L_x_0) ;  /* 0x0000000000401947 */ /* 0x002fec0003800000 */
[----:B------:R-:W0:Y:S02]  /*0200*/  LDCU UR10, c[0x0][0x444] ;  /* 0x00008880ff0a77ac */ /* 0x000e240008000800 */
[----:B0-----:R-:W-:Y:S02]  /*0210*/  USHF.R.S32.HI UR5, URZ, 0x1f, UR10 ;  /* 0x0000001fff057899 */ /* 0x001fe4000801140a */
[----:B------:R-:W-:-:S04]  /*0220*/  IMAD.WIDE.U32 R4, R11, UR10, RZ ;  /* 0x0000000a0b047c25 */ /* 0x000fc8000f8e00ff */
[----:B------:R-:W-:Y:S01]  /*0230*/  IMAD R7, R11, UR5, RZ ;  /* 0x000000050b077c24 */ /* 0x000fe2000f8e02ff */
[----:B------:R-:W-:-:S04]  /*0240*/  USHF.R.S32.HI UR5, URZ, 0x1f, UR6 ;  /* 0x0000001fff057899 */ /* 0x000fc80008011406 */
[----:B------:R-:W-:Y:S01]  /*0250*/  IADD3 R0, PT, PT, R5, R7, RZ ;  /* 0x0000000705007210 */ /* 0x000fe20007ffe0ff */
[----:B------:R-:W-:-:S04]  /*0260*/  IMAD.WIDE.U32 R6, R4, UR6, RZ ;  /* 0x0000000604067c25 */ /* 0x000fc8000f8e00ff */
[----:B------:R-:W-:Y:S02]  /*0270*/  IMAD R5, R0, UR6, RZ ;  /* 0x0000000600057c24 */ /* 0x000fe4000f8e02ff */
[----:B------:R-:W-:-:S04]  /*0280*/  IMAD.WIDE.U32 R40, R6, R73, RZ ;  /* 0x0000004906287225 */ /* 0x000fc800078e00ff */
[----:B------:R-:W-:-:S05]  /*0290*/  IMAD R5, R4, UR5, R5 ;  /* 0x0000000504057c24 */ /* 0x000fca000f8e0205 */
[----:B------:R-:W-:Y:S02]  /*02a0*/  IADD3 R0, PT, PT, R7, R5, RZ ;  /* 0x0000000507007210 */ /* 0x000fe40007ffe0ff */
[----:B------:R-:W-:-:S03]  /*02b0*/  SHF.R.S32.HI R5, RZ, 0x1f, R73 ;  /* 0x0000001fff057819 */ /* 0x000fc60000011449 */
[----:B------:R-:W-:-:S04]  /*02c0*/  IMAD R0, R0, R73, RZ ;  /* 0x0000004900007224 */ /* 0x000fc800078e02ff */
[----:B------:R-:W-:-:S05]  /*02d0*/  IMAD R5, R5, R6, R0 ;  /* 0x0000000605057224 */ /* 0x000fca00078e0200 */
[----:B------:R-:W-:Y:S01]  /*02e0*/  IADD3 R38, PT, PT, R41, R5, RZ ;  /* 0x0000000529267210 */ /* 0x000fe20007ffe0ff */
[----:B------:R-:W-:Y:S06]  /*02f0*/  BRA `(.L_x_1) ;  /* 0x00000000000c7947 */ /* 0x000fec0003800000 */
.L_x_0:
[-C--:B------:R-:W-:Y:S02]  /*0300*/  IMAD R5, R3, R41.reuse, RZ ;  /* 0x0000002903057224 */ /* 0x080fe400078e02ff */
[----:B------:R-:W-:-:S05]  /*0310*/  IMAD.WIDE.U32 R40, R2, R41, RZ ;  /* 0x0000002902287225 */ /* 0x000fca00078e00ff */
[----:B------:R-:W-:-:S07]  /*0320*/  IADD3 R38, PT, PT, R41, R5, RZ ;  /* 0x0000000529267210 */ /* 0x000fce0007ffe0ff */
.L_x_1:
[----:B------:R-:W0:Y:S01]  /*0330*/  LDCU UR5, c[0x0][0x600] ;  /* 0x0000c000ff0577ac */ /* 0x000e220008000800 */
[----:B------:R-:W-:Y:S01]  /*0340*/  SHF.L.U32 R0, R11, 0x7, RZ ;  /* 0x000000070b007819 */ /* 0x000fe200000006ff */
[----:B------:R-:W1:Y:S01]  /*0350*/  S2R R41, SR_TID.X ;  /* 0x0000000000297919 */ /* 0x000e620000002100 */
[----:B------:R-:W-:Y:S01]  /*0360*/  HFMA2 R8, -RZ, RZ, 0, 0 ;  /* 0x00000000ff087431 */ /* 0x000fe200000001ff */
[----:B------:R-:W-:Y:S02]  /*0370*/  CS2R R18, SRZ ;  /* 0x0000000000127805 */ /* 0x000fe4000001ff00 */
[----:B------:R-:W-:Y:S01]  /*0380*/  SEL R0, R0, RZ, P0 ;  /* 0x000000ff00007207 */ /* 0x000fe20000000000 */
[----:B------:R-:W-:Y:S01]  /*0390*/  HFMA2 R13, -RZ, RZ, 0, 0 ;  /* 0x00000000ff0d7431 */ /* 0x000fe200000001ff */
[----:B------:R-:W-:Y:S02]  /*03a0*/  CS2R R20, SRZ ;  /* 0x0000000000147805 */ /* 0x000fe4000001ff00 */
[----:B------:R-:W-:-:S02]  /*03b0*/  CS2R R14, SRZ ;  /* 0x00000000000e7805 */ /* 0x000fc4000001ff00 */
[----:B------:R-:W-:Y:S01]  /*03c0*/  IADD3 R5, P0, PT, R0, UR4, RZ ;  /* 0x0000000400057c10 */ /* 0x000fe2000ff1e0ff */
[----:B------:R-:W-:Y:S01]  /*03d0*/  HFMA2 R0, -RZ, RZ, 0, 0 ;  /* 0x00000000ff007431 */ /* 0x000fe200000001ff */
[----:B------:R-:W-:Y:S02]  /*03e0*/  CS2R R16, SRZ ;  /* 0x0000000000107805 */ /* 0x000fe4000001ff00 */
[----:B------:R-:W-:Y:S02]  /*03f0*/  CS2R R24, SRZ ;  /* 0x0000000000187805 */ /* 0x000fe4000001ff00 */
[----:B------:R-:W-:Y:S01]  /*0400*/  IADD3.X R7, PT, PT, RZ, RZ, RZ, P0, !PT ;  /* 0x000000ffff077210 */ /* 0x000fe200007fe4ff */
[----:B------:R-:W-:Y:S01]  /*0410*/  IMAD.WIDE.U32 R36, R5, R2, RZ ;  /* 0x0000000205247225 */ /* 0x000fe200078e00ff */
[----:B------:R-:W-:Y:S02]  /*0420*/  MOV R74, RZ ;  /* 0x000000ff004a7202 */ /* 0x000fe40000000f00 */
[----:B------:R-:W-:-:S02]  /*0430*/  CS2R R26, SRZ ;  /* 0x00000000001a7805 */ /* 0x000fc4000001ff00 */
[----:B------:R-:W-:Y:S01]  /*0440*/  CS2R R22, SRZ ;  /* 0x0000000000167805 */ /* 0x000fe2000001ff00 */
[----:B0-----:R-:W-:Y:S01]  /*0450*/  UISETP.GE.AND UP0, UPT, UR5, 0x1, UPT ;  /* 0x000000010500788c */ /* 0x001fe2000bf06270 */
[----:B------:R-:W-:Y:S01]  /*0460*/  IMAD R7, R7, R2, RZ ;  /* 0x0000000207077224 */ /* 0x000fe200078e02ff */
[----:B------:R-:W-:Y:S02]  /*0470*/  CS2R R30, SRZ ;  /* 0x00000000001e7805 */ /* 0x000fe4000001ff00 */
[----:B------:R-:W-:Y:S02]  /*0480*/  CS2R R32, SRZ ;  /* 0x0000000000207805 */ /* 0x000fe4000001ff00 */
[----:B------:R-:W-:Y:S01]  /*0490*/  CS2R R28, SRZ ;  /* 0x00000000001c7805 */ /* 0x000fe2000001ff00 */
[----:B------:R-:W-:Y:S01]  /*04a0*/  IMAD R75, R3, R5, R7 ;  /* 0x00000005034b7224 */ /* 0x000fe200078e0207 */
[----:B------:R-:W-:Y:S02]  /*04b0*/  CS2R R2, SRZ ;  /* 0x0000000000027805 */ /* 0x000fe4000001ff00 */
[----:B------:R-:W-:-:S02]  /*04c0*/  CS2R R44, SRZ ;  /* 0x00000000002c7805 */ /* 0x000fc4000001ff00 */
[----:B------:R-:W-:Y:S02]  /*04d0*/  CS2R R46, SRZ ;  /* 0x00000000002e7805 */ /* 0x000fe4000001ff00 */
[----:B------:R-:W-:Y:S02]  /*04e0*/  CS2R R34, SRZ ;  /* 0x0000000000227805 */ /* 0x000fe4000001ff00 */
[----:B------:R-:W-:Y:S02]  /*04f0*/  CS2R R42, SRZ ;  /* 0x00000000002a7805 */ /* 0x000fe4000001ff00 */
[----:B------:R-:W-:Y:S02]  /*0500*/  CS2R R50, SRZ ;  /* 0x0000000000327805 */ /* 0x000fe4000001ff00 */
        /* <DEDUP_REMOVED lines=11> */
[----:B------:R-:W-:Y:S02]  /*05c0*/  MOV R72, RZ ;  /* 0x000000ff00487202 */ /* 0x000fe40000000f00 */
[----:B------:R-:W-:Y:S02]  /*05d0*/  CS2R R68, SRZ ;  /* 0x0000000000447805 */ /* 0x000fe4000001ff00 */
[----:B------:R-:W-:-:S02]  /*05e0*/  CS2R R70, SRZ ;  /* 0x0000000000467805 */ /* 0x000fc4000001ff00 */
[----:B------:R-:W-:Y:S01]  /*05f0*/  MOV R11, RZ ;  /* 0x000000ff000b7202 */ /* 0x000fe20000000f00 */
[----:B-1----:R-:W-:Y:S06]  /*0600*/  BRA.U !UP0, `(.L_x_2) ;  /* 0x0000000908887547 */ /* 0x002fec000b800000 */
[----:B------:R-:W0:Y:S01]  /*0610*/  LDCU.64 UR10, c[0x0][0x570] ;  /* 0x0000ae00ff0a77ac */ /* 0x000e220008000a00 */
[C---:B------:R-:W-:Y:S01]  /*0620*/  IMAD R39, R73.reuse, UR7, RZ ;  /* 0x0000000749277c24 */ /* 0x040fe2000f8e02ff */
[----:B------:R-:W-:Y:S01]  /*0630*/  SHF.R.U32.HI R18, RZ, 0x5, R41 ;  /* 0x00000005ff127819 */ /* 0x000fe20000011629 */
[----:B------:R-:W-:Y:S01]  /*0640*/  IMAD R73, R73, UR6, RZ ;  /* 0x0000000649497c24 */ /* 0x000fe2000f8e02ff */
[----:B------:R-:W-:Y:S01]  /*0650*/  LOP3.LUT R41, R41, 0x1f, RZ, 0xc0, !PT ;  /* 0x0000001f29297812 */ /* 0x000fe200078ec0ff */
[----:B------:R-:W-:Y:S01]  /*0660*/  UIADD3 UR5, UPT, UPT, -UR5, URZ, URZ ;  /* 0x000000ff05057290 */ /* 0x000fe2000fffe1ff */
[----:B------:R-:W-:Y:S02]  /*0670*/  IADD3 R40, P0, P1, R39, R40, R36 ;  /* 0x0000002827287210 */ /* 0x000fe4000791e024 */
[----:B------:R-:W-:Y:S01]  /*0680*/  IADD3 R37, PT, PT, R37, R75, RZ ;  /* 0x0000004b25257210 */ /* 0x000fe20007ffe0ff */
[----:B------:R-:W-:Y:S01]  /*0690*/  IMAD R41, R18, R73, R41 ;  /* 0x0000004912297224 */ /* 0x000fe200078e0229 */
[----:B------:R-:W-:-:S04]  /*06a0*/  SHF.R.S32.HI R39, RZ, 0x1f, R39 ;  /* 0x0000001fff277819 */ /* 0x000fc80000011427 */
[----:B------:R-:W-:Y:S02]  /*06b0*/  IADD3.X R18, PT, PT, R39, R38, R37, P0, P1 ;  /* 0x0000002627127210 */ /* 0x000fe400007e2425 */
[----:B------:R-:W-:-:S04]  /*06c0*/  IADD3 R39, P0, PT, R41, R40, RZ ;  /* 0x0000002829277210 */ /* 0x000fc80007f1e0ff */
[----:B------:R-:W-:Y:S02]  /*06d0*/  LEA.HI.X.SX32 R18, R41, R18, 0x1, P0 ;  /* 0x0000001229127211 */ /* 0x000fe400000f0eff */
[----:B0-----:R-:W-:-:S04]  /*06e0*/  LEA R40, P0, R39, UR10, 0x2 ;  /* 0x0000000a27287c11 */ /* 0x001fc8000f8010ff */
[----:B------:R-:W-:Y:S02]  /*06f0*/  LEA.HI.X R39, R39, UR11, R18, 0x2, P0 ;  /* 0x0000000b27277c11 */ /* 0x000fe400080f1412 */
[----:B------:R-:W-:Y:S02]  /*0700*/  IADD3 R40, P0, PT, R40, 0x200, RZ ;  /* 0x0000020028287810 */ /* 0x000fe40007f1e0ff */
[----:B------:R-:W-:Y:S02]  /*0710*/  MOV R18, RZ ;  /* 0x000000ff00127202 */ /* 0x000fe40000000f00 */
[----:B------:R-:W-:-:S09]  /*0720*/  IADD3.X R39, PT, PT, RZ, R39, RZ, P0, !PT ;  /* 0x00000027ff277210 */ /* 0x000fd200007fe4ff */
.L_x_3:
[----:B------:R-:W-:Y:S02]  /*0730*/  SHF.L.U32 R41, R73, 0x3, RZ ;  /* 0x0000000349297819 */ /* 0x000fe400000006ff */
[----:B------:R-:W-:Y:S02]  /*0740*/  MOV R36, R40 ;  /* 0x0000002800247202 */ /* 0x000fe40000000f00 */
[----:B------:R-:W-:-:S03]  /*0750*/  MOV R37, R39 ;  /* 0x0000002700257202 */ /* 0x000fc60000000f00 */
[----:B------:R-:W-:-:S05]  /*0760*/  IMAD.WIDE R40, R41, 0x4, R36 ;  /* 0x0000000429287825 */ /* 0x000fca00078e0224 */
[----:B------:R-:W2:Y:S04]  /*0770*/  LDG.E R38, desc[UR8][R40.64+-0x200] ;  /* 0xfffe000828267981 */ /* 0x000ea8000c1e1900 */
[----:B------:R-:W3:Y:S04]  /*0780*/  LDG.E R39, desc[UR8][R40.64+-0x180] ;  /* 0xfffe800828277981 */ /* 0x000ee8000c1e1900 */
[----:B------:R-:W4:Y:S04]  /*0790*/  LDG.E R77, desc[UR8][R40.64+0x100] ;  /* 0x00010008284d7981 */ /* 0x000f28000c1e1900 */
[----:B------:R-:W5:Y:S04]  /*07a0*/  LDG.E R76, desc[UR8][R40.64+-0x100] ;  /* 0xffff0008284c7981 */ /* 0x000f68000c1e1900 */
[----:B------:R-:W5:Y:S01]  /*07b0*/  LDG.E R75, desc[UR8][R40.64+0x80] ;  /* 0x00008008284b7981 */ /* 0x000f62000c1e1900 */
[----:B--2---:R-:W-:-:S03]  /*07c0*/  FADD.FTZ R71, R38, R71 ;  /* 0x0000004726477221 */ /* 0x004fc60000010000 */
[----:B------:R-:W2:Y:S01]  /*07d0*/  LDG.E R38, desc[UR8][R40.64] ;  /* 0x0000000828267981 */ /* 0x000ea2000c1e1900 */
[----:B---3--:R-:W-:-:S03]  /*07e0*/  FADD.FTZ R64, R39, R64 ;  /* 0x0000004027407221 */ /* 0x008fc60000010000 */
[----:B------:R-:W3:Y:S01]  /*07f0*/  LDG.E R39, desc[UR8][R40.64+-0x80] ;  /* 0xffff800828277981 */ /* 0x000ee2000c1e1900 */
[----:B----4-:R-:W-:Y:S01]  /*0800*/  FADD.FTZ R24, R77, R24 ;  /* 0x000000184d187221 */ /* 0x010fe20000010000 */
[----:B-----5:R-:W-:Y:S01]  /*0810*/  FADD.FTZ R57, R76, R57 ;  /* 0x000000394c397221 */ /* 0x020fe20000010000 */
[----:B------:R-:W-:Y:S01]  /*0820*/  FADD.FTZ R30, R75, R30 ;  /* 0x0000001e4b1e7221 */ /* 0x000fe20000010000 */
[----:B--2---:R-:W-:Y:S01]  /*0830*/  FADD.FTZ R43, R38, R43 ;  /* 0x0000002b262b7221 */ /* 0x004fe20000010000 */
[----:B---3--:R-:W-:Y:S01]  /*0840*/  FADD.FTZ R50, R39, R50 ;  /* 0x0000003227327221 */ /* 0x008fe20000010000 */
[----:B------:R-:W-:Y:S02]  /*0850*/  IMAD.WIDE R38, R73, 0x20, R40 ;  /* 0x0000002049267825 */ /* 0x000fe400078e0228 */
[----:B------:R-:W2:Y:S04]  /*0860*/  LDG.E R40, desc[UR8][R40.64+0x180] ;  /* 0x0001800828287981 */ /* 0x000ea8000c1e1900 */
[----:B------:R-:W3:Y:S04]  /*0870*/  LDG.E R77, desc[UR8][R38.64+-0x100] ;  /* 0xffff0008264d7981 */ /* 0x000ee8000c1e1900 */
[----:B------:R-:W4:Y:S04]  /*0880*/  LDG.E R75, desc[UR8][R38.64+-0x200] ;  /* 0xfffe0008264b7981 */ /* 0x000f28000c1e1900 */
[----:B------:R-:W5:Y:S01]  /*0890*/  LDG.E R76, desc[UR8][R38.64+-0x180] ;  /* 0xfffe8008264c7981 */ /* 0x000f62000c1e1900 */
[----:B--2---:R-:W-:-:S03]  /*08a0*/  FADD.FTZ R17, R40, R17 ;  /* 0x0000001128117221 */ /* 0x004fc60000010000 */
[----:B------:R-:W2:Y:S01]  /*08b0*/  LDG.E R40, desc[UR8][R38.64+0x100] ;  /* 0x0001000826287981 */ /* 0x000ea2000c1e1900 */
[----:B---3--:R-:W-:-:S03]  /*08c0*/  FADD.FTZ R56, R77, R56 ;  /* 0x000000384d387221 */ /* 0x008fc60000010000 */
[----:B------:R-:W3:Y:S01]  /*08d0*/  LDG.E R77, desc[UR8][R38.64+0x80] ;  /* 0x00008008264d7981 */ /* 0x000ee2000c1e1900 */
[----:B----4-:R-:W-:-:S03]  /*08e0*/  FADD.FTZ R70, R75, R70 ;  /* 0x000000464b467221 */ /* 0x010fc60000010000 */
[----:B------:R-:W4:Y:S01]  /*08f0*/  LDG.E R75, desc[UR8][R38.64] ;  /* 0x00000008264b7981 */ /* 0x000f22000c1e1900 */
[----:B-----5:R-:W-:-:S03]  /*0900*/  FADD.FTZ R63, R76, R63 ;  /* 0x0000003f4c3f7221 */ /* 0x020fc60000010000 */
[----:B------:R-:W5:Y:S01]  /*0910*/  LDG.E R76, desc[UR8][R38.64+-0x80] ;  /* 0xffff8008264c7981 */ /* 0x000f62000c1e1900 */
[----:B--2---:R-:W-:Y:S01]  /*0920*/  FADD.FTZ R23, R40, R23 ;  /* 0x0000001728177221 */ /* 0x004fe20000010000 */
[----:B------:R-:W-:Y:S02]  /*0930*/  IMAD.WIDE R40, R73, 0x20, R38 ;  /* 0x0000002049287825 */ /* 0x000fe400078e0226 */
[----:B------:R-:W2:Y:S02]  /*0940*/  LDG.E R39, desc[UR8][R38.64+0x180] ;  /* 0x0001800826277981 */ /* 0x000ea4000c1e1900 */
[----:B---3--:R-:W-:Y:S02]  /*0950*/  FADD.FTZ R29, R77, R29 ;  /* 0x0000001d4d1d7221 */ /* 0x008fe40000010000 */
[----:B------:R-:W3:Y:S01]  /*0960*/  LDG.E R77, desc[UR8][R40.64+-0x100] ;  /* 0xffff0008284d7981 */ /* 0x000ee2000c1e1900 */
[----:B----4-:R-:W-:-:S03]  /*0970*/  FADD.FTZ R42, R75, R42 ;  /* 0x0000002a4b2a7221 */ /* 0x010fc60000010000 */
[----:B------:R-:W4:Y:S01]  /*0980*/  LDG.E R75, desc[UR8][R40.64+-0x180] ;  /* 0xfffe8008284b7981 */ /* 0x000f22000c1e1900 */
[----:B-----5:R-:W-:-:S03]  /*0990*/  FADD.FTZ R49, R76, R49 ;  /* 0x000000314c317221 */ /* 0x020fc60000010000 */
        /* <DEDUP_REMOVED lines=61> */
[----:B------:R-:W-:-:S04]  /*0d70*/  IMAD.WIDE R40, R73, 0x20, R38 ;  /* 0x0000002049287825 */ /* 0x000fc800078e0226 */
[----:B---3--:R-:W-:Y:S02]  /*0d80*/  FADD.FTZ R33, R77, R33 ;  /* 0x000000214d217221 */ /* 0x008fe40000010000 */
[----:B------:R-:W2:Y:S04]  /*0d90*/  LDG.E R77, desc[UR8][R38.64+0x180] ;  /* 0x00018008264d7981 */ /* 0x000ea8000c1e1900 */
[----:B------:R-:W3:Y:S01]  /*0da0*/  LDG.E R39, desc[UR8][R40.64+0x80] ;  /* 0x0000800828277981 */ /* 0x000ee2000c1e1900 */
[----:B-----5:R-:W-:Y:S01]  /*0db0*/  FADD.FTZ R53, R76, R53 ;  /* 0x000000354c357221 */ /* 0x020fe20000010000 */
[----:B----4-:R-:W-:Y:S02]  /*0dc0*/  FADD.FTZ R46, R75, R46 ;  /* 0x0000002e4b2e7221 */ /* 0x010fe40000010000 */
[----:B------:R-:W4:Y:S04]  /*0dd0*/  LDG.E R76, desc[UR8][R40.64+-0x200] ;  /* 0xfffe0008284c7981 */ /* 0x000f28000c1e1900 */
[----:B------:R-:W5:Y:S04]  /*0de0*/  LDG.E R75, desc[UR8][R40.64+-0x180] ;  /* 0xfffe8008284b7981 */ /* 0x000f68000c1e1900 */
[----:B------:R-:W2:Y:S01]  /*0df0*/  LDG.E R38, desc[UR8][R36.64+-0x200] ;  /* 0xfffe000824267981 */ /* 0x000ea2000c1e1900 */
[----:B---3--:R-:W-:-:S03]  /*0e00*/  FADD.FTZ R32, R39, R32 ;  /* 0x0000002027207221 */ /* 0x008fc60000010000 */
[----:B------:R-:W3:Y:S01]  /*0e10*/  LDG.E R39, desc[UR8][R40.64+0x100] ;  /* 0x0001000828277981 */ /* 0x000ee2000c1e1900 */
[----:B----4-:R-:W-:-:S03]  /*0e20*/  FADD.FTZ R13, R76, R13 ;  /* 0x0000000d4c0d7221 */ /* 0x010fc60000010000 */
[----:B------:R-:W4:Y:S01]  /*0e30*/  LDG.E R76, desc[UR8][R40.64+-0x100] ;  /* 0xffff0008284c7981 */ /* 0x000f22000c1e1900 */
[----:B-----5:R-:W-:-:S03]  /*0e40*/  FADD.FTZ R66, R75, R66 ;  /* 0x000000424b427221 */ /* 0x020fc60000010000 */
[----:B------:R-:W5:Y:S01]  /*0e50*/  LDG.E R75, desc[UR8][R40.64+-0x80] ;  /* 0xffff8008284b7981 */ /* 0x000f62000c1e1900 */
[----:B---3--:R-:W-:-:S03]  /*0e60*/  FADD.FTZ R74, R39, R74 ;  /* 0x0000004a274a7221 */ /* 0x008fc60000010000 */
[----:B------:R-:W3:Y:S01]  /*0e70*/  LDG.E R39, desc[UR8][R36.64+-0x180] ;  /* 0xfffe800824277981 */ /* 0x000ee2000c1e1900 */
[----:B----4-:R-:W-:-:S03]  /*0e80*/  FADD.FTZ R59, R76, R59 ;  /* 0x0000003b4c3b7221 */ /* 0x010fc60000010000 */
[----:B------:R-:W4:Y:S01]  /*0e90*/  LDG.E R76, desc[UR8][R36.64+-0x100] ;  /* 0xffff0008244c7981 */ /* 0x000f22000c1e1900 */
[----:B-----5:R-:W-:-:S03]  /*0ea0*/  FADD.FTZ R52, R75, R52 ;  /* 0x000000344b347221 */ /* 0x020fc60000010000 */
[----:B------:R-:W5:Y:S01]  /*0eb0*/  LDG.E R75, desc[UR8][R40.64+0x180] ;  /* 0x00018008284b7981 */ /* 0x000f62000c1e1900 */
[----:B--2---:R-:W-:-:S03]  /*0ec0*/  FADD.FTZ R11, R38, R11 ;  /* 0x0000000b260b7221 */ /* 0x004fc60000010000 */
[----:B------:R-:W2:Y:S01]  /*0ed0*/  LDG.E R38, desc[UR8][R36.64] ;  /* 0x0000000824267981 */ /* 0x000ea2000c1e1900 */
[----:B------:R-:W-:-:S03]  /*0ee0*/  FADD.FTZ R19, R77, R19 ;  /* 0x000000134d137221 */ /* 0x000fc60000010000 */
[----:B------:R-:W2:Y:S04]  /*0ef0*/  LDG.E R77, desc[UR8][R40.64] ;  /* 0x00000008284d7981 */ /* 0x000ea8000c1e1900 */
        /* <DEDUP_REMOVED lines=8> */
[----:B------:R-:W-:-:S04]  /*0f80*/  UIADD3 UR5, UPT, UPT, UR5, 0x1, URZ ;  /* 0x0000000105057890 */ /* 0x000fc8000fffe0ff */
[----:B------:R-:W-:Y:S01]  /*0f90*/  UISETP.NE.AND UP0, UPT, UR5, URZ, UPT ;  /* 0x000000ff0500728c */ /* 0x000fe2000bf05270 */
[----:B------:R-:W-:Y:S01]  /*0fa0*/  FADD.FTZ R45, R77, R45 ;  /* 0x0000002d4d2d7221 */ /* 0x000fe20000010000 */
[----:B------:R-:W-:Y:S01]  /*0fb0*/  FADD.FTZ R31, R40, R31 ;  /* 0x0000001f281f7221 */ /* 0x000fe20000010000 */
[----:B---3--:R-:W-:Y:S02]  /*0fc0*/  FADD.FTZ R44, R39, R44 ;  /* 0x0000002c272c7221 */ /* 0x008fe40000010000 */
[----:B------:R-:W0:Y:S01]  /*0fd0*/  LDC.64 R38, c[0x0][0x5f8] ;  /* 0x00017e00ff267b82 */ /* 0x000e220000000a00 */
[----:B----4-:R-:W-:Y:S01]  /*0fe0*/  FADD.FTZ R25, R76, R25 ;  /* 0x000000194c197221 */ /* 0x010fe20000010000 */
[----:B-----5:R-:W-:Y:S01]  /*0ff0*/  FADD.FTZ R58, R75, R58 ;  /* 0x0000003a4b3a7221 */ /* 0x020fe20000010000 */
[----:B0-----:R-:W-:-:S04]  /*1000*/  LEA R40, P0, R38, R36, 0x2 ;  /* 0x0000002426287211 */ /* 0x001fc800078010ff */
[----:B------:R-:W-:Y:S01]  /*1010*/  LEA.HI.X R39, R38, R37, R39, 0x2, P0 ;  /* 0x0000002526277211 */ /* 0x000fe200000f1427 */
[----:B------:R-:W-:Y:S08]  /*1020*/  BRA.U UP0, `(.L_x_3) ;  /* 0xfffffff500c07547 */ /* 0x000ff0000b83ffff */
.L_x_2:
[----:B------:R-:W0:Y:S01]  /*1030*/  S2R R40, SR_TID.X ;  /* 0x0000000000287919 */ /* 0x000e220000002100 */
[----:B------:R-:W1:Y:S01]  /*1040*/  LDCU UR10, c[0x0][0x500] ;  /* 0x0000a000ff0a77ac */ /* 0x000e620008000800 */
[----:B------:R-:W2:Y:S01]  /*1050*/  S2UR UR6, SR_CgaCtaId ;  /* 0x00000000000679c3 */ /* 0x000ea20000008800 */
[----:B------:R-:W-:Y:S01]  /*1060*/  IADD3 R9, PT, PT, R9, -UR4, RZ ;  /* 0x8000000409097c10 */ /* 0x000fe2000fffe0ff */
[----:B------:R-:W-:Y:S01]  /*1070*/  BSSY.RECONVERGENT B0, `(.L_x_4) ;  /* 0x00000be000007945 */ /* 0x000fe20003800200 */
[----:B------:R-:W-:Y:S01]  /*1080*/  UMOV UR5, 0x400 ;  /* 0x0000040000057882 */ /* 0x000fe20000000000 */
[----:B-1----:R-:W-:Y:S01]  /*1090*/  FMUL.FTZ R11, R11, UR10 ;  /* 0x0000000a0b0b7c20 */ /* 0x002fe20008410000 */
[----:B------:R-:W-:Y:S01]  /*10a0*/  FMUL.FTZ R68, R68, UR10 ;  /* 0x0000000a44447c20 */ /* 0x000fe20008410000 */
        /* <DEDUP_REMOVED lines=8> */
[----:B------:R-:W-:Y:S01]  /*1130*/  F2FP.BF16.F32.PACK_AB R6, R62, R63 ;  /* 0x0000003f3e06723e */ /* 0x000fe200000010ff */
[----:B------:R-:W-:Y:S01]  /*1140*/  FMUL.FTZ R49, R49, UR10 ;  /* 0x0000000a31317c20 */ /* 0x000fe20008410000 */
[----:B------:R-:W-:Y:S01]  /*1150*/  FMUL.FTZ R48, R48, UR10 ;  /* 0x0000000a30307c20 */ /* 0x000fe20008410000 */
[----:B0-----:R-:W-:Y:S01]  /*1160*/  SHF.L.U32 R36, R40, 0x4, RZ ;  /* 0x0000000428247819 */ /* 0x001fe200000006ff */
[----:B------:R-:W-:Y:S01]  /*1170*/  FMUL.FTZ R63, R4, UR10 ;  /* 0x0000000a043f7c20 */ /* 0x000fe20008410000 */
[----:B------:R-:W-:Y:S01]  /*1180*/  SHF.L.U32 R38, R40, 0x5, RZ ;  /* 0x0000000528267819 */ /* 0x000fe200000006ff */
[----:B------:R-:W-:Y:S01]  /*1190*/  FMUL.FTZ R54, R54, UR10 ;  /* 0x0000000a36367c20 */ /* 0x000fe20008410000 */
[----:B------:R-:W-:Y:S01]  /*11a0*/  LOP3.LUT R37, R36, 0x1c0, RZ, 0xc0, !PT ;  /* 0x000001c024257812 */ /* 0x000fe200078ec0ff */
[----:B------:R-:W-:Y:S01]  /*11b0*/  FMUL.FTZ R5, R5, UR10 ;  /* 0x0000000a05057c20 */ /* 0x000fe20008410000 */
[----:B------:R-:W-:Y:S01]  /*11c0*/  SHF.R.U32.HI R36, RZ, 0x3, R40 ;  /* 0x00000003ff247819 */ /* 0x000fe20000011628 */
[----:B------:R-:W-:Y:S01]  /*11d0*/  FMUL.FTZ R42, R42, UR10 ;  /* 0x0000000a2a2a7c20 */ /* 0x000fe20008410000 */
[----:B------:R-:W-:Y:S01]  /*11e0*/  LOP3.LUT R76, R38, 0x400, RZ, 0xc0, !PT ;  /* 0x00000400264c7812 */ /* 0x000fe200078ec0ff */
[----:B------:R-:W-:Y:S01]  /*11f0*/  FMUL.FTZ R35, R35, UR10 ;  /* 0x0000000a23237c20 */ /* 0x000fe20008410000 */
[----:B------:R-:W-:Y:S01]  /*1200*/  LOP3.LUT R38, R37, 0x18, R36, 0xf8, !PT ;  /* 0x0000001825267812 */ /* 0x000fe200078ef824 */
[----:B------:R-:W-:Y:S01]  /*1210*/  FMUL.FTZ R46, R46, UR10 ;  /* 0x0000000a2e2e7c20 */ /* 0x000fe20008410000 */
[----:B------:R-:W-:Y:S01]  /*1220*/  SHF.L.U32 R37, R40, 0x1, RZ ;  /* 0x0000000128257819 */ /* 0x000fe200000006ff */
[----:B------:R-:W-:Y:S01]  /*1230*/  FMUL.FTZ R45, R45, UR10 ;  /* 0x0000000a2d2d7c20 */ /* 0x000fe20008410000 */
[----:B------:R-:W-:Y:S01]  /*1240*/  F2FP.BF16.F32.PACK_AB R48, R48, R49 ;  /* 0x000000313030723e */ /* 0x000fe200000010ff */
[----:B--2---:R-:W-:Y:S01]  /*1250*/  ULEA UR5, UR6, UR5, 0x18 ;  /* 0x0000000506057291 */ /* 0x004fe2000f8ec0ff */
[--C-:B------:R-:W-:Y:S01]  /*1260*/  LOP3.LUT R76, R76, 0x6, R37.reuse, 0xf8, !PT ;  /* 0x000000064c4c7812 */ /* 0x100fe200078ef825 */
[----:B------:R-:W-:Y:S01]  /*1270*/  FMUL.FTZ R51, R51, UR10 ;  /* 0x0000000a33337c20 */ /* 0x000fe20008410000 */
[----:B------:R-:W-:Y:S01]  /*1280*/  LOP3.LUT R37, R38, 0x38, R37, 0x78, !PT ;  /* 0x0000003826257812 */ /* 0x000fe200078e7825 */
[----:B------:R-:W-:Y:S01]  /*1290*/  FMUL.FTZ R38, R71, UR10 ;  /* 0x0000000a47267c20 */ /* 0x000fe20008410000 */
[----:B------:R-:W-:Y:S01]  /*12a0*/  LOP3.LUT P0, RZ, R40, 0x10, RZ, 0xc0, !PT ;  /* 0x0000001028ff7812 */ /* 0x000fe2000780c0ff */
[----:B------:R-:W-:Y:S01]  /*12b0*/  FMUL.FTZ R72, R72, UR10 ;  /* 0x0000000a48487c20 */ /* 0x000fe20008410000 */
[----:B------:R-:W-:Y:S01]  /*12c0*/  F2FP.BF16.F32.PACK_AB R4, R5, R54 ;  /* 0x000000360504723e */ /* 0x000fe200000010ff */
[----:B------:R-:W-:Y:S01]  /*12d0*/  FMUL.FTZ R54, R3, UR10 ;  /* 0x0000000a03367c20 */ /* 0x000fe20008410000 */
[----:B------:R-:W-:Y:S01]  /*12e0*/  F2FP.BF16.F32.PACK_AB R11, R38, R11 ;  /* 0x0000000b260b723e */ /* 0x000fe200000010ff */
[----:B------:R-:W-:Y:S01]  /*12f0*/  FMUL.FTZ R67, R67, UR10 ;  /* 0x0000000a43437c20 */ /* 0x000fe20008410000 */
[----:B------:R-:W-:Y:S01]  /*1300*/  F2FP.BF16.F32.PACK_AB R38, R7, R68 ;  /* 0x000000440726723e */ /* 0x000fe200000010ff */
[----:B------:R-:W-:Y:S01]  /*1310*/  FMUL.FTZ R68, R13, UR10 ;  /* 0x0000000a0d447c20 */ /* 0x000fe20008410000 */
[----:B------:R-:W-:Y:S01]  /*1320*/  SHF.L.U32 R7, R40, 0x3, RZ ;  /* 0x0000000328077819 */ /* 0x000fe200000006ff */
[----:B------:R-:W-:Y:S01]  /*1330*/  FMUL.FTZ R66, R66, UR10 ;  /* 0x0000000a42427c20 */ /* 0x000fe20008410000 */
[----:B------:R-:W-:Y:S01]  /*1340*/  LOP3.LUT R37, R76, R37, RZ, 0xfc, !PT ;  /* 0x000000254c257212 */ /* 0x000fe200078efcff */
[----:B------:R-:W-:Y:S01]  /*1350*/  FMUL.FTZ R65, R65, UR10 ;  /* 0x0000000a41417c20 */ /* 0x000fe20008410000 */
[----:B------:R-:W-:Y:S01]  /*1360*/  LOP3.LUT R13, R7, 0x1f8, RZ, 0xc0, !PT ;  /* 0x000001f8070d7812 */ /* 0x000fe200078ec0ff */
[----:B------:R-:W-:Y:S01]  /*1370*/  FMUL.FTZ R58, R58, UR10 ;  /* 0x0000000a3a3a7c20 */ /* 0x000fe20008410000 */
[----:B------:R-:W-:Y:S01]  /*1380*/  F2FP.BF16.F32.PACK_AB R35, R35, R42 ;  /* 0x0000002a2323723e */ /* 0x000fe200000010ff */
[----:B------:R-:W-:Y:S01]  /*1390*/  FMUL.FTZ R60, R60, UR10 ;  /* 0x0000000a3c3c7c20 */ /* 0x000fe20008410000 */
[----:B------:R-:W-:Y:S01]  /*13a0*/  LOP3.LUT R14, R13, 0x38, R40, 0x78, !PT ;  /* 0x000000380d0e7812 */ /* 0x000fe200078e7828 */
[----:B------:R-:W-:Y:S01]  /*13b0*/  FMUL.FTZ R59, R59, UR10 ;  /* 0x0000000a3b3b7c20 */ /* 0x000fe20008410000 */
[----:B------:R-:W-:Y:S01]  /*13c0*/  F2FP.BF16.F32.PACK_AB R13, R68, R41 ;  /* 0x00000029440d723e */ /* 0x000fe200000010ff */
[----:B------:R-:W-:Y:S01]  /*13d0*/  FMUL.FTZ R41, R61, UR10 ;  /* 0x0000000a3d297c20 */ /* 0x000fe20008410000 */
[----:B------:R-:W-:Y:S01]  /*13e0*/  FMUL.FTZ R61, R50, UR10 ;  /* 0x0000000a323d7c20 */ /* 0x000fe20008410000 */
        /* <DEDUP_REMOVED lines=8> */
[----:B------:R-:W-:Y:S01]  /*1470*/  F2FP.BF16.F32.PACK_AB R40, R69, R72 ;  /* 0x000000484528723e */ /* 0x000fe200000010ff */
[----:B------:R-:W-:Y:S01]  /*1480*/  FMUL.FTZ R31, R31, UR10 ;  /* 0x0000000a1f1f7c20 */ /* 0x000fe20008410000 */
[----:B------:R-:W-:Y:S01]  /*1490*/  FMUL.FTZ R24, R24, UR10 ;  /* 0x0000000a18187c20 */ /* 0x000fe20008410000 */
[----:B------:R-:W-:Y:S01]  /*14a0*/  F2FP.BF16.F32.PACK_AB R34, R50, R51 ;  /* 0x000000333222723e */ /* 0x000fe200000010ff */
[----:B------:R-:W-:Y:S01]  /*14b0*/  FMUL.FTZ R53, R53, UR10 ;  /* 0x0000000a35357c20 */ /* 0x000fe20008410000 */
[----:B------:R-:W-:Y:S01]  /*14c0*/  F2FP.BF16.F32.PACK_AB R42, R54, R43 ;  /* 0x0000002b362a723e */ /* 0x000fe200000010ff */
[----:B------:R-:W-:Y:S01]  /*14d0*/  FMUL.FTZ R52, R52, UR10 ;  /* 0x0000000a34347c20 */ /* 0x000fe20008410000 */
[----:B------:R-:W-:Y:S01]  /*14e0*/  F2FP.BF16.F32.PACK_AB R43, R45, R46 ;  /* 0x0000002e2d2b723e */ /* 0x000fe200000010ff */
[----:B------:R-:W-:Y:S01]  /*14f0*/  FMUL.FTZ R21, R21, UR10 ;  /* 0x0000000a15157c20 */ /* 0x000fe20008410000 */
[----:B------:R-:W-:Y:S01]  /*1500*/  LEA R46, R37, UR5, 0x1 ;  /* 0x00000005252e7c11 */ /* 0x000fe2000f8e08ff */
[----:B------:R-:W-:Y:S01]  /*1510*/  FMUL.FTZ R0, R0, UR10 ;  /* 0x0000000a00007c20 */ /* 0x000fe20008410000 */
[----:B------:R-:W-:Y:S01]  /*1520*/  F2FP.BF16.F32.PACK_AB R41, R64, R41 ;  /* 0x000000294029723e */ /* 0x000fe200000010ff */
[----:B------:R-:W-:Y:S01]  /*1530*/  FMUL.FTZ R27, R27, UR10 ;  /* 0x0000000a1b1b7c20 */ /* 0x000fe20008410000 */
[----:B------:R-:W-:Y:S01]  /*1540*/  IADD3 R50, PT, PT, R46, 0x40, RZ ;  /* 0x000000402e327810 */ /* 0x000fe20007ffe0ff */
[----:B------:R-:W-:Y:S01]  /*1550*/  FMUL.FTZ R2, R2, UR10 ;  /* 0x0000000a02027c20 */ /* 0x000fe20008410000 */
[----:B------:R-:W-:Y:S01]  /*1560*/  @P0 IADD3 R50, PT, PT, R46, -0x40, RZ ;  /* 0xffffffc02e320810 */ /* 0x000fe20007ffe0ff */
[----:B------:R-:W-:Y:S01]  /*1570*/  FMUL.FTZ R44, R44, UR10 ;  /* 0x0000000a2c2c7c20 */ /* 0x000fe20008410000 */
[----:B------:R-:W-:Y:S01]  /*1580*/  F2FP.BF16.F32.PACK_AB R55, R66, R67 ;  /* 0x000000434237723e */ /* 0x000fe200000010ff */
[----:B------:R-:W-:Y:S01]  /*1590*/  FMUL.FTZ R45, R30, UR10 ;  /* 0x0000000a1e2d7c20 */ /* 0x000fe20008410000 */
[----:B------:R-:W-:Y:S01]  /*15a0*/  F2FP.BF16.F32.PACK_AB R56, R68, R65 ;  /* 0x000000414438723e */ /* 0x000fe200000010ff */
[----:B------:R-:W-:Y:S01]  /*15b0*/  FMUL.FTZ R29, R29, UR10 ;  /* 0x0000000a1d1d7c20 */ /* 0x000fe20008410000 */
[----:B------:R-:W-:Y:S01]  /*15c0*/  F2FP.BF16.F32.PACK_AB R57, R70, R57 ;  /* 0x000000394639723e */ /* 0x000fe200000010ff */
[----:B------:R-:W-:Y:S01]  /*15d0*/  FMUL.FTZ R28, R28, UR10 ;  /* 0x0000000a1c1c7c20 */ /* 0x000fe20008410000 */
[----:B------:R-:W-:Y:S01]  /*15e0*/  F2FP.BF16.F32.PACK_AB R47, R61, R58 ;  /* 0x0000003a3d2f723e */ /* 0x000fe200000010ff */
[----:B------:R-:W-:Y:S01]  /*15f0*/  STS [R46], R11 ;  /* 0x0000000b2e007388 */ /* 0x000fe20000000800 */
[----:B------:R-:W-:Y:S01]  /*1600*/  F2FP.BF16.F32.PACK_AB R5, R59, R60 ;  /* 0x0000003c3b05723e */ /* 0x000fe200000010ff */
[----:B------:R-:W-:Y:S01]  /*1610*/  FMUL.FTZ R33, R33, UR10 ;  /* 0x0000000a21217c20 */ /* 0x000fe20008410000 */
[----:B------:R-:W-:Y:S01]  /*1620*/  FMUL.FTZ R32, R32, UR10 ;  /* 0x0000000a20207c20 */ /* 0x000fe20008410000 */
[----:B------:R-:W-:Y:S01]  /*1630*/  STS [R46+0x400], R39 ;  /* 0x000400272e007388 */ /* 0x000fe20000000800 */
[----:B------:R-:W-:Y:S01]  /*1640*/  F2FP.BF16.F32.PACK_AB R24, R24, R31 ;  /* 0x0000001f1818723e */ /* 0x000fe200000010ff */
[----:B------:R-:W-:Y:S01]  /*1650*/  FMUL.FTZ R23, R23, UR10 ;  /* 0x0000000a17177c20 */ /* 0x000fe20008410000 */
[----:B------:R-:W-:Y:S01]  /*1660*/  F2FP.BF16.F32.PACK_AB R3, R52, R53 ;  /* 0x000000353403723e */ /* 0x000fe200000010ff */
[----:B------:R-:W-:Y:S01]  /*1670*/  STS [R50], R40 ;  /* 0x0000002832007388 */ /* 0x000fe20000000800 */
[----:B------:R-:W-:Y:S01]  /*1680*/  FMUL.FTZ R22, R22, UR10 ;  /* 0x0000000a16167c20 */ /* 0x000fe20008410000 */
[----:B------:R-:W-:Y:S01]  /*1690*/  F2FP.BF16.F32.PACK_AB R31, R0, R21 ;  /* 0x00000015001f723e */ /* 0x000fe200000010ff */
[----:B------:R-:W-:Y:S01]  /*16a0*/  FMUL.FTZ R25, R25, UR10 ;  /* 0x0000000a19197c20 */ /* 0x000fe20008410000 */
[----:B------:R-:W-:Y:S01]  /*16b0*/  STS [R50+0x400], R6 ;  /* 0x0004000632007388 */ /* 0x000fe20000000800 */
[----:B------:R-:W-:Y:S01]  /*16c0*/  F2FP.BF16.F32.PACK_AB R2, R2, R27 ;  /* 0x0000001b0202723e */ /* 0x000fe200000010ff */
[----:B------:R-:W-:Y:S01]  /*16d0*/  FMUL.FTZ R0, R17, UR10 ;  /* 0x0000000a11007c20 */ /* 0x000fe20008410000 */
[----:B------:R-:W-:Y:S01]  /*16e0*/  FMUL.FTZ R16, R16, UR10 ;  /* 0x0000000a10107c20 */ /* 0x000fe20008410000 */
[----:B------:R-:W-:Y:S01]  /*16f0*/  STS [R46+0x1000], R38 ;  /* 0x001000262e007388 */ /* 0x000fe20000000800 */
        /* <DEDUP_REMOVED lines=9> */
[----:B------:R-:W-:Y:S01]  /*1790*/  FMUL.FTZ R19, R19, UR10 ;  /* 0x0000000a13137c20 */ /* 0x000fe20008410000 */
[----:B------:R-:W-:Y:S01]  /*17a0*/  FMUL.FTZ R18, R18, UR10 ;  /* 0x0000000a12127c20 */ /* 0x000fe20008410000 */
[----:B------:R-:W-:Y:S01]  /*17b0*/  STS [R50+0x1400], R55 ;  /* 0x0014003732007388 */ /* 0x000fe20000000800 */
[----:B------:R-:W-:Y:S01]  /*17c0*/  F2FP.BF16.F32.PACK_AB R32, R32, R33 ;  /* 0x000000212020723e */ /* 0x000fe200000010ff */
[----:B------:R-:W0:Y:S01]  /*17d0*/  LDC.64 R28, c[0x0][0x5b8] ;  /* 0x00016e00ff1c7b82 */ /* 0x000e220000000a00 */
[----:B------:R-:W-:Y:S01]  /*17e0*/  F2FP.BF16.F32.PACK_AB R22, R22, R23 ;  /* 0x000000171616723e */ /* 0x000fe200000010ff */
[----:B------:R-:W-:Y:S01]  /*17f0*/  STS [R46+0x2000], R56 ;  /* 0x002000382e007388 */ /* 0x000fe20000000800 */
[----:B------:R-:W-:-:S02]  /*1800*/  F2FP.BF16.F32.PACK_AB R37, R0, R25 ;  /* 0x000000190025723e */ /* 0x000fc400000010ff */
[----:B------:R-:W-:Y:S01]  /*1810*/  F2FP.BF16.F32.PACK_AB R15, R15, R16 ;  /* 0x000000100f0f723e */ /* 0x000fe200000010ff */
[----:B------:R-:W-:Y:S01]  /*1820*/  STS [R46+0x2400], R57 ;  /* 0x002400392e007388 */ /* 0x000fe20000000800 */
[----:B------:R-:W-:Y:S02]  /*1830*/  F2FP.BF16.F32.PACK_AB R33, R27, R26 ;  /* 0x0000001a1b21723e */ /* 0x000fe400000010ff */
[----:B------:R-:W-:Y:S01]  /*1840*/  F2FP.BF16.F32.PACK_AB R8, R17, R8 ;  /* 0x000000081108723e */ /* 0x000fe200000010ff */
[----:B------:R-:W-:Y:S01]  /*1850*/  STS [R50+0x2000], R47 ;  /* 0x0020002f32007388 */ /* 0x000fe20000000800 */
[----:B------:R-:W-:Y:S02]  /*1860*/  F2FP.BF16.F32.PACK_AB R45, R18, R19 ;  /* 0x00000013122d723e */ /* 0x000fe400000010ff */
[----:B------:R-:W-:Y:S01]  /*1870*/  LOP3.LUT R14, R14, 0x1e00, R7, 0xf8, !PT ;  /* 0x00001e000e0e7812 */ /* 0x000fe200078ef807 */
[----:B------:R-:W-:Y:S01]  /*1880*/  STS [R50+0x2400], R48 ;  /* 0x0024003032007388 */ /* 0x000fe20000000800 */
[----:B------:R-:W-:-:S02]  /*1890*/  ISETP.GE.AND P1, PT, R36, R9, PT ;  /* 0x000000092400720c */ /* 0x000fc40003f26270 */
[----:B------:R-:W-:Y:S01]  /*18a0*/  LEA R0, R14, UR5, 0x1 ;  /* 0x000000050e007c11 */ /* 0x000fe2000f8e08ff */
[----:B------:R-:W-:Y:S04]  /*18b0*/  STS [R46+0x3000], R4 ;  /* 0x003000042e007388 */ /* 0x000fe80000000800 */
[----:B------:R1:W-:Y:S04]  /*18c0*/  STS [R46+0x3400], R5 ;  /* 0x003400052e007388 */ /* 0x0003e80000000800 */
[----:B------:R-:W-:Y:S04]  /*18d0*/  STS [R50+0x3000], R49 ;  /* 0x0030003132007388 */ /* 0x000fe80000000800 */
[----:B------:R-:W-:Y:S01]  /*18e0*/  STS [R50+0x3400], R3 ;  /* 0x0034000332007388 */ /* 0x000fe20000000800 */
[----:B-1----:R-:W1:Y:S03]  /*18f0*/  LDC.64 R4, c[0x0][0x5d0] ;  /* 0x00017400ff047b82 */ /* 0x002e660000000a00 */
[----:B------:R-:W-:Y:S04]  /*1900*/  STS [R46+0x4000], R34 ;  /* 0x004000222e007388 */ /* 0x000fe80000000800 */
[----:B------:R-:W-:Y:S04]  /*1910*/  STS [R46+0x4400], R35 ;  /* 0x004400232e007388 */ /* 0x000fe80000000800 */
[----:B------:R-:W-:Y:S04]  /*1920*/  STS [R50+0x4000], R44 ;  /* 0x0040002c32007388 */ /* 0x000fe80000000800 */
[----:B------:R-:W-:Y:S04]  /*1930*/  STS [R50+0x4400], R30 ;  /* 0x0044001e32007388 */ /* 0x000fe80000000800 */
[----:B------:R-:W-:Y:S04]  /*1940*/  STS [R46+0x5000], R42 ;  /* 0x0050002a2e007388 */ /* 0x000fe80000000800 */
[----:B------:R-:W-:Y:S04]  /*1950*/  STS [R46+0x5400], R43 ;  /* 0x0054002b2e007388 */ /* 0x000fe80000000800 */
[----:B------:R0:W-:Y:S04]  /*1960*/  STS [R50+0x5000], R2 ;  /* 0x0050000232007388 */ /* 0x0001e80000000800 */
[----:B------:R-:W-:Y:S04]  /*1970*/  STS [R50+0x5400], R32 ;  /* 0x0054002032007388 */ /* 0x000fe80000000800 */
[----:B------:R-:W-:Y:S01]  /*1980*/  STS [R46+0x6000], R24 ;  /* 0x006000182e007388 */ /* 0x000fe20000000800 */
[----:B0-----:R-:W-:-:S03]  /*1990*/  IMAD.WIDE.U32 R2, R28, UR4, RZ ;  /* 0x000000041c027c25 */ /* 0x001fc6000f8e00ff */
[----:B------:R-:W-:Y:S01]  /*19a0*/  STS [R46+0x6400], R22 ;  /* 0x006400162e007388 */ /* 0x000fe20000000800 */
[----:B------:R-:W-:Y:S01]  /*19b0*/  IMAD R3, R29, UR4, R3 ;  /* 0x000000041d037c24 */ /* 0x000fe2000f8e0203 */
[----:B------:R-:W-:Y:S02]  /*19c0*/  LOP3.LUT R13, R2, 0x38, R7, 0xf8, !PT ;  /* 0x00000038020d7812 */ /* 0x000fe400078ef807 */
[----:B------:R0:W-:Y:S01]  /*19d0*/  STS [R50+0x6000], R37 ;  /* 0x0060002532007388 */ /* 0x0001e20000000800 */
[----:B------:R-:W-:Y:S02]  /*19e0*/  IADD3 R2, PT, PT, R36, 0x20, RZ ;  /* 0x0000002024027810 */ /* 0x000fe40007ffe0ff */
[----:B------:R-:W-:Y:S01]  /*19f0*/  IADD3 R12, P0, PT, R12, R13, RZ ;  /* 0x0000000d0c0c7210 */ /* 0x000fe20007f1e0ff */
[----:B------:R-:W-:Y:S03]  /*1a00*/  STS [R50+0x6400], R15 ;  /* 0x0064000f32007388 */ /* 0x000fe60000000800 */
[----:B------:R-:W-:Y:S01]  /*1a10*/  IADD3.X R13, PT, PT, R10, R3, RZ, P0, !PT ;  /* 0x000000030a0d7210 */ /* 0x000fe200007fe4ff */
[----:B------:R2:W-:Y:S01]  /*1a20*/  STS [R46+0x7000], R31 ;  /* 0x0070001f2e007388 */ /* 0x0005e20000000800 */
[----:B------:R-:W-:-:S02]  /*1a30*/  ISETP.GE.AND P0, PT, R2, R9, PT ;  /* 0x000000090200720c */ /* 0x000fc40003f06270 */
[----:B0-----:R-:W-:Y:S01]  /*1a40*/  LOP3.LUT R37, R7, 0x38, RZ, 0xc0, !PT ;  /* 0x0000003807257812 */ /* 0x001fe200078ec0ff */
[----:B------:R0:W-:Y:S01]  /*1a50*/  STS [R46+0x7400], R33 ;  /* 0x007400212e007388 */ /* 0x0001e20000000800 */
[----:B-1----:R-:W-:Y:S02]  /*1a60*/  IMAD.WIDE.U32 R38, R4, UR7, R12 ;  /* 0x0000000704267c25 */ /* 0x002fe4000f8e000c */
[C---:B------:R-:W-:Y:S01]  /*1a70*/  LOP3.LUT R42, R37.reuse, 0x40, RZ, 0xfc, !PT ;  /* 0x00000040252a7812 */ /* 0x040fe200078efcff */
[----:B------:R0:W-:Y:S01]  /*1a80*/  STS [R50+0x7000], R8 ;  /* 0x0070000832007388 */ /* 0x0001e20000000800 */
[----:B------:R-:W-:Y:S01]  /*1a90*/  LOP3.LUT R43, R37, 0x80, RZ, 0xfc, !PT ;  /* 0x00000080252b7812 */ /* 0x000fe200078efcff */
[----:B--2---:R-:W-:Y:S01]  /*1aa0*/  IMAD R31, R5, UR7, R39 ;  /* 0x00000007051f7c24 */ /* 0x004fe2000f8e0227 */
[----:B------:R-:W-:Y:S01]  /*1ab0*/  LOP3.LUT R44, R37, 0xc0, RZ, 0xfc, !PT ;  /* 0x000000c0252c7812 */ /* 0x000fe200078efcff */
[----:B------:R0:W-:Y:S01]  /*1ac0*/  STS [R50+0x7400], R45 ;  /* 0x0074002d32007388 */ /* 0x0001e20000000800 */
[----:B------:R-:W-:Y:S06]  /*1ad0*/  BAR.SYNC.DEFER_BLOCKING 0x0 ;  /* 0x0000000000007b1d */ /* 0x000fec0000010000 */
[----:B------:R0:W1:Y:S04]  /*1ae0*/  LDS.128 R24, [R0+0x1000] ;  /* 0x0010000000187984 */ /* 0x0000680000000c00 */
[----:B------:R0:W2:Y:S04]  /*1af0*/  LDS.128 R20, [R0+0x3000] ;  /* 0x0030000000147984 */ /* 0x0000a80000000c00 */
[----:B------:R0:W3:Y:S01]  /*1b00*/  LDS.128 R16, [R0+0x5000] ;  /* 0x0050000000107984 */ /* 0x0000e20000000c00 */
[----:B------:R-:W-:Y:S05]  /*1b10*/  @P1 BRA `(.L_x_5) ;  /* 0x00000000004c1947 */ /* 0x000fea0003800000 */
[----:B------:R-:W4:Y:S01]  /*1b20*/  LDCU UR4, c[0x0][0x440] ;  /* 0x00008800ff0477ac */ /* 0x000f220008000800 */
[----:B------:R-:W5:Y:S01]  /*1b30*/  LDS.128 R4, [R0+0x2000] ;  /* 0x0020000000047984 */ /* 0x000f620000000c00 */
[----:B------:R-:W-:Y:S01]  /*1b40*/  MOV R30, R38 ;  /* 0x00000026001e7202 */ /* 0x000fe20000000f00 */
[----:B------:R-:W1:Y:S02]  /*1b50*/  LDCU.64 UR6, c[0x0][0x558] ;  /* 0x0000ab00ff0677ac */ /* 0x000e640008000a00 */
[----:B0-----:R-:W0:Y:S02]  /*1b60*/  LDS.128 R8, [R0+0x4000] ;  /* 0x0040000000087984 */ /* 0x001e240000000c00 */
[C---:B------:R-:W-:Y:S02]  /*1b70*/  IMAD.WIDE.U32 R2, R36.reuse, R28, R30 ;  /* 0x0000001c24027225 */ /* 0x040fe400078e001e */
[----:B------:R-:W2:Y:S02]  /*1b80*/  LDS.128 R32, [R0+0x6000] ;  /* 0x0060000000207984 */ /* 0x000ea40000000c00 */
[----:B------:R-:W-:Y:S01]  /*1b90*/  IMAD R3, R36, R29, R3 ;  /* 0x0000001d24037224 */ /* 0x000fe200078e0203 */
[----:B----4-:R-:W-:-:S02]  /*1ba0*/  ISETP.GE.AND P1, PT, R37, UR4, PT ;  /* 0x0000000425007c0c */ /* 0x010fc4000bf26270 */
[----:B------:R-:W-:Y:S02]  /*1bb0*/  ISETP.GE.AND P2, PT, R42, UR4, PT ;  /* 0x000000042a007c0c */ /* 0x000fe4000bf46270 */
[----:B------:R-:W-:Y:S02]  /*1bc0*/  ISETP.GE.AND P3, PT, R43, UR4, PT ;  /* 0x000000042b007c0c */ /* 0x000fe4000bf66270 */
[----:B------:R-:W-:Y:S02]  /*1bd0*/  ISETP.GE.AND P4, PT, R44, UR4, PT ;  /* 0x000000042c007c0c */ /* 0x000fe4000bf86270 */
[----:B-1----:R-:W-:-:S04]  /*1be0*/  LEA R40, P5, R2, UR6, 0x1 ;  /* 0x0000000602287c11 */ /* 0x002fc8000f8a08ff */
[----:B------:R-:W-:Y:S01]  /*1bf0*/  LEA.HI.X R41, R2, UR7, R3, 0x1, P5 ;  /* 0x0000000702297c11 */ /* 0x000fe2000a8f0c03 */
[----:B------:R-:W1:Y:S04]  /*1c00*/  @!P1 LDS.128 R12, [R0] ;  /* 0x00000000000c9984 */ /* 0x000e680000000c00 */
[----:B-----5:R4:W-:Y:S04]  /*1c10*/  @!P2 STG.E.128 desc[UR8][R40.64+0x80], R4 ;  /* 0x000080042800a986 */ /* 0x0209e8000c101d08 */
[----:B0-----:R4:W-:Y:S04]  /*1c20*/  @!P3 STG.E.128 desc[UR8][R40.64+0x100], R8 ;  /* 0x000100082800b986 */ /* 0x0019e8000c101d08 */
[----:B--2---:R4:W-:Y:S04]  /*1c30*/  @!P4 STG.E.128 desc[UR8][R40.64+0x180], R32 ;  /* 0x000180202800c986 */ /* 0x0049e8000c101d08 */
[----:B-1----:R4:W-:Y:S02]  /*1c40*/  @!P1 STG.E.128 desc[UR8][R40.64], R12 ;  /* 0x0000000c28009986 */ /* 0x0029e4000c101d08 */
.L_x_5:
[----:B------:R-:W-:Y:S05]  /*1c50*/  BSYNC.RECONVERGENT B0 ;  /* 0x0000000000007941 */ /* 0x000fea0003800200 */
.L_x_4:
[----:B------:R-:W-:Y:S05]  /*1c60*/  @P0 EXIT ;  /* 0x000000000000094d */ /* 0x000fea0003800000 */
[----:B----4-:R-:W-:Y:S01]  /*1c70*/  IADD3 R9, P0, PT, R36, 0x20, RZ ;  /* 0x0000002024097810 */ /* 0x010fe20007f1e0ff */
[----:B------:R-:W4:Y:S01]  /*1c80*/  LDCU.64 UR6, c[0x0][0x558] ;  /* 0x0000ab00ff0677ac */ /* 0x000f220008000a00 */
[----:B------:R0:W3:Y:S01]  /*1c90*/  LDS.128 R4, [R0+0x7000] ;  /* 0x0070000000047984 */ /* 0x0000e20000000c00 */
[----:B------:R-:W-:Y:S02]  /*1ca0*/  MOV R2, R38 ;  /* 0x0000002600027202 */ /* 0x000fe40000000f00 */
[----:B------:R-:W-:Y:S01]  /*1cb0*/  IADD3.X R3, PT, PT, RZ, RZ, RZ, P0, !PT ;  /* 0x000000ffff037210 */ /* 0x000fe200007fe4ff */
[----:B------:R-:W5:Y:S04]  /*1cc0*/  LDCU UR4, c[0x0][0x440] ;  /* 0x00008800ff0477ac */ /* 0x000f680008000800 */
[----:B0-----:R-:W-:Y:S01]  /*1cd0*/  IMAD R8, R3, R28, RZ ;  /* 0x0000001c03087224 */ /* 0x001fe200078e02ff */
[----:B------:R-:W-:-:S03]  /*1ce0*/  MOV R3, R31 ;  /* 0x0000001f00037202 */ /* 0x000fc60000000f00 */
[----:B------:R-:W-:-:S04]  /*1cf0*/  IMAD.WIDE.U32 R2, R9, R28, R2 ;  /* 0x0000001c09027225 */ /* 0x000fc800078e0002 */
[----:B------:R-:W-:Y:S01]  /*1d00*/  IMAD R9, R9, R29, R8 ;  /* 0x0000001d09097224 */ /* 0x000fe200078e0208 */
[----:B----4-:R-:W-:Y:S02]  /*1d10*/  LEA R8, P0, R2, UR6, 0x1 ;  /* 0x0000000602087c11 */ /* 0x010fe4000f8008ff */
[----:B-----5:R-:W-:Y:S02]  /*1d20*/  ISETP.GE.AND P1, PT, R37, UR4, PT ;  /* 0x0000000425007c0c */ /* 0x020fe4000bf26270 */
[----:B------:R-:W-:Y:S02]  /*1d30*/  IADD3 R3, PT, PT, R3, R9, RZ ;  /* 0x0000000903037210 */ /* 0x000fe40007ffe0ff */
[----:B------:R-:W-:Y:S02]  /*1d40*/  ISETP.GE.AND P2, PT, R42, UR4, PT ;  /* 0x000000042a007c0c */ /* 0x000fe4000bf46270 */
[----:B------:R-:W-:Y:S02]  /*1d50*/  ISETP.GE.AND P3, PT, R43, UR4, PT ;  /* 0x000000042b007c0c */ /* 0x000fe4000bf66270 */
[----:B------:R-:W-:-:S02]  /*1d60*/  LEA.HI.X R9, R2, UR7, R3, 0x1, P0 ;  /* 0x0000000702097c11 */ /* 0x000fc400080f0c03 */
[----:B------:R-:W-:-:S03]  /*1d70*/  ISETP.GE.AND P0, PT, R44, UR4, PT ;  /* 0x000000042c007c0c */ /* 0x000fc6000bf06270 */
[----:B-1----:R0:W-:Y:S04]  /*1d80*/  @!P1 STG.E.128 desc[UR8][R8.64], R24 ;  /* 0x0000001808009986 */ /* 0x0021e8000c101d08 */
[----:B--2---:R0:W-:Y:S04]  /*1d90*/  @!P2 STG.E.128 desc[UR8][R8.64+0x80], R20 ;  /* 0x000080140800a986 */ /* 0x0041e8000c101d08 */
[----:B---3--:R0:W-:Y:S02]  /*1da0*/  @!P3 STG.E.128 desc[UR8][R8.64+0x100], R16 ;  /* 0x000100100800b986 */ /* 0x0081e4000c101d08 */
[----:B------:R-:W-:Y:S05]  /*1db0*/  @P0 EXIT ;  /* 0x000000000000094d */ /* 0x000fea0003800000 */
[----:B------:R-:W-:Y:S01]  /*1dc0*/  STG.E.128 desc[UR8][R8.64+0x180], R4 ;  /* 0x0001800408007986 */ /* 0x000fe2000c101d08 */
[----:B------:R-:W-:Y:S05]  /*1dd0*/  EXIT ;  /* 0x000000000000794d */ /* 0x000fea0003800000 */
.L_x_6:
[----:B------:R-:W-:-:S00]  /*1de0*/  BRA `(.L_x_6) ;  /* 0xfffffffc00fc7947 */ /* 0x000fc0000383ffff */
[----:B------:R-:W-:-:S00]  /*1df0*/  NOP ;  /* 0x0000000000007918 */ /* 0x000fc00000000000 */
        /* <DEDUP_REMOVED lines=8> */
.L_x_2483:


//--------------------- .text._ZN5flash44flash_bwd_dq_dk_dv_loop_seqk_parallel_kernelI23Flash_bwd_kernel_traitsILi256ELi64ELi32ELi8ELi4ELi1ELi2ELb1ELb1EN7cutlass10bfloat16_tE19Flash_kernel_traitsILi256ELi64ELi32ELi8ES3_EELb0ELb0ELb0ELb0ELb0ELb0ELb0EEEvNS_16Flash_bwd_paramsE --------------------------
	.section	.text._ZN5flash44flash_bwd_dq_dk_dv_loop_seqk_parallel_kernelI23Flash_bwd_kernel_traitsILi256ELi64ELi32ELi8ELi4ELi1ELi2ELb1ELb1EN7cutlass10bfloat16_tE19Flash_kernel_traitsILi256ELi64ELi32ELi8ES3_EELb0ELb0ELb0ELb0ELb0ELb0ELb0EEEvNS_16Flash_bwd_paramsE,"ax",@progbits
	.align	128
        .global         _ZN5flash44flash_bwd_dq_dk_dv_loop_seqk_parallel_kernelI23Flash_bwd_kernel_traitsILi256ELi64ELi32ELi8ELi4ELi1ELi2ELb1ELb1EN7cutlass10bfloat16_tE19Flash_kernel_traitsILi256ELi64ELi32ELi8ES3_EELb0ELb0ELb0ELb0ELb0ELb0ELb0EEEvNS_16Flash_bwd_paramsE
        .type           _ZN5flash44flash_bwd_dq_dk_dv_loop_seqk_parallel_kernelI23Flash_bwd_kernel_traitsILi256ELi64ELi32ELi8ELi4ELi1ELi2ELb1ELb1EN7cutlass10bfloat16_tE19Flash_kernel_traitsILi256ELi64ELi32ELi8ES3_EELb0ELb0ELb0ELb0ELb0ELb0ELb0EEEvNS_16Flash_bwd_paramsE,@function
        .size           _ZN5flash44flash_bwd_dq_dk_dv_loop_seqk_parallel_kernelI23Flash_bwd_kernel_traitsILi256ELi64ELi32ELi8ELi4ELi1ELi2ELb1ELb1EN7cutlass10bfloat16_tE19Flash_kernel_traitsILi256ELi64ELi32ELi8ES3_EELb0ELb0ELb0ELb0ELb0ELb0ELb0EEEvNS_16Flash_bwd_paramsE,(.L_x_2484 - _ZN5flash44flash_bwd_dq_dk_dv_loop_seqk_parallel_kernelI23Flash_bwd_kernel_traitsILi256ELi64ELi32ELi8ELi4ELi1ELi2ELb1ELb1EN7cutlass10bfloat16_tE19Flash_kernel_traitsILi256ELi64ELi32ELi8ES3_EELb0ELb0ELb0ELb0ELb0ELb0ELb0EEEvNS_16Flash_bwd_paramsE)
        .other          _ZN5flash44flash_bwd_dq_dk_dv_loop_seqk_parallel_kernelI23Flash_bwd_kernel_traitsILi256ELi64ELi32ELi8ELi4ELi1ELi2ELb1ELb1EN7cutlass10bfloat16_tE19Flash_kernel_traitsILi256ELi64ELi32ELi8ES3_EELb0ELb0ELb0ELb0ELb0ELb0ELb0EEEvNS_16Flash_bwd_paramsE,@"STO_CUDA_ENTRY STV_DEFAULT"
_ZN5flash44flash_bwd_dq_dk_dv_loop_seqk_parallel_kernelI23Flash_bwd_kernel_traitsILi256ELi64ELi32ELi8ELi4ELi1ELi2ELb1ELb1EN7cutlass10bfloat16_tE19Flash_kernel_traitsILi256ELi64ELi32ELi8ES3_EELb0ELb0ELb0ELb0ELb0ELb0ELb0EEEvNS_16Flash_bwd_paramsE:
.text._ZN5flash44flash_bwd_dq_dk_dv_loop_seqk_parallel_kernelI23Flash_bwd_kernel_traitsILi256ELi64ELi32ELi8ELi4ELi1ELi2ELb1ELb1EN7cutlass10bfloat16_tE19Flash_kernel_traitsILi256ELi64ELi32ELi8ES3_EELb0ELb0ELb0ELb0ELb0ELb0ELb0EEEvNS_16Flash_bwd_paramsE:
[----:B------:R-:W1:Y:S08]  /*0000*/  LDC R1, c[0x0][0x37c] ;  /* 0x0000df00ff017b82 */ /* 0x000e700000000800 */
[----:B------:R-:W2:Y:S01]  /*0010*/  LDC R3, c[0x0][0x438] ;  /* 0x00010e00ff037b82 */ /* 0x000ea20000000800 */
[----:B-1----:R-:W-:-:S07]  /*0020*/  VIADD R1, R1, 0xffffffe0 ;  /* 0xffffffe001017836 */ /* 0x002fce0000000000 */
[----:B------:R-:W1:Y:S01]  /*0030*/  S2UR UR11, SR_CTAID.X ;  /* 0x00000000000b79c3 */ /* 0x000e620000002500 */
[----:B--2---:R-:W-:-:S05]  /*0040*/  VIADD R3, R3, 0x1f ;  /* 0x0000001f03037836 */ /* 0x004fca0000000000 */
[----:B------:R-:W-:-:S04]  /*0050*/  SHF.R.S32.HI R0, RZ, 0x1f, R3 ;  /* 0x0000001fff007819 */ /* 0x000fc80000011403 */
[----:B------:R-:W-:-:S04]  /*0060*/  LEA.HI R0, R0, R3, RZ, 0x5 ;  /* 0x0000000300007211 */ /* 0x000fc800078f28ff */
[----:B------:R-:W-:-:S04]  /*0070*/  SHF.R.S32.HI R0, RZ, 0x5, R0 ;  /* 0x00000005ff007819 */ /* 0x000fc80000011400 */
[----:B-1----:R-:W-:-:S13]  /*0080*/  ISETP.LE.AND P0, PT, R0, UR11, PT ;  /* 0x0000000b00007c0c */ /* 0x002fda000bf03270 */
[----:B------:R-:W-:Y:S05]  /*0090*/  @P0 EXIT ;  /* 0x000000000000094d */ /* 0x000fea0003800000 */
[----:B------:R-:W1:Y:S01]  /*00a0*/  S2R R0, SR_TID.X ;  /* 0x0000000000007919 */ /* 0x000e620000002100 */
[----:B------:R-:W2:Y:S01]  /*00b0*/  S2UR UR12, SR_CgaCtaId ;  /* 0x00000000000c79c3 */ /* 0x000ea20000008800 */
[----:B------:R-:W3:Y:S01]  /*00c0*/  LDCU UR10, c[0x0][0x438] ;  /* 0x00008700ff0a77ac */ /* 0x000ee20008000800 */
[----:B------:R-:W-:Y:S01]  /*00d0*/  IMAD.U32 R248, RZ, RZ, UR11 ;  /* 0x0000000bfff87e24 */ /* 0x000fe2000f8e00ff */
[----:B------:R-:W-:Y:S01]  /*00e0*/  UMOV UR16, 0x400 ;  /* 0x0000040000107882 */ /* 0x000fe20000000000 */
[----:B------:R-:W-:Y:S01]  /*00f0*/  UMOV UR5, 0x400 ;  /* 0x0000040000057882 */ /* 0x000fe20000000000 */
[----:B------:R-:W-:-:S03]  /*0100*/  UMOV UR15, 0x400 ;  /* 0x00000400000f7882 */ /* 0x000fc60000000000 */
[----:B------:R-:W4:Y:S01]  /*0110*/  S2UR UR4, SR_CgaCtaId ;  /* 0x00000000000479c3 */ /* 0x000f220000008800 */
[----:B------:R-:W-:Y:S01]  /*0120*/  UMOV UR13, 0x400 ;  /* 0x00000400000d7882 */ /* 0x000fe20000000000 */
[----:B------:R-:W1:Y:S01]  /*0130*/  LDCU.64 UR26, c[0x0][0x358] ;  /* 0x00006b00ff1a77ac */ /* 0x000e620008000a00 */
[----:B------:R-:W1:Y:S05]  /*0140*/  LDCU.64 UR8, c[0x0][0x460] ;  /* 0x00008c00ff0877ac */ /* 0x000e6a0008000a00 */
[----:B------:R-:W5:Y:S01]  /*0150*/  S2UR UR14, SR_CgaCtaId ;  /* 0x00000000000e79c3 */ /* 0x000f620000008800 */
[----:B------:R-:W3:Y:S01]  /*0160*/  LDCU.64 UR6, c[0x0][0x470] ;  /* 0x00008e00ff0677ac */ /* 0x000ee20008000a00 */
[----:B------:R-:W-:Y:S01]  /*0170*/  UMOV UR28, URZ ;  /* 0x000000ff001c7c82 */ /* 0x000fe20008000000 */
[----:B------:R-:W-:-:S05]  /*0180*/  UMOV UR29, URZ ;  /* 0x000000ff001d7c82 */ /* 0x000fca0008000000 */
[----:B------:R-:W3:Y:S01]  /*0190*/  S2UR UR25, SR_CgaCtaId ;  /* 0x00000000001979c3 */ /* 0x000ee20000008800 */
[----:B--2---:R-:W-:Y:S01]  /*01a0*/  ULEA UR12, UR12, UR16, 0x18 ;  /* 0x000000100c0c7291 */ /* 0x004fe2000f8ec0ff */
[----:B-1----:R-:W-:-:S06]  /*01b0*/  IMAD.SHL.U32 R247, R0, 0x8, RZ ;  /* 0x0000000800f77824 */ /* 0x002fcc00078e00ff */
[----:B------:R-:W1:Y:S01]  /*01c0*/  S2UR UR24, SR_CTAID.X ;  /* 0x00000000001879c3 */ /* 0x000e620000002500 */
[----:B----4-:R-:W-:Y:S01]  /*01d0*/  ULEA UR4, UR4, UR5, 0x18 ;  /* 0x0000000504047291 */ /* 0x010fe2000f8ec0ff */
[----:B------:R-:W-:-:S03]  /*01e0*/  LOP3.LUT R3, R247, 0x1f8, RZ, 0xc0, !PT ;  /* 0x000001f8f7037812 */ /* 0x000fc600078ec0ff */
[----:B------:R-:W-:-:S03]  /*01f0*/  UIADD3 UR30, UPT, UPT, UR4, 0x15000, URZ ;  /* 0x00015000041e7890 */ /* 0x000fc6000fffe0ff */
[----:B------:R-:W2:Y:S01]  /*0200*/  S2UR UR23, SR_CTAID.Y ;  /* 0x00000000001779c3 */ /* 0x000ea20000002600 */
[----:B------:R-:W-:Y:S01]  /*0210*/  LOP3.LUT R0, R3, 0x38, R0, 0x78, !PT ;  /* 0x0000003803007812 */ /* 0x000fe200078e7800 */
[----:B-----5:R-:W-:-:S03]  /*0220*/  ULEA UR5, UR14, UR15, 0x18 ;  /* 0x0000000f0e057291 */ /* 0x020fc6000f8ec0ff */
[----:B------:R-:W-:Y:S01]  /*0230*/  LOP3.LUT R247, R0, 0x1e00, R247, 0xf8, !PT ;  /* 0x00001e0000f77812 */ /* 0x000fe200078ef8f7 */
[----:B---3--:R-:W-:Y:S02]  /*0240*/  IMAD.U32 R0, RZ, RZ, UR10 ;  /* 0x0000000aff007e24 */ /* 0x008fe4000f8e00ff */
[----:B------:R-:W3:Y:S01]  /*0250*/  S2UR UR22, SR_CTAID.Z ;  /* 0x00000000001679c3 */ /* 0x000ee20000002700 */
[----:B------:R-:W-:Y:S01]  /*0260*/  LEA R247, R247, UR12, 0x1 ;  /* 0x0000000cf7f77c11 */ /* 0x000fe2000f8e08ff */
[----:B------:R-:W-:-:S12]  /*0270*/  ULEA UR25, UR25, UR13, 0x18 ;  /* 0x0000000d19197291 */ /* 0x000fd8000f8ec0ff */
.L_x_48:
[----:B------:R-:W4:Y:S01]  /*0280*/  S2R R18, SR_CTAID.Y ;  /* 0x0000000000127919 */ /* 0x000f220000002600 */
[----:B------:R-:W1:Y:S01]  /*0290*/  LDCU.64 UR10, c[0x0][0x478] ;  /* 0x00008f00ff0a77ac */ /* 0x000e620008000a00 */
[----:B------:R-:W-:Y:S01]  /*02a0*/  ISETP.NE.U32.AND P0, PT, RZ, UR6, PT ;  /* 0x00000006ff007c0c */ /* 0x000fe2000bf05070 */
[----:B------:R-:W2:Y:S01]  /*02b0*/  LDC.64 R8, c[0x0][0x460] ;  /* 0x00011800ff087b82 */ /* 0x000ea20000000a00 */
[----:B------:R-:W-:Y:S01]  /*02c0*/  ISETP.NE.U32.AND P5, PT, RZ, UR8, PT ;  /* 0x00000008ff007c0c */ /* 0x000fe2000bfa5070 */
[----:B------:R-:W-:Y:S01]  /*02d0*/  IMAD.MOV.U32 R245, RZ, RZ, RZ ;  /* 0x000000fffff57224 */ /* 0x000fe200078e00ff */
[----:B------:R-:W-:Y:S02]  /*02e0*/  ISETP.NE.AND.EX P0, PT, RZ, UR7, PT, P0 ;  /* 0x00000007ff007c0c */ /* 0x000fe4000bf05300 */
[----:B------:R-:W-:-:S03]  /*02f0*/  ISETP.NE.AND.EX P5, PT, RZ, UR9, PT, P5 ;  /* 0x00000009ff007c0c */ /* 0x000fc6000bfa5350 */
[----:B------:R-:W3:Y:S01]  /*0300*/  LDC.64 R6, c[0x0][0x468] ;  /* 0x00011a00ff067b82 */ /* 0x000ee20000000a00 */
[----:B-1----:R-:W-:-:S07]  /*0310*/  ISETP.NE.U32.AND P2, PT, RZ, UR10, PT ;  /* 0x0000000aff007c0c */ /* 0x002fce000bf45070 */
[----:B------:R-:W1:Y:S01]  /*0320*/  LDC.U8 R3, c[0x0][0x532] ;  /* 0x00014c80ff037b82 */ /* 0x000e620000000000 */
[----:B------:R-:W-:Y:S01]  /*0330*/  ISETP.NE.AND.EX P2, PT, RZ, UR11, PT, P2 ;  /* 0x0000000bff007c0c */ /* 0x000fe2000bf45320 */
[C---:B----4-:R-:W-:Y:S01]  /*0340*/  IMAD.SHL.U32 R11, R18.reuse, 0x4, RZ ;  /* 0x00000004120b7824 */ /* 0x050fe200078e00ff */
[----:B------:R-:W-:Y:S01]  /*0350*/  SHF.R.U32.HI R2, RZ, 0x1e, R18 ;  /* 0x0000001eff027819 */ /* 0x000fe20000011612 */
[----:B------:R-:W-:Y:S02]  /*0360*/  IMAD.MOV.U32 R4, RZ, RZ, -0x1 ;  /* 0xffffffffff047424 */ /* 0x000fe400078e00ff */
[----:B--2---:R-:W-:-:S08]  /*0370*/  IMAD.WIDE.U32 R16, R18, 0x4, R8 ;  /* 0x0000000412107825 */ /* 0x004fd000078e0008 */
[C---:B------:R-:W-:Y:S01]  /*0380*/  @P2 IADD3 R12, P3, PT, R11.reuse, UR10, RZ ;  /* 0x0000000a0b0c2c10 */ /* 0x040fe2000ff7e0ff */
[----:B------:R-:W2:Y:S01]  /*0390*/  @!P2 LDC R5, c[0x0][0x43c] ;  /* 0x00010f00ff05ab82 */ /* 0x000ea20000000800 */
[----:B------:R-:W-:Y:S02]  /*03a0*/  @P0 IADD3 R14, P1, PT, R11, UR6, RZ ;  /* 0x000000060b0e0c10 */ /* 0x000fe4000ff3e0ff */
[C---:B------:R-:W-:Y:S01]  /*03b0*/  @P2 IADD3.X R13, PT, PT, R2.reuse, UR11, RZ, P3, !PT ;  /* 0x0000000b020d2c10 */ /* 0x040fe20009ffe4ff */
[----:B-----5:R4:W5:Y:S01]  /*03c0*/  @P5 LDG.E R4, desc[UR26][R16.64] ;  /* 0x0000001a10045981 */ /* 0x020962000c1e1900 */
[----:B------:R-:W-:Y:S02]  /*03d0*/  ISETP.NE.U32.AND P3, PT, RZ, UR8, PT ;  /* 0x00000008ff007c0c */ /* 0x000fe4000bf65070 */
[----:B------:R-:W-:Y:S01]  /*03e0*/  @P0 IADD3.X R15, PT, PT, R2, UR7, RZ, P1, !PT ;  /* 0x00000007020f0c10 */ /* 0x000fe20008ffe4ff */
[----:B------:R-:W4:Y:S01]  /*03f0*/  @P2 LDG.E R244, desc[UR26][R12.64] ;  /* 0x0000001a0cf42981 */ /* 0x000f22000c1e1900 */
[----:B------:R-:W-:-:S03]  /*0400*/  ISETP.NE.AND.EX P3, PT, RZ, UR9, PT, P3 ;  /* 0x00000009ff007c0c */ /* 0x000fc6000bf65330 */
[----:B------:R-:W4:Y:S10]  /*0410*/  @P0 LDG.E R245, desc[UR26][R14.64] ;  /* 0x0000001a0ef50981 */ /* 0x000f34000c1e1900 */
[----:B------:R2:W5:Y:S01]  /*0420*/  @P3 LDG.E R9, desc[UR26][R16.64+0x4] ;  /* 0x0000041a10093981 */ /* 0x000562000c1e1900 */
[----:B---3--:R-:W-:-:S02]  /*0430*/  IADD3 R10, P0, PT, R11, R6, RZ ;  /* 0x000000060b0a7210 */ /* 0x008fc40007f1e0ff */
[----:B-1----:R-:W-:Y:S02]  /*0440*/  ISETP.NE.AND P4, PT, R3, RZ, PT ;  /* 0x000000ff0300720c */ /* 0x002fe40003f85270 */
[----:B------:R-:W-:Y:S01]  /*0450*/  ISETP.EQ.U32.AND P1, PT, R6, RZ, PT ;  /* 0x000000ff0600720c */ /* 0x000fe20003f22070 */
[----:B------:R-:W-:Y:S02]  /*0460*/  IMAD.X R11, R2, 0x1, R7, P0 ;  /* 0x00000001020b7824 */ /* 0x000fe400000e0607 */
[----:B------:R-:W1:Y:S01]  /*0470*/  @!P2 LDC.64 R2, c[0x0][0x488] ;  /* 0x00012200ff02ab82 */ /* 0x000e620000000a00 */
[----:B------:R-:W-:Y:S01]  /*0480*/  ISETP.EQ.OR.EX P1, PT, R7, RZ, !P4, P1 ;  /* 0x000000ff0700720c */ /* 0x000fe20006722710 */
[----:B------:R-:W-:-:S06]  /*0490*/  IMAD.MOV.U32 R246, RZ, RZ, -0x1 ;  /* 0xfffffffffff67424 */ /* 0x000fcc00078e00ff */
[----:B------:R-:W3:Y:S06]  /*04a0*/  @!P3 LDC R19, c[0x0][0x434] ;  /* 0x00010d00ff13bb82 */ /* 0x000eec0000000800 */
[----:B------:R1:W5:Y:S01]  /*04b0*/  @!P1 LDG.E R246, desc[UR26][R10.64] ;  /* 0x0000001a0af69981 */ /* 0x000362000c1e1900 */
[----:B------:R-:W-:-:S04]  /*04c0*/  ISETP.NE.U32.AND P1, PT, R6, RZ, PT ;  /* 0x000000ff0600720c */ /* 0x000fc80003f25070 */
[----:B------:R-:W-:Y:S02]  /*04d0*/  ISETP.NE.AND.EX P1, PT, R7, RZ, PT, P1 ;  /* 0x000000ff0700720c */ /* 0x000fe40003f25310 */
[----:B-1----:R-:W-:-:S04]  /*04e0*/  @!P2 ISETP.NE.U32.AND P0, PT, R2, RZ, PT ;  /* 0x000000ff0200a20c */ /* 0x002fc80003f05070 */
[----:B------:R-:W-:-:S04]  /*04f0*/  @!P2 ISETP.NE.AND.EX P0, PT, R3, RZ, PT, P0 ;  /* 0x000000ff0300a20c */ /* 0x000fc80003f05300 */
[----:B--2---:R-:W-:Y:S01]  /*0500*/  @!P2 SEL R5, R5, RZ, P0 ;  /* 0x000000ff0505a207 */ /* 0x004fe20000000000 */
[----:B----4-:R-:W-:Y:S02]  /*0510*/  @P2 IMAD.IADD R244, R244, 0x1, -R245 ;  /* 0x00000001f4f42824 */ /* 0x010fe400078e0af5 */
[----:B---3--:R-:W-:Y:S06]  /*0520*/  @!P1 BRA `(.L_x_7) ;  /* 0x00000000000c9947 */ /* 0x008fec0003800000 */
[----:B------:R-:W2:Y:S02]  /*0530*/  @P4 LDG.E R3, desc[UR26][R10.64+0x4] ;  /* 0x0000041a0a034981 */ /* 0x000ea4000c1e1900 */
[----:B--2--5:R-:W-:-:S06]  /*0540*/  @P4 IADD3 R0, PT, PT, R3, -R246, RZ ;  /* 0x800000f603004210 */ /* 0x024fcc0007ffe0ff */
[----:B------:R1:W5:Y:S02]  /*0550*/  @!P4 LDG.E R0, desc[UR26][R10.64] ;  /* 0x0000001a0a00c981 */ /* 0x000364000c1e1900 */
.L_x_7:
[----:B-----5:R-:W-:Y:S01]  /*0560*/  @!P2 IADD3 R244, PT, PT, R5, R0, -R245 ;  /* 0x0000000005f4a210 */ /* 0x020fe20007ffe8f5 */
[----:B------:R-:W-:Y:S02]  /*0570*/  IMAD.SHL.U32 R5, R248, 0x20, RZ ;  /* 0x00000020f8057824 */ /* 0x000fe400078e00ff */
[----:B------:R-:W-:-:S03]  /*0580*/  @P3 IMAD.IADD R19, R9, 0x1, -R4 ;  /* 0x0000000109133824 */ /* 0x000fc600078e0a04 */
[----:B------:R-:W-:-:S13]  /*0590*/  ISETP.GT.AND P0, PT, R244, R5, PT ;  /* 0x00000005f400720c */ /* 0x000fda0003f04270 */
[----:B------:R-:W-:Y:S05]  /*05a0*/  @!P0 BRA `(.L_x_8) ;  /* 0x0000006000608947 */ /* 0x000fea0003800000 */
[----:B------:R-:W-:Y:S01]  /*05b0*/  ISETP.NE.AND P3, PT, R4, -0x1, PT ;  /* 0xffffffff0400780c */ /* 0x000fe20003f65270 */
[----:B------:R-:W-:Y:S01]  /*05c0*/  VIADD R9, R19, 0x3f ;  /* 0x0000003f13097836 */ /* 0x000fe20000000000 */
[----:B------:R-:W-:-:S04]  /*05d0*/  ISETP.NE.AND P2, PT, R246, -0x1, PT ;  /* 0xfffffffff600780c */ /* 0x000fc80003f45270 */
[----:B------:R-:W-:-:S04]  /*05e0*/  SHF.R.S32.HI R0, RZ, 0x1f, R9 ;  /* 0x0000001fff007819 */ /* 0x000fc80000011409 */
[----:B------:R-:W-:-:S03]  /*05f0*/  LEA.HI R0, R0, R9, RZ, 0x6 ;  /* 0x0000000900007211 */ /* 0x000fc600078f30ff */
[----:B------:R-:W2:Y:S01]  /*0600*/  @!P3 LDC.64 R6, c[0x0][0x398] ;  /* 0x0000e600ff06bb82 */ /* 0x000ea20000000a00 */
[----:B------:R-:W-:-:S07]  /*0610*/  SHF.R.S32.HI R242, RZ, 0x6, R0 ;  /* 0x00000006fff27819 */ /* 0x000fce0000011400 */
[----:B------:R-:W3:Y:S01]  /*0620*/  @P3 LDC.64 R2, c[0x0][0x3b0] ;  /* 0x0000ec00ff023b82 */ /* 0x000ee20000000a00 */
[----:B--2---:R-:W-:-:S04]  /*0630*/  @!P3 IMAD.WIDE.U32 R24, R18, R6, RZ ;  /* 0x000000061218b225 */ /* 0x004fc800078e00ff */
[----:B------:R-:W-:Y:S01]  /*0640*/  @!P3 IMAD R22, R18, R7, R25 ;  /* 0x000000071216b224 */ /* 0x000fe200078e0219 */
[----:B------:R-:W-:Y:S01]  /*0650*/  LEA R25, R242, 0xffffffc0, 0x6 ;  /* 0xffffffc0f2197811 */ /* 0x000fe200078e30ff */
[----:B---3--:R-:W-:-:S03]  /*0660*/  @P3 IMAD.WIDE.U32 R6, R4, R2, RZ ;  /* 0x0000000204063225 */ /* 0x008fc600078e00ff */
[----:B------:R-:W-:Y:S01]  /*0670*/  SHF.R.S32.HI R21, RZ, 0x1f, R25 ;  /* 0x0000001fff157819 */ /* 0x000fe20000011419 */
[----:B------:R-:W-:Y:S02]  /*0680*/  @P3 IMAD R22, R4, R3, R7 ;  /* 0x0000000304163224 */ /* 0x000fe400078e0207 */
[----:B------:R-:W-:Y:S01]  /*0690*/  @P3 IMAD.MOV.U32 R24, RZ, RZ, R6 ;  /* 0x000000ffff183224 */ /* 0x000fe200078e0006 */
[----:B------:R-:W-:Y:S06]  /*06a0*/  @P2 BRA `(.L_x_9) ;  /* 0x0000000000282947 */ /* 0x000fec0003800000 */
[----:B------:R-:W2:Y:S01]  /*06b0*/  LDCU.64 UR20, c[0x0][0x3b8] ;  /* 0x00007700ff1477ac */ /* 0x000ea20008000a00 */
[----:B------:R-:W-:Y:S01]  /*06c0*/  SHF.R.S32.HI R0, RZ, 0x1f, R245 ;  /* 0x0000001fff007819 */ /* 0x000fe200000114f5 */
[----:B------:R-:W3:Y:S04]  /*06d0*/  LDCU.64 UR10, c[0x0][0x3a0] ;  /* 0x00007400ff0a77ac */ /* 0x000ee80008000a00 */
[----:B--2---:R-:W-:Y:S02]  /*06e0*/  IMAD R0, R0, UR20, RZ ;  /* 0x0000001400007c24 */ /* 0x004fe4000f8e02ff */
[----:B------:R-:W-:-:S04]  /*06f0*/  IMAD.WIDE.U32 R2, R245, UR20, RZ ;  /* 0x00000014f5027c25 */ /* 0x000fc8000f8e00ff */
[----:B------:R-:W-:-:S05]  /*0700*/  IMAD R0, R245, UR21, R0 ;  /* 0x00000015f5007c24 */ /* 0x000fca000f8e0200 */
[----:B------:R-:W-:-:S03]  /*0710*/  IADD3 R3, PT, PT, R3, R0, RZ ;  /* 0x0000000003037210 */ /* 0x000fc60007ffe0ff */
[----:B---3--:R-:W-:-:S04]  /*0720*/  IMAD.WIDE.U32 R14, R18, UR10, R2 ;  /* 0x0000000a120e7c25 */ /* 0x008fc8000f8e0002 */
[----:B------:R-:W-:Y:S01]  /*0730*/  IMAD R13, R18, UR11, R15 ;  /* 0x0000000b120d7c24 */ /* 0x000fe2000f8e020f */
[----:B------:R-:W-:Y:S06]  /*0740*/  BRA `(.L_x_10) ;  /* 0x0000000000147947 */ /* 0x000fec0003800000 */
.L_x_9:
[----:B------:R-:W2:Y:S01]  /*0750*/  LDCU.64 UR20, c[0x0][0x3b8] ;  /* 0x00007700ff1477ac */ /* 0x000ea20008000a00 */
[----:B------:R-:W-:-:S05]  /*0760*/  IADD3 R14, PT, PT, R245, R246, RZ ;  /* 0x000000f6f50e7210 */ /* 0x000fca0007ffe0ff */
[C---:B--2---:R-:W-:Y:S02]  /*0770*/  IMAD R13, R14.reuse, UR21, RZ ;  /* 0x000000150e0d7c24 */ /* 0x044fe4000f8e02ff */
[----:B------:R-:W-:-:S05]  /*0780*/  IMAD.WIDE.U32 R14, R14, UR20, RZ ;  /* 0x000000140e0e7c25 */ /* 0x000fca000f8e00ff */
[----:B------:R-:W-:Y:S02]  /*0790*/  IADD3 R13, PT, PT, R15, R13, RZ ;  /* 0x0000000d0f0d7210 */ /* 0x000fe40007ffe0ff */
.L_x_10:
[----:B------:R-:W2:Y:S01]  /*07a0*/  LDC R0, c[0x0][0x3e8] ;  /* 0x0000fa00ff007b82 */ /* 0x000ea20000000800 */
[----:B------:R-:W3:Y:S01]  /*07b0*/  S2R R17, SR_CTAID.Z ;  /* 0x0000000000117919 */ /* 0x000ee20000002700 */
[----:B------:R-:W-:Y:S02]  /*07c0*/  SHF.R.S32.HI R12, RZ, 0x1f, R5 ;  /* 0x0000001fff0c7819 */ /* 0x000fe40000011405 */
[----:B--2---:R-:W-:-:S04]  /*07d0*/  IABS R6, R0 ;  /* 0x0000000000067213 */ /* 0x004fc80000000000 */
[----:B------:R-:W2:Y:S08]  /*07e0*/  I2F.RP R7, R6 ;  /* 0x0000000600077306 */ /* 0x000eb00000209400 */
[----:B--2---:R-:W2:Y:S02]  /*07f0*/  MUFU.RCP R8, R7 ;  /* 0x0000000700087308 */ /* 0x004ea40000001000 */
[----:B--2---:R-:W-:-:S06]  /*0800*/  VIADD R8, R8, 0xffffffe ;  /* 0x0ffffffe08087836 */ /* 0x004fcc0000000000 */
[----:B------:R-:W2:Y:S02]  /*0810*/  F2I.FTZ.U32.TRUNC.NTZ R9, R8 ;  /* 0x0000000800097305 */ /* 0x000ea4000021f000 */
[----:B--2---:R-:W-:Y:S02]  /*0820*/  IMAD.MOV R2, RZ, RZ, -R9 ;  /* 0x000000ffff027224 */ /* 0x004fe400078e0a09 */
[----:B------:R-:W-:Y:S02]  /*0830*/  IMAD.MOV.U32 R8, RZ, RZ, RZ ;  /* 0x000000ffff087224 */ /* 0x000fe400078e00ff */
[----:B------:R-:W-:Y:S01]  /*0840*/  IMAD R3, R2, R6, RZ ;  /* 0x0000000602037224 */ /* 0x000fe200078e02ff */
[----:B---3--:R-:W-:-:S03]  /*0850*/  IABS R2, R17 ;  /* 0x0000001100027213 */ /* 0x008fc60000000000 */
[----:B------:R-:W-:-:S06]  /*0860*/  IMAD.HI.U32 R3, R9, R3, R8 ;  /* 0x0000000309037227 */ /* 0x000fcc00078e0008 */
[----:B-1----:R-:W-:-:S04]  /*0870*/  IMAD.HI.U32 R11, R3, R2, RZ ;  /* 0x00000002030b7227 */ /* 0x002fc800078e00ff */
[----:B------:R-:W-:-:S04]  /*0880*/  IMAD.MOV R3, RZ, RZ, -R11 ;  /* 0x000000ffff037224 */ /* 0x000fc800078e0a0b */
[----:B------:R-:W-:Y:S01]  /*0890*/  IMAD R3, R6, R3, R2 ;  /* 0x0000000306037224 */ /* 0x000fe200078e0202 */
[----:B------:R-:W-:-:S04]  /*08a0*/  LOP3.LUT R2, R17, R0, RZ, 0x3c, !PT ;  /* 0x0000000011027212 */ /* 0x000fc800078e3cff */
[----:B------:R-:W-:Y:S02]  /*08b0*/  ISETP.GT.U32.AND P1, PT, R6, R3, PT ;  /* 0x000000030600720c */ /* 0x000fe40003f24070 */
[----:B------:R-:W-:-:S11]  /*08c0*/  ISETP.GE.AND P0, PT, R2, RZ, PT ;  /* 0x000000ff0200720c */ /* 0x000fd60003f06270 */
[-C--:B------:R-:W-:Y:S01]  /*08d0*/  @!P1 IADD3 R3, PT, PT, R3, -R6.reuse, RZ ;  /* 0x8000000603039210 */ /* 0x080fe20007ffe0ff */
[----:B------:R-:W-:Y:S01]  /*08e0*/  @!P1 VIADD R11, R11, 0x1 ;  /* 0x000000010b0b9836 */ /* 0x000fe20000000000 */
[----:B------:R-:W-:Y:S02]  /*08f0*/  ISETP.NE.AND P1, PT, R0, RZ, PT ;  /* 0x000000ff0000720c */ /* 0x000fe40003f25270 */
[----:B------:R-:W-:-:S13]  /*0900*/  ISETP.GE.U32.AND P4, PT, R3, R6, PT ;  /* 0x000000060300720c */ /* 0x000fda0003f86070 */
[----:B------:R-:W-:-:S05]  /*0910*/  @P4 VIADD R11, R11, 0x1 ;  /* 0x000000010b0b4836 */ /* 0x000fca0000000000 */
[----:B------:R-:W-:Y:S02]  /*0920*/  @!P0 IADD3 R11, PT, PT, -R11, RZ, RZ ;  /* 0x000000ff0b0b8210 */ /* 0x000fe40007ffe1ff */
[----:B------:R-:W-:-:S04]  /*0930*/  @!P1 LOP3.LUT R11, RZ, R0, RZ, 0x33, !PT ;  /* 0x00000000ff0b9212 */ /* 0x000fc800078e33ff */
[----:B------:R-:W-:Y:S01]  /*0940*/  SHF.R.S32.HI R10, RZ, 0x1f, R11 ;  /* 0x0000001fff0a7819 */ /* 0x000fe2000001140b */
[----:B------:R-:W-:Y:S06]  /*0950*/  @P2 BRA `(.L_x_11) ;  /* 0x00000000002c2947 */ /* 0x000fec0003800000 */
[----:B------:R-:W1:Y:S01]  /*0960*/  LDCU.64 UR18, c[0x0][0x3c0] ;  /* 0x00007800ff1277ac */ /* 0x000e620008000a00 */
[----:B------:R-:W-:Y:S01]  /*0970*/  SHF.R.S32.HI R0, RZ, 0x1f, R245 ;  /* 0x0000001fff007819 */ /* 0x000fe200000114f5 */
[----:B------:R-:W2:Y:S04]  /*0980*/  LDCU.64 UR10, c[0x0][0x3a8] ;  /* 0x00007500ff0a77ac */ /* 0x000ea80008000a00 */
[----:B-1----:R-:W-:Y:S02]  /*0990*/  IMAD R0, R0, UR18, RZ ;  /* 0x0000001200007c24 */ /* 0x002fe4000f8e02ff */
[----:B------:R-:W-:-:S04]  /*09a0*/  IMAD.WIDE.U32 R2, R245, UR18, RZ ;  /* 0x00000012f5027c25 */ /* 0x000fc8000f8e00ff */
[----:B------:R-:W-:-:S05]  /*09b0*/  IMAD R0, R245, UR19, R0 ;  /* 0x00000013f5007c24 */ /* 0x000fca000f8e0200 */
[----:B------:R-:W-:-:S03]  /*09c0*/  IADD3 R3, PT, PT, R3, R0, RZ ;  /* 0x0000000003037210 */ /* 0x000fc60007ffe0ff */
[----:B--2---:R-:W-:-:S04]  /*09d0*/  IMAD.WIDE.U32 R2, R18, UR10, R2 ;  /* 0x0000000a12027c25 */ /* 0x004fc8000f8e0002 */
[----:B------:R-:W-:Y:S01]  /*09e0*/  IMAD R15, R18, UR11, R3 ;  /* 0x0000000b120f7c24 */ /* 0x000fe2000f8e0203 */
[----:B------:R-:W-:Y:S01]  /*09f0*/  MOV R16, R2 ;  /* 0x0000000200107202 */ /* 0x000fe20000000f00 */
[----:B------:R-:W-:Y:S06]  /*0a00*/  BRA `(.L_x_12) ;  /* 0x0000000000187947 */ /* 0x000fec0003800000 */
.L_x_11:
[----:B------:R-:W1:Y:S01]  /*0a10*/  LDCU.64 UR18, c[0x0][0x3c0] ;  /* 0x00007800ff1277ac */ /* 0x000e620008000a00 */
[----:B------:R-:W-:-:S05]  /*0a20*/  IADD3 R2, PT, PT, R245, R246, RZ ;  /* 0x000000f6f5027210 */ /* 0x000fca0007ffe0ff */
[C---:B-1----:R-:W-:Y:S02]  /*0a30*/  IMAD R15, R2.reuse, UR19, RZ ;  /* 0x00000013020f7c24 */ /* 0x042fe4000f8e02ff */
[----:B------:R-:W-:-:S05]  /*0a40*/  IMAD.WIDE.U32 R2, R2, UR18, RZ ;  /* 0x0000001202027c25 */ /* 0x000fca000f8e00ff */
[----:B------:R-:W-:Y:S02]  /*0a50*/  IADD3 R15, PT, PT, R3, R15, RZ ;  /* 0x0000000f030f7210 */ /* 0x000fe40007ffe0ff */
[----:B------:R-:W-:-:S07]  /*0a60*/  MOV R16, R2 ;  /* 0x0000000200107202 */ /* 0x000fce0000000f00 */
.L_x_12:
[----:B------:R-:W1:Y:S01]  /*0a70*/  @!P3 LDC.64 R6, c[0x0][0x588] ;  /* 0x00016200ff06bb82 */ /* 0x000e620000000a00 */
[----:B------:R-:W2:Y:S07]  /*0a80*/  LDCU UR12, c[0x0][0x44c] ;  /* 0x00008980ff0c77ac */ /* 0x000eae0008000800 */
[----:B------:R-:W3:Y:S08]  /*0a90*/  @P3 LDC.64 R2, c[0x0][0x590] ;  /* 0x00016400ff023b82 */ /* 0x000ef00000000a00 */
[----:B------:R-:W2:Y:S01]  /*0aa0*/  LDC R31, c[0x0][0x3e0] ;  /* 0x0000f800ff1f7b82 */ /* 0x000ea20000000800 */
[----:B-1----:R-:W-:-:S04]  /*0ab0*/  @!P3 IMAD.WIDE.U32 R34, R18, R6, RZ ;  /* 0x000000061222b225 */ /* 0x002fc800078e00ff */
[----:B------:R-:W-:Y:S02]  /*0ac0*/  @!P3 IMAD R26, R18, R7, R35 ;  /* 0x00000007121ab224 */ /* 0x000fe400078e0223 */
[----:B---3--:R-:W-:-:S04]  /*0ad0*/  @P3 IMAD.WIDE.U32 R6, R4, R2, RZ ;  /* 0x0000000204063225 */ /* 0x008fc800078e00ff */
[----:B------:R-:W-:Y:S01]  /*0ae0*/  @P3 IMAD R26, R4, R3, R7 ;  /* 0x00000003041a3224 */ /* 0x000fe200078e0207 */
[----:B------:R-:W-:Y:S01]  /*0af0*/  @P3 MOV R34, R6 ;  /* 0x0000000600223202 */ /* 0x000fe20000000f00 */
[----:B--2---:R-:W-:Y:S01]  /*0b00*/  IMAD.WIDE R8, R31, UR12, RZ ;  /* 0x0000000c1f087c25 */ /* 0x004fe2000f8e02ff */
[----:B------:R-:W-:Y:S06]  /*0b10*/  @P3 BRA `(.L_x_13) ;  /* 0x0000000000443947 */ /* 0x000fec0003800000 */
[----:B------:R-:W1:Y:S02]  /*0b20*/  LDCU UR10, c[0x0][0x444] ;  /* 0x00008880ff0a77ac */ /* 0x000e640008000800 */
[----:B-1----:R-:W-:Y:S01]  /*0b30*/  USHF.R.S32.HI UR11, URZ, 0x1f, UR10 ;  /* 0x0000001fff0b7899 */ /* 0x002fe2000801140a */
[----:B------:R-:W-:Y:S01]  /*0b40*/  IMAD.WIDE.U32 R2, R18, UR10, RZ ;  /* 0x0000000a12027c25 */ /* 0x000fe2000f8e00ff */
[----:B------:R-:W-:-:S04]  /*0b50*/  USHF.R.S32.HI UR10, URZ, 0x1f, UR12 ;  /* 0x0000001fff0a7899 */ /* 0x000fc8000801140c */
[----:B------:R-:W-:-:S05]  /*0b60*/  IMAD R7, R18, UR11, RZ ;  /* 0x0000000b12077c24 */ /* 0x000fca000f8e02ff */
[----:B------:R-:W-:Y:S01]  /*0b70*/  IADD3 R0, PT, PT, R3, R7, RZ ;  /* 0x0000000703007210 */ /* 0x000fe20007ffe0ff */
[----:B------:R-:W-:Y:S01]  /*0b80*/  IMAD.WIDE.U32 R6, R2, R31, RZ ;  /* 0x0000001f02067225 */ /* 0x000fe200078e00ff */
[----:B------:R-:W-:-:S03]  /*0b90*/  SHF.R.S32.HI R3, RZ, 0x1f, R31 ;  /* 0x0000001fff037819 */ /* 0x000fc6000001141f */
[----:B------:R-:W-:-:S04]  /*0ba0*/  IMAD R0, R0, R31, RZ ;  /* 0x0000001f00007224 */ /* 0x000fc800078e02ff */
[----:B------:R-:W-:-:S05]  /*0bb0*/  IMAD R3, R3, R2, R0 ;  /* 0x0000000203037224 */ /* 0x000fca00078e0200 */
[----:B------:R-:W-:-:S05]  /*0bc0*/  IADD3 R3, PT, PT, R7, R3, RZ ;  /* 0x0000000307037210 */ /* 0x000fca0007ffe0ff */
[----:B------:R-:W-:Y:S02]  /*0bd0*/  IMAD R20, R3, UR12, RZ ;  /* 0x0000000c03147c24 */ /* 0x000fe4000f8e02ff */
[----:B------:R-:W-:-:S04]  /*0be0*/  IMAD.WIDE.U32 R2, R6, UR12, RZ ;  /* 0x0000000c06027c25 */ /* 0x000fc8000f8e00ff */
[----:B------:R-:W-:Y:S01]  /*0bf0*/  IMAD R20, R6, UR10, R20 ;  /* 0x0000000a06147c24 */ /* 0x000fe2000f8e0214 */
[----:B------:R-:W-:-:S04]  /*0c00*/  MOV R0, R2 ;  /* 0x0000000200007202 */ /* 0x000fc80000000f00 */
[----:B------:R-:W-:Y:S01]  /*0c10*/  IADD3 R20, PT, PT, R3, R20, RZ ;  /* 0x0000001403147210 */ /* 0x000fe20007ffe0ff */
[----:B------:R-:W-:Y:S06]  /*0c20*/  BRA `(.L_x_14) ;  /* 0x0000000000107947 */ /* 0x000fec0003800000 */
.L_x_13:
[-C--:B------:R-:W-:Y:S02]  /*0c30*/  IMAD R20, R9, R4.reuse, RZ ;  /* 0x0000000409147224 */ /* 0x080fe400078e02ff */
[----:B------:R-:W-:-:S05]  /*0c40*/  IMAD.WIDE.U32 R2, R8, R4, RZ ;  /* 0x0000000408027225 */ /* 0x000fca00078e00ff */
[----:B------:R-:W-:Y:S02]  /*0c50*/  IADD3 R20, PT, PT, R3, R20, RZ ;  /* 0x0000001403147210 */ /* 0x000fe40007ffe0ff */
[----:B------:R-:W-:-:S07]  /*0c60*/  MOV R0, R2 ;  /* 0x0000000200007202 */ /* 0x000fce0000000f00 */
.L_x_14:
[----:B------:R-:W1:Y:S01]  /*0c70*/  LDCU.U8 UR10, c[0x0][0x548] ;  /* 0x0000a900ff0a77ac */ /* 0x000e620008000000 */
[----:B------:R-:W-:Y:S01]  /*0c80*/  SHF.L.U32 R3, R18, 0x7, RZ ;  /* 0x0000000712037819 */ /* 0x000fe200000006ff */
[----:B------:R-:W2:Y:S03]  /*0c90*/  LDCU.U8 UR11, c[0x0][0x5f0] ;  /* 0x0000be00ff0b77ac */ /* 0x000ea60008000000 */
[----:B------:R-:W-:-:S04]  /*0ca0*/  SEL R2, R3, RZ, P5 ;  /* 0x000000ff03027207 */ /* 0x000fc80002800000 */
[----:B------:R-:W-:-:S04]  /*0cb0*/  IADD3 R7, P0, PT, R25, R2, RZ ;  /* 0x0000000219077210 */ /* 0x000fc80007f1e0ff */
[----:B------:R-:W-:Y:S01]  /*0cc0*/  IADD3.X R23, PT, PT, RZ, R21, RZ, P0, !PT ;  /* 0x00000015ff177210 */ /* 0x000fe200007fe4ff */
[----:B------:R-:W-:Y:S01]  /*0cd0*/  IMAD.WIDE.U32 R28, R7, R8, RZ ;  /* 0x00000008071c7225 */ /* 0x000fe200078e00ff */
[----:B-1----:R-:W-:-:S03]  /*0ce0*/  UISETP.NE.AND UP0, UPT, UR10, URZ, UPT ;  /* 0x000000ff0a00728c */ /* 0x002fc6000bf05270 */
[----:B------:R-:W-:-:S04]  /*0cf0*/  IMAD R2, R23, R8, RZ ;  /* 0x0000000817027224 */ /* 0x000fc800078e02ff */
[----:B------:R-:W-:Y:S02]  /*0d00*/  IMAD R27, R9, R7, R2 ;  /* 0x00000007091b7224 */ /* 0x000fe400078e0202 */
[----:B------:R-:W-:-:S03]  /*0d10*/  IMAD R9, R17, UR12, RZ ;  /* 0x0000000c11097c24 */ /* 0x000fc6000f8e02ff */
[----:B------:R-:W-:Y:S01]  /*0d20*/  IADD3 R27, PT, PT, R29, R27, RZ ;  /* 0x0000001b1d1b7210 */ /* 0x000fe20007ffe0ff */
[----:B--2---:R-:W-:Y:S06]  /*0d30*/  BRA.U !UP0, `(.L_x_15) ;  /* 0x00000001081c7547 */ /* 0x004fec000b800000 */
[----:B------:R-:W1:Y:S01]  /*0d40*/  LDC R7, c[0x0][0x434] ;  /* 0x00010d00ff077b82 */ /* 0x000e620000000800 */
[----:B------:R-:W-:-:S07]  /*0d50*/  ISETP.NE.AND P0, PT, R4, -0x1, PT ;  /* 0xffffffff0400780c */ /* 0x000fce0003f05270 */
[----:B------:R-:W2:Y:S01]  /*0d60*/  LDC R2, c[0x0][0x454] ;  /* 0x00011500ff027b82 */ /* 0x000ea20000000800 */
[----:B-1----:R-:W-:-:S05]  /*0d70*/  IMAD R7, R18, R7, RZ ;  /* 0x0000000712077224 */ /* 0x002fca00078e02ff */
[----:B------:R-:W-:-:S05]  /*0d80*/  SEL R23, R7, R4, !P0 ;  /* 0x0000000407177207 */ /* 0x000fca0004000000 */
[----:B--2---:R-:W-:Y:S01]  /*0d90*/  IMAD R23, R17, R2, R23 ;  /* 0x0000000211177224 */ /* 0x004fe200078e0217 */
[----:B------:R-:W-:Y:S05]  /*0da0*/  BRA `(.L_x_16) ;  /* 0x00000000000c7947 */ /* 0x000fea0003800000 */
.L_x_15:
[----:B------:R-:W1:Y:S01]  /*0db0*/  LDC R23, c[0x0][0x434] ;  /* 0x00010d00ff177b82 */ /* 0x000e620000000800 */
[----:B------:R-:W-:-:S04]  /*0dc0*/  IMAD R2, R18, R31, R17 ;  /* 0x0000001f12027224 */ /* 0x000fc800078e0211 */
[----:B-1----:R-:W-:-:S03]  /*0dd0*/  IMAD R23, R2, R23, RZ ;  /* 0x0000001702177224 */ /* 0x002fc600078e02ff */
.L_x_16:
[----:B------:R-:W-:Y:S01]  /*0de0*/  IADD3 R242, PT, PT, R242, -0x1, RZ ;  /* 0xfffffffff2f27810 */ /* 0x000fe20007ffe0ff */
[----:B------:R-:W-:Y:S05]  /*0df0*/  BRA.U !UP0, `(.L_x_17) ;  /* 0x0000000108247547 */ /* 0x000fea000b800000 */
[----:B------:R-:W1:Y:S01]  /*0e00*/  LDC R7, c[0x0][0x444] ;  /* 0x00011100ff077b82 */ /* 0x000e620000000800 */
[----:B------:R-:W-:-:S07]  /*0e10*/  ISETP.NE.AND P0, PT, R4, -0x1, PT ;  /* 0xffffffff0400780c */ /* 0x000fce0003f05270 */
[----:B------:R-:W2:Y:S08]  /*0e20*/  LDC R33, c[0x0][0x430] ;  /* 0x00010c00ff217b82 */ /* 0x000eb00000000800 */
[----:B------:R-:W2:Y:S01]  /*0e30*/  LDC R2, c[0x0][0x454] ;  /* 0x00011500ff027b82 */ /* 0x000ea20000000800 */
[----:B-1----:R-:W-:-:S05]  /*0e40*/  @!P0 IMAD R4, R18, R7, RZ ;  /* 0x0000000712048224 */ /* 0x002fca00078e02ff */
[----:B------:R-:W-:Y:S02]  /*0e50*/  IADD3 R3, PT, PT, R3, R4, RZ ;  /* 0x0000000403037210 */ /* 0x000fe40007ffe0ff */
[----:B--2---:R-:W-:-:S05]  /*0e60*/  LEA R2, R33, R2, 0x7 ;  /* 0x0000000221027211 */ /* 0x004fca00078e38ff */
[----:B------:R-:W-:Y:S01]  /*0e70*/  IMAD R33, R2, R17, R3 ;  /* 0x0000001102217224 */ /* 0x000fe200078e0203 */
[----:B------:R-:W-:Y:S06]  /*0e80*/  BRA `(.L_x_18) ;  /* 0x00000000000c7947 */ /* 0x000fec0003800000 */
.L_x_17:
[----:B------:R-:W1:Y:S01]  /*0e90*/  LDC R33, c[0x0][0x444] ;  /* 0x00011100ff217b82 */ /* 0x000e620000000800 */
[----:B------:R-:W-:-:S04]  /*0ea0*/  IMAD R2, R18, R31, R17 ;  /* 0x0000001f12027224 */ /* 0x000fc800078e0211 */
[----:B-1----:R-:W-:-:S07]  /*0eb0*/  IMAD R33, R2, R33, RZ ;  /* 0x0000002102217224 */ /* 0x002fce00078e02ff */
.L_x_18:
[----:B------:R-:W1:Y:S01]  /*0ec0*/  S2R R4, SR_TID.X ;  /* 0x0000000000047919 */ /* 0x000e620000002100 */
[----:B------:R-:W2:Y:S01]  /*0ed0*/  LDC.64 R2, c[0x0][0x3b0] ;  /* 0x0000ec00ff027b82 */ /* 0x000ea20000000a00 */
[--C-:B------:R-:W-:Y:S01]  /*0ee0*/  IADD3 R29, P1, P0, R28, R0, R9.reuse ;  /* 0x000000001c1d7210 */ /* 0x100fe2000783e009 */
[----:B------:R-:W-:Y:S01]  /*0ef0*/  IMAD R31, R31, UR12, RZ ;  /* 0x0000000c1f1f7c24 */ /* 0x000fe2000f8e02ff */
[----:B------:R-:W-:Y:S01]  /*0f00*/  SHF.R.S32.HI R9, RZ, 0x1f, R9 ;  /* 0x0000001fff097819 */ /* 0x000fe20000011409 */
[----:B------:R-:W3:Y:S01]  /*0f10*/  LDCU.64 UR16, c[0x0][0x3c8] ;  /* 0x00007900ff1077ac */ /* 0x000ee20008000a00 */
[----:B------:R-:W-:Y:S01]  /*0f20*/  ISETP.NE.AND P4, PT, RZ, UR11, PT ;  /* 0x0000000bff007c0c */ /* 0x000fe2000bf85270 */
[C---:B------:R-:W-:Y:S01]  /*0f30*/  IMAD R23, R242.reuse, 0x40, R23 ;  /* 0x00000040f2177824 */ /* 0x040fe200078e0217 */
[----:B------:R-:W-:Y:S01]  /*0f40*/  IADD3.X R27, PT, PT, R27, R20, R9, P1, P0 ;  /* 0x000000141b1b7210 */ /* 0x000fe20000fe0409 */
[----:B------:R-:W4:Y:S01]  /*0f50*/  LDC.64 R234, c[0x0][0x590] ;  /* 0x00016400ffea7b82 */ /* 0x000f220000000a00 */
[----:B------:R-:W5:Y:S01]  /*0f60*/  LDCU.64 UR14, c[0x0][0x380] ;  /* 0x00007000ff0e77ac */ /* 0x000f620008000a00 */
[----:B------:R-:W-:Y:S01]  /*0f70*/  IMAD R33, R242, 0x40, R33 ;  /* 0x00000040f2217824 */ /* 0x000fe200078e0221 */
[----:B------:R-:W-:Y:S01]  /*0f80*/  BSSY.RECONVERGENT B1, `(.L_x_8) ;  /* 0x000057a000017945 */ /* 0x000fe20003800200 */
[----:B------:R-:W5:Y:S04]  /*0f90*/  LDCU.64 UR12, c[0x0][0x550] ;  /* 0x0000aa00ff0c77ac */ /* 0x000f680008000a00 */
[----:B------:R-:W3:Y:S01]  /*0fa0*/  LDC.64 R6, c[0x0][0x5f8] ;  /* 0x00017e00ff067b82 */ /* 0x000ee20000000a00 */
[----:B------:R-:W5:Y:S01]  /*0fb0*/  LDCU.64 UR10, c[0x0][0x570] ;  /* 0x0000ae00ff0a77ac */ /* 0x000f620008000a00 */
[----:B--2---:R-:W-:-:S04]  /*0fc0*/  IMAD R28, R21, R2, RZ ;  /* 0x00000002151c7224 */ /* 0x004fc800078e02ff */
[----:B------:R-:W-:Y:S01]  /*0fd0*/  IMAD R37, R25, R3, R28 ;  /* 0x0000000319257224 */ /* 0x000fe200078e021c */
[----:B-1----:R-:W-:Y:S01]  /*0fe0*/  SHF.R.U32.HI R8, RZ, 0x5, R4 ;  /* 0x00000005ff087819 */ /* 0x002fe20000011604 */
[C---:B------:R-:W-:Y:S01]  /*0ff0*/  IMAD.SHL.U32 R0, R4.reuse, 0x8, RZ ;  /* 0x0000000804007824 */ /* 0x040fe200078e00ff */
[----:B------:R-:W-:Y:S01]  /*1000*/  LOP3.LUT R30, R4, 0x1f, RZ, 0xc0, !PT ;  /* 0x0000001f041e7812 */ /* 0x000fe200078ec0ff */
[----:B----4-:R-:W-:Y:S02]  /*1010*/  IMAD R32, R21, R234, RZ ;  /* 0x000000ea15207224 */ /* 0x010fe400078e02ff */
[----:B------:R-:W-:Y:S01]  /*1020*/  IMAD.MOV.U32 R21, RZ, RZ, RZ ;  /* 0x000000ffff157224 */ /* 0x000fe200078e00ff */
[----:B------:R-:W-:Y:S01]  /*1030*/  LOP3.LUT R20, R0, 0x38, RZ, 0xc0, !PT ;  /* 0x0000003800147812 */ /* 0x000fe200078ec0ff */
[----:B------:R-:W-:Y:S02]  /*1040*/  IMAD R30, R31, R8, R30 ;  /* 0x000000081f1e7224 */ /* 0x000fe400078e021e */
[----:B------:R-:W1:Y:S01]  /*1050*/  LDC.64 R8, c[0x0][0x598] ;  /* 0x00016600ff087b82 */ /* 0x000e620000000a00 */
[----:B------:R-:W-:Y:S01]  /*1060*/  IADD3 R34, P0, PT, R20, R34, RZ ;  /* 0x0000002214227210 */ /* 0x000fe20007f1e0ff */
[----:B------:R-:W-:-:S04]  /*1070*/  IMAD.WIDE.U32 R40, R25, R2, R20 ;  /* 0x0000000219287225 */ /* 0x000fc800078e0014 */
[----:B---3--:R-:W-:Y:S01]  /*1080*/  IMAD.WIDE.U32 R38, R6, UR24, RZ ;  /* 0x0000001806267c25 */ /* 0x008fe2000f8e00ff */
[----:B------:R-:W-:-:S03]  /*1090*/  IADD3 R24, P3, PT, R24, R40, RZ ;  /* 0x0000002818187210 */ /* 0x000fc60007f7e0ff */
[----:B------:R-:W-:Y:S01]  /*10a0*/  IMAD.X R35, RZ, RZ, R26, P0 ;  /* 0x000000ffff237224 */ /* 0x000fe200000e061a */
[----:B------:R-:W-:Y:S01]  /*10b0*/  SEL R6, R38, RZ, P4 ;  /* 0x000000ff26067207 */ /* 0x000fe20002000000 */
[C---:B------:R-:W-:Y:S02]  /*10c0*/  IMAD R32, R25.reuse, R235, R32 ;  /* 0x000000eb19207224 */ /* 0x040fe400078e0220 */
[----:B------:R-:W-:Y:S01]  /*10d0*/  IMAD.WIDE.U32 R42, R25, R234, R34 ;  /* 0x000000ea192a7225 */ /* 0x000fe200078e0022 */
[----:B------:R-:W-:Y:S01]  /*10e0*/  IADD3.X R25, PT, PT, R22, R41, R37, P3, !PT ;  /* 0x0000002916197210 */ /* 0x000fe20001ffe425 */
[----:B------:R-:W2:Y:S01]  /*10f0*/  LDC.64 R34, c[0x0][0x5e8] ;  /* 0x00017a00ff227b82 */ /* 0x000ea20000000a00 */
[----:B------:R-:W-:Y:S01]  /*1100*/  IADD3 R6, P1, P0, R30, R29, R6 ;  /* 0x0000001d1e067210 */ /* 0x000fe2000783e006 */
[----:B------:R-:W-:Y:S01]  /*1110*/  IMAD R7, R7, UR24, R39 ;  /* 0x0000001807077c24 */ /* 0x000fe2000f8e0227 */
[----:B------:R-:W-:Y:S01]  /*1120*/  SHF.R.S32.HI R30, RZ, 0x1f, R30 ;  /* 0x0000001fff1e7819 */ /* 0x000fe2000001141e */
[----:B------:R-:W-:-:S03]  /*1130*/  IMAD.WIDE.U32 R28, R17, UR16, R24 ;  /* 0x00000010111c7c25 */ /* 0x000fc6000f8e0018 */
[----:B------:R-:W-:Y:S01]  /*1140*/  SEL R7, R7, RZ, P4 ;  /* 0x000000ff07077207 */ /* 0x000fe20002000000 */
[----:B------:R-:W3:Y:S01]  /*1150*/  LDC.64 R24, c[0x0][0x420] ;  /* 0x00010800ff187b82 */ /* 0x000ee20000000a00 */
[----:B------:R-:W-:Y:S02]  /*1160*/  IMAD.IADD R43, R43, 0x1, R32 ;  /* 0x000000012b2b7824 */ /* 0x000fe400078e0220 */
[----:B------:R-:W-:Y:S02]  /*1170*/  IMAD.SHL.U32 R31, R31, 0x40, RZ ;  /* 0x000000401f1f7824 */ /* 0x000fe400078e00ff */
[----:B-1----:R-:W-:Y:S01]  /*1180*/  IMAD.WIDE.U32 R42, R17, R8, R42 ;  /* 0x00000008112a7225 */ /* 0x002fe200078e002a */
[----:B------:R-:W-:Y:S02]  /*1190*/  IADD3.X R8, PT, PT, R30, R27, R7, P1, P0 ;  /* 0x0000001b1e087210 */ /* 0x000fe40000fe0407 */
[----:B------:R-:W-:Y:S01]  /*11a0*/  IADD3 R7, P0, PT, R31, R6, RZ ;  /* 0x000000061f077210 */ /* 0x000fe20007f1e0ff */
[C---:B------:R-:W-:Y:S01]  /*11b0*/  IMAD R29, R17.reuse, UR17, R29 ;  /* 0x00000011111d7c24 */ /* 0x040fe2000f8e021d */
[----:B------:R-:W-:Y:S01]  /*11c0*/  SHF.R.U32.HI R6, RZ, 0x3, R4 ;  /* 0x00000003ff067819 */ /* 0x000fe20000011604 */
[----:B------:R-:W-:Y:S01]  /*11d0*/  IMAD R43, R17, R9, R43 ;  /* 0x00000009112b7224 */ /* 0x000fe200078e022b */
[----:B------:R-:W-:-:S02]  /*11e0*/  LEA.HI.X.SX32 R8, R31, R8, 0x1, P0 ;  /* 0x000000081f087211 */ /* 0x000fc400000f0eff */
[----:B-----5:R-:W-:Y:S01]  /*11f0*/  LEA R250, P0, R7, UR10, 0x2 ;  /* 0x0000000a07fa7c11 */ /* 0x020fe2000f8010ff */
[----:B------:R-:W-:-:S03]  /*1200*/  IMAD.WIDE.U32 R28, R6, R2, R28 ;  /* 0x00000002061c7225 */ /* 0x000fc600078e001c */
[----:B------:R-:W-:Y:S01]  /*1210*/  LEA.HI.X R251, R7, UR11, R8, 0x2, P0 ;  /* 0x0000000b07fb7c11 */ /* 0x000fe200080f1408 */
[----:B------:R-:W-:Y:S01]  /*1220*/  IMAD.WIDE.U32 R42, R6, R234, R42 ;  /* 0x000000ea062a7225 */ /* 0x000fe200078e002a */
[----:B------:R-:W-:Y:S02]  /*1230*/  LEA R44, P3, R28, UR14, 0x1 ;  /* 0x0000000e1c2c7c11 */ /* 0x000fe4000f8608ff */
[----:B------:R-:W-:Y:S01]  /*1240*/  ISETP.GT.AND P0, PT, R19, RZ, PT ;  /* 0x000000ff1300720c */ /* 0x000fe20003f04270 */
[----:B------:R-:W-:Y:S01]  /*1250*/  IMAD R9, R6, R3, R29 ;  /* 0x0000000306097224 */ /* 0x000fe200078e021d */
[----:B------:R-:W-:Y:S01]  /*1260*/  LEA R48, P1, R42, UR12, 0x1 ;  /* 0x0000000c2a307c11 */ /* 0x000fe2000f8208ff */
[----:B------:R-:W-:Y:S01]  /*1270*/  IMAD R22, R6, R235, R43 ;  /* 0x000000eb06167224 */ /* 0x000fe200078e022b */
[----:B------:R-:W-:Y:S01]  /*1280*/  SHF.L.U64.HI R3, R2, 0x5, R3 ;  /* 0x0000000502037819 */ /* 0x000fe20000010203 */
[----:B---3--:R-:W-:Y:S01]  /*1290*/  IMAD.WIDE R46, R23, 0x4, R24 ;  /* 0x00000004172e7825 */ /* 0x008fe200078e0218 */
[----:B------:R-:W-:-:S02]  /*12a0*/  LEA.HI.X R45, R28, UR15, R9, 0x1, P3 ;  /* 0x0000000f1c2d7c11 */ /* 0x000fc400098f0c09 */
[----:B------:R-:W-:Y:S01]  /*12b0*/  LEA.HI.X R49, R42, UR13, R22, 0x1, P1 ;  /* 0x0000000d2a317c11 */ /* 0x000fe200088f0c16 */
[----:B--2---:R-:W-:Y:S01]  /*12c0*/  IMAD.WIDE R236, R33, 0x4, R34 ;  /* 0x0000000421ec7825 */ /* 0x004fe200078e0222 */
[----:B------:R-:W-:Y:S01]  /*12d0*/  SHF.L.U64.HI R235, R234, 0x5, R235 ;  /* 0x00000005eaeb7819 */ /* 0x000fe200000102eb */
[----:B------:R1:W-:Y:S01]  /*12e0*/  STL.64 [R1+0x8], R44 ;  /* 0x0000082c01007387 */ /* 0x0003e20000100a00 */
[C---:B------:R-:W-:Y:S01]  /*12f0*/  LOP3.LUT R9, R20.reuse, 0x40, RZ, 0xfc, !PT ;  /* 0x0000004014097812 */ /* 0x040fe200078efcff */
[----:B------:R-:W-:Y:S01]  /*1300*/  IMAD.MOV.U32 R238, RZ, RZ, R236 ;  /* 0x000000ffffee7224 */ /* 0x000fe200078e00ec */
[----:B------:R-:W-:Y:S01]  /*1310*/  LOP3.LUT R8, R20, 0x80, RZ, 0xfc, !PT ;  /* 0x0000008014087812 */ /* 0x000fe200078efcff */
[----:B------:R1:W-:Y:S01]  /*1320*/  STL.64 [R1], R48 ;  /* 0x0000003001007387 */ /* 0x0003e20000100a00 */
[----:B------:R-:W-:Y:S01]  /*1330*/  IMAD.SHL.U32 R2, R2, 0x20, RZ ;  /* 0x0000002002027824 */ /* 0x000fe200078e00ff */
[----:B------:R-:W-:Y:S01]  /*1340*/  LOP3.LUT R7, R20, 0xc0, RZ, 0xfc, !PT ;  /* 0x000000c014077812 */ /* 0x000fe200078efcff */
[----:B------:R-:W-:Y:S01]  /*1350*/  IMAD.SHL.U32 R236, R234, 0x20, RZ ;  /* 0x00000020eaec7824 */ /* 0x000fe200078e00ff */
[----:B------:R1:W-:Y:S01]  /*1360*/  STL.64 [R1+0x10], R46 ;  /* 0x0000102e01007387 */ /* 0x0003e20000100a00 */
[----:B------:R-:W-:Y:S05]  /*1370*/  @P0 BRA `(.L_x_19) ;  /* 0x00000004003c0947 */ /* 0x000fea0003800000 */
[----:B------:R-:W-:Y:S05]  /*1380*/  @P2 BRA `(.L_x_20) ;  /* 0x0000000000282947 */ /* 0x000fea0003800000 */
        /* <DEDUP_REMOVED lines=9> */
[----:B------:R-:W-:Y:S05]  /*1420*/  BRA `(.L_x_21) ;  /* 0x0000000000187947 */ /* 0x000fea0003800000 */
.L_x_20:
[----:B------:R-:W2:Y:S01]  /*1430*/  LDCU.64 UR18, c[0x0][0x5c0] ;  /* 0x0000b800ff1277ac */ /* 0x000ea20008000a00 */
[----:B------:R-:W-:-:S05]  /*1440*/  IADD3 R0, PT, PT, R245, R246, RZ ;  /* 0x000000f6f5007210 */ /* 0x000fca0007ffe0ff */
[C---:B--2---:R-:W-:Y:S02]  /*1450*/  IMAD R2, R0.reuse, UR19, RZ ;  /* 0x0000001300027c24 */ /* 0x044fe4000f8e02ff */
[----:B------:R-:W-:-:S05]  /*1460*/  IMAD.WIDE.U32 R10, R0, UR18, RZ ;  /* 0x00000012000a7c25 */ /* 0x000fca000f8e00ff */
[----:B------:R-:W-:Y:S02]  /*1470*/  IADD3 R0, PT, PT, R11, R2, RZ ;  /* 0x000000020b007210 */ /* 0x000fe40007ffe0ff */
[----:B------:R-:W-:Y:S02]  /*1480*/  MOV R2, R10 ;  /* 0x0000000a00027202 */ /* 0x000fe40000000f00 */
.L_x_21:
        /* <DEDUP_REMOVED lines=10> */
[----:B------:R-:W-:Y:S01]  /*1530*/  MOV R4, R10 ;  /* 0x0000000a00047202 */ /* 0x000fe20000000f00 */
[----:B------:R-:W-:Y:S05]  /*1540*/  BRA `(.L_x_23) ;  /* 0x0000000000187947 */ /* 0x000fea0003800000 */
.L_x_22:
[----:B------:R-:W2:Y:S01]  /*1550*/  LDCU.64 UR16, c[0x0][0x5c8] ;  /* 0x0000b900ff1077ac */ /* 0x000ea20008000a00 */
[----:B------:R-:W-:-:S05]  /*1560*/  IADD3 R245, PT, PT, R245, R246, RZ ;  /* 0x000000f6f5f57210 */ /* 0x000fca0007ffe0ff */
[C---:B--2---:R-:W-:Y:S02]  /*1570*/  IMAD R18, R245.reuse, UR17, RZ ;  /* 0x00000011f5127c24 */ /* 0x044fe4000f8e02ff */
[----:B------:R-:W-:-:S05]  /*1580*/  IMAD.WIDE.U32 R10, R245, UR16, RZ ;  /* 0x00000010f50a7c25 */ /* 0x000fca000f8e00ff */
[----:B------:R-:W-:Y:S02]  /*1590*/  IADD3 R18, PT, PT, R11, R18, RZ ;  /* 0x000000120b127210 */ /* 0x000fe40007ffe0ff */
[----:B------:R-:W-:Y:S02]  /*15a0*/  MOV R4, R10 ;  /* 0x0000000a00047202 */ /* 0x000fe40000000f00 */
.L_x_23:
[----:B------:R-:W-:-:S04]  /*15b0*/  IADD3 R3, PT, PT, -R5, R244, RZ ;  /* 0x000000f405037210 */ /* 0x000fc80007ffe1ff */
[----:B------:R-:W-:-:S13]  /*15c0*/  ISETP.GE.AND P0, PT, R6, R3, PT ;  /* 0x000000030600720c */ /* 0x000fda0003f06270 */
[----:B------:R-:W-:Y:S05]  /*15d0*/  @P0 BRA `(.L_x_24) ;  /* 0x0000005000500947 */ /* 0x000fea0003800000 */
[----:B------:R-:W2:Y:S01]  /*15e0*/  LDCU.64 UR10, c[0x0][0x5d8] ;  /* 0x0000bb00ff0a77ac */ /* 0x000ea20008000a00 */
[----:B------:R-:W-:Y:S02]  /*15f0*/  IMAD R10, R12, UR18, RZ ;  /* 0x000000120c0a7c24 */ /* 0x000fe4000f8e02ff */
[C---:B------:R-:W-:Y:S01]  /*1600*/  IMAD.WIDE.U32 R14, R5.reuse, UR18, R20 ;  /* 0x00000012050e7c25 */ /* 0x040fe2000f8e0014 */
[----:B------:R-:W3:Y:S03]  /*1610*/  LDCU.64 UR12, c[0x0][0x5e0] ;  /* 0x0000bc00ff0c77ac */ /* 0x000ee60008000a00 */
[C---:B------:R-:W-:Y:S01]  /*1620*/  IMAD R3, R5.reuse, UR19, R10 ;  /* 0x0000001305037c24 */ /* 0x040fe2000f8e020a */
[----:B------:R-:W-:Y:S01]  /*1630*/  IADD3 R2, P0, PT, R2, R14, RZ ;  /* 0x0000000e02027210 */ /* 0x000fe20007f1e0ff */
[----:B------:R-:W-:Y:S01]  /*1640*/  IMAD.WIDE.U32 R10, R5, UR16, R20 ;  /* 0x00000010050a7c25 */ /* 0x000fe2000f8e0014 */
[----:B------:R-:W4:Y:S02]  /*1650*/  LDCU UR20, c[0x0][0x440] ;  /* 0x00008800ff1477ac */ /* 0x000f240008000800 */
[----:B------:R-:W-:Y:S01]  /*1660*/  IADD3.X R3, PT, PT, R0, R15, R3, P0, !PT ;  /* 0x0000000f00037210 */ /* 0x000fe200007fe403 */
[----:B------:R-:W-:Y:S01]  /*1670*/  IMAD R12, R12, UR16, RZ ;  /* 0x000000100c0c7c24 */ /* 0x000fe2000f8e02ff */
[----:B------:R-:W5:Y:S01]  /*1680*/  LDCU.64 UR14, c[0x0][0x560] ;  /* 0x0000ac00ff0e77ac */ /* 0x000f620008000a00 */
[----:B------:R-:W-:-:S02]  /*1690*/  IADD3 R4, P0, PT, R4, R10, RZ ;  /* 0x0000000a04047210 */ /* 0x000fc40007f1e0ff */
[----:B------:R-:W-:Y:S02]  /*16a0*/  IMAD R5, R5, UR17, R12 ;  /* 0x0000001105057c24 */ /* 0x000fe4000f8e020c */
[----:B--2---:R-:W-:-:S03]  /*16b0*/  IMAD.WIDE.U32 R2, R17, UR10, R2 ;  /* 0x0000000a11027c25 */ /* 0x004fc6000f8e0002 */
[----:B------:R-:W-:Y:S01]  /*16c0*/  IADD3.X R5, PT, PT, R18, R11, R5, P0, !PT ;  /* 0x0000000b12057210 */ /* 0x000fe200007fe405 */
[C---:B------:R-:W-:Y:S01]  /*16d0*/  IMAD R3, R17.reuse, UR11, R3 ;  /* 0x0000000b11037c24 */ /* 0x040fe2000f8e0203 */
[----:B------:R-:W2:Y:S01]  /*16e0*/  LDCU.64 UR10, c[0x0][0x568] ;  /* 0x0000ad00ff0a77ac */ /* 0x000ea20008000a00 */
[----:B---3--:R-:W-:Y:S01]  /*16f0*/  IMAD.WIDE.U32 R4, R17, UR12, R4 ;  /* 0x0000000c11047c25 */ /* 0x008fe2000f8e0004 */
[----:B----4-:R-:W-:Y:S02]  /*1700*/  ISETP.GE.AND P2, PT, R8, UR20, PT ;  /* 0x0000001408007c0c */ /* 0x010fe4000bf46270 */
[----:B------:R-:W-:Y:S01]  /*1710*/  ISETP.GE.AND P4, PT, R20, UR20, PT ;  /* 0x0000001414007c0c */ /* 0x000fe2000bf86270 */
[----:B------:R-:W-:Y:S01]  /*1720*/  IMAD.WIDE.U32 R2, R6, UR18, R2 ;  /* 0x0000001206027c25 */ /* 0x000fe2000f8e0002 */
[----:B------:R-:W-:Y:S02]  /*1730*/  ISETP.GE.AND P3, PT, R9, UR20, PT ;  /* 0x0000001409007c0c */ /* 0x000fe4000bf66270 */
[----:B------:R-:W-:Y:S01]  /*1740*/  ISETP.GE.AND P1, PT, R7, UR20, PT ;  /* 0x0000001407007c0c */ /* 0x000fe2000bf26270 */
[----:B------:R-:W-:Y:S01]  /*1750*/  IMAD R5, R17, UR13, R5 ;  /* 0x0000000d11057c24 */ /* 0x000fe2000f8e0205 */
[----:B-----5:R-:W-:Y:S01]  /*1760*/  LEA R8, P0, R2, UR14, 0x1 ;  /* 0x0000000e02087c11 */ /* 0x020fe2000f8008ff */
[----:B------:R-:W-:-:S02]  /*1770*/  IMAD R3, R6, UR19, R3 ;  /* 0x0000001306037c24 */ /* 0x000fc4000f8e0203 */
[----:B------:R-:W-:-:S03]  /*1780*/  IMAD.WIDE.U32 R4, R6, UR16, R4 ;  /* 0x0000001006047c25 */ /* 0x000fc6000f8e0004 */
[----:B------:R-:W-:Y:S01]  /*1790*/  LEA.HI.X R9, R2, UR15, R3, 0x1, P0 ;  /* 0x0000000f02097c11 */ /* 0x000fe200080f0c03 */
[----:B------:R-:W-:Y:S01]  /*17a0*/  IMAD R3, R6, UR17, R5 ;  /* 0x0000001106037c24 */ /* 0x000fe2000f8e0205 */
[----:B--2---:R-:W-:-:S03]  /*17b0*/  LEA R2, P0, R4, UR10, 0x1 ;  /* 0x0000000a04027c11 */ /* 0x004fc6000f8008ff */
[----:B------:R2:W-:Y:S01]  /*17c0*/  @!P4 STG.E.128 desc[UR26][R8.64], RZ ;  /* 0x000000ff0800c986 */ /* 0x0005e2000c101d1a */
[----:B------:R-:W-:-:S03]  /*17d0*/  LEA.HI.X R3, R4, UR11, R3, 0x1, P0 ;  /* 0x0000000b04037c11 */ /* 0x000fc600080f0c03 */
[----:B------:R2:W-:Y:S04]  /*17e0*/  @!P3 STG.E.128 desc[UR26][R8.64+0x80], RZ ;  /* 0x000080ff0800b986 */ /* 0x0005e8000c101d1a */
[----:B------:R2:W-:Y:S04]  /*17f0*/  @!P2 STG.E.128 desc[UR26][R8.64+0x100], RZ ;  /* 0x000100ff0800a986 */ /* 0x0005e8000c101d1a */
[----:B------:R2:W-:Y:S04]  /*1800*/  @!P1 STG.E.128 desc[UR26][R8.64+0x180], RZ ;  /* 0x000180ff08009986 */ /* 0x0005e8000c101d1a */
[----:B------:R2:W-:Y:S04]  /*1810*/  @!P4 STG.E.128 desc[UR26][R2.64], RZ ;  /* 0x000000ff0200c986 */ /* 0x0005e8000c101d1a */
[----:B------:R2:W-:Y:S04]  /*1820*/  @!P3 STG.E.128 desc[UR26][R2.64+0x80], RZ ;  /* 0x000080ff0200b986 */ /* 0x0005e8000c101d1a */
[----:B------:R2:W-:Y:S01]  /*1830*/  @!P2 STG.E.128 desc[UR26][R2.64+0x100], RZ ;  /* 0x000100ff0200a986 */ /* 0x0005e2000c101d1a */
[----:B------:R-:W-:Y:S05]  /*1840*/  @P1 BRA `(.L_x_24) ;  /* 0x0000004c00b41947 */ /* 0x000fea0003800000 */
[----:B------:R4:W-:Y:S01]  /*1850*/  STG.E.128 desc[UR26][R2.64+0x180], RZ ;  /* 0x000180ff02007986 */ /* 0x0009e2000c101d1a */
[----:B------:R-:W-:Y:S05]  /*1860*/  BRA `(.L_x_24) ;  /* 0x0000004c00ac7947 */ /* 0x000fea0003800000 */
.L_x_19:
[----:B------:R-:W-:Y:S01]  /*1870*/  IADD3 R17, PT, PT, -R5, R244, RZ ;  /* 0x000000f405117210 */ /* 0x000fe20007ffe1ff */
[----:B------:R-:W-:Y:S03]  /*1880*/  @P4 BAR.SYNC.DEFER_BLOCKING 0x0 ;  /* 0x0000000000004b1d */ /* 0x000fe60000010000 */
[----:B------:R-:W-:-:S03]  /*1890*/  ISETP.GE.AND P6, PT, R6, R17, PT ;  /* 0x000000110600720c */ /* 0x000fc60003fc6270 */
[----:B------:R-:W-:Y:S10]  /*18a0*/  BSSY.RECONVERGENT B0, `(.L_x_25) ;  /* 0x000002f000007945 */ /* 0x000ff40003800200 */
[----:B------:R-:W-:Y:S05]  /*18b0*/  @P6 BRA `(.L_x_26) ;  /* 0x0000000000a46947 */ /* 0x000fea0003800000 */
[----:B------:R-:W2:Y:S01]  /*18c0*/  LDCU.64 UR12, c[0x0][0x3d8] ;  /* 0x00007b00ff0c77ac */ /* 0x000ea20008000a00 */
[----:B------:R-:W-:Y:S02]  /*18d0*/  IMAD R18, R12, UR18, RZ ;  /* 0x000000120c127c24 */ /* 0x000fe4000f8e02ff */
[C---:B------:R-:W-:Y:S01]  /*18e0*/  IMAD.WIDE.U32 R22, R5.reuse, UR18, R20 ;  /* 0x0000001205167c25 */ /* 0x040fe2000f8e0014 */
[----:B------:R-:W3:Y:S03]  /*18f0*/  LDCU UR14, c[0x0][0x440] ;  /* 0x00008800ff0e77ac */ /* 0x000ee60008000800 */
[----:B------:R-:W-:Y:S01]  /*1900*/  IMAD R18, R5, UR19, R18 ;  /* 0x0000001305127c24 */ /* 0x000fe2000f8e0212 */
[----:B------:R-:W-:Y:S01]  /*1910*/  IADD3 R22, P0, PT, R16, R22, RZ ;  /* 0x0000001610167210 */ /* 0x000fe20007f1e0ff */
[----:B------:R-:W4:Y:S03]  /*1920*/  LDCU.64 UR10, c[0x0][0x390] ;  /* 0x00007200ff0a77ac */ /* 0x000f260008000a00 */
[----:B------:R-:W-:Y:S01]  /*1930*/  IADD3.X R23, PT, PT, R15, R23, R18, P0, !PT ;  /* 0x000000170f177210 */ /* 0x000fe200007fe412 */
[----:B--2---:R-:W-:-:S02]  /*1940*/  IMAD R16, R10, UR12, RZ ;  /* 0x0000000c0a107c24 */ /* 0x004fc4000f8e02ff */
[----:B------:R-:W-:Y:S01]  /*1950*/  IMAD.WIDE.U32 R22, R11, UR12, R22 ;  /* 0x0000000c0b167c25 */ /* 0x000fe2000f8e0016 */
[----:B---3--:R-:W-:-:S03]  /*1960*/  ISETP.GE.AND P3, PT, R20, UR14, PT ;  /* 0x0000000e14007c0c */ /* 0x008fc6000bf66270 */
[----:B------:R-:W-:Y:S01]  /*1970*/  IMAD R16, R11, UR13, R16 ;  /* 0x0000000d0b107c24 */ /* 0x000fe2000f8e0210 */
[----:B------:R-:W-:Y:S02]  /*1980*/  ISETP.GE.AND P2, PT, R9, UR14, PT ;  /* 0x0000000e09007c0c */ /* 0x000fe4000bf46270 */
[----:B------:R-:W-:Y:S02]  /*1990*/  ISETP.GE.AND P1, PT, R8, UR14, PT ;  /* 0x0000000e08007c0c */ /* 0x000fe4000bf26270 */
[----:B------:R-:W-:Y:S02]  /*19a0*/  IADD3 R23, PT, PT, R23, R16, RZ ;  /* 0x0000001017177210 */ /* 0x000fe40007ffe0ff */
[----:B------:R-:W-:Y:S01]  /*19b0*/  ISETP.GE.AND P0, PT, R7, UR14, PT ;  /* 0x0000000e07007c0c */ /* 0x000fe2000bf06270 */
[----:B------:R-:W-:-:S04]  /*19c0*/  IMAD.WIDE.U32 R22, R6, UR18, R22 ;  /* 0x0000001206167c25 */ /* 0x000fc8000f8e0016 */
[----:B------:R-:W-:Y:S01]  /*19d0*/  IMAD R15, R6, UR19, R23 ;  /* 0x00000013060f7c24 */ /* 0x000fe2000f8e0217 */
[----:B----4-:R-:W-:-:S04]  /*19e0*/  LEA R16, P4, R22, UR10, 0x1 ;  /* 0x0000000a16107c11 */ /* 0x010fc8000f8808ff */
[----:B------:R-:W-:-:S05]  /*19f0*/  LEA.HI.X R17, R22, UR11, R15, 0x1, P4 ;  /* 0x0000000b16117c11 */ /* 0x000fca000a0f0c0f */
[----:B------:R-:W-:Y:S01]  /*1a00*/  @!PT LDS RZ, [RZ] ;  /* 0x00000000fffff984 */ /* 0x000fe20000000800 */
[----:B------:R-:W-:Y:S01]  /*1a10*/  @!PT LDS RZ, [RZ] ;  /* 0x00000000fffff984 */ /* 0x000fe20000000800 */
[----:B------:R-:W-:Y:S01]  /*1a20*/  @!PT LDS RZ, [RZ] ;  /* 0x00000000fffff984 */ /* 0x000fe20000000800 */
[----:B------:R3:W-:Y:S04]  /*1a30*/  @!P3 LDGSTS.E.BYPASS.LTC128B.128 [R247+0x14000], desc[UR26][R16.64] ;  /* 0x1400000010f7bfae */ /* 0x0007e8000b981a1a */
[----:B------:R3:W-:Y:S04]  /*1a40*/  @P3 STS.128 [R247+0x14000], RZ ;  /* 0x014000fff7003388 */ /* 0x0007e80000000c00 */
        /* <DEDUP_REMOVED lines=14> */
[----:B------:R3:W-:Y:S01]  /*1b30*/  @P0 STS.128 [R247+0x17000], RZ ;  /* 0x017000fff7000388 */ /* 0x0007e20000000c00 */
[----:B------:R-:W-:Y:S05]  /*1b40*/  BRA `(.L_x_27) ;  /* 0x0000000000107947 */ /* 0x000fea0003800000 */
.L_x_26:
[----:B------:R2:W-:Y:S04]  /*1b50*/  STS.128 [R247+0x14000], RZ ;  /* 0x014000fff7007388 */ /* 0x0005e80000000c00 */
[----:B------:R2:W-:Y:S04]  /*1b60*/  STS.128 [R247+0x15000], RZ ;  /* 0x015000fff7007388 */ /* 0x0005e80000000c00 */
[----:B------:R2:W-:Y:S04]  /*1b70*/  STS.128 [R247+0x16000], RZ ;  /* 0x016000fff7007388 */ /* 0x0005e80000000c00 */
[----:B------:R2:W-:Y:S02]  /*1b80*/  STS.128 [R247+0x17000], RZ ;  /* 0x017000fff7007388 */ /* 0x0005e40000000c00 */
.L_x_27:
[----:B------:R-:W-:Y:S05]  /*1b90*/  BSYNC.RECONVERGENT B0 ;  /* 0x0000000000007941 */ /* 0x000fea0003800200 */
.L_x_25:
[----:B------:R-:W-:Y:S01]  /*1ba0*/  IMAD R19, R242, -0x40, R19 ;  /* 0xffffffc0f2137824 */ /* 0x000fe200078e0213 */
[----:B------:R-:W0:Y:S01]  /*1bb0*/  LDGDEPBAR ;  /* 0x00000000000079af */ /* 0x000e220000000000 */
[----:B------:R-:W-:Y:S03]  /*1bc0*/  BSSY.RECONVERGENT B0, `(.L_x_28) ;  /* 0x0000021000007945 */ /* 0x000fe60003800200 */
[----:B------:R-:W-:-:S13]  /*1bd0*/  ISETP.GE.AND P5, PT, R6, R19, PT ;  /* 0x000000130600720c */ /* 0x000fda0003fa6270 */
[----:B------:R-:W-:Y:S05]  /*1be0*/  @P5 BRA `(.L_x_29) ;  /* 0x0000000000685947 */ /* 0x000fea0003800000 */
[----:B------:R-:W4:Y:S02]  /*1bf0*/  LDCU UR10, c[0x0][0x440] ;  /* 0x00008800ff0a77ac */ /* 0x000f240008000800 */
[----:B----4-:R-:W-:Y:S02]  /*1c00*/  ISETP.GE.AND P3, PT, R20, UR10, PT ;  /* 0x0000000a14007c0c */ /* 0x010fe4000bf66270 */
[----:B------:R-:W-:Y:S02]  /*1c10*/  ISETP.GE.AND P2, PT, R9, UR10, PT ;  /* 0x0000000a09007c0c */ /* 0x000fe4000bf46270 */
[----:B------:R-:W-:Y:S02]  /*1c20*/  ISETP.GE.AND P1, PT, R8, UR10, PT ;  /* 0x0000000a08007c0c */ /* 0x000fe4000bf26270 */
[----:B------:R-:W-:-:S07]  /*1c30*/  ISETP.GE.AND P0, PT, R7, UR10, PT ;  /* 0x0000000a07007c0c */ /* 0x000fce000bf06270 */
        /* <DEDUP_REMOVED lines=21> */
.L_x_29:
[----:B------:R4:W-:Y:S04]  /*1d90*/  STS.128 [R247+0x8000], RZ ;  /* 0x008000fff7007388 */ /* 0x0009e80000000c00 */
[----:B------:R4:W-:Y:S04]  /*1da0*/  STS.128 [R247+0xa000], RZ ;  /* 0x00a000fff7007388 */ /* 0x0009e80000000c00 */
[----:B------:R4:W-:Y:S04]  /*1db0*/  STS.128 [R247+0xc000], RZ ;  /* 0x00c000fff7007388 */ /* 0x0009e80000000c00 */
[----:B------:R4:W-:Y:S02]  /*1dc0*/  STS.128 [R247+0xe000], RZ ;  /* 0x00e000fff7007388 */ /* 0x0009e40000000c00 */
.L_x_30:
[----:B------:R-:W-:Y:S05]  /*1dd0*/  BSYNC.RECONVERGENT B0 ;  /* 0x0000000000007941 */ /* 0x000fea0003800200 */
.L_x_28:
[----:B---3--:R-:W-:Y:S01]  /*1de0*/  IADD3 R16, PT, PT, R6, 0x20, RZ ;  /* 0x0000002006107810 */ /* 0x008fe20007ffe0ff */
[----:B------:R-:W-:Y:S03]  /*1df0*/  BSSY.RECONVERGENT B0, `(.L_x_31) ;  /* 0x0000022000007945 */ /* 0x000fe60003800200 */
[----:B------:R-:W-:-:S13]  /*1e00*/  ISETP.GE.AND P4, PT, R16, R19, PT ;  /* 0x000000131000720c */ /* 0x000fda0003f86270 */
[----:B------:R3:W-:Y:S04]  /*1e10*/  @P4 STS.128 [R247+0x9000], RZ ;  /* 0x009000fff7004388 */ /* 0x0007e80000000c00 */
[----:B------:R3:W-:Y:S04]  /*1e20*/  @P4 STS.128 [R247+0xb000], RZ ;  /* 0x00b000fff7004388 */ /* 0x0007e80000000c00 */
[----:B------:R3:W-:Y:S04]  /*1e30*/  @P4 STS.128 [R247+0xd000], RZ ;  /* 0x00d000fff7004388 */ /* 0x0007e80000000c00 */
[----:B------:R3:W-:Y:S01]  /*1e40*/  @P4 STS.128 [R247+0xf000], RZ ;  /* 0x00f000fff7004388 */ /* 0x0007e20000000c00 */
[----:B------:R-:W-:Y:S05]  /*1e50*/  @P4 BRA `(.L_x_32) ;  /* 0x00000000006c4947 */ /* 0x000fea0003800000 */
[----:B------:R-:W5:Y:S01]  /*1e60*/  LDCU UR10, c[0x0][0x440] ;  /* 0x00008800ff0a77ac */ /* 0x000f620008000800 */
[----:B------:R-:W-:-:S04]  /*1e70*/  LEA R16, P0, R236, R48, 0x1 ;  /* 0x00000030ec107211 */ /* 0x000fc800078008ff */
[----:B------:R-:W-:Y:S02]  /*1e80*/  LEA.HI.X R17, R236, R49, R235, 0x1, P0 ;  /* 0x00000031ec117211 */ /* 0x000fe400000f0ceb */
[----:B-----5:R-:W-:Y:S02]  /*1e90*/  ISETP.GE.AND P3, PT, R20, UR10, PT ;  /* 0x0000000a14007c0c */ /* 0x020fe4000bf66270 */
        /* <DEDUP_REMOVED lines=22> */
[----:B------:R1:W-:Y:S02]  /*2000*/  @P0 STS.128 [R247+0xf000], RZ ;  /* 0x00f000fff7000388 */ /* 0x0003e40000000c00 */
.L_x_32:
[----:B------:R-:W-:Y:S05]  /*2010*/  BSYNC.RECONVERGENT B0 ;  /* 0x0000000000007941 */ /* 0x000fea0003800200 */
.L_x_31:
[----:B------:R-:W-:Y:S04]  /*2020*/  BSSY.RECONVERGENT B0, `(.L_x_33) ;  /* 0x0000020000007945 */ /* 0x000fe80003800200 */
[----:B------:R-:W-:Y:S05]  /*2030*/  @P5 BRA `(.L_x_34) ;  /* 0x0000000000685947 */ /* 0x000fea0003800000 */
[----:B------:R-:W5:Y:S02]  /*2040*/  LDCU UR10, c[0x0][0x440] ;  /* 0x00008800ff0a77ac */ /* 0x000f640008000800 */
[----:B-----5:R-:W-:Y:S02]  /*2050*/  ISETP.GE.AND P3, PT, R20, UR10, PT ;  /* 0x0000000a14007c0c */ /* 0x020fe4000bf66270 */
[----:B------:R-:W-:Y:S02]  /*2060*/  ISETP.GE.AND P2, PT, R9, UR10, PT ;  /* 0x0000000a09007c0c */ /* 0x000fe4000bf46270 */
[----:B------:R-:W-:Y:S02]  /*2070*/  ISETP.GE.AND P1, PT, R8, UR10, PT ;  /* 0x0000000a08007c0c */ /* 0x000fe4000bf26270 */
[----:B------:R-:W-:-:S07]  /*2080*/  ISETP.GE.AND P0, PT, R7, UR10, PT ;  /* 0x0000000a07007c0c */ /* 0x000fce000bf06270 */
[----:B------:R-:W-:Y:S01]  /*2090*/  @!PT LDS RZ, [RZ] ;  /* 0x00000000fffff984 */ /* 0x000fe20000000800 */
[----:B------:R-:W-:Y:S01]  /*20a0*/  @!PT LDS RZ, [RZ] ;  /* 0x00000000fffff984 */ /* 0x000fe20000000800 */
[----:B------:R-:W-:Y:S01]  /*20b0*/  @!PT LDS RZ, [RZ] ;  /* 0x00000000fffff984 */ /* 0x000fe20000000800 */
[----:B------:R1:W-:Y:S04]  /*20c0*/  @!P3 LDGSTS.E.BYPASS.LTC128B.128 [R247], desc[UR26][R44.64] ;  /* 0x000000002cf7bfae */ /* 0x0003e8000b981a1a */
[----:B------:R1:W-:Y:S04]  /*20d0*/  @P3 STS.128 [R247], RZ ;  /* 0x000000fff7003388 */ /* 0x0003e80000000c00 */
        /* <DEDUP_REMOVED lines=16> */
.L_x_34:
[----:B------:R1:W-:Y:S04]  /*21e0*/  STS.128 [R247], RZ ;  /* 0x000000fff7007388 */ /* 0x0003e80000000c00 */
[----:B------:R1:W-:Y:S04]  /*21f0*/  STS.128 [R247+0x2000], RZ ;  /* 0x002000fff7007388 */ /* 0x0003e80000000c00 */
[----:B------:R1:W-:Y:S04]  /*2200*/  STS.128 [R247+0x4000], RZ ;  /* 0x004000fff7007388 */ /* 0x0003e80000000c00 */
[----:B------:R1:W-:Y:S02]  /*2210*/  STS.128 [R247+0x6000], RZ ;  /* 0x006000fff7007388 */ /* 0x0003e40000000c00 */
.L_x_35:
[----:B------:R-:W-:Y:S05]  /*2220*/  BSYNC.RECONVERGENT B0 ;  /* 0x0000000000007941 */ /* 0x000fea0003800200 */
.L_x_33:
[--C-:B------:R-:W-:Y:S01]  /*2230*/  SHF.R.U32.HI R15, RZ, 0x1, R4.reuse ;  /* 0x00000001ff0f7819 */ /* 0x100fe20000011604 */
[----:B------:R-:W-:Y:S01]  /*2240*/  IMAD.MOV.U32 R241, RZ, RZ, 0x7f800000 ;  /* 0x7f800000fff17424 */ /* 0x000fe200078e00ff */
[----:B------:R-:W-:Y:S01]  /*2250*/  SHF.R.U32.HI R243, RZ, 0x2, R4 ;  /* 0x00000002fff37819 */ /* 0x000fe20000011604 */
[----:B------:R-:W-:Y:S01]  /*2260*/  IMAD.MOV.U32 R240, RZ, RZ, 0x7f800000 ;  /* 0x7f800000fff07424 */ /* 0x000fe200078e00ff */
[----:B-1----:R-:W-:-:S04]  /*2270*/  LOP3.LUT R16, R15, 0x30, RZ, 0xc0, !PT ;  /* 0x000000300f107812 */ /* 0x002fc800078ec0ff */
[----:B------:R-:W-:-:S04]  /*2280*/  LOP3.LUT R243, R16, 0x7, R243, 0xf8, !PT ;  /* 0x0000000710f37812 */ /* 0x000fc800078ef8f3 */
[C---:B------:R-:W-:Y:S01]  /*2290*/  ISETP.GE.AND P1, PT, R243.reuse, R19, PT ;  /* 0x00000013f300720c */ /* 0x040fe20003f26270 */
[----:B------:R-:W-:-:S05]  /*22a0*/  VIADD R16, R243, 0x8 ;  /* 0x00000008f3107836 */ /* 0x000fca0000000000 */
[----:B------:R-:W-:Y:S01]  /*22b0*/  ISETP.GE.AND P0, PT, R16, R19, PT ;  /* 0x000000131000720c */ /* 0x000fe20003f06270 */
[----:B------:R-:W-:-:S06]  /*22c0*/  IMAD.WIDE.U32 R16, R243, 0x4, R46 ;  /* 0x00000004f3107825 */ /* 0x000fcc00078e002e */
[----:B------:R1:W5:Y:S06]  /*22d0*/  @!P1 LDG.E R241, desc[UR26][R16.64] ;  /* 0x0000001a10f19981 */ /* 0x00036c000c1e1900 */
[----:B------:R1:W5:Y:S01]  /*22e0*/  @!P0 LDG.E R240, desc[UR26][R16.64+0x20] ;  /* 0x0000201a10f08981 */ /* 0x000362000c1e1900 */
[----:B------:R-:W-:Y:S03]  /*22f0*/  BSSY.RECONVERGENT B0, `(.L_x_36) ;  /* 0x0000021000007945 */ /* 0x000fe60003800200 */
[----:B------:R1:W-:Y:S04]  /*2300*/  @P4 STS.128 [R247+0x1000], RZ ;  /* 0x001000fff7004388 */ /* 0x0003e80000000c00 */
[----:B------:R1:W-:Y:S04]  /*2310*/  @P4 STS.128 [R247+0x3000], RZ ;  /* 0x003000fff7004388 */ /* 0x0003e80000000c00 */
[----:B------:R1:W-:Y:S04]  /*2320*/  @P4 STS.128 [R247+0x5000], RZ ;  /* 0x005000fff7004388 */ /* 0x0003e80000000c00 */
[----:B------:R1:W-:Y:S01]  /*2330*/  @P4 STS.128 [R247+0x7000], RZ ;  /* 0x007000fff7004388 */ /* 0x0003e20000000c00 */
[----:B------:R-:W-:Y:S05]  /*2340*/  @P4 BRA `(.L_x_37) ;  /* 0x00000000006c4947 */ /* 0x000fea0003800000 */
[----:B------:R-:W2:Y:S01]  /*2350*/  LDCU UR10, c[0x0][0x440] ;  /* 0x00008800ff0a77ac */ /* 0x000ea20008000800 */
[----:B-1----:R-:W-:-:S04]  /*2360*/  LEA R16, P4, R2, R44, 0x1 ;  /* 0x0000002c02107211 */ /* 0x002fc800078808ff */
[----:B------:R-:W-:Y:S02]  /*2370*/  LEA.HI.X R17, R2, R45, R3, 0x1, P4 ;  /* 0x0000002d02117211 */ /* 0x000fe400020f0c03 */
[----:B--2---:R-:W-:Y:S02]  /*2380*/  ISETP.GE.AND P3, PT, R20, UR10, PT ;  /* 0x0000000a14007c0c */ /* 0x004fe4000bf66270 */
        /* <DEDUP_REMOVED lines=23> */
.L_x_37:
[----:B------:R-:W-:Y:S05]  /*2500*/  BSYNC.RECONVERGENT B0 ;  /* 0x0000000000007941 */ /* 0x000fea0003800200 */
.L_x_36:
[----:B------:R-:W-:Y:S04]  /*2510*/  BSSY.RECONVERGENT B0, `(.L_x_38) ;  /* 0x000002f000007945 */ /* 0x000fe80003800200 */
[----:B------:R-:W-:Y:S05]  /*2520*/  @P6 BRA `(.L_x_39) ;  /* 0x0000000000a46947 */ /* 0x000fea0003800000 */
[----:B------:R-:W2:Y:S01]  /*2530*/  LDCU.64 UR12, c[0x0][0x3d0] ;  /* 0x00007a00ff0c77ac */ /* 0x000ea20008000a00 */
[C---:B-1----:R-:W-:Y:S01]  /*2540*/  IMAD.WIDE.U32 R16, R5.reuse, UR20, R20 ;  /* 0x0000001405107c25 */ /* 0x042fe2000f8e0014 */
[----:B------:R-:W1:Y:S03]  /*2550*/  LDCU UR14, c[0x0][0x440] ;  /* 0x00008800ff0e77ac */ /* 0x000e660008000800 */
[----:B------:R-:W-:Y:S01]  /*2560*/  IMAD R2, R12, UR20, RZ ;  /* 0x000000140c027c24 */ /* 0x000fe2000f8e02ff */
[----:B------:R-:W-:Y:S01]  /*2570*/  IADD3 R12, P0, PT, R14, R16, RZ ;  /* 0x000000100e0c7210 */ /* 0x000fe20007f1e0ff */
[----:B------:R-:W3:Y:S02]  /*2580*/  LDCU.64 UR10, c[0x0][0x388] ;  /* 0x00007100ff0a77ac */ /* 0x000ee40008000a00 */
[----:B------:R-:W-:-:S05]  /*2590*/  IMAD R2, R5, UR21, R2 ;  /* 0x0000001505027c24 */ /* 0x000fca000f8e0202 */
[----:B------:R-:W-:Y:S01]  /*25a0*/  IADD3.X R13, PT, PT, R13, R17, R2, P0, !PT ;  /* 0x000000110d0d7210 */ /* 0x000fe200007fe402 */
[----:B--2---:R-:W-:Y:S02]  /*25b0*/  IMAD R10, R10, UR12, RZ ;  /* 0x0000000c0a0a7c24 */ /* 0x004fe4000f8e02ff */
[----:B------:R-:W-:Y:S01]  /*25c0*/  IMAD.WIDE.U32 R12, R11, UR12, R12 ;  /* 0x0000000c0b0c7c25 */ /* 0x000fe2000f8e000c */
[----:B-1----:R-:W-:-:S03]  /*25d0*/  ISETP.GE.AND P3, PT, R20, UR14, PT ;  /* 0x0000000e14007c0c */ /* 0x002fc6000bf66270 */
[----:B------:R-:W-:Y:S01]  /*25e0*/  IMAD R10, R11, UR13, R10 ;  /* 0x0000000d0b0a7c24 */ /* 0x000fe2000f8e020a */
[----:B------:R-:W-:Y:S02]  /*25f0*/  ISETP.GE.AND P2, PT, R9, UR14, PT ;  /* 0x0000000e09007c0c */ /* 0x000fe4000bf46270 */
[----:B------:R-:W-:Y:S02]  /*2600*/  ISETP.GE.AND P1, PT, R8, UR14, PT ;  /* 0x0000000e08007c0c */ /* 0x000fe4000bf26270 */
[----:B------:R-:W-:Y:S02]  /*2610*/  IADD3 R13, PT, PT, R13, R10, RZ ;  /* 0x0000000a0d0d7210 */ /* 0x000fe40007ffe0ff */
[----:B------:R-:W-:Y:S01]  /*2620*/  ISETP.GE.AND P0, PT, R7, UR14, PT ;  /* 0x0000000e07007c0c */ /* 0x000fe2000bf06270 */
[----:B------:R-:W-:-:S04]  /*2630*/  IMAD.WIDE.U32 R2, R6, UR20, R12 ;  /* 0x0000001406027c25 */ /* 0x000fc8000f8e000c */
[----:B------:R-:W-:Y:S01]  /*2640*/  IMAD R6, R6, UR21, R3 ;  /* 0x0000001506067c24 */ /* 0x000fe2000f8e0203 */
[----:B---3--:R-:W-:-:S04]  /*2650*/  LEA R10, P4, R2, UR10, 0x1 ;  /* 0x0000000a020a7c11 */ /* 0x008fc8000f8808ff */
        /* <DEDUP_REMOVED lines=22> */
.L_x_39:
[----:B------:R1:W-:Y:S04]  /*27c0*/  STS.128 [R247+0x10000], RZ ;  /* 0x010000fff7007388 */ /* 0x0003e80000000c00 */
[----:B------:R1:W-:Y:S04]  /*27d0*/  STS.128 [R247+0x11000], RZ ;  /* 0x011000fff7007388 */ /* 0x0003e80000000c00 */
[----:B------:R1:W-:Y:S04]  /*27e0*/  STS.128 [R247+0x12000], RZ ;  /* 0x012000fff7007388 */ /* 0x0003e80000000c00 */
[----:B------:R1:W-:Y:S02]  /*27f0*/  STS.128 [R247+0x13000], RZ ;  /* 0x013000fff7007388 */ /* 0x0003e40000000c00 */
.L_x_40:
[----:B------:R-:W-:Y:S05]  /*2800*/  BSYNC.RECONVERGENT B0 ;  /* 0x0000000000007941 */ /* 0x000fea0003800200 */
.L_x_38:
[----:B------:R-:W2:Y:S01]  /*2810*/  S2R R217, SR_TID.X ;  /* 0x0000000000d97919 */ /* 0x000ea20000002100 */
[C---:B------:R-:W-:Y:S01]  /*2820*/  IMAD.SHL.U32 R3, R4.reuse, 0x40, RZ ;  /* 0x0000004004037824 */ /* 0x040fe200078e00ff */
[C---:B------:R-:W-:Y:S01]  /*2830*/  LOP3.LUT P0, RZ, R4.reuse, 0x4, RZ, 0xc0, !PT ;  /* 0x0000000404ff7812 */ /* 0x040fe2000780c0ff */
[----:B------:R-:W-:Y:S01]  /*2840*/  IMAD.SHL.U32 R228, R4, 0x20, RZ ;  /* 0x0000002004e47824 */ /* 0x000fe200078e00ff */
[----:B------:R-:W0:Y:S01]  /*2850*/  LDGDEPBAR ;  /* 0x00000000000079af */ /* 0x000e220000000000 */
[----:B------:R-:W-:Y:S01]  /*2860*/  VIADD R7, R5, 0x20 ;  /* 0x0000002005077836 */ /* 0x000fe20000000000 */
[C---:B------:R-:W-:Y:S01]  /*2870*/  LOP3.LUT R5, R3.reuse, 0x1c0, RZ, 0xc0, !PT ;  /* 0x000001c003057812 */ /* 0x040fe200078ec0ff */
[----:B------:R-:W-:Y:S01]  /*2880*/  IMAD.MOV.U32 R226, RZ, RZ, 0x20 ;  /* 0x00000020ffe27424 */ /* 0x000fe200078e00ff */
[----:B------:R-:W-:Y:S01]  /*2890*/  LOP3.LUT R3, R3, 0x200, RZ, 0xc0, !PT ;  /* 0x0000020003037812 */ /* 0x000fe200078ec0ff */
[----:B------:R-:W1:Y:S01]  /*28a0*/  LDC R252, c[0x0][0x44c] ;  /* 0x00011300fffc7b82 */ /* 0x000e620000000800 */
[----:B------:R-:W-:Y:S01]  /*28b0*/  LOP3.LUT R229, R228, 0x200, RZ, 0xc0, !PT ;  /* 0x00000200e4e57812 */ /* 0x000fe200078ec0ff */
[----:B------:R-:W3:Y:S01]  /*28c0*/  LDCU UR10, c[0x0][0x590] ;  /* 0x0000b200ff0a77ac */ /* 0x000ee20008000800 */
[----:B------:R-:W-:Y:S01]  /*28d0*/  LOP3.LUT R228, R3, 0xc00, R228, 0xf8, !PT ;  /* 0x00000c0003e47812 */ /* 0x000fe200078ef8e4 */
[----:B------:R-:W-:Y:S01]  /*28e0*/  IMAD.MOV.U32 R227, RZ, RZ, 0x40 ;  /* 0x00000040ffe37424 */ /* 0x000fe200078e00ff */
[----:B------:R-:W-:-:S02]  /*28f0*/  LOP3.LUT R5, R5, 0x38, R0, 0xf8, !PT ;  /* 0x0000003805057812 */ /* 0x000fc400078ef800 */
[----:B------:R-:W-:Y:S02]  /*2900*/  CS2R R126, SRZ ;  /* 0x00000000007e7805 */ /* 0x000fe4000001ff00 */
[----:B------:R-:W-:Y:S02]  /*2910*/  LOP3.LUT P1, RZ, R4, 0x2, RZ, 0xc0, !PT ;  /* 0x0000000204ff7812 */ /* 0x000fe4000782c0ff */
[----:B------:R-:W-:Y:S02]  /*2920*/  CS2R R124, SRZ ;  /* 0x00000000007c7805 */ /* 0x000fe4000001ff00 */
[----:B------:R-:W-:Y:S02]  /*2930*/  LOP3.LUT R6, R5, 0x8, R4, 0x78, !PT ;  /* 0x0000000805067812 */ /* 0x000fe400078e7804 */
[----:B------:R-:W-:Y:S02]  /*2940*/  CS2R R130, SRZ ;  /* 0x0000000000827805 */ /* 0x000fe4000001ff00 */
[----:B------:R-:W-:-:S02]  /*2950*/  LOP3.LUT R229, R229, 0x1c00, R0, 0xf8, !PT ;  /* 0x00001c00e5e57812 */ /* 0x000fc400078ef800 */
[----:B------:R-:W-:Y:S02]  /*2960*/  CS2R R128, SRZ ;  /* 0x0000000000807805 */ /* 0x000fe4000001ff00 */
[----:B------:R-:W-:Y:S02]  /*2970*/  LOP3.LUT R15, R5, 0x8, R15, 0x78, !PT ;  /* 0x00000008050f7812 */ /* 0x000fe400078e780f */
[----:B------:R-:W-:Y:S02]  /*2980*/  CS2R R122, SRZ ;  /* 0x00000000007a7805 */ /* 0x000fe4000001ff00 */
[----:B------:R-:W-:Y:S02]  /*2990*/  LOP3.LUT R229, R229, R6, RZ, 0xfc, !PT ;  /* 0x00000006e5e57212 */ /* 0x000fe400078efcff */
[----:B------:R-:W-:Y:S02]  /*29a0*/  CS2R R120, SRZ ;  /* 0x0000000000787805 */ /* 0x000fe4000001ff00 */
[----:B------:R-:W-:-:S02]  /*29b0*/  SEL R226, R226, 0xffffffe0, !P1 ;  /* 0xffffffe0e2e27807 */ /* 0x000fc40004800000 */
[----:B------:R-:W-:Y:S01]  /*29c0*/  CS2R R118, SRZ ;  /* 0x0000000000767805 */ /* 0x000fe2000001ff00 */
[----:B------:R-:W-:-:S04]  /*29d0*/  DEPBAR.LE SB0, 0x1 ;  /* 0x000080400000791a */ /* 0x000fc80000000000 */
[C---:B--2---:R-:W-:Y:S01]  /*29e0*/  IMAD.SHL.U32 R3, R217.reuse, 0x40, RZ ;  /* 0x00000040d9037824 */ /* 0x044fe200078e00ff */
[----:B------:R-:W-:Y:S01]  /*29f0*/  SHF.R.U32.HI R234, RZ, 0x2, R217 ;  /* 0x00000002ffea7819 */ /* 0x000fe200000116d9 */
[----:B------:R-:W-:Y:S01]  /*2a00*/  IMAD.SHL.U32 R9, R217, 0x100, RZ ;  /* 0x00000100d9097824 */ /* 0x000fe200078e00ff */
[----:B------:R-:W-:Y:S01]  /*2a10*/  LEA R229, R229, UR5, 0x1 ;  /* 0x00000005e5e57c11 */ /* 0x000fe2000f8e08ff */
[----:B------:R-:W-:Y:S01]  /*2a20*/  BAR.SYNC.DEFER_BLOCKING 0x0 ;  /* 0x0000000000007b1d */ /* 0x000fe20000010000 */
[----:B------:R-:W-:Y:S01]  /*2a30*/  LOP3.LUT R223, R3, 0x1c0, RZ, 0xc0, !PT ;  /* 0x000001c003df7812 */ /* 0x000fe200078ec0ff */
[----:B------:R-:W-:Y:S01]  /*2a40*/  IMAD.SHL.U32 R2, R217, 0x8, RZ ;  /* 0x00000008d9027824 */ /* 0x000fe200078e00ff */
[----:B------:R-:W-:Y:S01]  /*2a50*/  LOP3.LUT R4, R3, 0x200, RZ, 0xc0, !PT ;  /* 0x0000020003047812 */ /* 0x000fe200078ec0ff */
[----:B------:R-:W-:Y:S01]  /*2a60*/  IMAD.SHL.U32 R0, R217, 0x20, RZ ;  /* 0x00000020d9007824 */ /* 0x000fe200078e00ff */
[----:B------:R-:W-:Y:S01]  /*2a70*/  LOP3.LUT R223, R223, 0x38, R234, 0xf8, !PT ;  /* 0x00000038dfdf7812 */ /* 0x000fe200078ef8ea */
[C---:B------:R-:W-:Y:S01]  /*2a80*/  IMAD.SHL.U32 R5, R217.reuse, 0x10, RZ ;  /* 0x00000010d9057824 */ /* 0x040fe200078e00ff */
[----:B------:R-:W-:Y:S01]  /*2a90*/  LOP3.LUT R4, R4, 0x1000, R9, 0xf8, !PT ;  /* 0x0000100004047812 */ /* 0x000fe200078ef809 */
[----:B------:R-:W-:Y:S01]  /*2aa0*/  IMAD.SHL.U32 R224, R217, 0x2, RZ ;  /* 0x00000002d9e07824 */ /* 0x000fe200078e00ff */
[----:B------:R-:W-:Y:S01]  /*2ab0*/  LOP3.LUT R223, R223, 0x38, R2, 0x78, !PT ;  /* 0x00000038dfdf7812 */ /* 0x000fe200078e7802 */
[----:B------:R-:W-:Y:S01]  /*2ac0*/  IMAD.IADD R220, R229, 0x1, R226 ;  /* 0x00000001e5dc7824 */ /* 0x000fe200078e02e2 */
[----:B------:R-:W-:-:S02]  /*2ad0*/  LOP3.LUT R8, R0, 0xe0, RZ, 0xc0, !PT ;  /* 0x000000e000087812 */ /* 0x000fc400078ec0ff */
[----:B------:R-:W-:Y:S02]  /*2ae0*/  CS2R R116, SRZ ;  /* 0x0000000000747805 */ /* 0x000fe4000001ff00 */
[----:B------:R-:W-:Y:S02]  /*2af0*/  LOP3.LUT R223, R4, R223, RZ, 0xfc, !PT ;  /* 0x000000df04df7212 */ /* 0x000fe400078efcff */
[----:B------:R-:W-:Y:S02]  /*2b00*/  CS2R R110, SRZ ;  /* 0x00000000006e7805 */ /* 0x000fe4000001ff00 */
[----:B------:R-:W-:Y:S02]  /*2b10*/  LOP3.LUT R4, R2, 0xe0, RZ, 0xc0, !PT ;  /* 0x000000e002047812 */ /* 0x000fe400078ec0ff */
[----:B------:R-:W-:Y:S02]  /*2b20*/  CS2R R108, SRZ ;  /* 0x00000000006c7805 */ /* 0x000fe4000001ff00 */
[----:B------:R-:W-:-:S02]  /*2b30*/  ISETP.GE.AND P6, PT, R7, R244, PT ;  /* 0x000000f40700720c */ /* 0x000fc40003fc6270 */
[----:B------:R-:W-:Y:S02]  /*2b40*/  CS2R R114, SRZ ;  /* 0x0000000000727805 */ /* 0x000fe4000001ff00 */
[----:B------:R-:W-:Y:S02]  /*2b50*/  LOP3.LUT R7, R8, 0x100, R5, 0xf8, !PT ;  /* 0x0000010008077812 */ /* 0x000fe400078ef805 */
[----:B------:R-:W-:Y:S02]  /*2b60*/  CS2R R112, SRZ ;  /* 0x0000000000707805 */ /* 0x000fe4000001ff00 */
[----:B------:R-:W-:Y:S02]  /*2b70*/  LOP3.LUT R5, R5, 0x600, RZ, 0xc0, !PT ;  /* 0x0000060005057812 */ /* 0x000fe400078ec0ff */
[----:B------:R-:W-:Y:S02]  /*2b80*/  CS2R R106, SRZ ;  /* 0x00000000006a7805 */ /* 0x000fe4000001ff00 */
[--C-:B------:R-:W-:Y:S01]  /*2b90*/  LOP3.LUT R249, R4, 0x18, R217.reuse, 0xf8, !PT ;  /* 0x0000001804f97812 */ /* 0x100fe200078ef8d9 */
[----:B------:R-:W-:Y:S01]  /*2ba0*/  VIADD R4, R229, 0x14000 ;  /* 0x00014000e5047836 */ /* 0x000fe20000000000 */
[----:B------:R-:W-:Y:S01]  /*2bb0*/  SHF.R.U32.HI R216, RZ, 0x3, R217 ;  /* 0x00000003ffd87819 */ /* 0x000fe200000116d9 */
[----:B------:R-:W2:Y:S01]  /*2bc0*/  LDSM.16.M88.4 R132, [R229+0x14000] ;  /* 0x01400000e584783b */ /* 0x000ea20000000200 */
[----:B------:R-:W-:Y:S01]  /*2bd0*/  LOP3.LUT R6, R5, 0x6, R224, 0xf8, !PT ;  /* 0x0000000605067812 */ /* 0x000fe200078ef8e0 */
[----:B------:R-:W-:Y:S01]  /*2be0*/  VIADD R5, R229, 0x14040 ;  /* 0x00014040e5057836 */ /* 0x000fe20000000000 */
[----:B------:R-:W-:Y:S01]  /*2bf0*/  LOP3.LUT R249, R249, 0x10, R216, 0x78, !PT ;  /* 0x00000010f9f97812 */ /* 0x000fe200078e78d8 */
[----:B------:R-:W-:Y:S01]  /*2c00*/  @P0 VIADD R5, R4, 0xffffffc0 ;  /* 0xffffffc004050836 */ /* 0x000fe20000000000 */
[----:B------:R-:W1:Y:S01]  /*2c10*/  LDSM.16.M88.4 R148, [R229+0x15000] ;  /* 0x01500000e594783b */ /* 0x000e620000000200 */
[----:B------:R-:W-:-:S02]  /*2c20*/  LOP3.LUT P4, RZ, R217, 0x4, RZ, 0xc0, !PT ;  /* 0x00000004d9ff7812 */ /* 0x000fc4000788c0ff */
[----:B------:R-:W-:Y:S02]  /*2c30*/  CS2R R104, SRZ ;  /* 0x0000000000687805 */ /* 0x000fe4000001ff00 */
[----:B------:R-:W-:Y:S01]  /*2c40*/  LOP3.LUT R249, R6, R249, RZ, 0xfc, !PT ;  /* 0x000000f906f97212 */ /* 0x000fe200078efcff */
[----:B------:R-:W1:Y:S01]  /*2c50*/  LDSM.16.M88.4 R164, [R229+0x16000] ;  /* 0x01600000e5a4783b */ /* 0x000e620000000200 */
[----:B------:R-:W-:Y:S01]  /*2c60*/  IMAD.IADD R4, R226, 0x1, R5 ;  /* 0x00000001e2047824 */ /* 0x000fe200078e0205 */
[----:B------:R-:W-:Y:S01]  /*2c70*/  LOP3.LUT R228, R228, R15, RZ, 0xfc, !PT ;  /* 0x0000000fe4e47212 */ /* 0x000fe200078efcff */
[----:B------:R-:W-:Y:S01]  /*2c80*/  IMAD.MOV.U32 R6, RZ, RZ, 0x240 ;  /* 0x00000240ff067424 */ /* 0x000fe200078e00ff */
[----:B------:R-:W1:Y:S01]  /*2c90*/  LDSM.16.M88.4 R180, [R229+0x17000] ;  /* 0x01700000e5b4783b */ /* 0x000e620000000200 */
[----:B------:R-:W-:Y:S02]  /*2ca0*/  SEL R227, R227, 0xffffffc0, !P0 ;  /* 0xffffffc0e3e37807 */ /* 0x000fe40004000000 */
[----:B------:R-:W-:-:S02]  /*2cb0*/  CS2R R102, SRZ ;  /* 0x0000000000667805 */ /* 0x000fc4000001ff00 */
[----:B------:R-:W-:Y:S01]  /*2cc0*/  LEA R228, R228, UR5, 0x1 ;  /* 0x00000005e4e47c11 */ /* 0x000fe2000f8e08ff */
[----:B------:R-:W1:Y:S01]  /*2cd0*/  LDSM.16.M88.4 R136, [R220+0x14000] ;  /* 0x01400000dc88783b */ /* 0x000e620000000200 */
[----:B------:R-:W-:Y:S01]  /*2ce0*/  LOP3.LUT R222, R217, 0x8, RZ, 0xc0, !PT ;  /* 0x00000008d9de7812 */ /* 0x000fe200078ec0ff */
[----:B------:R-:W-:Y:S01]  /*2cf0*/  IMAD.IADD R219, R229, 0x1, R227 ;  /* 0x00000001e5db7824 */ /* 0x000fe200078e02e3 */
[----:B------:R-:W-:Y:S01]  /*2d00*/  SHF.R.U32.HI R9, RZ, 0x3, R7 ;  /* 0x00000003ff097819 */ /* 0x000fe20000011607 */
[----:B------:R-:W2:Y:S01]  /*2d10*/  LDSM.16.M88.4 R152, [R220+0x15000] ;  /* 0x01500000dc98783b */ /* 0x000ea20000000200 */
[--C-:B------:R-:W-:Y:S01]  /*2d20*/  IMAD.IADD R227, R227, 0x1, R228.reuse ;  /* 0x00000001e3e37824 */ /* 0x100fe200078e02e4 */
[----:B------:R-:W-:Y:S02]  /*2d30*/  CS2R R100, SRZ ;  /* 0x0000000000647805 */ /* 0x000fe4000001ff00 */
[----:B------:R-:W-:Y:S01]  /*2d40*/  LOP3.LUT R222, R222, 0x38, R9, 0x78, !PT ;  /* 0x00000038dede7812 */ /* 0x000fe200078e7809 */
[----:B------:R-:W2:Y:S01]  /*2d50*/  LDSM.16.M88.4 R168, [R220+0x16000] ;  /* 0x01600000dca8783b */ /* 0x000ea20000000200 */
[C---:B------:R-:W-:Y:S01]  /*2d60*/  IMAD.IADD R225, R226.reuse, 0x1, R228 ;  /* 0x00000001e2e17824 */ /* 0x040fe200078e02e4 */
[----:B------:R-:W-:Y:S01]  /*2d70*/  CS2R R38, SRZ ;  /* 0x0000000000267805 */ /* 0x000fe2000001ff00 */
[----:B------:R-:W-:Y:S01]  /*2d80*/  IMAD.IADD R218, R226, 0x1, R219 ;  /* 0x00000001e2da7824 */ /* 0x000fe200078e02db */
[----:B------:R-:W2:Y:S01]  /*2d90*/  LDSM.16.M88.4 R184, [R220+0x17000] ;  /* 0x01700000dcb8783b */ /* 0x000ea20000000200 */
[----:B------:R-:W-:-:S02]  /*2da0*/  LOP3.LUT R222, R222, R7, RZ, 0x3c, !PT ;  /* 0x00000007dede7212 */ /* 0x000fc400078e3cff */
[----:B------:R-:W-:Y:S02]  /*2db0*/  CS2R R36, SRZ ;  /* 0x0000000000247805 */ /* 0x000fe4000001ff00 */
[----:B------:R-:W-:Y:S01]  /*2dc0*/  CS2R R42, SRZ ;  /* 0x00000000002a7805 */ /* 0x000fe2000001ff00 */
[----:B------:R-:W2:Y:S01]  /*2dd0*/  LDSM.16.M88.4 R140, [R5] ;  /* 0x00000000058c783b */ /* 0x000ea20000000200 */
[----:B------:R-:W-:Y:S02]  /*2de0*/  CS2R R40, SRZ ;  /* 0x0000000000287805 */ /* 0x000fe4000001ff00 */
[----:B------:R-:W-:Y:S02]  /*2df0*/  CS2R R34, SRZ ;  /* 0x0000000000227805 */ /* 0x000fe4000001ff00 */
[----:B------:R-:W-:Y:S01]  /*2e00*/  CS2R R32, SRZ ;  /* 0x0000000000207805 */ /* 0x000fe2000001ff00 */
[----:B------:R-:W2:Y:S01]  /*2e10*/  LDSM.16.M88.4 R156, [R5+0x1000] ;  /* 0x00100000059c783b */ /* 0x000ea20000000200 */
[----:B------:R-:W-:-:S02]  /*2e20*/  CS2R R30, SRZ ;  /* 0x00000000001e7805 */ /* 0x000fc4000001ff00 */
[----:B------:R-:W-:Y:S02]  /*2e30*/  CS2R R28, SRZ ;  /* 0x00000000001c7805 */ /* 0x000fe4000001ff00 */
[----:B------:R-:W-:Y:S01]  /*2e40*/  CS2R R22, SRZ ;  /* 0x0000000000167805 */ /* 0x000fe2000001ff00 */
[----:B------:R-:W2:Y:S01]  /*2e50*/  LDSM.16.M88.4 R172, [R5+0x2000] ;  /* 0x0020000005ac783b */ /* 0x000ea20000000200 */
[----:B------:R-:W-:Y:S02]  /*2e60*/  CS2R R20, SRZ ;  /* 0x0000000000147805 */ /* 0x000fe4000001ff00 */
[----:B------:R-:W-:Y:S02]  /*2e70*/  CS2R R26, SRZ ;  /* 0x00000000001a7805 */ /* 0x000fe4000001ff00 */
[----:B------:R-:W-:Y:S01]  /*2e80*/  CS2R R24, SRZ ;  /* 0x0000000000187805 */ /* 0x000fe2000001ff00 */
[----:B------:R4:W2:Y:S01]  /*2e90*/  LDSM.16.M88.4 R188, [R5+0x3000] ;  /* 0x0030000005bc783b */ /* 0x0008a20000000200 */
[----:B------:R-:W-:-:S02]  /*2ea0*/  CS2R R18, SRZ ;  /* 0x0000000000127805 */ /* 0x000fc4000001ff00 */
[----:B-1----:R-:W-:Y:S02]  /*2eb0*/  CS2R R16, SRZ ;  /* 0x0000000000107805 */ /* 0x002fe4000001ff00 */
[----:B------:R-:W-:Y:S01]  /*2ec0*/  CS2R R14, SRZ ;  /* 0x00000000000e7805 */ /* 0x000fe2000001ff00 */
[----:B------:R-:W1:Y:S01]  /*2ed0*/  LDSM.16.M88.4 R144, [R4] ;  /* 0x000000000490783b */ /* 0x000e620000000200 */
[----:B------:R-:W-:Y:S01]  /*2ee0*/  CS2R R12, SRZ ;  /* 0x00000000000c7805 */ /* 0x000fe2000001ff00 */
[----:B------:R-:W-:Y:S01]  /*2ef0*/  IMAD.SHL.U32 R221, R217, 0x4, RZ ;  /* 0x00000004d9dd7824 */ /* 0x000fe200078e00ff */
[----:B------:R-:W1:Y:S01]  /*2f00*/  LDCU UR11, c[0x0][0x440] ;  /* 0x00008800ff0b77ac */ /* 0x000e620008000800 */
[----:B------:R-:W1:Y:S01]  /*2f10*/  LDSM.16.M88.4 R160, [R4+0x1000] ;  /* 0x0010000004a0783b */ /* 0x000e620000000200 */
[----:B------:R-:W-:Y:S01]  /*2f20*/  IMAD.IADD R226, R226, 0x1, R227 ;  /* 0x00000001e2e27824 */ /* 0x000fe200078e02e3 */
[----:B------:R-:W1:Y:S02]  /*2f30*/  LDCU UR12, c[0x0][0x3e0] ;  /* 0x00007c00ff0c77ac */ /* 0x000e640008000800 */
[----:B------:R-:W1:Y:S01]  /*2f40*/  LDSM.16.M88.4 R176, [R4+0x2000] ;  /* 0x0020000004b0783b */ /* 0x000e620000000200 */
[----:B------:R-:W1:Y:S03]  /*2f50*/  LDCU UR13, c[0x0][0x45c] ;  /* 0x00008b80ff0d77ac */ /* 0x000e660008000800 */
[----:B------:R2:W1:Y:S01]  /*2f60*/  LDSM.16.M88.4 R192, [R4+0x3000] ;  /* 0x0030000004c0783b */ /* 0x0004620000000200 */
[----:B---3--:R-:W-:Y:S01]  /*2f70*/  USHF.L.U32 UR10, UR10, 0x6, URZ ;  /* 0x000000060a0a7899 */ /* 0x008fe200080006ff */
[----:B----4-:R-:W-:-:S02]  /*2f80*/  @P6 LOP3.LUT R5, R224, 0x6, RZ, 0xc0, !PT ;  /* 0x00000006e0056812 */ /* 0x010fc400078ec0ff */
[----:B--2---:R-:W-:Y:S02]  /*2f90*/  SEL R4, R6, 0x1c0, !P4 ;  /* 0x000001c006047807 */ /* 0x004fe40006000000 */
[----:B------:R-:W-:-:S05]  /*2fa0*/  @P6 LOP3.LUT R4, R5, 0x70, R216, 0xf8, !PT ;  /* 0x0000007005046812 */ /* 0x000fca00078ef8d8 */
[----:B------:R2:W-:Y:S02]  /*2fb0*/  @P6 STL [R1+0x18], R4 ;  /* 0x0000180401006387 */ /* 0x0005e40000100800 */
.L_x_43:
[----:B------:R-:W0:Y:S01]  /*2fc0*/  LDGDEPBAR ;  /* 0x00000000000079af */ /* 0x000e220000000000 */
[----:B-----5:R-:W-:Y:S01]  /*2fd0*/  FSETP.NEU.FTZ.AND P0, PT, R241, -INF , PT ;  /* 0xff800000f100780b */ /* 0x020fe20003f1d000 */
[----:B------:R-:W-:Y:S01]  /*2fe0*/  IMAD.MOV.U32 R239, RZ, RZ, R237 ;  /* 0x000000ffffef7224 */ /* 0x000fe200078e00ed */
[----:B------:R-:W-:Y:S02]  /*2ff0*/  LEA R231, R222, UR4, 0x1 ;  /* 0x00000004dee77c11 */ /* 0x000fe4000f8e08ff */
[----:B------:R-:W3:Y:S01]  /*3000*/  LDL R68, [R1+0x18] ;  /* 0x0000180001447983 */ /* 0x000ee20000100800 */
[----:B------:R-:W-:Y:S02]  /*3010*/  LEA R230, R223, UR4, 0x1 ;  /* 0x00000004dfe67c11 */ /* 0x000fe4000f8e08ff */
[----:B------:R-:W-:Y:S02]  /*3020*/  LEA R76, R249, UR30, 0x1 ;  /* 0x0000001ef94c7c11 */ /* 0x000fe4000f8e08ff */
[----:B------:R-:W-:Y:S02]  /*3030*/  ISETP.NE.AND P5, PT, R242, RZ, PT ;  /* 0x000000fff200720c */ /* 0x000fe40003fa5270 */
[----:B------:R-:W-:Y:S02]  /*3040*/  SHF.R.U32.HI R232, RZ, 0x1, R217 ;  /* 0x00000001ffe87819 */ /* 0x000fe400000116d9 */
[----:B------:R-:W-:Y:S01]  /*3050*/  LOP3.LUT R212, R0, 0x400, RZ, 0xc0, !PT ;  /* 0x0000040000d47812 */ /* 0x000fe200078ec0ff */
[----:B---3--:R-:W-:Y:S01]  /*3060*/  @P6 IMAD R71, R248, 0x20, R68 ;  /* 0x00000020f8476824 */ /* 0x008fe200078e0244 */
[----:B------:R-:W-:Y:S04]  /*3070*/  DEPBAR.LE SB0, 0x0 ;  /* 0x000080000000791a */ /* 0x000fe80000000000 */
[----:B------:R-:W-:Y:S01]  /*3080*/  BAR.SYNC.DEFER_BLOCKING 0x0 ;  /* 0x0000000000007b1d */ /* 0x000fe20000010000 */
[----:B------:R-:W-:Y:S02]  /*3090*/  @P6 VIADD R73, R71, 0x8 ;  /* 0x0000000847496836 */ /* 0x000fe40000000000 */
[----:B------:R-:W-:Y:S01]  /*30a0*/  FMUL.FTZ R68, R241, 1.4426950216293334961 ;  /* 0x3fb8aa3bf1447820 */ /* 0x000fe20000410000 */
[C---:B------:R-:W-:Y:S01]  /*30b0*/  @P6 VIADD R69, R71.reuse, 0x1 ;  /* 0x0000000147456836 */ /* 0x040fe20000000000 */
[CC--:B------:R-:W-:Y:S01]  /*30c0*/  @P6 ISETP.GE.AND P1, PT, R71.reuse, R244.reuse, PT ;  /* 0x000000f44700620c */ /* 0x0c0fe20003f26270 */
[----:B------:R-:W-:Y:S01]  /*30d0*/  @P6 VIADD R71, R71, 0x9 ;  /* 0x0000000947476836 */ /* 0x000fe20000000000 */
[-C--:B------:R-:W-:Y:S01]  /*30e0*/  @P6 ISETP.GE.AND P3, PT, R73, R244.reuse, PT ;  /* 0x000000f44900620c */ /* 0x080fe20003f66270 */
[----:B------:R-:W-:Y:S01]  /*30f0*/  FMUL.FTZ R73, R240, 1.4426950216293334961 ;  /* 0x3fb8aa3bf0497820 */ /* 0x000fe20000410000 */
[----:B------:R-:W-:Y:S02]  /*3100*/  FSEL R72, R68, RZ, P0 ;  /* 0x000000ff44487208 */ /* 0x000fe40000000000 */
[----:B------:R-:W-:Y:S02]  /*3110*/  FSETP.NEU.FTZ.AND P0, PT, R240, -INF , PT ;  /* 0xff800000f000780b */ /* 0x000fe40003f1d000 */
[-C--:B------:R-:W-:Y:S02]  /*3120*/  @P6 ISETP.GE.AND P2, PT, R69, R244.reuse, PT ;  /* 0x000000f44500620c */ /* 0x080fe40003f46270 */
[----:B------:R-:W-:Y:S02]  /*3130*/  FSEL R73, R73, RZ, P0 ;  /* 0x000000ff49497208 */ /* 0x000fe40000000000 */
[----:B------:R-:W-:Y:S01]  /*3140*/  @P6 ISETP.GE.AND P0, PT, R71, R244, PT ;  /* 0x000000f44700620c */ /* 0x000fe20003f06270 */
[----:B-1----:R-:W-:Y:S05]  /*3150*/  LDSM.16.M88.4 R44, [R228] ;  /* 0x00000000e42c783b */ /* 0x002fea0000000200 */
[----:B------:R-:W2:Y:S05]  /*3160*/  LDSM.16.M88.4 R48, [R229+0x10000] ;  /* 0x01000000e530783b */ /* 0x000eaa0000000200 */
[----:B------:R-:W-:Y:S05]  /*3170*/  LDSM.16.M88.4 R52, [R225] ;  /* 0x00000000e134783b */ /* 0x000fea0000000200 */
[----:B------:R-:W3:Y:S05]  /*3180*/  LDSM.16.M88.4 R56, [R220+0x10000] ;  /* 0x01000000dc38783b */ /* 0x000eea0000000200 */
[----:B------:R-:W-:Y:S05]  /*3190*/  LDSM.16.M88.4 R60, [R227] ;  /* 0x00000000e33c783b */ /* 0x000fea0000000200 */
[----:B------:R-:W4:Y:S01]  /*31a0*/  LDSM.16.M88.4 R64, [R219+0x10000] ;  /* 0x01000000db40783b */ /* 0x000f220000000200 */
[C---:B--2---:R-:W-:Y:S08]  /*31b0*/  HMMA.16816.F32.BF16 R4, R44.reuse, R48, RZ ;  /* 0x000000302c04723c */ /* 0x044ff000000418ff */
[----:B------:R-:W-:Y:S01]  /*31c0*/  HMMA.16816.F32.BF16 R8, R44, R50, RZ ;  /* 0x000000322c08723c */ /* 0x000fe200000418ff */
[----:B------:R-:W-:Y:S05]  /*31d0*/  LDSM.16.M88.4 R44, [R226] ;  /* 0x00000000e22c783b */ /* 0x000fea0000000200 */
[----:B------:R-:W2:Y:S06]  /*31e0*/  LDSM.16.M88.4 R48, [R218+0x10000] ;  /* 0x01000000da30783b */ /* 0x000eac0000000200 */
[C---:B---3--:R-:W-:Y:S08]  /*31f0*/  HMMA.16816.F32.BF16 R4, R52.reuse, R56, R4 ;  /* 0x000000383404723c */ /* 0x048ff00000041804 */
[----:B------:R-:W-:Y:S01]  /*3200*/  HMMA.16816.F32.BF16 R8, R52, R58, R8 ;  /* 0x0000003a3408723c */ /* 0x000fe20000041808 */
[----:B------:R-:W-:Y:S05]  /*3210*/  LDSM.16.M88.4 R52, [R228+0x2000] ;  /* 0x00200000e434783b */ /* 0x000fea0000000200 */
[----:B------:R-:W3:Y:S06]  /*3220*/  LDSM.16.M88.4 R56, [R229+0x11000] ;  /* 0x01100000e538783b */ /* 0x000eec0000000200 */
[C---:B----4-:R-:W-:Y:S08]  /*3230*/  HMMA.16816.F32.BF16 R4, R60.reuse, R64, R4 ;  /* 0x000000403c04723c */ /* 0x050ff00000041804 */
[----:B------:R-:W-:Y:S01]  /*3240*/  HMMA.16816.F32.BF16 R8, R60, R66, R8 ;  /* 0x000000423c08723c */ /* 0x000fe20000041808 */
[----:B------:R-:W-:Y:S05]  /*3250*/  LDSM.16.M88.4 R60, [R225+0x2000] ;  /* 0x00200000e13c783b */ /* 0x000fea0000000200 */
[----:B------:R-:W4:Y:S06]  /*3260*/  LDSM.16.M88.4 R64, [R220+0x11000] ;  /* 0x01100000dc40783b */ /* 0x000f2c0000000200 */
[C---:B--2---:R-:W-:Y:S08]  /*3270*/  HMMA.16816.F32.BF16 R4, R44.reuse, R48, R4 ;  /* 0x000000302c04723c */ /* 0x044ff00000041804 */
[----:B------:R-:W-:Y:S01]  /*3280*/  HMMA.16816.F32.BF16 R8, R44, R50, R8 ;  /* 0x000000322c08723c */ /* 0x000fe20000041808 */
[----:B------:R-:W-:Y:S05]  /*3290*/  LDSM.16.M88.4 R44, [R227+0x2000] ;  /* 0x00200000e32c783b */ /* 0x000fea0000000200 */
        /* <DEDUP_REMOVED lines=38> */
[----:B------:R-:W-:Y:S11]  /*3500*/  HMMA.16816.F32.BF16 R8, R52, R58, R8 ;  /* 0x0000003a3408723c */ /* 0x000ff60000041808 */
[----:B------:R-:W-:Y:S01]  /*3510*/  @!UPT UIADD3 URZ, UPT, UPT, URZ, URZ, URZ ;  /* 0x000000fffffff290 */ /* 0x000fe2000fffe0ff */
[C---:B----4-:R-:W-:Y:S08]  /*3520*/  HMMA.16816.F32.BF16 R4, R60.reuse, R64, R4 ;  /* 0x000000403c04723c */ /* 0x050ff00000041804 */
[----:B------:R-:W-:Y:S11]  /*3530*/  HMMA.16816.F32.BF16 R8, R60, R66, R8 ;  /* 0x000000423c08723c */ /* 0x000ff60000041808 */
[----:B------:R-:W-:Y:S01]  /*3540*/  @!UPT UIADD3 URZ, UPT, UPT, URZ, URZ, URZ ;  /* 0x000000fffffff290 */ /* 0x000fe2000fffe0ff */
[C---:B--2---:R-:W-:Y:S01]  /*3550*/  HMMA.16816.F32.BF16 R4, R44.reuse, R48, R4 ;  /* 0x000000302c04723c */ /* 0x044fe20000041804 */
[----:B------:R-:W-:Y:S04]  /*3560*/  IMAD.MOV.U32 R48, RZ, RZ, 0x240 ;  /* 0x00000240ff307424 */ /* 0x000fe800078e00ff */
[----:B------:R-:W-:Y:S02]  /*3570*/  LOP3.LUT R49, R221, 0x20, RZ, 0xc0, !PT ;  /* 0x00000020dd317812 */ /* 0x000fe400078ec0ff */
[----:B------:R-:W-:Y:S01]  /*3580*/  SEL R48, R48, 0x1c0, !P4 ;  /* 0x000001c030307807 */ /* 0x000fe20006000000 */
[----:B------:R-:W-:Y:S03]  /*3590*/  HMMA.16816.F32.BF16 R8, R44, R50, R8 ;  /* 0x000000322c08723c */ /* 0x000fe60000041808 */
[C---:B------:R-:W-:Y:S02]  /*35a0*/  IMAD.IADD R77, R76.reuse, 0x1, -R49 ;  /* 0x000000014c4d7824 */ /* 0x040fe400078e0a31 */
[----:B------:R-:W-:Y:S02]  /*35b0*/  IMAD.IADD R74, R76, 0x1, R48 ;  /* 0x000000014c4a7824 */ /* 0x000fe400078e0230 */
[----:B------:R-:W-:Y:S04]  /*35c0*/  IMAD.IADD R76, R48, 0x1, R77 ;  /* 0x00000001304c7824 */ /* 0x000fe800078e024d */
[----:B------:R-:W-:Y:S02]  /*35d0*/  @P6 FSEL R4, R4, -INF , !P1 ;  /* 0xff80000004046808 */ /* 0x000fe40004800000 */
[----:B------:R-:W-:Y:S02]  /*35e0*/  @P6 FSEL R5, R5, -INF , !P2 ;  /* 0xff80000005056808 */ /* 0x000fe40005000000 */
[----:B------:R-:W-:Y:S01]  /*35f0*/  @P6 FSEL R6, R6, -INF , !P1 ;  /* 0xff80000006066808 */ /* 0x000fe20004800000 */
[--C-:B-1----:R-:W-:Y:S01]  /*3600*/  FFMA.FTZ R68, R4, UR13, -R72.reuse ;  /* 0x0000000d04447c23 */ /* 0x102fe20008010848 */
[----:B------:R-:W-:Y:S01]  /*3610*/  @P6 FSEL R7, R7, -INF , !P2 ;  /* 0xff80000007076808 */ /* 0x000fe20005000000 */
[--C-:B------:R-:W-:Y:S01]  /*3620*/  FFMA.FTZ R69, R5, UR13, -R72.reuse ;  /* 0x0000000d05457c23 */ /* 0x100fe20008010848 */
[----:B------:R-:W-:Y:S01]  /*3630*/  @P6 FSEL R10, R10, -INF , !P3 ;  /* 0xff8000000a0a6808 */ /* 0x000fe20005800000 */
[--C-:B------:R-:W-:Y:S01]  /*3640*/  FFMA.FTZ R70, R6, UR13, -R73.reuse ;  /* 0x0000000d06467c23 */ /* 0x100fe20008010849 */
[----:B------:R-:W-:Y:S01]  /*3650*/  @P6 FSEL R11, R11, -INF , !P0 ;  /* 0xff8000000b0b6808 */ /* 0x000fe20004000000 */
[--C-:B------:R-:W-:Y:S01]  /*3660*/  FFMA.FTZ R71, R7, UR13, -R73.reuse ;  /* 0x0000000d07477c23 */ /* 0x100fe20008010849 */
[----:B------:R-:W-:Y:S01]  /*3670*/  @P6 FSEL R8, R8, -INF , !P3 ;  /* 0xff80000008086808 */ /* 0x000fe20005800000 */
[--C-:B------:R-:W-:Y:S01]  /*3680*/  FFMA.FTZ R78, R10, UR13, -R73.reuse ;  /* 0x0000000d0a4e7c23 */ /* 0x100fe20008010849 */
[----:B------:R-:W-:Y:S01]  /*3690*/  @P6 FSEL R9, R9, -INF , !P0 ;  /* 0xff80000009096808 */ /* 0x000fe20004000000 */
[----:B------:R-:W-:Y:S01]  /*36a0*/  FFMA.FTZ R73, R11, UR13, -R73 ;  /* 0x0000000d0b497c23 */ /* 0x000fe20008010849 */
[----:B------:R-:W-:Y:S01]  /*36b0*/  MUFU.EX2 R68, R68 ;  /* 0x0000004400447308 */ /* 0x000fe20000000800 */
[--C-:B------:R-:W-:Y:S01]  /*36c0*/  FFMA.FTZ R80, R8, UR13, -R72.reuse ;  /* 0x0000000d08507c23 */ /* 0x100fe20008010848 */
[----:B------:R-:W-:Y:S01]  /*36d0*/  LEA R82, P0, R243, R238, 0x2 ;  /* 0x000000eef3527211 */ /* 0x000fe200078010ff */
[----:B------:R-:W-:Y:S07]  /*36e0*/  FFMA.FTZ R79, R9, UR13, -R72 ;  /* 0x0000000d094f7c23 */ /* 0x000fee0008010848 */
[----:B------:R1:W-:Y:S01]  /*36f0*/  MUFU.EX2 R75, R73 ;  /* 0x00000049004b7308 */ /* 0x0003e20000000800 */
[----:B------:R-:W-:Y:S09]  /*3700*/  LEA.HI.X R83, R243, R239, RZ, 0x2, P0 ;  /* 0x000000eff3537211 */ /* 0x000ff200000f14ff */
[----:B------:R-:W2:Y:S10]  /*3710*/  MUFU.EX2 R69, R69 ;  /* 0x0000004500457308 */ /* 0x000eb40000000800 */
[----:B------:R2:W-:Y:S10]  /*3720*/  MUFU.EX2 R72, R80 ;  /* 0x0000005000487308 */ /* 0x0005f40000000800 */
[----:B------:R-:W-:Y:S01]  /*3730*/  MUFU.EX2 R70, R70 ;  /* 0x0000004600467308 */ /* 0x000fe20000000800 */
[----:B-1----:R-:W-:Y:S09]  /*3740*/  LEA R73, R249, UR4, 0x1 ;  /* 0x00000004f9497c11 */ /* 0x002ff2000f8e08ff */
[----:B------:R-:W1:Y:S10]  /*3750*/  MUFU.EX2 R71, R71 ;  /* 0x0000004700477308 */ /* 0x000e740000000800 */
[----:B------:R-:W3:Y:S01]  /*3760*/  MUFU.EX2 R79, R79 ;  /* 0x0000004f004f7308 */ /* 0x000ee20000000800 */
[----:B--2---:R-:W-:Y:S09]  /*3770*/  F2FP.BF16.F32.PACK_AB R80, R69, R68 ;  /* 0x000000444550723e */ /* 0x004ff200000010ff */
[----:B------:R-:W2:Y:S01]  /*3780*/  MUFU.EX2 R78, R78 ;  /* 0x0000004e004e7308 */ /* 0x000ea20000000800 */
[----:B------:R4:W-:Y:S01]  /*3790*/  STS [R73+0x15000], R80 ;  /* 0x0150005049007388 */ /* 0x0009e20000000800 */
[----:B-1----:R-:W-:Y:S02]  /*37a0*/  F2FP.BF16.F32.PACK_AB R85, R71, R70 ;  /* 0x000000464755723e */ /* 0x002fe400000010ff */
[----:B---3--:R-:W-:Y:S03]  /*37b0*/  F2FP.BF16.F32.PACK_AB R84, R79, R72 ;  /* 0x000000484f54723e */ /* 0x008fe600000010ff */
[----:B------:R-:W-:Y:S01]  /*37c0*/  STS [R74], R85 ;  /* 0x000000554a007388 */ /* 0x000fe20000000800 */
[----:B--2---:R-:W-:Y:S04]  /*37d0*/  F2FP.BF16.F32.PACK_AB R81, R75, R78 ;  /* 0x0000004e4b51723e */ /* 0x004fe800000010ff */
[----:B------:R-:W-:Y:S05]  /*37e0*/  STS [R77+0x10], R84 ;  /* 0x000010544d007388 */ /* 0x000fea0000000800 */
[----:B------:R1:W-:Y:S05]  /*37f0*/  STS [R76+0x10], R81 ;  /* 0x000010514c007388 */ /* 0x0003ea0000000800 */
[----:B------:R-:W2:Y:S05]  /*3800*/  LDSM.16.M88.4 R44, [R228+0x8000] ;  /* 0x00800000e42c783b */ /* 0x000eaa0000000200 */
[----:B------:R-:W3:Y:S05]  /*3810*/  LDSM.16.M88.4 R48, [R225+0x8000] ;  /* 0x00800000e130783b */ /* 0x000eea0000000200 */
[----:B----4-:R-:W4:Y:S05]  /*3820*/  LDG.E R80, desc[UR26][R82.64] ;  /* 0x0000001a52507981 */ /* 0x010f2a000c1e1900 */
[----:B------:R-:W3:Y:S05]  /*3830*/  LDSM.16.M88.4 R52, [R227+0x8000] ;  /* 0x00800000e334783b */ /* 0x000eea0000000200 */
[----:B-1----:R4:W4:Y:S01]  /*3840*/  LDG.E R81, desc[UR26][R82.64+0x20] ;  /* 0x0000201a52517981 */ /* 0x002922000c1e1900 */
[C---:B--2---:R-:W-:Y:S08]  /*3850*/  HMMA.16816.F32.BF16 R4, R44.reuse, R132, RZ ;  /* 0x000000842c04723c */ /* 0x044ff000000418ff */
[----:B------:R-:W-:Y:S01]  /*3860*/  HMMA.16816.F32.BF16 R8, R44, R134, RZ ;  /* 0x000000862c08723c */ /* 0x000fe200000418ff */
[----:B------:R-:W1:Y:S11]  /*3870*/  LDSM.16.M88.4 R44, [R226+0x8000] ;  /* 0x00800000e22c783b */ /* 0x000e760000000200 */
[C---:B---3--:R-:W-:Y:S08]  /*3880*/  HMMA.16816.F32.BF16 R4, R48.reuse, R136, R4 ;  /* 0x000000883004723c */ /* 0x048ff00000041804 */
[----:B------:R-:W-:Y:S01]  /*3890*/  HMMA.16816.F32.BF16 R8, R48, R138, R8 ;  /* 0x0000008a3008723c */ /* 0x000fe20000041808 */
[----:B------:R-:W2:Y:S11]  /*38a0*/  LDSM.16.M88.4 R48, [R228+0xa000] ;  /* 0x00a00000e430783b */ /* 0x000eb60000000200 */
[C---:B------:R-:W-:Y:S08]  /*38b0*/  HMMA.16816.F32.BF16 R4, R52.reuse, R140, R4 ;  /* 0x0000008c3404723c */ /* 0x040ff00000041804 */
[----:B------:R-:W-:Y:S01]  /*38c0*/  HMMA.16816.F32.BF16 R8, R52, R142, R8 ;  /* 0x0000008e3408723c */ /* 0x000fe20000041808 */
[----:B------:R-:W3:Y:S11]  /*38d0*/  LDSM.16.M88.4 R52, [R225+0xa000] ;  /* 0x00a00000e134783b */ /* 0x000ef60000000200 */
[C---:B-1----:R-:W-:Y:S08]  /*38e0*/  HMMA.16816.F32.BF16 R4, R44.reuse, R144, R4 ;  /* 0x000000902c04723c */ /* 0x042ff00000041804 */
[----:B------:R-:W-:Y:S01]  /*38f0*/  HMMA.16816.F32.BF16 R8, R44, R146, R8 ;  /* 0x000000922c08723c */ /* 0x000fe20000041808 */
[----:B------:R-:W1:Y:S11]  /*3900*/  LDSM.16.M88.4 R44, [R227+0xa000] ;  /* 0x00a00000e32c783b */ /* 0x000e760000000200 */
[C---:B--2---:R-:W-:Y:S08]  /*3910*/  HMMA.16816.F32.BF16 R4, R48.reuse, R148, R4 ;  /* 0x000000943004723c */ /* 0x044ff00000041804 */
[----:B------:R-:W-:Y:S01]  /*3920*/  HMMA.16816.F32.BF16 R8, R48, R150, R8 ;  /* 0x000000963008723c */ /* 0x000fe20000041808 */
[----:B------:R-:W2:Y:S11]  /*3930*/  LDSM.16.M88.4 R48, [R226+0xa000] ;  /* 0x00a00000e230783b */ /* 0x000eb60000000200 */
[C---:B---3--:R-:W-:Y:S08]  /*3940*/  HMMA.16816.F32.BF16 R4, R52.reuse, R152, R4 ;  /* 0x000000983404723c */ /* 0x048ff00000041804 */
        /* <DEDUP_REMOVED lines=24> */
[----:B------:R-:W-:Y:S11]  /*3ad0*/  HMMA.16816.F32.BF16 R8, R48, R186, R8 ;  /* 0x000000ba3008723c */ /* 0x000ff60000041808 */
[----:B------:R-:W-:Y:S01]  /*3ae0*/  @!UPT UIADD3 URZ, UPT, UPT, URZ, URZ, URZ ;  /* 0x000000fffffff290 */ /* 0x000fe2000fffe0ff */
[C---:B---3--:R-:W-:Y:S08]  /*3af0*/  HMMA.16816.F32.BF16 R4, R52.reuse, R188, R4 ;  /* 0x000000bc3404723c */ /* 0x048ff00000041804 */
[----:B------:R-:W-:Y:S11]  /*3b00*/  HMMA.16816.F32.BF16 R8, R52, R190, R8 ;  /* 0x000000be3408723c */ /* 0x000ff60000041808 */
[----:B------:R-:W-:Y:S01]  /*3b10*/  @!UPT UIADD3 URZ, UPT, UPT, URZ, URZ, URZ ;  /* 0x000000fffffff290 */ /* 0x000fe2000fffe0ff */
[C---:B-1----:R-:W-:Y:S08]  /*3b20*/  HMMA.16816.F32.BF16 R4, R44.reuse, R192, R4 ;  /* 0x000000c02c04723c */ /* 0x042ff00000041804 */
[----:B------:R-:W-:Y:S11]  /*3b30*/  HMMA.16816.F32.BF16 R8, R44, R194, R8 ;  /* 0x000000c22c08723c */ /* 0x000ff60000041808 */
[C---:B----4-:R-:W-:Y:S01]  /*3b40*/  FADD.FTZ R83, -R80.reuse, R4 ;  /* 0x0000000450537221 */ /* 0x050fe20000010100 */
[----:B------:R-:W-:Y:S03]  /*3b50*/  FADD.FTZ R82, -R80, R5 ;  /* 0x0000000550527221 */ /* 0x000fe60000010100 */
[----:B------:R-:W-:Y:S01]  /*3b60*/  FMUL.FTZ R83, R68, R83 ;  /* 0x0000005344537220 */ /* 0x000fe20000410000 */
[----:B------:R-:W-:Y:S01]  /*3b70*/  FMUL.FTZ R82, R69, R82 ;  /* 0x0000005245527220 */ /* 0x000fe20000410000 */
[C---:B------:R-:W-:Y:S02]  /*3b80*/  FADD.FTZ R68, -R81.reuse, R7 ;  /* 0x0000000751447221 */ /* 0x040fe40000010100 */
[C---:B------:R-:W-:Y:S01]  /*3b90*/  FADD.FTZ R69, -R80.reuse, R8 ;  /* 0x0000000850457221 */ /* 0x040fe20000010100 */
[----:B------:R-:W-:Y:S01]  /*3ba0*/  FADD.FTZ R80, -R80, R9 ;  /* 0x0000000950507221 */ /* 0x000fe20000010100 */
[----:B------:R-:W-:Y:S01]  /*3bb0*/  F2FP.BF16.F32.PACK_AB R82, R82, R83 ;  /* 0x000000535252723e */ /* 0x000fe200000010ff */
[----:B------:R-:W-:Y:S01]  /*3bc0*/  FADD.FTZ R83, -R81, R6 ;  /* 0x0000000651537221 */ /* 0x000fe20000010100 */
[----:B------:R-:W-:Y:S01]  /*3bd0*/  FMUL.FTZ R68, R71, R68 ;  /* 0x0000004447447220 */ /* 0x000fe20000410000 */
[----:B------:R-:W-:Y:S01]  /*3be0*/  FMUL.FTZ R69, R72, R69 ;  /* 0x0000004548457220 */ /* 0x000fe20000410000 */
[----:B------:R-:W-:Y:S01]  /*3bf0*/  FMUL.FTZ R80, R79, R80 ;  /* 0x000000504f507220 */ /* 0x000fe20000410000 */
[----:B------:R-:W-:Y:S01]  /*3c00*/  FMUL.FTZ R83, R70, R83 ;  /* 0x0000005346537220 */ /* 0x000fe20000410000 */
[C---:B------:R-:W-:Y:S01]  /*3c10*/  FADD.FTZ R85, -R81.reuse, R10 ;  /* 0x0000000a51557221 */ /* 0x040fe20000010100 */
[----:B------:R-:W-:Y:S01]  /*3c20*/  FADD.FTZ R72, -R81, R11 ;  /* 0x0000000b51487221 */ /* 0x000fe20000010100 */
[----:B------:R-:W-:Y:S01]  /*3c30*/  STS [R73+0x14000], R82 ;  /* 0x0140005249007388 */ /* 0x000fe20000000800 */
[----:B------:R-:W-:Y:S01]  /*3c40*/  F2FP.BF16.F32.PACK_AB R80, R80, R69 ;  /* 0x000000455050723e */ /* 0x000fe200000010ff */
[----:B------:R-:W-:Y:S01]  /*3c50*/  FMUL.FTZ R85, R78, R85 ;  /* 0x000000554e557220 */ /* 0x000fe20000410000 */
[----:B------:R-:W-:Y:S01]  /*3c60*/  F2FP.BF16.F32.PACK_AB R83, R68, R83 ;  /* 0x000000534453723e */ /* 0x000fe200000010ff */
[----:B------:R-:W-:Y:S01]  /*3c70*/  FMUL.FTZ R72, R75, R72 ;  /* 0x000000484b487220 */ /* 0x000fe20000410000 */
[----:B------:R-:W-:Y:S03]  /*3c80*/  LEA R81, R222, UR30, 0x1 ;  /* 0x0000001ede517c11 */ /* 0x000fe6000f8e08ff */
[----:B------:R-:W-:Y:S01]  /*3c90*/  STS [R74+-0x1000], R83 ;  /* 0xfff000534a007388 */ /* 0x000fe20000000800 */
[----:B------:R-:W-:Y:S01]  /*3ca0*/  F2FP.BF16.F32.PACK_AB R85, R72, R85 ;  /* 0x000000554855723e */ /* 0x000fe200000010ff */
[C---:B------:R-:W-:Y:S03]  /*3cb0*/  VIADD R88, R81.reuse, 0x20 ;  /* 0x0000002051587836 */ /* 0x040fe60000000000 */
[----:B------:R-:W-:Y:S01]  /*3cc0*/  STS [R77+-0xff0], R80 ;  /* 0xfff010504d007388 */ /* 0x000fe20000000800 */
[----:B------:R-:W-:Y:S04]  /*3cd0*/  @P4 VIADD R88, R81, 0xffffffe0 ;  /* 0xffffffe051584836 */ /* 0x000fe80000000000 */
[----:B------:R-:W-:Y:S01]  /*3ce0*/  STS [R76+-0xff0], R85 ;  /* 0xfff010554c007388 */ /* 0x000fe20000000800 */
[----:B------:R-:W-:Y:S06]  /*3cf0*/  BAR.SYNC.DEFER_BLOCKING 0x0 ;  /* 0x0000000000007b1d */ /* 0x000fec0000010000 */
[----:B------:R-:W-:Y:S05]  /*3d00*/  LDSM.16.MT88.4 R44, [R231+0x15000] ;  /* 0x01500000e72c783b */ /* 0x000fea0000004200 */
[----:B------:R-:W1:Y:S05]  /*3d10*/  LDSM.16.MT88.4 R48, [R230+0x8000] ;  /* 0x00800000e630783b */ /* 0x000e6a0000004200 */
[----:B------:R-:W2:Y:S05]  /*3d20*/  LDSM.16.MT88.4 R52, [R88] ;  /* 0x000000005834783b */ /* 0x000eaa0000004200 */
[----:B------:R-:W3:Y:S05]  /*3d30*/  LDSM.16.MT88.4 R56, [R230+0xc000] ;  /* 0x00c00000e638783b */ /* 0x000eea0000004200 */
[----:B------:R-:W-:Y:S05]  /*3d40*/  LDSM.16.MT88.4 R60, [R231+0x15400] ;  /* 0x01540000e73c783b */ /* 0x000fea0000004200 */
[----:B------:R-:W4:Y:S05]  /*3d50*/  LDSM.16.MT88.4 R64, [R230+0x8800] ;  /* 0x00880000e640783b */ /* 0x000f2a0000004200 */
[----:B------:R-:W4:Y:S05]  /*3d60*/  LDSM.16.MT88.4 R68, [R88+0x400] ;  /* 0x000400005844783b */ /* 0x000f2a0000004200 */
[----:B------:R-:W4:Y:S05]  /*3d70*/  LDSM.16.MT88.4 R72, [R230+0xc800] ;  /* 0x00c80000e648783b */ /* 0x000f2a0000004200 */
[----:B------:R-:W-:Y:S01]  /*3d80*/  LDSM.16.MT88.4 R76, [R230+0x9000] ;  /* 0x00900000e64c783b */ /* 0x000fe20000004200 */
[-C--:B-1----:R-:W-:Y:S04]  /*3d90*/  HMMA.16816.F32.BF16 R12, R44, R48.reuse, R12 ;  /* 0x000000302c0c723c */ /* 0x082fe8000004180c */
[----:B------:R-:W-:Y:S05]  /*3da0*/  LDSM.16.MT88.4 R80, [R88+0x800] ;  /* 0x000800005850783b */ /* 0x000fea0000004200 */
[----:B------:R-:W-:Y:S01]  /*3db0*/  LDSM.16.MT88.4 R84, [R230+0xd000] ;  /* 0x00d00000e654783b */ /* 0x000fe20000004200 */
[C---:B--2---:R-:W-:Y:S08]  /*3dc0*/  HMMA.16816.F32.BF16 R16, R52.reuse, R48, R16 ;  /* 0x000000303410723c */ /* 0x044ff00000041810 */
[-C--:B------:R-:W-:Y:S08]  /*3dd0*/  HMMA.16816.F32.BF16 R20, R52, R50.reuse, R20 ;  /* 0x000000323414723c */ /* 0x080ff00000041814 */
[C---:B------:R-:W-:Y:S01]  /*3de0*/  HMMA.16816.F32.BF16 R24, R44.reuse, R50, R24 ;  /* 0x000000322c18723c */ /* 0x040fe20000041818 */
[----:B------:R-:W1:Y:S07]  /*3df0*/  LDSM.16.MT88.4 R48, [R231+0x15800] ;  /* 0x01580000e730783b */ /* 0x000e6e0000004200 */
[-C--:B---3--:R-:W-:Y:S08]  /*3e00*/  HMMA.16816.F32.BF16 R28, R44, R56.reuse, R28 ;  /* 0x000000382c1c723c */ /* 0x088ff0000004181c */
[C---:B------:R-:W-:Y:S08]  /*3e10*/  HMMA.16816.F32.BF16 R32, R52.reuse, R56, R32 ;  /* 0x000000383420723c */ /* 0x040ff00000041820 */
[-C--:B------:R-:W-:Y:S01]  /*3e20*/  HMMA.16816.F32.BF16 R36, R52, R58.reuse, R36 ;  /* 0x0000003a3424723c */ /* 0x080fe20000041824 */
[----:B------:R-:W-:Y:S07]  /*3e30*/  LDSM.16.MT88.4 R52, [R230+0x9800] ;  /* 0x00980000e634783b */ /* 0x000fee0000004200 */
[----:B------:R-:W-:Y:S01]  /*3e40*/  HMMA.16816.F32.BF16 R40, R44, R58, R40 ;  /* 0x0000003a2c28723c */ /* 0x000fe20000041828 */
[----:B------:R-:W2:Y:S05]  /*3e50*/  LDSM.16.MT88.4 R44, [R231+0x15c00] ;  /* 0x015c0000e72c783b */ /* 0x000eaa0000004200 */
[----:B------:R-:W3:Y:S02]  /*3e60*/  LDSM.16.MT88.4 R56, [R88+0xc00] ;  /* 0x000c00005838783b */ /* 0x000ee40000004200 */
[-C--:B----4-:R-:W-:Y:S08]  /*3e70*/  HMMA.16816.F32.BF16 R12, R60, R64.reuse, R12 ;  /* 0x000000403c0c723c */ /* 0x090ff0000004180c */
[C---:B------:R-:W-:Y:S08]  /*3e80*/  HMMA.16816.F32.BF16 R16, R68.reuse, R64, R16 ;  /* 0x000000404410723c */ /* 0x040ff00000041810 */
[-C--:B------:R-:W-:Y:S08]  /*3e90*/  HMMA.16816.F32.BF16 R20, R68, R66.reuse, R20 ;  /* 0x000000424414723c */ /* 0x080ff00000041814 */
[C---:B------:R-:W-:Y:S01]  /*3ea0*/  HMMA.16816.F32.BF16 R24, R60.reuse, R66, R24 ;  /* 0x000000423c18723c */ /* 0x040fe20000041818 */
[----:B------:R-:W4:Y:S01]  /*3eb0*/  LDSM.16.MT88.4 R64, [R230+0xd800] ;  /* 0x00d80000e640783b */ /* 0x000f220000004200 */
[----:B------:R-:W-:Y:S06]  /*3ec0*/  BAR.SYNC.DEFER_BLOCKING 0x0 ;  /* 0x0000000000007b1d */ /* 0x000fec0000010000 */
[-C--:B------:R-:W-:Y:S08]  /*3ed0*/  HMMA.16816.F32.BF16 R28, R60, R72.reuse, R28 ;  /* 0x000000483c1c723c */ /* 0x080ff0000004181c */
[C---:B------:R-:W-:Y:S08]  /*3ee0*/  HMMA.16816.F32.BF16 R32, R68.reuse, R72, R32 ;  /* 0x000000484420723c */ /* 0x040ff00000041820 */
[-C--:B------:R-:W-:Y:S08]  /*3ef0*/  HMMA.16816.F32.BF16 R36, R68, R74.reuse, R36 ;  /* 0x0000004a4424723c */ /* 0x080ff00000041824 */
[----:B------:R-:W-:Y:S08]  /*3f00*/  HMMA.16816.F32.BF16 R40, R60, R74, R40 ;  /* 0x0000004a3c28723c */ /* 0x000ff00000041828 */
[-C--:B-1----:R-:W-:Y:S08]  /*3f10*/  HMMA.16816.F32.BF16 R12, R48, R76.reuse, R12 ;  /* 0x0000004c300c723c */ /* 0x082ff0000004180c */
[C---:B------:R-:W-:Y:S08]  /*3f20*/  HMMA.16816.F32.BF16 R16, R80.reuse, R76, R16 ;  /* 0x0000004c5010723c */ /* 0x040ff00000041810 */
[-C--:B------:R-:W-:Y:S08]  /*3f30*/  HMMA.16816.F32.BF16 R20, R80, R78.reuse, R20 ;  /* 0x0000004e5014723c */ /* 0x080ff00000041814 */
[C---:B------:R-:W-:Y:S08]  /*3f40*/  HMMA.16816.F32.BF16 R24, R48.reuse, R78, R24 ;  /* 0x0000004e3018723c */ /* 0x040ff00000041818 */
[-C--:B------:R-:W-:Y:S08]  /*3f50*/  HMMA.16816.F32.BF16 R28, R48, R84.reuse, R28 ;  /* 0x00000054301c723c */ /* 0x080ff0000004181c */
[C---:B------:R-:W-:Y:S08]  /*3f60*/  HMMA.16816.F32.BF16 R32, R80.reuse, R84, R32 ;  /* 0x000000545020723c */ /* 0x040ff00000041820 */
[-C--:B------:R-:W-:Y:S08]  /*3f70*/  HMMA.16816.F32.BF16 R36, R80, R86.reuse, R36 ;  /* 0x000000565024723c */ /* 0x080ff00000041824 */
[----:B------:R-:W-:Y:S04]  /*3f80*/  HMMA.16816.F32.BF16 R40, R48, R86, R40 ;  /* 0x000000563028723c */ /* 0x000fe80000041828 */
[----:B------:R-:W-:Y:S02]  /*3f90*/  LOP3.LUT R49, R224, 0x20, RZ, 0xc0, !PT ;  /* 0x00000020e0317812 */ /* 0x000fe400078ec0ff */
[----:B------:R-:W-:Y:S02]  /*3fa0*/  LOP3.LUT R48, R0, 0x1e0, RZ, 0xc0, !PT ;  /* 0x000001e000307812 */ /* 0x000fe400078ec0ff */
[-C--:B--2---:R-:W-:Y:S05]  /*3fb0*/  HMMA.16816.F32.BF16 R12, R44, R52.reuse, R12 ;  /* 0x000000342c0c723c */ /* 0x084fea000004180c */
[----:B------:R-:W-:Y:S02]  /*3fc0*/  LOP3.LUT R50, R49, 0x18, R216, 0xf8, !PT ;  /* 0x0000001831327812 */ /* 0x000fe400078ef8d8 */
[----:B------:R-:W-:Y:S01]  /*3fd0*/  LOP3.LUT R51, R48, 0x38, R221, 0x78, !PT ;  /* 0x0000003830337812 */ /* 0x000fe200078e78dd */
[C---:B---3--:R-:W-:Y:S04]  /*3fe0*/  HMMA.16816.F32.BF16 R16, R56.reuse, R52, R16 ;  /* 0x000000343810723c */ /* 0x048fe80000041810 */
[--C-:B------:R-:W-:Y:S04]  /*3ff0*/  LOP3.LUT R49, R50, 0x1c0, R3.reuse, 0xf8, !PT ;  /* 0x000001c032317812 */ /* 0x100fe800078ef803 */
[-C--:B------:R-:W-:Y:S03]  /*4000*/  HMMA.16816.F32.BF16 R20, R56, R54.reuse, R20 ;  /* 0x000000363814723c */ /* 0x080fe60000041814 */
[----:B------:R-:W-:Y:S02]  /*4010*/  LOP3.LUT R48, R49, 0x38, R2, 0x78, !PT ;  /* 0x0000003831307812 */ /* 0x000fe400078e7802 */
[----:B------:R-:W-:Y:S02]  /*4020*/  LOP3.LUT R49, R51, 0x8, R232, 0x78, !PT ;  /* 0x0000000833317812 */ /* 0x000fe400078e78e8 */
[----:B------:R-:W-:Y:S01]  /*4030*/  LOP3.LUT R233, R48, 0x200, R3, 0xf8, !PT ;  /* 0x0000020030e97812 */ /* 0x000fe200078ef803 */
[C---:B------:R-:W-:Y:S04]  /*4040*/  HMMA.16816.F32.BF16 R24, R44.reuse, R54, R24 ;  /* 0x000000362c18723c */ /* 0x040fe80000041818 */
[----:B------:R-:W-:Y:S01]  /*4050*/  IMAD R212, R49, 0x2, R212 ;  /* 0x0000000231d47824 */ /* 0x000fe200078e02d4 */
[----:B------:R-:W-:Y:S03]  /*4060*/  LEA R233, R233, UR4, 0x1 ;  /* 0x00000004e9e97c11 */ /* 0x000fe6000f8e08ff */
[-C--:B----4-:R-:W-:Y:S08]  /*4070*/  HMMA.16816.F32.BF16 R28, R44, R64.reuse, R28 ;  /* 0x000000402c1c723c */ /* 0x090ff0000004181c */
[C---:B------:R-:W-:Y:S08]  /*4080*/  HMMA.16816.F32.BF16 R32, R56.reuse, R64, R32 ;  /* 0x000000403820723c */ /* 0x040ff00000041820 */
[-C--:B------:R-:W-:Y:S08]  /*4090*/  HMMA.16816.F32.BF16 R36, R56, R66.reuse, R36 ;  /* 0x000000423824723c */ /* 0x080ff00000041824 */
[----:B------:R-:W-:Y:S01]  /*40a0*/  HMMA.16816.F32.BF16 R40, R44, R66, R40 ;  /* 0x000000422c28723c */ /* 0x000fe20000041828 */
[----:B------:R-:W-:Y:S08]  /*40b0*/  @!UPT UIADD3 URZ, UPT, UPT, URZ, URZ, URZ ;  /* 0x000000fffffff290 */ /* 0x000ff0000fffe0ff */
[----:B------:R-:W-:Y:S11]  /*40c0*/  @!P5 BRA `(.L_x_41) ;  /* 0x0000000000f0d947 */ /* 0x000ff60003800000 */
[----:B------:R-:W2:Y:S01]  /*40d0*/  LDL.LU.64 R90, [R1] ;  /* 0x00000000015a7983 */ /* 0x000ea20000300a00 */
[----:B------:R-:W-:Y:S02]  /*40e0*/  IADD3 R4, P0, PT, RZ, -UR28, RZ ;  /* 0x8000001cff047c10 */ /* 0x000fe4000ff1e0ff */
[----:B------:R-:W-:Y:S03]  /*40f0*/  LOP3.LUT R89, R2, 0x38, RZ, 0xc0, !PT ;  /* 0x0000003802597812 */ /* 0x000fe600078ec0ff */
[----:B------:R-:W-:Y:S01]  /*4100*/  IMAD.X R5, RZ, RZ, ~UR10, P0 ;  /* 0x8000000aff057e24 */ /* 0x000fe200080e06ff */
[C---:B------:R-:W-:Y:S04]  /*4110*/  ISETP.GE.AND P3, PT, R89.reuse, UR11, PT ;  /* 0x0000000b59007c0c */ /* 0x040fe8000bf66270 */
[----:B------:R-:W-:Y:S04]  /*4120*/  SHF.R.S64 R4, R4, 0x1f, R5 ;  /* 0x0000001f04047819 */ /* 0x000fe80000001005 */
[----:B--2---:R-:W-:Y:S02]  /*4130*/  IADD3 R6, P0, PT, R90, R4, RZ ;  /* 0x000000045a067210 */ /* 0x004fe40007f1e0ff */
[----:B------:R-:W-:Y:S02]  /*4140*/  LOP3.LUT R4, R89, 0x40, RZ, 0xfc, !PT ;  /* 0x0000004059047812 */ /* 0x000fe400078efcff */
[----:B------:R-:W-:Y:S01]  /*4150*/  LEA.HI.X.SX32 R7, R5, R91, 0x1, P0 ;  /* 0x0000005b05077211 */ /* 0x000fe200000f0eff */
[----:B------:R-:W-:Y:S01]  /*4160*/  IMAD.MOV.U32 R8, RZ, RZ, R6 ;  /* 0x000000ffff087224 */ /* 0x000fe200078e0006 */
[----:B------:R-:W-:Y:S02]  /*4170*/  ISETP.GE.AND P2, PT, R4, UR11, PT ;  /* 0x0000000b04007c0c */ /* 0x000fe4000bf46270 */
[C---:B------:R-:W-:Y:S01]  /*4180*/  LOP3.LUT R4, R89.reuse, 0x80, RZ, 0xfc, !PT ;  /* 0x0000008059047812 */ /* 0x040fe200078efcff */
[----:B------:R-:W-:Y:S01]  /*4190*/  IMAD.MOV.U32 R9, RZ, RZ, R7 ;  /* 0x000000ffff097224 */ /* 0x000fe200078e0007 */
[----:B------:R-:W-:Y:S02]  /*41a0*/  LEA R6, P0, R236, R8, 0x1 ;  /* 0x00000008ec067211 */ /* 0x000fe400078008ff */
[----:B------:R-:W-:Y:S02]  /*41b0*/  ISETP.GE.AND P1, PT, R4, UR11, PT ;  /* 0x0000000b04007c0c */ /* 0x000fe4000bf26270 */
[----:B------:R-:W-:Y:S01]  /*41c0*/  @!PT LDS RZ, [RZ] ;  /* 0x00000000fffff984 */ /* 0x000fe20000000800 */
[----:B------:R-:W-:Y:S01]  /*41d0*/  @!PT LDS RZ, [RZ] ;  /* 0x00000000fffff984 */ /* 0x000fe20000000800 */
[----:B------:R-:W-:Y:S01]  /*41e0*/  @!PT LDS RZ, [RZ] ;  /* 0x00000000fffff984 */ /* 0x000fe20000000800 */
[----:B------:R1:W-:Y:S01]  /*41f0*/  @!P3 LDGSTS.E.BYPASS.LTC128B.128 [R247+0x8000], desc[UR26][R8.64] ;  /* 0x0800000008f7bfae */ /* 0x0003e2000b981a1a */
[----:B------:R-:W-:Y:S02]  /*4200*/  LEA.HI.X R7, R236, R9, R235, 0x1, P0 ;  /* 0x00000009ec077211 */ /* 0x000fe400000f0ceb */
[----:B------:R-:W-:Y:S01]  /*4210*/  LOP3.LUT R5, R89, 0xc0, RZ, 0xfc, !PT ;  /* 0x000000c059057812 */ /* 0x000fe200078efcff */
[----:B------:R1:W-:Y:S03]  /*4220*/  @P3 STS.128 [R247+0x8000], RZ ;  /* 0x008000fff7003388 */ /* 0x0003e60000000c00 */
[----:B------:R-:W-:Y:S01]  /*4230*/  ISETP.GE.AND P0, PT, R5, UR11, PT ;  /* 0x0000000b05007c0c */ /* 0x000fe2000bf06270 */
        /* <DEDUP_REMOVED lines=35> */
[----:B------:R1:W-:Y:S04]  /*4470*/  STL.64 [R1], R8 ;  /* 0x0000000801007387 */ /* 0x0003e80000100a00 */
[----:B------:R-:W0:Y:S02]  /*4480*/  LDGDEPBAR ;  /* 0x00000000000079af */ /* 0x000e240000000000 */
.L_x_41:
[----:B------:R-:W-:Y:S01]  /*4490*/  LDSM.16.M88.4 R196, [R212+UR4+0x14000] ;  /* 0x01400004d4c4783b */ /* 0x000fe20008000200 */
[----:B------:R-:W-:Y:S02]  /*44a0*/  VIADD R5, R212, UR4 ;  /* 0x00000004d4057c36 */ /* 0x000fe40008000000 */
[----:B------:R-:W-:Y:S01]  /*44b0*/  IMAD R239, R252, UR12, RZ ;  /* 0x0000000cfcef7c24 */ /* 0x000fe2000f8e02ff */
[----:B------:R-:W1:Y:S01]  /*44c0*/  LDSM.16.MT88.4 R48, [R233+0x10000] ;  /* 0x01000000e930783b */ /* 0x000e620000004200 */
[C---:B------:R-:W-:Y:S02]  /*44d0*/  VIADD R4, R5.reuse, 0x14000 ;  /* 0x0001400005047836 */ /* 0x040fe40000000000 */
[----:B------:R-:W-:Y:S01]  /*44e0*/  VIADD R72, R5, 0x14020 ;  /* 0x0001402005487836 */ /* 0x000fe20000000000 */
[----:B------:R-:W2:Y:S01]  /*44f0*/  LDSM.16.M88.4 R92, [R212+UR4+0x14800] ;  /* 0x01480004d45c783b */ /* 0x000ea20008000200 */
[----:B------:R-:W-:Y:S03]  /*4500*/  @P4 VIADD R72, R4, 0xffffffe0 ;  /* 0xffffffe004484836 */ /* 0x000fe60000000000 */
[----:B------:R-:W3:Y:S04]  /*4510*/  LDSM.16.MT88.4 R64, [R233+0x11000] ;  /* 0x01100000e940783b */ /* 0x000ee80000004200 */
[----:B------:R-:W4:Y:S04]  /*4520*/  LDSM.16.MT88.4 R80, [R233+0x12000] ;  /* 0x01200000e950783b */ /* 0x000f280000004200 */
[----:B------:R-:W-:Y:S04]  /*4530*/  LDSM.16.M88.4 R200, [R72] ;  /* 0x0000000048c8783b */ /* 0x000fe80000000200 */
[----:B------:R4:W-:Y:S04]  /*4540*/  LDSM.16.M88.4 R208, [R72+0x800] ;  /* 0x0008000048d0783b */ /* 0x0009e80000000200 */
[----:B------:R-:W4:Y:S04]  /*4550*/  LDSM.16.MT88.4 R96, [R233+0x13000] ;  /* 0x01300000e960783b */ /* 0x000f280000004200 */
[----:B------:R-:W4:Y:S04]  /*4560*/  LDSM.16.MT88.4 R204, [R233+0x10800] ;  /* 0x01080000e9cc783b */ /* 0x000f280000004200 */
[----:B------:R-:W4:Y:S01]  /*4570*/  LDSM.16.MT88.4 R212, [R233+0x11800] ;  /* 0x01180000e9d4783b */ /* 0x000f220000004200 */
[-C--:B-1----:R-:W-:Y:S08]  /*4580*/  HMMA.16816.F32.BF16 R4, R196, R48.reuse, RZ ;  /* 0x00000030c404723c */ /* 0x082ff000000418ff */
[C---:B--2---:R-:W-:Y:S08]  /*4590*/  HMMA.16816.F32.BF16 R8, R92.reuse, R48, RZ ;  /* 0x000000305c08723c */ /* 0x044ff000000418ff */
[-C--:B------:R-:W-:Y:S08]  /*45a0*/  HMMA.16816.F32.BF16 R44, R92, R50.reuse, RZ ;  /* 0x000000325c2c723c */ /* 0x080ff000000418ff */
[C---:B------:R-:W-:Y:S08]  /*45b0*/  HMMA.16816.F32.BF16 R48, R196.reuse, R50, RZ ;  /* 0x00000032c430723c */ /* 0x040ff000000418ff */
[-C--:B---3--:R-:W-:Y:S08]  /*45c0*/  HMMA.16816.F32.BF16 R52, R196, R64.reuse, RZ ;  /* 0x00000040c434723c */ /* 0x088ff000000418ff */
[C---:B------:R-:W-:Y:S08]  /*45d0*/  HMMA.16816.F32.BF16 R56, R92.reuse, R64, RZ ;  /* 0x000000405c38723c */ /* 0x040ff000000418ff */
[-C--:B------:R-:W-:Y:S08]  /*45e0*/  HMMA.16816.F32.BF16 R60, R92, R66.reuse, RZ ;  /* 0x000000425c3c723c */ /* 0x080ff000000418ff */
[C---:B------:R-:W-:Y:S08]  /*45f0*/  HMMA.16816.F32.BF16 R64, R196.reuse, R66, RZ ;  /* 0x00000042c440723c */ /* 0x040ff000000418ff */
[-C--:B----4-:R-:W-:Y:S08]  /*4600*/  HMMA.16816.F32.BF16 R68, R196, R80.reuse, RZ ;  /* 0x00000050c444723c */ /* 0x090ff000000418ff */
[C---:B------:R-:W-:Y:S08]  /*4610*/  HMMA.16816.F32.BF16 R72, R92.reuse, R80, RZ ;  /* 0x000000505c48723c */ /* 0x040ff000000418ff */
[-C--:B------:R-:W-:Y:S08]  /*4620*/  HMMA.16816.F32.BF16 R76, R92, R82.reuse, RZ ;  /* 0x000000525c4c723c */ /* 0x080ff000000418ff */
[C---:B------:R-:W-:Y:S08]  /*4630*/  HMMA.16816.F32.BF16 R80, R196.reuse, R82, RZ ;  /* 0x00000052c450723c */ /* 0x040ff000000418ff */
[-C--:B------:R-:W-:Y:S08]  /*4640*/  HMMA.16816.F32.BF16 R84, R196, R96.reuse, RZ ;  /* 0x00000060c454723c */ /* 0x080ff000000418ff */
[C---:B------:R-:W-:Y:S08]  /*4650*/  HMMA.16816.F32.BF16 R88, R92.reuse, R96, RZ ;  /* 0x000000605c58723c */ /* 0x040ff000000418ff */
[-C--:B------:R-:W-:Y:S08]  /*4660*/  HMMA.16816.F32.BF16 R92, R92, R98.reuse, RZ ;  /* 0x000000625c5c723c */ /* 0x080ff000000418ff */
[----:B------:R-:W-:Y:S01]  /*4670*/  HMMA.16816.F32.BF16 R96, R196, R98, RZ ;  /* 0x00000062c460723c */ /* 0x000fe200000418ff */
[----:B------:R-:W1:Y:S07]  /*4680*/  LDSM.16.MT88.4 R196, [R233+0x12800] ;  /* 0x01280000e9c4783b */ /* 0x000e6e0000004200 */
[-C--:B------:R-:W-:Y:S08]  /*4690*/  HMMA.16816.F32.BF16 R4, R200, R204.reuse, R4 ;  /* 0x000000ccc804723c */ /* 0x080ff00000041804 */
[C---:B------:R-:W-:Y:S04]  /*46a0*/  HMMA.16816.F32.BF16 R8, R208.reuse, R204, R8 ;  /* 0x000000ccd008723c */ /* 0x040fe80000041808 */
[----:B------:R-:W-:Y:S04]  /*46b0*/  IMAD.U32 R205, R239, -0x40, RZ ;  /* 0xffffffc0efcd7824 */ /* 0x000fe800078e00ff */
[-C--:B------:R-:W-:Y:S03]  /*46c0*/  HMMA.16816.F32.BF16 R44, R208, R206.reuse, R44 ;  /* 0x000000ced02c723c */ /* 0x080fe6000004182c */
[C---:B------:R-:W-:Y:S04]  /*46d0*/  LEA R250, P0, R205.reuse, R250, 0x2 ;  /* 0x000000facdfa7211 */ /* 0x040fe800078010ff */
[----:B------:R-:W-:Y:S01]  /*46e0*/  LEA.HI.X.SX32 R251, R205, R251, 0x2, P0 ;  /* 0x000000fbcdfb7211 */ /* 0x000fe200000f16ff */
[C---:B------:R-:W-:Y:S01]  /*46f0*/  HMMA.16816.F32.BF16 R48, R200.reuse, R206, R48 ;  /* 0x000000cec830723c */ /* 0x040fe20000041830 */
[----:B------:R-:W2:Y:S07]  /*4700*/  LDSM.16.MT88.4 R204, [R233+0x13800] ;  /* 0x01380000e9cc783b */ /* 0x000eae0000004200 */
[-C--:B------:R-:W-:Y:S08]  /*4710*/  HMMA.16816.F32.BF16 R52, R200, R212.reuse, R52 ;  /* 0x000000d4c834723c */ /* 0x080ff00000041834 */
[C---:B------:R-:W-:Y:S04]  /*4720*/  HMMA.16816.F32.BF16 R56, R208.reuse, R212, R56 ;  /* 0x000000d4d038723c */ /* 0x040fe80000041838 */
[----:B------:R-:W-:Y:S04]  /*4730*/  IMAD.SHL.U32 R213, R239, 0x8, RZ ;  /* 0x00000008efd57824 */ /* 0x000fe800078e00ff */
[-C--:B------:R-:W-:Y:S08]  /*4740*/  HMMA.16816.F32.BF16 R60, R208, R214.reuse, R60 ;  /* 0x000000d6d03c723c */ /* 0x080ff0000004183c */
[C---:B------:R-:W-:Y:S04]  /*4750*/  HMMA.16816.F32.BF16 R64, R200.reuse, R214, R64 ;  /* 0x000000d6c840723c */ /* 0x040fe80000041840 */
[C---:B------:R-:W-:Y:S04]  /*4760*/  LEA R214, P0, R213.reuse, R250, 0x2 ;  /* 0x000000fad5d67211 */ /* 0x040fe800078010ff */
[-C--:B-1----:R-:W-:Y:S03]  /*4770*/  HMMA.16816.F32.BF16 R68, R200, R196.reuse, R68 ;  /* 0x000000c4c844723c */ /* 0x082fe60000041844 */
[----:B------:R-:W-:Y:S02]  /*4780*/  LEA.HI.X.SX32 R215, R213, R251, 0x2, P0 ;  /* 0x000000fbd5d77211 */ /* 0x000fe400000f16ff */
[C---:B------:R-:W-:Y:S03]  /*4790*/  LEA R212, P0, R239.reuse, R214, 0x5 ;  /* 0x000000d6efd47211 */ /* 0x040fe600078028ff */
[C---:B------:R-:W-:Y:S04]  /*47a0*/  HMMA.16816.F32.BF16 R72, R208.reuse, R196, R72 ;  /* 0x000000c4d048723c */ /* 0x040fe80000041848 */
[C---:B------:R-:W-:Y:S02]  /*47b0*/  LEA.HI.X.SX32 R213, R239.reuse, R215, 0x5, P0 ;  /* 0x000000d7efd57211 */ /* 0x040fe400000f2eff */
[C---:B------:R-:W-:Y:S02]  /*47c0*/  LEA R196, P0, R239.reuse, R212, 0x5 ;  /* 0x000000d4efc47211 */ /* 0x040fe400078028ff */
[-C--:B------:R-:W-:Y:S03]  /*47d0*/  HMMA.16816.F32.BF16 R76, R208, R198.reuse, R76 ;  /* 0x000000c6d04c723c */ /* 0x080fe6000004184c */
[C---:B------:R-:W-:Y:S05]  /*47e0*/  LEA.HI.X.SX32 R197, R239.reuse, R213, 0x5, P0 ;  /* 0x000000d5efc57211 */ /* 0x040fea00000f2eff */
[C---:B------:R-:W-:Y:S04]  /*47f0*/  HMMA.16816.F32.BF16 R80, R200.reuse, R198, R80 ;  /* 0x000000c6c850723c */ /* 0x040fe80000041850 */
[C---:B------:R-:W-:Y:S04]  /*4800*/  LEA R198, P0, R239.reuse, R196, 0x5 ;  /* 0x000000c4efc67211 */ /* 0x040fe800078028ff */
[-C--:B--2---:R-:W-:Y:S03]  /*4810*/  HMMA.16816.F32.BF16 R84, R200, R204.reuse, R84 ;  /* 0x000000ccc854723c */ /* 0x084fe60000041854 */
[C---:B------:R-:W-:Y:S05]  /*4820*/  LEA.HI.X.SX32 R199, R239.reuse, R197, 0x5, P0 ;  /* 0x000000c5efc77211 */ /* 0x040fea00000f2eff */
[C---:B------:R-:W-:Y:S04]  /*4830*/  HMMA.16816.F32.BF16 R88, R208.reuse, R204, R88 ;  /* 0x000000ccd058723c */ /* 0x040fe80000041858 */
[C---:B------:R-:W-:Y:S04]  /*4840*/  LEA R204, P0, R239.reuse, R198, 0x5 ;  /* 0x000000c6efcc7211 */ /* 0x040fe800078028ff */
[-C--:B------:R-:W-:Y:S03]  /*4850*/  HMMA.16816.F32.BF16 R92, R208, R206.reuse, R92 ;  /* 0x000000ced05c723c */ /* 0x080fe6000004185c */
[C---:B------:R-:W-:Y:S02]  /*4860*/  LEA.HI.X.SX32 R205, R239.reuse, R199, 0x5, P0 ;  /* 0x000000c7efcd7211 */ /* 0x040fe400000f2eff */
[C---:B------:R-:W-:Y:S03]  /*4870*/  LEA R210, P0, R239.reuse, R204, 0x5 ;  /* 0x000000ccefd27211 */ /* 0x040fe600078028ff */
[----:B------:R-:W-:Y:S01]  /*4880*/  HMMA.16816.F32.BF16 R96, R200, R206, R96 ;  /* 0x000000cec860723c */ /* 0x000fe20000041860 */
[----:B------:R-:W2:Y:S03]  /*4890*/  LDL.64 R206, [R1+0x10] ;  /* 0x0000100001ce7983 */ /* 0x000ea60000100a00 */
[----:B------:R-:W-:Y:S02]  /*48a0*/  @P5 LOP3.LUT R201, R232, 0x30, RZ, 0xc0, !PT ;  /* 0x00000030e8c95812 */ /* 0x000fe400078ec0ff */
[----:B------:R-:W-:Y:S02]  /*48b0*/  LEA.HI.X.SX32 R211, R239, R205, 0x5, P0 ;  /* 0x000000cdefd37211 */ /* 0x000fe400000f2eff */
[----:B------:R-:W-:Y:S02]  /*48c0*/  @P5 LOP3.LUT R243, R201, 0x7, R234, 0xf8, !PT ;  /* 0x00000007c9f35812 */ /* 0x000fe400078ef8ea */
[C---:B------:R-:W-:Y:S04]  /*48d0*/  LEA R208, P0, R239.reuse, R210, 0x5 ;  /* 0x000000d2efd07211 */ /* 0x040fe800078028ff */
[C---:B------:R-:W-:Y:S03]  /*48e0*/  LEA.HI.X.SX32 R209, R239.reuse, R211, 0x5, P0 ;  /* 0x000000d3efd17211 */ /* 0x040fe600000f2eff */
[C---:B------:R-:W-:Y:S03]  /*48f0*/  IMAD.WIDE R202, R239.reuse, -0xc0, R208 ;  /* 0xffffff40efca7825 */ /* 0x040fe600078e02d0 */
[C---:B------:R-:W-:Y:S04]  /*4900*/  LEA R200, P0, R239.reuse, R202, 0x5 ;  /* 0x000000caefc87211 */ /* 0x040fe800078028ff */
[C---:B------:R-:W-:Y:S02]  /*4910*/  LEA.HI.X.SX32 R201, R239.reuse, R203, 0x5, P0 ;  /* 0x000000cbefc97211 */ /* 0x040fe400000f2eff */
[C---:B------:R-:W-:Y:S04]  /*4920*/  LEA R232, P0, R239.reuse, R200, 0x5 ;  /* 0x000000c8efe87211 */ /* 0x040fe800078028ff */
[----:B------:R-:W-:Y:S01]  /*4930*/  LEA.HI.X.SX32 R233, R239, R201, 0x5, P0 ;  /* 0x000000c9efe97211 */ /* 0x000fe200000f2eff */
[----:B--2---:R-:W-:Y:S05]  /*4940*/  @P5 IMAD.WIDE.U32 R206, R243, 0x4, R206 ;  /* 0x00000004f3ce5825 */ /* 0x004fea00078e00ce */
[----:B------:R-:W5:Y:S04]  /*4950*/  @P5 LDG.E R241, desc[UR26][R206.64+-0x100] ;  /* 0xffff001acef15981 */ /* 0x000f68000c1e1900 */
[----:B------:R1:W5:Y:S04]  /*4960*/  @P5 LDG.E R240, desc[UR26][R206.64+-0xe0] ;  /* 0xffff201acef05981 */ /* 0x000368000c1e1900 */
[----:B------:R-:W-:Y:S04]  /*4970*/  REDG.E.ADD.F32.FTZ.RN.STRONG.GPU desc[UR26][R250.64], R4 ;  /* 0x00000004fa0079a6 */ /* 0x000fe8000c12f31a */
[----:B------:R2:W-:Y:S04]  /*4980*/  REDG.E.ADD.F32.FTZ.RN.STRONG.GPU desc[UR26][R214.64], R5 ;  /* 0x00000005d60079a6 */ /* 0x0005e8000c12f31a */
[----:B------:R3:W-:Y:S04]  /*4990*/  REDG.E.ADD.F32.FTZ.RN.STRONG.GPU desc[UR26][R212.64], R6 ;  /* 0x00000006d40079a6 */ /* 0x0007e8000c12f31a */
[----:B------:R4:W-:Y:S04]  /*49a0*/  REDG.E.ADD.F32.FTZ.RN.STRONG.GPU desc[UR26][R196.64], R7 ;  /* 0x00000007c40079a6 */ /* 0x0009e8000c12f31a */
[----:B------:R4:W-:Y:S04]  /*49b0*/  REDG.E.ADD.F32.FTZ.RN.STRONG.GPU desc[UR26][R198.64], R8 ;  /* 0x00000008c60079a6 */ /* 0x0009e8000c12f31a */
[----:B------:R4:W-:Y:S01]  /*49c0*/  REDG.E.ADD.F32.FTZ.RN.STRONG.GPU desc[UR26][R204.64], R9 ;  /* 0x00000009cc0079a6 */ /* 0x0009e2000c12f31a */
[C---:B-1----:R-:W-:Y:S03]  /*49d0*/  LEA R206, P0, R239.reuse, R232, 0x5 ;  /* 0x000000e8efce7211 */ /* 0x042fe600078028ff */
[----:B------:R1:W-:Y:S01]  /*49e0*/  REDG.E.ADD.F32.FTZ.RN.STRONG.GPU desc[UR26][R210.64], R10 ;  /* 0x0000000ad20079a6 */ /* 0x0003e2000c12f31a */
[C---:B------:R-:W-:Y:S03]  /*49f0*/  LEA.HI.X.SX32 R207, R239.reuse, R233, 0x5, P0 ;  /* 0x000000e9efcf7211 */ /* 0x040fe600000f2eff */
[----:B------:R1:W-:Y:S01]  /*4a00*/  REDG.E.ADD.F32.FTZ.RN.STRONG.GPU desc[UR26][R208.64], R11 ;  /* 0x0000000bd00079a6 */ /* 0x0003e2000c12f31a */
[C---:B--2---:R-:W-:Y:S03]  /*4a10*/  LEA R214, P0, R239.reuse, R206, 0x5 ;  /* 0x000000ceefd67211 */ /* 0x044fe600078028ff */
[----:B------:R-:W-:Y:S01]  /*4a20*/  REDG.E.ADD.F32.FTZ.RN.STRONG.GPU desc[UR26][R250.64+0x80], R48 ;  /* 0x00008030fa0079a6 */ /* 0x000fe2000c12f31a */
[C---:B------:R-:W-:Y:S03]  /*4a30*/  LEA.HI.X.SX32 R215, R239.reuse, R207, 0x5, P0 ;  /* 0x000000cfefd77211 */ /* 0x040fe600000f2eff */
[----:B------:R2:W-:Y:S01]  /*4a40*/  REDG.E.ADD.F32.FTZ.RN.STRONG.GPU desc[UR26][R202.64+0x80], R49 ;  /* 0x00008031ca0079a6 */ /* 0x0005e2000c12f31a */
[C---:B---3--:R-:W-:Y:S03]  /*4a50*/  LEA R212, P0, R239.reuse, R214, 0x5 ;  /* 0x000000d6efd47211 */ /* 0x048fe600078028ff */
[----:B------:R3:W-:Y:S01]  /*4a60*/  REDG.E.ADD.F32.FTZ.RN.STRONG.GPU desc[UR26][R200.64+0x80], R50 ;  /* 0x00008032c80079a6 */ /* 0x0007e2000c12f31a */
[C---:B------:R-:W-:Y:S02]  /*4a70*/  LEA.HI.X.SX32 R213, R239.reuse, R215, 0x5, P0 ;  /* 0x000000d7efd57211 */ /* 0x040fe400000f2eff */
[C---:B------:R-:W-:Y:S01]  /*4a80*/  LEA R4, P0, R239.reuse, R212, 0x5 ;  /* 0x000000d4ef047211 */ /* 0x040fe200078028ff */
[----:B------:R3:W-:Y:S03]  /*4a90*/  REDG.E.ADD.F32.FTZ.RN.STRONG.GPU desc[UR26][R232.64+0x80], R51 ;  /* 0x00008033e80079a6 */ /* 0x0007e6000c12f31a */
[C---:B------:R-:W-:Y:S01]  /*4aa0*/  LEA.HI.X.SX32 R5, R239.reuse, R213, 0x5, P0 ;  /* 0x000000d5ef057211 */ /* 0x040fe200000f2eff */
[----:B------:R3:W-:Y:S04]  /*4ab0*/  REDG.E.ADD.F32.FTZ.RN.STRONG.GPU desc[UR26][R206.64+0x80], R44 ;  /* 0x0000802cce0079a6 */ /* 0x0007e8000c12f31a */
[----:B------:R3:W-:Y:S01]  /*4ac0*/  REDG.E.ADD.F32.FTZ.RN.STRONG.GPU desc[UR26][R214.64+0x80], R45 ;  /* 0x0000802dd60079a6 */ /* 0x0007e2000c12f31a */
[C---:B----4-:R-:W-:Y:S03]  /*4ad0*/  IMAD.WIDE R6, R239.reuse, -0xc0, R4 ;  /* 0xffffff40ef067825 */ /* 0x050fe600078e0204 */
[----:B------:R4:W-:Y:S01]  /*4ae0*/  REDG.E.ADD.F32.FTZ.RN.STRONG.GPU desc[UR26][R212.64+0x80], R46 ;  /* 0x0000802ed40079a6 */ /* 0x0009e2000c12f31a */
[C---:B------:R-:W-:Y:S03]  /*4af0*/  LEA R198, P0, R239.reuse, R6, 0x5 ;  /* 0x00000006efc67211 */ /* 0x040fe600078028ff */
[----:B------:R4:W-:Y:S01]  /*4b00*/  REDG.E.ADD.F32.FTZ.RN.STRONG.GPU desc[UR26][R4.64+0x80], R47 ;  /* 0x0000802f040079a6 */ /* 0x0009e2000c12f31a */
[C---:B------:R-:W-:Y:S03]  /*4b10*/  LEA.HI.X.SX32 R199, R239.reuse, R7, 0x5, P0 ;  /* 0x00000007efc77211 */ /* 0x040fe600000f2eff */
[----:B------:R-:W-:Y:S01]  /*4b20*/  REDG.E.ADD.F32.FTZ.RN.STRONG.GPU desc[UR26][R250.64+0x100], R52 ;  /* 0x00010034fa0079a6 */ /* 0x000fe2000c12f31a */
[C---:B------:R-:W-:Y:S03]  /*4b30*/  LEA R8, P0, R239.reuse, R198, 0x5 ;  /* 0x000000c6ef087211 */ /* 0x040fe600078028ff */
[----:B------:R4:W-:Y:S01]  /*4b40*/  REDG.E.ADD.F32.FTZ.RN.STRONG.GPU desc[UR26][R6.64+0x100], R53 ;  /* 0x00010035060079a6 */ /* 0x0009e2000c12f31a */
[C---:B------:R-:W-:Y:S02]  /*4b50*/  LEA.HI.X.SX32 R9, R239.reuse, R199, 0x5, P0 ;  /* 0x000000c7ef097211 */ /* 0x040fe400000f2eff */
[C---:B------:R-:W-:Y:S01]  /*4b60*/  LEA R204, P0, R239.reuse, R8, 0x5 ;  /* 0x00000008efcc7211 */ /* 0x040fe200078028ff */
[----:B------:R-:W-:Y:S03]  /*4b70*/  REDG.E.ADD.F32.FTZ.RN.STRONG.GPU desc[UR26][R198.64+0x100], R54 ;  /* 0x00010036c60079a6 */ /* 0x000fe6000c12f31a */
[C---:B------:R-:W-:Y:S01]  /*4b80*/  LEA.HI.X.SX32 R205, R239.reuse, R9, 0x5, P0 ;  /* 0x00000009efcd7211 */ /* 0x040fe200000f2eff */
[----:B------:R-:W-:Y:S01]  /*4b90*/  REDG.E.ADD.F32.FTZ.RN.STRONG.GPU desc[UR26][R8.64+0x100], R55 ;  /* 0x00010037080079a6 */ /* 0x000fe2000c12f31a */
[C---:B------:R-:W-:Y:S03]  /*4ba0*/  LEA R196, P0, R239.reuse, R204, 0x5 ;  /* 0x000000ccefc47211 */ /* 0x040fe600078028ff */
[----:B------:R-:W-:Y:S01]  /*4bb0*/  REDG.E.ADD.F32.FTZ.RN.STRONG.GPU desc[UR26][R204.64+0x100], R56 ;  /* 0x00010038cc0079a6 */ /* 0x000fe2000c12f31a */
[C---:B------:R-:W-:Y:S02]  /*4bc0*/  LEA.HI.X.SX32 R197, R239.reuse, R205, 0x5, P0 ;  /* 0x000000cdefc57211 */ /* 0x040fe400000f2eff */
[C---:B-1----:R-:W-:Y:S03]  /*4bd0*/  LEA R210, P0, R239.reuse, R196, 0x5 ;  /* 0x000000c4efd27211 */ /* 0x042fe600078028ff */
[----:B------:R-:W-:Y:S01]  /*4be0*/  REDG.E.ADD.F32.FTZ.RN.STRONG.GPU desc[UR26][R196.64+0x100], R57 ;  /* 0x00010039c40079a6 */ /* 0x000fe2000c12f31a */
[C---:B------:R-:W-:Y:S02]  /*4bf0*/  LEA.HI.X.SX32 R211, R239.reuse, R197, 0x5, P0 ;  /* 0x000000c5efd37211 */ /* 0x040fe400000f2eff */
[C---:B------:R-:W-:Y:S03]  /*4c00*/  LEA R208, P0, R239.reuse, R210, 0x5 ;  /* 0x000000d2efd07211 */ /* 0x040fe600078028ff */
[----:B------:R-:W-:Y:S01]  /*4c10*/  REDG.E.ADD.F32.FTZ.RN.STRONG.GPU desc[UR26][R210.64+0x100], R58 ;  /* 0x0001003ad20079a6 */ /* 0x000fe2000c12f31a */
[C---:B------:R-:W-:Y:S03]  /*4c20*/  LEA.HI.X.SX32 R209, R239.reuse, R211, 0x5, P0 ;  /* 0x000000d3efd17211 */ /* 0x040fe600000f2eff */
[C---:B--2---:R-:W-:Y:S02]  /*4c30*/  IMAD.WIDE R202, R239.reuse, -0xc0, R208 ;  /* 0xffffff40efca7825 */ /* 0x044fe400078e02d0 */
[----:B------:R-:W-:Y:S01]  /*4c40*/  REDG.E.ADD.F32.FTZ.RN.STRONG.GPU desc[UR26][R208.64+0x100], R59 ;  /* 0x0001003bd00079a6 */ /* 0x000fe2000c12f31a */
[C---:B------:R-:W-:Y:S03]  /*4c50*/  LEA R10, P0, R239.reuse, R202, 0x5 ;  /* 0x000000caef0a7211 */ /* 0x040fe600078028ff */
[----:B------:R-:W-:Y:S01]  /*4c60*/  REDG.E.ADD.F32.FTZ.RN.STRONG.GPU desc[UR26][R250.64+0x180], R64 ;  /* 0x00018040fa0079a6 */ /* 0x000fe2000c12f31a */
[C---:B------:R-:W-:Y:S03]  /*4c70*/  LEA.HI.X.SX32 R11, R239.reuse, R203, 0x5, P0 ;  /* 0x000000cbef0b7211 */ /* 0x040fe600000f2eff */
[----:B------:R-:W-:Y:S01]  /*4c80*/  REDG.E.ADD.F32.FTZ.RN.STRONG.GPU desc[UR26][R202.64+0x180], R65 ;  /* 0x00018041ca0079a6 */ /* 0x000fe2000c12f31a */
[C---:B------:R-:W-:Y:S03]  /*4c90*/  LEA R48, P0, R239.reuse, R10, 0x5 ;  /* 0x0000000aef307211 */ /* 0x040fe600078028ff */
[----:B------:R-:W-:Y:S01]  /*4ca0*/  REDG.E.ADD.F32.FTZ.RN.STRONG.GPU desc[UR26][R10.64+0x180], R66 ;  /* 0x000180420a0079a6 */ /* 0x000fe2000c12f31a */
[C---:B------:R-:W-:Y:S02]  /*4cb0*/  LEA.HI.X.SX32 R49, R239.reuse, R11, 0x5, P0 ;  /* 0x0000000bef317211 */ /* 0x040fe400000f2eff */
[C---:B---3--:R-:W-:Y:S03]  /*4cc0*/  LEA R200, P0, R239.reuse, R48, 0x5 ;  /* 0x00000030efc87211 */ /* 0x048fe600078028ff */
[----:B------:R-:W-:Y:S01]  /*4cd0*/  REDG.E.ADD.F32.FTZ.RN.STRONG.GPU desc[UR26][R48.64+0x180], R67 ;  /* 0x00018043300079a6 */ /* 0x000fe2000c12f31a */
[C---:B------:R-:W-:Y:S02]  /*4ce0*/  LEA.HI.X.SX32 R201, R239.reuse, R49, 0x5, P0 ;  /* 0x00000031efc97211 */ /* 0x040fe400000f2eff */
[C---:B------:R-:W-:Y:S03]  /*4cf0*/  LEA R232, P0, R239.reuse, R200, 0x5 ;  /* 0x000000c8efe87211 */ /* 0x040fe600078028ff */
[----:B------:R-:W-:Y:S01]  /*4d00*/  REDG.E.ADD.F32.FTZ.RN.STRONG.GPU desc[UR26][R200.64+0x180], R60 ;  /* 0x0001803cc80079a6 */ /* 0x000fe2000c12f31a */
[C---:B------:R-:W-:Y:S02]  /*4d10*/  LEA.HI.X.SX32 R233, R239.reuse, R201, 0x5, P0 ;  /* 0x000000c9efe97211 */ /* 0x040fe400000f2eff */
[C---:B------:R-:W-:Y:S03]  /*4d20*/  LEA R206, P0, R239.reuse, R232, 0x5 ;  /* 0x000000e8efce7211 */ /* 0x040fe600078028ff */
[----:B------:R-:W-:Y:S01]  /*4d30*/  REDG.E.ADD.F32.FTZ.RN.STRONG.GPU desc[UR26][R232.64+0x180], R61 ;  /* 0x0001803de80079a6 */ /* 0x000fe2000c12f31a */
[C---:B------:R-:W-:Y:S02]  /*4d40*/  LEA.HI.X.SX32 R207, R239.reuse, R233, 0x5, P0 ;  /* 0x000000e9efcf7211 */ /* 0x040fe400000f2eff */
[C---:B------:R-:W-:Y:S03]  /*4d50*/  LEA R50, P0, R239.reuse, R206, 0x5 ;  /* 0x000000ceef327211 */ /* 0x040fe600078028ff */
[----:B------:R-:W-:Y:S01]  /*4d60*/  REDG.E.ADD.F32.FTZ.RN.STRONG.GPU desc[UR26][R206.64+0x180], R62 ;  /* 0x0001803ece0079a6 */ /* 0x000fe2000c12f31a */
[C---:B------:R-:W-:Y:S03]  /*4d70*/  LEA.HI.X.SX32 R51, R239.reuse, R207, 0x5, P0 ;  /* 0x000000cfef337211 */ /* 0x040fe600000f2eff */
[C---:B------:R-:W-:Y:S02]  /*4d80*/  IMAD.WIDE R214, R239.reuse, -0xc0, R50 ;  /* 0xffffff40efd67825 */ /* 0x040fe400078e0232 */
[----:B------:R-:W-:Y:S01]  /*4d90*/  REDG.E.ADD.F32.FTZ.RN.STRONG.GPU desc[UR26][R50.64+0x180], R63 ;  /* 0x0001803f320079a6 */ /* 0x000fe2000c12f31a */
[C---:B----4-:R-:W-:Y:S03]  /*4da0*/  LEA R212, P0, R239.reuse, R214, 0x5 ;  /* 0x000000d6efd47211 */ /* 0x050fe600078028ff */
[----:B------:R-:W-:Y:S01]  /*4db0*/  REDG.E.ADD.F32.FTZ.RN.STRONG.GPU desc[UR26][R250.64+0x200], R68 ;  /* 0x00020044fa0079a6 */ /* 0x000fe2000c12f31a */
[C---:B------:R-:W-:Y:S03]  /*4dc0*/  LEA.HI.X.SX32 R213, R239.reuse, R215, 0x5, P0 ;  /* 0x000000d7efd57211 */ /* 0x040fe600000f2eff */
[----:B------:R-:W-:Y:S01]  /*4dd0*/  REDG.E.ADD.F32.FTZ.RN.STRONG.GPU desc[UR26][R214.64+0x200], R69 ;  /* 0x00020045d60079a6 */ /* 0x000fe2000c12f31a */
[C---:B------:R-:W-:Y:S03]  /*4de0*/  LEA R44, P0, R239.reuse, R212, 0x5 ;  /* 0x000000d4ef2c7211 */ /* 0x040fe600078028ff */
[----:B------:R1:W-:Y:S01]  /*4df0*/  REDG.E.ADD.F32.FTZ.RN.STRONG.GPU desc[UR26][R212.64+0x200], R70 ;  /* 0x00020046d40079a6 */ /* 0x0003e2000c12f31a */
        /* <DEDUP_REMOVED lines=13> */
[----:B-1----:R-:W2:Y:S01]  /*4ed0*/  LDL.64 R212, [R1+0x10] ;  /* 0x0000100001d47983 */ /* 0x002ea20000100a00 */
[C---:B------:R-:W-:Y:S03]  /*4ee0*/  IMAD.WIDE R54, R239.reuse, -0xc0, R52 ;  /* 0xffffff40ef367825 */ /* 0x040fe600078e0234 */
        /* <DEDUP_REMOVED lines=8> */
[C---:B------:R-:W-:Y:S01]  /*4f70*/  LEA R204, P0, R239.reuse, R198, 0x5 ;  /* 0x000000c6efcc7211 */ /* 0x040fe200078028ff */
[----:B------:R-:W-:Y:S03]  /*4f80*/  LDSM.16.MT88.4 R4, [R231+0x14000] ;  /* 0x01400000e704783b */ /* 0x000fe60000004200 */
[C---:B------:R-:W-:Y:S01]  /*4f90*/  LEA.HI.X.SX32 R205, R239.reuse, R199, 0x5, P0 ;  /* 0x000000c7efcd7211 */ /* 0x040fe200000f2eff */
[----:B------:R-:W-:Y:S01]  /*4fa0*/  REDG.E.ADD.F32.FTZ.RN.STRONG.GPU desc[UR26][R198.64+0x280], R83 ;  /* 0x00028053c60079a6 */ /* 0x000fe2000c12f31a */
[C---:B------:R-:W-:Y:S03]  /*4fb0*/  LEA R56, P0, R239.reuse, R204, 0x5 ;  /* 0x000000ccef387211 */ /* 0x040fe600078028ff */
[----:B------:R1:W-:Y:S01]  /*4fc0*/  REDG.E.ADD.F32.FTZ.RN.STRONG.GPU desc[UR26][R204.64+0x280], R76 ;  /* 0x0002804ccc0079a6 */ /* 0x0003e2000c12f31a */
[C---:B------:R-:W-:Y:S02]  /*4fd0*/  LEA.HI.X.SX32 R57, R239.reuse, R205, 0x5, P0 ;  /* 0x000000cdef397211 */ /* 0x040fe400000f2eff */
[C---:B------:R-:W-:Y:S01]  /*4fe0*/  LEA R196, P0, R239.reuse, R56, 0x5 ;  /* 0x00000038efc47211 */ /* 0x040fe200078028ff */
[----:B------:R-:W-:Y:S03]  /*4ff0*/  LDSM.16.MT88.4 R52, [R231+0x14400] ;  /* 0x01440000e734783b */ /* 0x000fe60000004200 */
[C---:B------:R-:W-:Y:S01]  /*5000*/  LEA.HI.X.SX32 R197, R239.reuse, R57, 0x5, P0 ;  /* 0x00000039efc57211 */ /* 0x040fe200000f2eff */
[----:B------:R-:W-:Y:S01]  /*5010*/  REDG.E.ADD.F32.FTZ.RN.STRONG.GPU desc[UR26][R56.64+0x280], R77 ;  /* 0x0002804d380079a6 */ /* 0x000fe2000c12f31a */
[C---:B------:R-:W-:Y:S03]  /*5020*/  LEA R210, P0, R239.reuse, R196, 0x5 ;  /* 0x000000c4efd27211 */ /* 0x040fe600078028ff */
[----:B------:R-:W-:Y:S01]  /*5030*/  REDG.E.ADD.F32.FTZ.RN.STRONG.GPU desc[UR26][R196.64+0x280], R78 ;  /* 0x0002804ec40079a6 */ /* 0x000fe2000c12f31a */
[C---:B------:R-:W-:Y:S03]  /*5040*/  LEA.HI.X.SX32 R211, R239.reuse, R197, 0x5, P0 ;  /* 0x000000c5efd37211 */ /* 0x040fe600000f2eff */
[----:B------:R-:W-:Y:S01]  /*5050*/  LDSM.16.MT88.4 R72, [R230+0x5800] ;  /* 0x00580000e648783b */ /* 0x000fe20000004200 */
[C---:B------:R-:W-:Y:S03]  /*5060*/  IMAD.WIDE R208, R239.reuse, -0xc0, R210 ;  /* 0xffffff40efd07825 */ /* 0x040fe600078e02d2 */
[----:B------:R-:W-:Y:S01]  /*5070*/  REDG.E.ADD.F32.FTZ.RN.STRONG.GPU desc[UR26][R210.64+0x280], R79 ;  /* 0x0002804fd20079a6 */ /* 0x000fe2000c12f31a */
[C---:B------:R-:W-:Y:S03]  /*5080*/  LEA R58, P0, R239.reuse, R208, 0x5 ;  /* 0x000000d0ef3a7211 */ /* 0x040fe600078028ff */
[----:B------:R-:W-:Y:S01]  /*5090*/  REDG.E.ADD.F32.FTZ.RN.STRONG.GPU desc[UR26][R250.64+0x300], R84 ;  /* 0x00030054fa0079a6 */ /* 0x000fe2000c12f31a */
[C---:B------:R-:W-:Y:S03]  /*50a0*/  LEA.HI.X.SX32 R59, R239.reuse, R209, 0x5, P0 ;  /* 0x000000d1ef3b7211 */ /* 0x040fe600000f2eff */
[----:B------:R-:W-:Y:S01]  /*50b0*/  REDG.E.ADD.F32.FTZ.RN.STRONG.GPU desc[UR26][R208.64+0x300], R85 ;  /* 0x00030055d00079a6 */ /* 0x000fe2000c12f31a */
[----:B------:R-:W-:Y:S01]  /*50c0*/  LEA R202, P0, R239, R58, 0x5 ;  /* 0x0000003aefca7211 */ /* 0x000fe200078028ff */
[----:B-1----:R-:W-:Y:S02]  /*50d0*/  VIADD R76, R231, 0x20 ;  /* 0x00000020e74c7836 */ /* 0x002fe40000000000 */
[----:B------:R-:W-:Y:S01]  /*50e0*/  REDG.E.ADD.F32.FTZ.RN.STRONG.GPU desc[UR26][R58.64+0x300], R86 ;  /* 0x000300563a0079a6 */ /* 0x000fe2000c12f31a */
[----:B------:R-:W-:Y:S01]  /*50f0*/  LEA.HI.X.SX32 R203, R239, R59, 0x5, P0 ;  /* 0x0000003befcb7211 */ /* 0x000fe200000f2eff */
[----:B------:R-:W-:Y:S01]  /*5100*/  @P4 VIADD R76, R231, 0xffffffe0 ;  /* 0xffffffe0e74c4836 */ /* 0x000fe20000000000 */
[C---:B------:R-:W-:Y:S01]  /*5110*/  LEA R64, P0, R239.reuse, R202, 0x5 ;  /* 0x000000caef407211 */ /* 0x040fe200078028ff */
[----:B------:R-:W-:Y:S03]  /*5120*/  LDSM.16.MT88.4 R56, [R230+0x800] ;  /* 0x00080000e638783b */ /* 0x000fe60000004200 */
[C---:B------:R-:W-:Y:S01]  /*5130*/  LEA.HI.X.SX32 R65, R239.reuse, R203, 0x5, P0 ;  /* 0x000000cbef417211 */ /* 0x040fe200000f2eff */
        /* <DEDUP_REMOVED lines=11> */
[----:B------:R-:W1:Y:S01]  /*51f0*/  LDSM.16.MT88.4 R8, [R230] ;  /* 0x00000000e608783b */ /* 0x000e620000004200 */
        /* <DEDUP_REMOVED lines=20> */
[C---:B------:R-:W-:Y:S01]  /*5340*/  LEA R214, P0, R239.reuse, R68, 0x5 ;  /* 0x00000044efd67211 */ /* 0x040fe200078028ff */
[-C--:B-1----:R-:W-:Y:S02]  /*5350*/  HMMA.16816.F32.BF16 R100, R4, R8.reuse, R100 ;  /* 0x000000080464723c */ /* 0x082fe40000041864 */
[----:B------:R-:W-:Y:S03]  /*5360*/  REDG.E.ADD.F32.FTZ.RN.STRONG.GPU desc[UR26][R68.64+0x380], R94 ;  /* 0x0003805e440079a6 */ /* 0x000fe6000c12f31a */
[----:B------:R-:W-:Y:S01]  /*5370*/  LEA.HI.X.SX32 R215, R239, R69, 0x5, P0 ;  /* 0x00000045efd77211 */ /* 0x000fe200000f2eff */
[----:B------:R-:W1:Y:S01]  /*5380*/  LDSM.16.MT88.4 R48, [R230+0x4000] ;  /* 0x00400000e630783b */ /* 0x000e620000004200 */
[----:B------:R-:W-:Y:S01]  /*5390*/  @P5 IADD3 R238, P0, PT, R238, -0x100, RZ ;  /* 0xffffff00eeee5810 */ /* 0x000fe20007f1e0ff */
[C---:B------:R-:W-:Y:S02]  /*53a0*/  HMMA.16816.F32.BF16 R104, R44.reuse, R8, R104 ;  /* 0x000000082c68723c */ /* 0x040fe40000041868 */
[----:B------:R-:W-:Y:S02]  /*53b0*/  REDG.E.ADD.F32.FTZ.RN.STRONG.GPU desc[UR26][R214.64+0x380], R95 ;  /* 0x0003805fd60079a6 */ /* 0x000fe4000c12f31a */
[----:B------:R-:W-:Y:S02]  /*53c0*/  @P5 IADD3.X R237, PT, PT, R237, -0x1, RZ, P0, !PT ;  /* 0xffffffffeded5810 */ /* 0x000fe400007fe4ff */
[----:B------:R-:W-:Y:S02]  /*53d0*/  LDSM.16.MT88.4 R68, [R76+0x14800] ;  /* 0x014800004c44783b */ /* 0x000fe40000004200 */
[-C--:B------:R-:W-:Y:S01]  /*53e0*/  HMMA.16816.F32.BF16 R108, R44, R10.reuse, R108 ;  /* 0x0000000a2c6c723c */ /* 0x080fe2000004186c */
[----:B------:R-:W3:Y:S07]  /*53f0*/  S2R R239, SR_TID.X ;  /* 0x0000000000ef7919 */ /* 0x000eee0000002100 */
[C---:B------:R-:W-:Y:S01]  /*5400*/  HMMA.16816.F32.BF16 R112, R4.reuse, R10, R112 ;  /* 0x0000000a0470723c */ /* 0x040fe20000041870 */
[----:B------:R-:W-:Y:S07]  /*5410*/  LDSM.16.MT88.4 R8, [R231+0x14800] ;  /* 0x01480000e708783b */ /* 0x000fee0000004200 */
[-C--:B-1----:R-:W-:Y:S03]  /*5420*/  HMMA.16816.F32.BF16 R116, R4, R48.reuse, R116 ;  /* 0x000000300474723c */ /* 0x082fe60000041874 */
[----:B---3--:R-:W-:Y:S05]  /*5430*/  IMAD.SHL.U32 R239, R239, 0x8, RZ ;  /* 0x00000008efef7824 */ /* 0x008fea00078e00ff */
[C---:B------:R-:W-:Y:S04]  /*5440*/  HMMA.16816.F32.BF16 R120, R44.reuse, R48, R120 ;  /* 0x000000302c78723c */ /* 0x040fe80000041878 */
[----:B------:R-:W-:Y:S04]  /*5450*/  LOP3.LUT R239, R239, 0x38, RZ, 0xc0, !PT ;  /* 0x00000038efef7812 */ /* 0x000fe800078ec0ff */
[-C--:B------:R-:W-:Y:S01]  /*5460*/  HMMA.16816.F32.BF16 R124, R44, R50.reuse, R124 ;  /* 0x000000322c7c723c */ /* 0x080fe2000004187c */
[----:B------:R-:W1:Y:S07]  /*5470*/  LDSM.16.MT88.4 R44, [R230+0x1000] ;  /* 0x00100000e62c783b */ /* 0x000e6e0000004200 */
[----:B------:R-:W-:Y:S01]  /*5480*/  HMMA.16816.F32.BF16 R128, R4, R50, R128 ;  /* 0x000000320480723c */ /* 0x000fe20000041880 */
[----:B------:R-:W3:Y:S04]  /*5490*/  LDSM.16.MT88.4 R4, [R230+0x5000] ;  /* 0x00500000e604783b */ /* 0x000ee80000004200 */
[----:B------:R-:W-:Y:S03]  /*54a0*/  LDSM.16.MT88.4 R48, [R231+0x14c00] ;  /* 0x014c0000e730783b */ /* 0x000fe60000004200 */
[-C--:B------:R-:W-:Y:S08]  /*54b0*/  HMMA.16816.F32.BF16 R100, R52, R56.reuse, R100 ;  /* 0x000000383464723c */ /* 0x080ff00000041864 */
[C---:B------:R-:W-:Y:S08]  /*54c0*/  HMMA.16816.F32.BF16 R104, R60.reuse, R56, R104 ;  /* 0x000000383c68723c */ /* 0x040ff00000041868 */
[-C--:B------:R-:W-:Y:S08]  /*54d0*/  HMMA.16816.F32.BF16 R108, R60, R58.reuse, R108 ;  /* 0x0000003a3c6c723c */ /* 0x080ff0000004186c */
[C---:B------:R-:W-:Y:S01]  /*54e0*/  HMMA.16816.F32.BF16 R112, R52.reuse, R58, R112 ;  /* 0x0000003a3470723c */ /* 0x040fe20000041870 */
[----:B------:R-:W4:Y:S07]  /*54f0*/  LDSM.16.MT88.4 R56, [R230+0x1800] ;  /* 0x00180000e638783b */ /* 0x000f2e0000004200 */
[-C--:B------:R-:W-:Y:S08]  /*5500*/  HMMA.16816.F32.BF16 R116, R52, R64.reuse, R116 ;  /* 0x000000403474723c */ /* 0x080ff00000041874 */
[C---:B------:R-:W-:Y:S08]  /*5510*/  HMMA.16816.F32.BF16 R120, R60.reuse, R64, R120 ;  /* 0x000000403c78723c */ /* 0x040ff00000041878 */
[-C--:B------:R-:W-:Y:S01]  /*5520*/  HMMA.16816.F32.BF16 R124, R60, R66.reuse, R124 ;  /* 0x000000423c7c723c */ /* 0x080fe2000004187c */
[----:B------:R-:W4:Y:S07]  /*5530*/  LDSM.16.MT88.4 R60, [R76+0x14c00] ;  /* 0x014c00004c3c783b */ /* 0x000f2e0000004200 */
[----:B------:R-:W-:Y:S08]  /*5540*/  HMMA.16816.F32.BF16 R128, R52, R66, R128 ;  /* 0x000000423480723c */ /* 0x000ff00000041880 */
[-C--:B-1----:R-:W-:Y:S08]  /*5550*/  HMMA.16816.F32.BF16 R100, R8, R44.reuse, R100 ;  /* 0x0000002c0864723c */ /* 0x082ff00000041864 */
[C---:B------:R-:W-:Y:S08]  /*5560*/  HMMA.16816.F32.BF16 R104, R68.reuse, R44, R104 ;  /* 0x0000002c4468723c */ /* 0x040ff00000041868 */
[-C--:B------:R-:W-:Y:S08]  /*5570*/  HMMA.16816.F32.BF16 R108, R68, R46.reuse, R108 ;  /* 0x0000002e446c723c */ /* 0x080ff0000004186c */
[C---:B------:R-:W-:Y:S08]  /*5580*/  HMMA.16816.F32.BF16 R112, R8.reuse, R46, R112 ;  /* 0x0000002e0870723c */ /* 0x040ff00000041870 */
[-C--:B---3--:R-:W-:Y:S08]  /*5590*/  HMMA.16816.F32.BF16 R116, R8, R4.reuse, R116 ;  /* 0x000000040874723c */ /* 0x088ff00000041874 */
[C---:B------:R-:W-:Y:S04]  /*55a0*/  HMMA.16816.F32.BF16 R120, R68.reuse, R4, R120 ;  /* 0x000000044478723c */ /* 0x040fe80000041878 */
[----:B--2---:R-:W-:Y:S04]  /*55b0*/  @P5 IADD3 R5, P1, PT, R212, -0x100, RZ ;  /* 0xffffff00d4055810 */ /* 0x004fe80007f3e0ff */
[-C--:B------:R-:W-:Y:S03]  /*55c0*/  HMMA.16816.F32.BF16 R124, R68, R6.reuse, R124 ;  /* 0x00000006447c723c */ /* 0x080fe6000004187c */
[----:B------:R-:W-:Y:S01]  /*55d0*/  @P5 IMAD.MOV.U32 R212, RZ, RZ, R5 ;  /* 0x000000ffffd45224 */ /* 0x000fe200078e0005 */
[----:B------:R-:W-:Y:S04]  /*55e0*/  @P5 IADD3.X R4, PT, PT, R213, -0x1, RZ, P1, !PT ;  /* 0xffffffffd5045810 */ /* 0x000fe80000ffe4ff */
[----:B------:R-:W-:Y:S04]  /*55f0*/  HMMA.16816.F32.BF16 R128, R8, R6, R128 ;  /* 0x000000060880723c */ /* 0x000fe80000041880 */
[----:B------:R-:W-:Y:S01]  /*5600*/  @P5 IMAD.MOV.U32 R213, RZ, RZ, R4 ;  /* 0x000000ffffd55224 */ /* 0x000fe200078e0004 */
[C---:B------:R-:W-:Y:S02]  /*5610*/  LOP3.LUT R8, R239.reuse, 0x40, RZ, 0xfc, !PT ;  /* 0x00000040ef087812 */ /* 0x040fe400078efcff */
[C---:B------:R-:W-:Y:S01]  /*5620*/  LOP3.LUT R7, R239.reuse, 0x80, RZ, 0xfc, !PT ;  /* 0x00000080ef077812 */ /* 0x040fe200078efcff */
[-C--:B----4-:R-:W-:Y:S01]  /*5630*/  HMMA.16816.F32.BF16 R100, R48, R56.reuse, R100 ;  /* 0x000000383064723c */ /* 0x090fe20000041864 */
[----:B------:R1:W-:Y:S04]  /*5640*/  @P5 STL.64 [R1+0x10], R212 ;  /* 0x000010d401005387 */ /* 0x0003e80000100a00 */
[----:B------:R-:W-:Y:S03]  /*5650*/  LOP3.LUT R6, R239, 0xc0, RZ, 0xfc, !PT ;  /* 0x000000c0ef067812 */ /* 0x000fe600078efcff */
[C---:B------:R-:W-:Y:S08]  /*5660*/  HMMA.16816.F32.BF16 R104, R60.reuse, R56, R104 ;  /* 0x000000383c68723c */ /* 0x040ff00000041868 */
[-C--:B------:R-:W-:Y:S08]  /*5670*/  HMMA.16816.F32.BF16 R108, R60, R58.reuse, R108 ;  /* 0x0000003a3c6c723c */ /* 0x080ff0000004186c */
[C---:B------:R-:W-:Y:S08]  /*5680*/  HMMA.16816.F32.BF16 R112, R48.reuse, R58, R112 ;  /* 0x0000003a3070723c */ /* 0x040ff00000041870 */
[-C--:B------:R-:W-:Y:S08]  /*5690*/  HMMA.16816.F32.BF16 R116, R48, R72.reuse, R116 ;  /* 0x000000483074723c */ /* 0x080ff00000041874 */
[C---:B------:R-:W-:Y:S08]  /*56a0*/  HMMA.16816.F32.BF16 R120, R60.reuse, R72, R120 ;  /* 0x000000483c78723c */ /* 0x040ff00000041878 */
[-C--:B------:R-:W-:Y:S08]  /*56b0*/  HMMA.16816.F32.BF16 R124, R60, R74.reuse, R124 ;  /* 0x0000004a3c7c723c */ /* 0x080ff0000004187c */
[----:B------:R-:W-:Y:S01]  /*56c0*/  HMMA.16816.F32.BF16 R128, R48, R74, R128 ;  /* 0x0000004a3080723c */ /* 0x000fe20000041880 */
[----:B------:R-:W-:Y:S08]  /*56d0*/  @!UPT UIADD3 URZ, UPT, UPT, URZ, URZ, URZ ;  /* 0x000000fffffff290 */ /* 0x000ff0000fffe0ff */
[----:B-1----:R-:W-:Y:S11]  /*56e0*/  @!P5 BRA `(.L_x_42) ;  /* 0x0000000000f0d947 */ /* 0x002ff60003800000 */
[----:B------:R-:W2:Y:S01]  /*56f0*/  LDL.LU.64 R212, [R1+0x8] ;  /* 0x0000080001d47983 */ /* 0x000ea20000300a00 */
[----:B------:R-:W1:Y:S08]  /*5700*/  LDC R5, c[0x0][0x3b0] ;  /* 0x0000ec00ff057b82 */ /* 0x000e700000000800 */
[----:B------:R-:W-:Y:S01]  /*5710*/  BAR.SYNC.DEFER_BLOCKING 0x0 ;  /* 0x0000000000007b1d */ /* 0x000fe20000010000 */
[----:B------:R-:W-:Y:S02]  /*5720*/  IADD3 R10, P0, PT, RZ, -UR29, RZ ;  /* 0x8000001dff0a7c10 */ /* 0x000fe4000ff1e0ff */
[----:B------:R-:W-:Y:S02]  /*5730*/  ISETP.GE.AND P3, PT, R239, UR11, PT ;  /* 0x0000000bef007c0c */ /* 0x000fe4000bf66270 */
[----:B------:R-:W-:Y:S02]  /*5740*/  ISETP.GE.AND P2, PT, R8, UR11, PT ;  /* 0x0000000b08007c0c */ /* 0x000fe4000bf46270 */
[----:B------:R-:W-:Y:S01]  /*5750*/  ISETP.GE.AND P1, PT, R7, UR11, PT ;  /* 0x0000000b07007c0c */ /* 0x000fe2000bf26270 */
[----:B------:R-:W3:Y:S01]  /*5760*/  LDC R4, c[0x0][0x3b4] ;  /* 0x0000ed00ff047b82 */ /* 0x000ee20000000800 */
[----:B-1----:R-:W-:Y:S04]  /*5770*/  IMAD.SHL.U32 R9, R5, 0x40, RZ ;  /* 0x0000004005097824 */ /* 0x002fe800078e00ff */
[----:B------:R-:W-:Y:S05]  /*5780*/  IMAD.X R9, RZ, RZ, ~R9, P0 ;  /* 0x000000ffff097224 */ /* 0x000fea00000e0e09 */
[----:B------:R-:W-:Y:S04]  /*5790*/  SHF.R.S64 R10, R10, 0x1f, R9 ;  /* 0x0000001f0a0a7819 */ /* 0x000fe80000001009 */
[----:B--2---:R-:W-:Y:S04]  /*57a0*/  IADD3 R10, P0, PT, R212, R10, RZ ;  /* 0x0000000ad40a7210 */ /* 0x004fe80007f1e0ff */
[----:B------:R-:W-:Y:S01]  /*57b0*/  LEA.HI.X.SX32 R11, R9, R213, 0x1, P0 ;  /* 0x000000d5090b7211 */ /* 0x000fe200000f0eff */
[----:B------:R-:W-:Y:S01]  /*57c0*/  IMAD.MOV.U32 R44, RZ, RZ, R10 ;  /* 0x000000ffff2c7224 */ /* 0x000fe200078e000a */
[----:B------:R-:W-:Y:S03]  /*57d0*/  ISETP.GE.AND P0, PT, R6, UR11, PT ;  /* 0x0000000b06007c0c */ /* 0x000fe6000bf06270 */
[----:B------:R-:W-:Y:S01]  /*57e0*/  IMAD.MOV.U32 R45, RZ, RZ, R11 ;  /* 0x000000ffff2d7224 */ /* 0x000fe200078e000b */
[C---:B------:R-:W-:Y:S04]  /*57f0*/  LEA R10, P5, R5.reuse, R44, 0x6 ;  /* 0x0000002c050a7211 */ /* 0x040fe800078a30ff */
[----:B------:R-:W-:Y:S01]  /*5800*/  @!PT LDS RZ, [RZ] ;  /* 0x00000000fffff984 */ /* 0x000fe20000000800 */
[----:B------:R-:W-:Y:S01]  /*5810*/  @!PT LDS RZ, [RZ] ;  /* 0x00000000fffff984 */ /* 0x000fe20000000800 */
[----:B------:R-:W-:Y:S01]  /*5820*/  @!PT LDS RZ, [RZ] ;  /* 0x00000000fffff984 */ /* 0x000fe20000000800 */
[----:B------:R1:W-:Y:S01]  /*5830*/  @!P3 LDGSTS.E.BYPASS.LTC128B.128 [R247], desc[UR26][R44.64] ;  /* 0x000000002cf7bfae */ /* 0x0003e2000b981a1a */
[----:B---3--:R-:W-:Y:S03]  /*5840*/  LEA.HI.X R11, R5, R45, R4, 0x6, P5 ;  /* 0x0000002d050b7211 */ /* 0x008fe600028f3404 */
        /* <DEDUP_REMOVED lines=36> */
[----:B------:R1:W-:Y:S04]  /*5a90*/  STL.64 [R1+0x8], R44 ;  /* 0x0000082c01007387 */ /* 0x0003e80000100a00 */
[----:B------:R-:W0:Y:S02]  /*5aa0*/  LDGDEPBAR ;  /* 0x00000000000079af */ /* 0x000e240000000000 */
.L_x_42:
[C---:B------:R-:W-:Y:S02]  /*5ab0*/  ISETP.GT.AND P0, PT, R242.reuse, RZ, PT ;  /* 0x000000fff200720c */ /* 0x040fe40003f04270 */
[----:B------:R-:W-:Y:S11]  /*5ac0*/  IADD3 R242, PT, PT, R242, -0x1, RZ ;  /* 0xfffffffff2f27810 */ /* 0x000ff60007ffe0ff */
[----:B------:R-:W-:Y:S05]  /*5ad0*/  @P0 BRA `(.L_x_43) ;  /* 0xffffffd400380947 */ /* 0x000fea000383ffff */
[----:B------:R-:W2:Y:S01]  /*5ae0*/  S2R R0, SR_TID.X ;  /* 0x0000000000007919 */ /* 0x000ea20000002100 */
[----:B------:R-:W3:Y:S01]  /*5af0*/  LDCU UR10, c[0x0][0x500] ;  /* 0x0000a000ff0a77ac */ /* 0x000ee20008000800 */
[----:B------:R-:W-:Y:S02]  /*5b00*/  F2FP.BF16.F32.PACK_AB R12, R13, R12 ;  /* 0x0000000c0d0c723e */ /* 0x000fe400000010ff */
[----:B------:R-:W-:Y:S02]  /*5b10*/  F2FP.BF16.F32.PACK_AB R14, R15, R14 ;  /* 0x0000000e0f0e723e */ /* 0x000fe400000010ff */
[----:B------:R-:W-:Y:S02]  /*5b20*/  F2FP.BF16.F32.PACK_AB R16, R17, R16 ;  /* 0x000000101110723e */ /* 0x000fe400000010ff */
[----:B------:R-:W-:Y:S02]  /*5b30*/  F2FP.BF16.F32.PACK_AB R18, R19, R18 ;  /* 0x000000121312723e */ /* 0x000fe400000010ff */
[----:B------:R-:W-:-:S02]  /*5b40*/  F2FP.BF16.F32.PACK_AB R24, R25, R24 ;  /* 0x000000181918723e */ /* 0x000fc400000010ff */
[----:B------:R-:W-:Y:S02]  /*5b50*/  F2FP.BF16.F32.PACK_AB R26, R27, R26 ;  /* 0x0000001a1b1a723e */ /* 0x000fe400000010ff */
[----:B------:R-:W-:Y:S02]  /*5b60*/  F2FP.BF16.F32.PACK_AB R20, R21, R20 ;  /* 0x000000141514723e */ /* 0x000fe400000010ff */
[----:B------:R-:W-:Y:S02]  /*5b70*/  F2FP.BF16.F32.PACK_AB R22, R23, R22 ;  /* 0x000000161716723e */ /* 0x000fe400000010ff */
[----:B------:R-:W-:Y:S01]  /*5b80*/  F2FP.BF16.F32.PACK_AB R28, R29, R28 ;  /* 0x0000001c1d1c723e */ /* 0x000fe200000010ff */
[----:B---3--:R-:W-:Y:S01]  /*5b90*/  FMUL.FTZ R100, R100, UR10 ;  /* 0x0000000a64647c20 */ /* 0x008fe20008410000 */
        /* <DEDUP_REMOVED lines=12> */
[----:B--2---:R-:W-:-:S02]  /*5c60*/  IMAD.SHL.U32 R2, R0, 0x10, RZ ;  /* 0x0000001000027824 */ /* 0x004fc400078e00ff */
[----:B------:R-:W-:Y:S01]  /*5c70*/  FMUL.FTZ R109, R109, UR10 ;  /* 0x0000000a6d6d7c20 */ /* 0x000fe20008410000 */
[----:B------:R-:W-:Y:S02]  /*5c80*/  IMAD.SHL.U32 R3, R0, 0x2, RZ ;  /* 0x0000000200037824 */ /* 0x000fe400078e00ff */
[----:B------:R-:W-:Y:S01]  /*5c90*/  FMUL.FTZ R110, R110, UR10 ;  /* 0x0000000a6e6e7c20 */ /* 0x000fe20008410000 */
[----:B------:R-:W-:Y:S01]  /*5ca0*/  FMUL.FTZ R111, R111, UR10 ;  /* 0x0000000a6f6f7c20 */ /* 0x000fe20008410000 */
[----:B------:R-:W-:Y:S01]  /*5cb0*/  LOP3.LUT R2, R2, 0x1c0, RZ, 0xc0, !PT ;  /* 0x000001c002027812 */ /* 0x000fe200078ec0ff */
[----:B------:R-:W-:Y:S01]  /*5cc0*/  FMUL.FTZ R116, R116, UR10 ;  /* 0x0000000a74747c20 */ /* 0x000fe20008410000 */
[----:B------:R-:W-:Y:S01]  /*5cd0*/  FMUL.FTZ R117, R117, UR10 ;  /* 0x0000000a75757c20 */ /* 0x000fe20008410000 */
[----:B------:R-:W-:Y:S01]  /*5ce0*/  FMUL.FTZ R118, R118, UR10 ;  /* 0x0000000a76767c20 */ /* 0x000fe20008410000 */
[--C-:B------:R-:W-:Y:S01]  /*5cf0*/  LOP3.LUT R5, R2, 0x38, R3.reuse, 0xf8, !PT ;  /* 0x0000003802057812 */ /* 0x100fe200078ef803 */
[----:B------:R-:W-:Y:S01]  /*5d00*/  FMUL.FTZ R119, R119, UR10 ;  /* 0x0000000a77777c20 */ /* 0x000fe20008410000 */
[----:B------:R-:W-:Y:S01]  /*5d10*/  FMUL.FTZ R120, R120, UR10 ;  /* 0x0000000a78787c20 */ /* 0x000fe20008410000 */
[----:B------:R-:W-:Y:S01]  /*5d20*/  FMUL.FTZ R121, R121, UR10 ;  /* 0x0000000a79797c20 */ /* 0x000fe20008410000 */
[----:B------:R-:W-:Y:S01]  /*5d30*/  LOP3.LUT R234, R5, 0x38, R234, 0x78, !PT ;  /* 0x0000003805ea7812 */ /* 0x000fe200078e78ea */
        /* <DEDUP_REMOVED lines=10> */
[----:B------:R-:W-:-:S02]  /*5de0*/  LOP3.LUT R234, R234, 0x6, R3, 0xf8, !PT ;  /* 0x00000006eaea7812 */ /* 0x000fc400078ef803 */
[----:B------:R-:W-:Y:S02]  /*5df0*/  F2FP.BF16.F32.PACK_AB R30, R31, R30 ;  /* 0x0000001e1f1e723e */ /* 0x000fe400000010ff */
        /* <DEDUP_REMOVED lines=19> */
[----:B------:R-:W-:Y:S01]  /*5f30*/  LEA R3, R234, UR25, 0x1 ;  /* 0x00000019ea037c11 */ /* 0x000fe2000f8e08ff */
[----:B------:R-:W-:Y:S01]  /*5f40*/  BAR.SYNC.DEFER_BLOCKING 0x0 ;  /* 0x0000000000007b1d */ /* 0x000fe20000010000 */
[----:B------:R-:W-:Y:S02]  /*5f50*/  F2FP.BF16.F32.PACK_AB R130, R131, R130 ;  /* 0x000000828382723e */ /* 0x000fe400000010ff */
[----:B------:R-:W-:Y:S02]  /*5f60*/  F2FP.BF16.F32.PACK_AB R124, R125, R124 ;  /* 0x0000007c7d7c723e */ /* 0x000fe400000010ff */
[----:B------:R-:W-:-:S02]  /*5f70*/  F2FP.BF16.F32.PACK_AB R126, R127, R126 ;  /* 0x0000007e7f7e723e */ /* 0x000fc400000010ff */
[----:B------:R-:W-:Y:S01]  /*5f80*/  ISETP.NE.AND P0, PT, R246, -0x1, PT ;  /* 0xfffffffff600780c */ /* 0x000fe20003f05270 */
[----:B------:R2:W-:Y:S04]  /*5f90*/  STS [R3+0x10000], R100 ;  /* 0x0100006403007388 */ /* 0x0005e80000000800 */
        /* <DEDUP_REMOVED lines=30> */
[----:B------:R2:W-:Y:S01]  /*6180*/  STS [R3+0x17c00], R38 ;  /* 0x017c002603007388 */ /* 0x0005e20000000800 */
[----:B------:R-:W-:Y:S05]  /*6190*/  @P0 BRA `(.L_x_44) ;  /* 0x0000000000280947 */ /* 0x000fea0003800000 */
[----:B------:R-:W3:Y:S01]  /*61a0*/  LDCU.64 UR16, c[0x0][0x5c0] ;  /* 0x0000b800ff1077ac */ /* 0x000ee20008000a00 */
[----:B-1----:R-:W1:Y:S01]  /*61b0*/  LDC.64 R10, c[0x0][0x5a8] ;  /* 0x00016a00ff0a7b82 */ /* 0x002e620000000a00 */
[----:B------:R-:W-:-:S05]  /*61c0*/  SHF.R.S32.HI R2, RZ, 0x1f, R245 ;  /* 0x0000001fff027819 */ /* 0x000fca00000114f5 */
[----:B---3--:R-:W-:Y:S02]  /*61d0*/  IMAD R2, R2, UR16, RZ ;  /* 0x0000001002027c24 */ /* 0x008fe4000f8e02ff */
[----:B------:R-:W-:-:S04]  /*61e0*/  IMAD.WIDE.U32 R4, R245, UR16, RZ ;  /* 0x00000010f5047c25 */ /* 0x000fc8000f8e00ff */
[----:B------:R-:W-:-:S05]  /*61f0*/  IMAD R2, R245, UR17, R2 ;  /* 0x00000011f5027c24 */ /* 0x000fca000f8e0202 */
[----:B------:R-:W-:-:S03]  /*6200*/  IADD3 R5, PT, PT, R5, R2, RZ ;  /* 0x0000000205057210 */ /* 0x000fc60007ffe0ff */
[----:B-1----:R-:W-:-:S04]  /*6210*/  IMAD.WIDE.U32 R46, R10, UR23, R4 ;  /* 0x000000170a2e7c25 */ /* 0x002fc8000f8e0004 */
[----:B------:R-:W-:Y:S01]  /*6220*/  IMAD R11, R11, UR23, R47 ;  /* 0x000000170b0b7c24 */ /* 0x000fe2000f8e022f */
[----:B------:R-:W-:Y:S05]  /*6230*/  BRA `(.L_x_45) ;  /* 0x0000000000147947 */ /* 0x000fea0003800000 */
.L_x_44:
[----:B------:R-:W1:Y:S01]  /*6240*/  LDCU.64 UR16, c[0x0][0x5c0] ;  /* 0x0000b800ff1077ac */ /* 0x000e620008000a00 */
[----:B------:R-:W-:-:S05]  /*6250*/  IADD3 R46, PT, PT, R245, R246, RZ ;  /* 0x000000f6f52e7210 */ /* 0x000fca0007ffe0ff */
[C---:B-1----:R-:W-:Y:S02]  /*6260*/  IMAD R11, R46.reuse, UR17, RZ ;  /* 0x000000112e0b7c24 */ /* 0x042fe4000f8e02ff */
[----:B------:R-:W-:-:S05]  /*6270*/  IMAD.WIDE.U32 R46, R46, UR16, RZ ;  /* 0x000000102e2e7c25 */ /* 0x000fca000f8e00ff */
[----:B------:R-:W-:Y:S02]  /*6280*/  IADD3 R11, PT, PT, R47, R11, RZ ;  /* 0x0000000b2f0b7210 */ /* 0x000fe40007ffe0ff */
.L_x_45:
[----:B------:R-:W-:Y:S05]  /*6290*/  @P0 BRA `(.L_x_46) ;  /* 0x0000000000280947 */ /* 0x000fea0003800000 */
[----:B------:R-:W1:Y:S01]  /*62a0*/  LDCU.64 UR14, c[0x0][0x5c8] ;  /* 0x0000b900ff0e77ac */ /* 0x000e620008000a00 */
[----:B--2---:R-:W2:Y:S01]  /*62b0*/  LDC.64 R2, c[0x0][0x5b0] ;  /* 0x00016c00ff027b82 */ /* 0x004ea20000000a00 */
[----:B------:R-:W-:-:S05]  /*62c0*/  SHF.R.S32.HI R4, RZ, 0x1f, R245 ;  /* 0x0000001fff047819 */ /* 0x000fca00000114f5 */
[----:B-1----:R-:W-:Y:S02]  /*62d0*/  IMAD R4, R4, UR14, RZ ;  /* 0x0000000e04047c24 */ /* 0x002fe4000f8e02ff */
[----:B------:R-:W-:-:S04]  /*62e0*/  IMAD.WIDE.U32 R12, R245, UR14, RZ ;  /* 0x0000000ef50c7c25 */ /* 0x000fc8000f8e00ff */
[----:B------:R-:W-:-:S05]  /*62f0*/  IMAD R245, R245, UR15, R4 ;  /* 0x0000000ff5f57c24 */ /* 0x000fca000f8e0204 */
[----:B------:R-:W-:-:S03]  /*6300*/  IADD3 R13, PT, PT, R13, R245, RZ ;  /* 0x000000f50d0d7210 */ /* 0x000fc60007ffe0ff */
[----:B--2---:R-:W-:-:S04]  /*6310*/  IMAD.WIDE.U32 R16, R2, UR23, R12 ;  /* 0x0000001702107c25 */ /* 0x004fc8000f8e000c */
[----:B------:R-:W-:Y:S01]  /*6320*/  IMAD R9, R3, UR23, R17 ;  /* 0x0000001703097c24 */ /* 0x000fe2000f8e0211 */
[----:B------:R-:W-:Y:S06]  /*6330*/  BRA `(.L_x_47) ;  /* 0x0000000000147947 */ /* 0x000fec0003800000 */
.L_x_46:
[----:B------:R-:W1:Y:S01]  /*6340*/  LDCU.64 UR14, c[0x0][0x5c8] ;  /* 0x0000b900ff0e77ac */ /* 0x000e620008000a00 */
[----:B--2---:R-:W-:-:S05]  /*6350*/  IADD3 R16, PT, PT, R245, R246, RZ ;  /* 0x000000f6f5107210 */ /* 0x004fca0007ffe0ff */
[C---:B-1----:R-:W-:Y:S02]  /*6360*/  IMAD R9, R16.reuse, UR15, RZ ;  /* 0x0000000f10097c24 */ /* 0x042fe4000f8e02ff */
[----:B------:R-:W-:-:S05]  /*6370*/  IMAD.WIDE.U32 R16, R16, UR14, RZ ;  /* 0x0000000e10107c25 */ /* 0x000fca000f8e00ff */
[----:B------:R-:W-:Y:S02]  /*6380*/  IADD3 R9, PT, PT, R17, R9, RZ ;  /* 0x0000000911097210 */ /* 0x000fe40007ffe0ff */
.L_x_47:
[----:B------:R-:W-:Y:S01]  /*6390*/  IMAD.SHL.U32 R3, R248, 0x20, RZ ;  /* 0x00000020f8037824 */ /* 0x000fe200078e00ff */
[----:B------:R-:W-:Y:S01]  /*63a0*/  SHF.R.U32.HI R0, RZ, 0x3, R0 ;  /* 0x00000003ff007819 */ /* 0x000fe20000011600 */
[----:B------:R-:W-:Y:S02]  /*63b0*/  BAR.SYNC.DEFER_BLOCKING 0x0 ;  /* 0x0000000000007b1d */ /* 0x000fe40000010000 */
[----:B------:R-:W-:-:S05]  /*63c0*/  IMAD.IADD R3, R244, 0x1, -R3 ;  /* 0x00000001f4037824 */ /* 0x000fca00078e0a03 */
[----:B------:R-:W-:-:S13]  /*63d0*/  ISETP.GE.AND P0, PT, R0, R3, PT ;  /* 0x000000030000720c */ /* 0x000fda0003f06270 */
[----:B------:R-:W-:Y:S05]  /*63e0*/  @P0 BRA `(.L_x_24) ;  /* 0x0000000000cc0947 */ /* 0x000fea0003800000 */
[----:B------:R-:W1:Y:S01]  /*63f0*/  LDCU UR18, c[0x0][0x440] ;  /* 0x00008800ff1277ac */ /* 0x000e620008000800 */
[----:B------:R-:W-:Y:S01]  /*6400*/  SHF.L.U32 R10, R248, 0x5, RZ ;  /* 0x00000005f80a7819 */ /* 0x000fe200000006ff */
[----:B------:R-:W2:Y:S01]  /*6410*/  LDC.64 R4, c[0x0][0x5d8] ;  /* 0x00017600ff047b82 */ /* 0x000ea20000000a00 */
[----:B------:R-:W-:Y:S01]  /*6420*/  MOV R44, R239 ;  /* 0x000000ef002c7202 */ /* 0x000fe20000000f00 */
[----:B------:R-:W3:Y:S01]  /*6430*/  LDS.128 R40, [R247+0x11000] ;  /* 0x01100000f7287984 */ /* 0x000ee20000000c00 */
[----:B------:R-:W-:Y:S01]  /*6440*/  SHF.R.S32.HI R13, RZ, 0x1f, R10 ;  /* 0x0000001fff0d7819 */ /* 0x000fe2000001140a */
[----:B------:R-:W4:Y:S01]  /*6450*/  LDCU.64 UR12, c[0x0][0x560] ;  /* 0x0000ac00ff0c77ac */ /* 0x000f220008000a00 */
[----:B------:R-:W-:Y:S01]  /*6460*/  MOV R45, RZ ;  /* 0x000000ff002d7202 */ /* 0x000fe20000000f00 */
[----:B------:R-:W3:Y:S02]  /*6470*/  LDS.128 R36, [R247+0x12000] ;  /* 0x01200000f7247984 */ /* 0x000ee40000000c00 */
[C---:B------:R-:W-:Y:S01]  /*6480*/  IMAD R17, R13.reuse, UR16, RZ ;  /* 0x000000100d117c24 */ /* 0x040fe2000f8e02ff */
[----:B------:R-:W4:Y:S01]  /*6490*/  LDC.64 R2, c[0x0][0x5e0] ;  /* 0x00017800ff027b82 */ /* 0x000f220000000a00 */
[----:B------:R-:W-:Y:S01]  /*64a0*/  IMAD.WIDE.U32 R14, R10, UR16, R44 ;  /* 0x000000100a0e7c25 */ /* 0x000fe2000f8e002c */
[----:B------:R-:W3:Y:S01]  /*64b0*/  LDS.128 R32, [R247+0x13000] ;  /* 0x01300000f7207984 */ /* 0x000ee20000000c00 */
[----:B------:R-:W4:Y:S02]  /*64c0*/  LDCU.64 UR10, c[0x0][0x568] ;  /* 0x0000ad00ff0a77ac */ /* 0x000f240008000a00 */
[----:B------:R-:W-:Y:S01]  /*64d0*/  IMAD R13, R13, UR14, RZ ;  /* 0x0000000e0d0d7c24 */ /* 0x000fe2000f8e02ff */
[----:B------:R-:W-:Y:S01]  /*64e0*/  IADD3 R46, P0, PT, R46, R14, RZ ;  /* 0x0000000e2e2e7210 */ /* 0x000fe20007f1e0ff */
[C---:B------:R-:W-:Y:S01]  /*64f0*/  IMAD R12, R10.reuse, UR17, R17 ;  /* 0x000000110a0c7c24 */ /* 0x040fe2000f8e0211 */
[----:B-1----:R-:W-:Y:S01]  /*6500*/  ISETP.GE.AND P3, PT, R239, UR18, PT ;  /* 0x00000012ef007c0c */ /* 0x002fe2000bf66270 */
[----:B------:R-:W-:Y:S01]  /*6510*/  IMAD.WIDE.U32 R44, R10, UR14, R44 ;  /* 0x0000000e0a2c7c25 */ /* 0x000fe2000f8e002c */
[----:B------:R-:W-:Y:S01]  /*6520*/  LDS.128 R28, [R247+0x14000] ;  /* 0x01400000f71c7984 */ /* 0x000fe20000000c00 */
[----:B------:R-:W-:-:S02]  /*6530*/  ISETP.GE.AND P2, PT, R8, UR18, PT ;  /* 0x0000001208007c0c */ /* 0x000fc4000bf46270 */
[----:B------:R-:W-:Y:S01]  /*6540*/  IMAD R10, R10, UR15, R13 ;  /* 0x0000000f0a0a7c24 */ /* 0x000fe2000f8e020d */
[----:B------:R-:W-:Y:S01]  /*6550*/  IADD3.X R47, PT, PT, R11, R15, R12, P0, !PT ;  /* 0x0000000f0b2f7210 */ /* 0x000fe200007fe40c */
[----:B------:R-:W-:Y:S01]  /*6560*/  LDS.128 R24, [R247+0x15000] ;  /* 0x01500000f7187984 */ /* 0x000fe20000000c00 */
[----:B------:R-:W-:Y:S02]  /*6570*/  IADD3 R44, P0, PT, R16, R44, RZ ;  /* 0x0000002c102c7210 */ /* 0x000fe40007f1e0ff */
[----:B------:R-:W-:Y:S01]  /*6580*/  ISETP.GE.AND P1, PT, R7, UR18, PT ;  /* 0x0000001207007c0c */ /* 0x000fe2000bf26270 */
[----:B------:R-:W-:Y:S01]  /*6590*/  LDS.128 R20, [R247+0x16000] ;  /* 0x01600000f7147984 */ /* 0x000fe20000000c00 */
[----:B------:R-:W-:Y:S01]  /*65a0*/  IADD3.X R45, PT, PT, R9, R45, R10, P0, !PT ;  /* 0x0000002d092d7210 */ /* 0x000fe200007fe40a */
[----:B--2---:R-:W-:Y:S01]  /*65b0*/  IMAD.WIDE.U32 R46, R4, UR22, R46 ;  /* 0x00000016042e7c25 */ /* 0x004fe2000f8e002e */
[----:B------:R-:W-:Y:S01]  /*65c0*/  ISETP.GE.AND P0, PT, R6, UR18, PT ;  /* 0x0000001206007c0c */ /* 0x000fe2000bf06270 */
[----:B------:R-:W1:Y:S02]  /*65d0*/  @!P3 LDS.128 R12, [R247+0x10000] ;  /* 0x01000000f70cb984 */ /* 0x000e640000000c00 */
[----:B------:R-:W-:-:S02]  /*65e0*/  IMAD R47, R5, UR22, R47 ;  /* 0x00000016052f7c24 */ /* 0x000fc4000f8e022f */
[----:B------:R-:W2:Y:S01]  /*65f0*/  LDS.128 R16, [R247+0x17000] ;  /* 0x01700000f7107984 */ /* 0x000ea20000000c00 */
[----:B----4-:R-:W-:-:S04]  /*6600*/  IMAD.WIDE.U32 R44, R2, UR22, R44 ;  /* 0x00000016022c7c25 */ /* 0x010fc8000f8e002c */
[----:B------:R-:W-:-:S04]  /*6610*/  IMAD.WIDE.U32 R46, R0, UR16, R46 ;  /* 0x00000010002e7c25 */ /* 0x000fc8000f8e002e */
[----:B------:R-:W-:Y:S01]  /*6620*/  IMAD R45, R3, UR22, R45 ;  /* 0x00000016032d7c24 */ /* 0x000fe2000f8e022d */
[----:B------:R-:W-:Y:S01]  /*6630*/  LEA R4, P4, R46, UR12, 0x1 ;  /* 0x0000000c2e047c11 */ /* 0x000fe2000f8808ff */
[C---:B------:R-:W-:Y:S02]  /*6640*/  IMAD R2, R0.reuse, UR17, R47 ;  /* 0x0000001100027c24 */ /* 0x040fe4000f8e022f */
[----:B------:R-:W-:-:S03]  /*6650*/  IMAD.WIDE.U32 R44, R0, UR14, R44 ;  /* 0x0000000e002c7c25 */ /* 0x000fc6000f8e002c */
[----:B------:R-:W-:Y:S01]  /*6660*/  LEA.HI.X R5, R46, UR13, R2, 0x1, P4 ;  /* 0x0000000d2e057c11 */ /* 0x000fe2000a0f0c02 */
[----:B------:R-:W-:Y:S01]  /*6670*/  IMAD R0, R0, UR15, R45 ;  /* 0x0000000f00007c24 */ /* 0x000fe2000f8e022d */
[----:B------:R-:W-:-:S03]  /*6680*/  LEA R2, P4, R44, UR10, 0x1 ;  /* 0x0000000a2c027c11 */ /* 0x000fc6000f8808ff */
[----:B---3--:R3:W-:Y:S01]  /*6690*/  @!P2 STG.E.128 desc[UR26][R4.64+0x80], R40 ;  /* 0x000080280400a986 */ /* 0x0087e2000c101d1a */
[----:B------:R-:W-:-:S03]  /*66a0*/  LEA.HI.X R3, R44, UR11, R0, 0x1, P4 ;  /* 0x0000000b2c037c11 */ /* 0x000fc6000a0f0c00 */
[----:B------:R3:W-:Y:S04]  /*66b0*/  @!P1 STG.E.128 desc[UR26][R4.64+0x100], R36 ;  /* 0x0001002404009986 */ /* 0x0007e8000c101d1a */
[----:B------:R3:W-:Y:S04]  /*66c0*/  @!P0 STG.E.128 desc[UR26][R4.64+0x180], R32 ;  /* 0x0001802004008986 */ /* 0x0007e8000c101d1a */
[----:B-1----:R3:W-:Y:S04]  /*66d0*/  @!P3 STG.E.128 desc[UR26][R4.64], R12 ;  /* 0x0000000c0400b986 */ /* 0x0027e8000c101d1a */
[----:B------:R3:W-:Y:S04]  /*66e0*/  @!P3 STG.E.128 desc[UR26][R2.64], R28 ;  /* 0x0000001c0200b986 */ /* 0x0007e8000c101d1a */
[----:B------:R3:W-:Y:S04]  /*66f0*/  @!P2 STG.E.128 desc[UR26][R2.64+0x80], R24 ;  /* 0x000080180200a986 */ /* 0x0007e8000c101d1a */
[----:B------:R3:W-:Y:S04]  /*6700*/  @!P1 STG.E.128 desc[UR26][R2.64+0x100], R20 ;  /* 0x0001001402009986 */ /* 0x0007e8000c101d1a */
[----:B--2---:R3:W-:Y:S02]  /*6710*/  @!P0 STG.E.128 desc[UR26][R2.64+0x180], R16 ;  /* 0x0001801002008986 */ /* 0x0047e4000c101d1a */
.L_x_24:
[----:B------:R-:W-:Y:S05]  /*6720*/  BSYNC.RECONVERGENT B1 ;  /* 0x0000000000017941 */ /* 0x000fea0003800200 */
.L_x_8:
[----:B------:R-:W1:Y:S01]  /*6730*/  LDCU UR11, c[0x0][0x438] ;  /* 0x00008700ff0b77ac */ /* 0x000e620008000800 */
[----:B--234-:R-:W2:Y:S08]  /*6740*/  LDC R3, c[0x0][0x370] ;  /* 0x0000dc00ff037b82 */ /* 0x01ceb00000000800 */
[----:B------:R-:W4:Y:S01]  /*6750*/  LDC R0, c[0x0][0x438] ;  /* 0x00010e00ff007b82 */ /* 0x000f220000000800 */
[----:B-1----:R-:W-:-:S04]  /*6760*/  UIADD3 UR11, UPT, UPT, UR11, 0x1f, URZ ;  /* 0x0000001f0b0b7890 */ /* 0x002fc8000fffe0ff */
[----:B------:R-:W-:Y:S01]  /*6770*/  USHF.R.S32.HI UR10, URZ, 0x1f, UR11 ;  /* 0x0000001fff0a7899 */ /* 0x000fe2000801140b */
[----:B--2---:R-:W-:-:S03]  /*6780*/  IADD3 R248, PT, PT, R3, R248, RZ ;  /* 0x000000f803f87210 */ /* 0x004fc60007ffe0ff */
[----:B------:R-:W-:-:S04]  /*6790*/  ULEA.HI UR10, UR10, UR11, URZ, 0x5 ;  /* 0x0000000b0a0a7291 */ /* 0x000fc8000f8f28ff */
[----:B------:R-:W-:-:S06]  /*67a0*/  USHF.R.S32.HI UR10, URZ, 0x5, UR10 ;  /* 0x00000005ff0a7899 */ /* 0x000fcc000801140a */
[----:B------:R-:W-:-:S13]  /*67b0*/  ISETP.GE.AND P0, PT, R248, UR10, PT ;  /* 0x0000000af8007c0c */ /* 0x000fda000bf06270 */
[----:B----4-:R-:W-:Y:S05]  /*67c0*/  @!P0 BRA `(.L_x_48) ;  /* 0xffffff9800ac8947 */ /* 0x010fea000383ffff */
[----:B------:R-:W-:Y:S05]  /*67d0*/  EXIT ;  /* 0x000000000000794d */ /* 0x000fea0003800000 */
.L_x_49:
        /* <DEDUP_REMOVED lines=10> */
.L_x_2484:


//--------------------- .text._ZN5flash44flash_bwd_dq_dk_dv_loop_seqk_parallel_kernelI23Flash_bwd_kernel_traitsILi256ELi64ELi32ELi8ELi4ELi1ELi2ELb1ELb1EN7cutlass10bfloat16_tE19Flash_kernel_traitsILi256ELi64ELi32ELi8ES3_EELb0ELb0ELb0ELb0ELb0ELb0ELb1EEEvNS_16Flash_bwd_paramsE --------------------------
	.section	.text._ZN5flash44flash_bwd_dq_dk_dv_loop_seqk_parallel_kernelI23Flash_bwd_kernel_traitsILi256ELi64ELi32ELi8ELi4ELi1ELi2ELb1ELb1EN7cutlass10bfloat16_tE19Flash_kernel_traitsILi256ELi64ELi32ELi8ES3_EELb0ELb0ELb0ELb0ELb0ELb0ELb1EEEvNS_16Flash_bwd_paramsE,"ax",@progbits
	.align	128
        .global         _ZN5flash44flash_bwd_dq_dk_dv_loop_seqk_parallel_kernelI23Flash_bwd_kernel_traitsILi256ELi64ELi32ELi8ELi4ELi1ELi2ELb1ELb1EN7cutlass10bfloat16_tE19Flash_kernel_traitsILi256ELi64ELi32ELi8ES3_EELb0ELb0ELb0ELb0ELb0ELb0ELb1EEEvNS_16Flash_bwd_paramsE
        .type           _ZN5flash44flash_bwd_dq_dk_dv_loop_seqk_parallel_kernelI23Flash_bwd_kernel_traitsILi256ELi64ELi32ELi8ELi4ELi1ELi2ELb1ELb1EN7cutlass10bfloat16_tE19Flash_kernel_traitsILi256ELi64ELi32ELi8ES3_EELb0ELb0ELb0ELb0ELb0ELb0ELb1EEEvNS_16Flash_bwd_paramsE,@function
        .size           _ZN5flash44flash_bwd_dq_dk_dv_loop_seqk_parallel_kernelI23Flash_bwd_kernel_traitsILi256ELi64ELi32ELi8ELi4ELi1ELi2ELb1ELb1EN7cutlass10bfloat16_tE19Flash_kernel_traitsILi256ELi64ELi32ELi8ES3_EELb0ELb0ELb0ELb0ELb0ELb0ELb1EEEvNS_16Flash_bwd_paramsE,(.L_x_2485 - _ZN5flash44flash_bwd_dq_dk_dv_loop_seqk_parallel_kernelI23Flash_bwd_kernel_traitsILi256ELi64ELi32ELi8ELi4ELi1ELi2ELb1ELb1EN7cutlass10bfloat16_tE19Flash_kernel_traitsILi256ELi64ELi32ELi8ES3_EELb0ELb0ELb0ELb0ELb0ELb0ELb1EEEvNS_16Flash_bwd_paramsE)
        .other          _ZN5flash44flash_bwd_dq_dk_dv_loop_seqk_parallel_kernelI23Flash_bwd_kernel_traitsILi256ELi64ELi32ELi8ELi4ELi1ELi2ELb1ELb1EN7cutlass10bfloat16_tE19Flash_kernel_traitsILi256ELi64ELi32ELi8ES3_EELb0ELb0ELb0ELb0ELb0ELb0ELb1EEEvNS_16Flash_bwd_paramsE,@"STO_CUDA_ENTRY STV_DEFAULT"
_ZN5flash44flash_bwd_dq_dk_dv_loop_seqk_parallel_kernelI23Flash_bwd_kernel_traitsILi256ELi64ELi32ELi8ELi4ELi1ELi2ELb1ELb1EN7cutlass10bfloat16_tE19Flash_kernel_traitsILi256ELi64ELi32ELi8ES3_EELb0ELb0ELb0ELb0ELb0ELb0ELb1EEEvNS_16Flash_bwd_paramsE:
.text._ZN5flash44flash_bwd_dq_dk_dv_loop_seqk_parallel_kernelI23Flash_bwd_kernel_traitsILi256ELi64ELi32ELi8ELi4ELi1ELi2ELb1ELb1EN7cutlass10bfloat16_tE19Flash_kernel_traitsILi256ELi64ELi32ELi8ES3_EELb0ELb0ELb0ELb0ELb0ELb0ELb1EEEvNS_16Flash_bwd_paramsE:
        /* <DEDUP_REMOVED lines=22> */
[----:B------:R-:W4:Y:S01]  /*0160*/  LDCU.64 UR6, c[0x0][0x470] ;  /* 0x00008e00ff0677ac */ /* 0x000f220008000a00 */
[----:B---3--:R-:W-:Y:S01]  /*0170*/  IMAD.U32 R7, RZ, RZ, UR10 ;  /* 0x0000000aff077e24 */ /* 0x008fe2000f8e00ff */
[----:B------:R-:W-:Y:S01]  /*0180*/  UMOV UR28, URZ ;  /* 0x000000ff001c7c82 */ /* 0x000fe20008000000 */
[----:B------:R-:W-:-:S04]  /*0190*/  UMOV UR29, URZ ;  /* 0x000000ff001d7c82 */ /* 0x000fc80008000000 */
        /* <DEDUP_REMOVED lines=10> */
[----:B------:R-:W-:-:S03]  /*0240*/  LOP3.LUT R247, R2, 0x1e00, R247, 0xf8, !PT ;  /* 0x00001e0002f77812 */ /* 0x000fc600078ef8f7 */
[----:B------:R-:W4:Y:S01]  /*0250*/  S2UR UR22, SR_CTAID.Z ;  /* 0x00000000001679c3 */ /* 0x000f220000002700 */
[----:B------:R-:W-:Y:S01]  /*0260*/  LEA R247, R247, UR12, 0x1 ;  /* 0x0000000cf7f77c11 */ /* 0x000fe2000f8e08ff */
[----:B---3--:R-:W-:-:S12]  /*0270*/  ULEA UR25, UR25, UR13, 0x18 ;  /* 0x0000000d19197291 */ /* 0x008fd8000f8ec0ff */
.L_x_91:
[----:B---3--:R-:W3:Y:S01]  /*0280*/  S2R R20, SR_CTAID.Y ;  /* 0x0000000000147919 */ /* 0x008ee20000002600 */
[----:B------:R-:W1:Y:S01]  /*0290*/  LDCU.64 UR10, c[0x0][0x478] ;  /* 0x00008f00ff0a77ac */ /* 0x000e620008000a00 */
[----:B------:R-:W-:Y:S01]  /*02a0*/  ISETP.NE.U32.AND P0, PT, RZ, UR6, PT ;  /* 0x00000006ff007c0c */ /* 0x000fe2000bf05070 */
[----:B------:R-:W-:Y:S01]  /*02b0*/  IMAD.MOV.U32 R245, RZ, RZ, RZ ;  /* 0x000000fffff57224 */ /* 0x000fe200078e00ff */
[----:B------:R-:W2:Y:S01]  /*02c0*/  LDC.64 R4, c[0x0][0x468] ;  /* 0x00011a00ff047b82 */ /* 0x000ea20000000a00 */
[----:B------:R-:W-:Y:S02]  /*02d0*/  ISETP.NE.U32.AND P5, PT, RZ, UR8, PT ;  /* 0x00000008ff007c0c */ /* 0x000fe4000bfa5070 */
[----:B------:R-:W-:Y:S02]  /*02e0*/  ISETP.NE.AND.EX P0, PT, RZ, UR7, PT, P0 ;  /* 0x00000007ff007c0c */ /* 0x000fe4000bf05300 */
[----:B------:R-:W-:-:S03]  /*02f0*/  ISETP.NE.AND.EX P5, PT, RZ, UR9, PT, P5 ;  /* 0x00000009ff007c0c */ /* 0x000fc6000bfa5350 */
[----:B------:R-:W4:Y:S01]  /*0300*/  LDC.U8 R3, c[0x0][0x532] ;  /* 0x00014c80ff037b82 */ /* 0x000f220000000000 */
[----:B-1----:R-:W-:-:S07]  /*0310*/  ISETP.NE.U32.AND P2, PT, RZ, UR10, PT ;  /* 0x0000000aff007c0c */ /* 0x002fce000bf45070 */
[----:B------:R-:W1:Y:S01]  /*0320*/  LDC.64 R8, c[0x0][0x460] ;  /* 0x00011800ff087b82 */ /* 0x000e620000000a00 */
[----:B------:R-:W-:Y:S01]  /*0330*/  ISETP.NE.AND.EX P2, PT, RZ, UR11, PT, P2 ;  /* 0x0000000bff007c0c */ /* 0x000fe2000bf45320 */
[----:B---3--:R-:W-:Y:S01]  /*0340*/  IMAD.SHL.U32 R10, R20, 0x4, RZ ;  /* 0x00000004140a7824 */ /* 0x008fe200078e00ff */
[----:B------:R-:W-:-:S11]  /*0350*/  SHF.R.U32.HI R2, RZ, 0x1e, R20 ;  /* 0x0000001eff027819 */ /* 0x000fd60000011614 */
[C---:B------:R-:W-:Y:S02]  /*0360*/  @P2 IADD3 R12, P3, PT, R10.reuse, UR10, RZ ;  /* 0x0000000a0a0c2c10 */ /* 0x040fe4000ff7e0ff */
[----:B------:R-:W-:Y:S02]  /*0370*/  @P0 IADD3 R14, P1, PT, R10, UR6, RZ ;  /* 0x000000060a0e0c10 */ /* 0x000fe4000ff3e0ff */
[C---:B------:R-:W-:Y:S02]  /*0380*/  @P2 IADD3.X R13, PT, PT, R2.reuse, UR11, RZ, P3, !PT ;  /* 0x0000000b020d2c10 */ /* 0x040fe40009ffe4ff */
[----:B------:R-:W-:Y:S02]  /*0390*/  @P0 IADD3.X R15, PT, PT, R2, UR7, RZ, P1, !PT ;  /* 0x00000007020f0c10 */ /* 0x000fe40008ffe4ff */
[----:B------:R-:W-:Y:S01]  /*03a0*/  ISETP.NE.U32.AND P3, PT, RZ, UR8, PT ;  /* 0x00000008ff007c0c */ /* 0x000fe2000bf65070 */
[----:B------:R-:W3:Y:S01]  /*03b0*/  @P2 LDG.E R244, desc[UR26][R12.64] ;  /* 0x0000001a0cf42981 */ /* 0x000ee2000c1e1900 */
[----:B----4-:R-:W-:-:S02]  /*03c0*/  ISETP.NE.AND P4, PT, R3, RZ, PT ;  /* 0x000000ff0300720c */ /* 0x010fc40003f85270 */
[----:B------:R-:W-:Y:S01]  /*03d0*/  ISETP.NE.AND.EX P3, PT, RZ, UR9, PT, P3 ;  /* 0x00000009ff007c0c */ /* 0x000fe2000bf65330 */
[----:B------:R-:W3:Y:S01]  /*03e0*/  @P0 LDG.E R245, desc[UR26][R14.64] ;  /* 0x0000001a0ef50981 */ /* 0x000ee2000c1e1900 */
[----:B--2---:R-:W-:Y:S02]  /*03f0*/  IADD3 R10, P0, PT, R10, R4, RZ ;  /* 0x000000040a0a7210 */ /* 0x004fe40007f1e0ff */
[----:B------:R-:W-:Y:S01]  /*0400*/  ISETP.EQ.U32.AND P1, PT, R4, RZ, PT ;  /* 0x000000ff0400720c */ /* 0x000fe20003f22070 */
[----:B------:R-:W-:Y:S02]  /*0410*/  IMAD.MOV.U32 R0, RZ, RZ, -0x1 ;  /* 0xffffffffff007424 */ /* 0x000fe400078e00ff */
[----:B------:R-:W-:Y:S01]  /*0420*/  IMAD.X R11, R2, 0x1, R5, P0 ;  /* 0x00000001020b7824 */ /* 0x000fe200000e0605 */
[----:B------:R-:W-:Y:S01]  /*0430*/  ISETP.EQ.OR.EX P1, PT, R5, RZ, !P4, P1 ;  /* 0x000000ff0500720c */ /* 0x000fe20006722710 */
[----:B------:R-:W2:Y:S01]  /*0440*/  @!P2 LDC.64 R2, c[0x0][0x488] ;  /* 0x00012200ff02ab82 */ /* 0x000ea20000000a00 */
[----:B-1----:R-:W-:-:S04]  /*0450*/  IMAD.WIDE.U32 R8, R20, 0x4, R8 ;  /* 0x0000000414087825 */ /* 0x002fc800078e0008 */
[----:B------:R-:W-:Y:S01]  /*0460*/  IMAD.MOV.U32 R246, RZ, RZ, -0x1 ;  /* 0xfffffffffff67424 */ /* 0x000fe200078e00ff */
[----:B------:R-:W5:Y:S04]  /*0470*/  @P5 LDG.E R0, desc[UR26][R8.64] ;  /* 0x0000001a08005981 */ /* 0x000f68000c1e1900 */
[----:B------:R1:W5:Y:S01]  /*0480*/  @P3 LDG.E R6, desc[UR26][R8.64+0x4] ;  /* 0x0000041a08063981 */ /* 0x000362000c1e1900 */
[----:B------:R-:W4:Y:S03]  /*0490*/  @!P3 LDC R21, c[0x0][0x434] ;  /* 0x00010d00ff15bb82 */ /* 0x000f260000000800 */
[----:B------:R2:W5:Y:S01]  /*04a0*/  @!P1 LDG.E R246, desc[UR26][R10.64] ;  /* 0x0000001a0af69981 */ /* 0x000562000c1e1900 */
[----:B------:R-:W-:-:S04]  /*04b0*/  ISETP.NE.U32.AND P1, PT, R4, RZ, PT ;  /* 0x000000ff0400720c */ /* 0x000fc80003f25070 */
[----:B------:R-:W-:Y:S01]  /*04c0*/  ISETP.NE.AND.EX P1, PT, R5, RZ, PT, P1 ;  /* 0x000000ff0500720c */ /* 0x000fe20003f25310 */
[----:B-1----:R-:W1:Y:S01]  /*04d0*/  @!P2 LDC R8, c[0x0][0x43c] ;  /* 0x00010f00ff08ab82 */ /* 0x002e620000000800 */
[----:B--2---:R-:W-:-:S04]  /*04e0*/  @!P2 ISETP.NE.U32.AND P0, PT, R2, RZ, PT ;  /* 0x000000ff0200a20c */ /* 0x004fc80003f05070 */
[----:B------:R-:W-:-:S04]  /*04f0*/  @!P2 ISETP.NE.AND.EX P0, PT, R3, RZ, PT, P0 ;  /* 0x000000ff0300a20c */ /* 0x000fc80003f05300 */
[----:B-1----:R-:W-:Y:S01]  /*0500*/  @!P2 SEL R8, R8, RZ, P0 ;  /* 0x000000ff0808a207 */ /* 0x002fe20000000000 */
[----:B---3--:R-:W-:Y:S02]  /*0510*/  @P2 IMAD.IADD R244, R244, 0x1, -R245 ;  /* 0x00000001f4f42824 */ /* 0x008fe400078e0af5 */
[----:B----4-:R-:W-:Y:S06]  /*0520*/  @!P1 BRA `(.L_x_50) ;  /* 0x00000000000c9947 */ /* 0x010fec0003800000 */
[----:B------:R-:W2:Y:S02]  /*0530*/  @P4 LDG.E R7, desc[UR26][R10.64+0x4] ;  /* 0x0000041a0a074981 */ /* 0x000ea4000c1e1900 */
[----:B--2--5:R-:W-:-:S06]  /*0540*/  @P4 IADD3 R7, PT, PT, R7, -R246, RZ ;  /* 0x800000f607074210 */ /* 0x024fcc0007ffe0ff */
[----:B------:R1:W5:Y:S02]  /*0550*/  @!P4 LDG.E R7, desc[UR26][R10.64] ;  /* 0x0000001a0a07c981 */ /* 0x000364000c1e1900 */
.L_x_50:
        /* <DEDUP_REMOVED lines=13> */
[----:B--2---:R-:W-:Y:S01]  /*0630*/  @!P3 IMAD.WIDE.U32 R28, R20, R26, RZ ;  /* 0x0000001a141cb225 */ /* 0x004fe200078e00ff */
[----:B------:R-:W-:-:S03]  /*0640*/  LEA R26, R22, 0xffffffc0, 0x6 ;  /* 0xffffffc0161a7811 */ /* 0x000fc600078e30ff */
[----:B------:R-:W-:Y:S01]  /*0650*/  @!P3 IMAD R27, R20, R27, R29 ;  /* 0x0000001b141bb224 */ /* 0x000fe200078e021d */
[----:B------:R-:W-:Y:S01]  /*0660*/  SHF.R.S32.HI R25, RZ, 0x1f, R26 ;  /* 0x0000001fff197819 */ /* 0x000fe2000001141a */
[----:B---3--:R-:W-:-:S04]  /*0670*/  @P3 IMAD.WIDE.U32 R4, R0, R2, RZ ;  /* 0x0000000200043225 */ /* 0x008fc800078e00ff */
        /* <DEDUP_REMOVED lines=9> */
[----:B------:R-:W-:Y:S02]  /*0710*/  IADD3 R3, PT, PT, R5, R2, RZ ;  /* 0x0000000205037210 */ /* 0x000fe40007ffe0ff */
[----:B------:R-:W-:-:S05]  /*0720*/  MOV R2, R4 ;  /* 0x0000000400027202 */ /* 0x000fca0000000f00 */
[----:B---3--:R-:W-:-:S04]  /*0730*/  IMAD.WIDE.U32 R16, R20, UR10, R2 ;  /* 0x0000000a14107c25 */ /* 0x008fc8000f8e0002 */
[----:B------:R-:W-:Y:S01]  /*0740*/  IMAD R15, R20, UR11, R17 ;  /* 0x0000000b140f7c24 */ /* 0x000fe2000f8e0211 */
[----:B------:R-:W-:Y:S06]  /*0750*/  BRA `(.L_x_53) ;  /* 0x0000000000147947 */ /* 0x000fec0003800000 */
.L_x_52:
[----:B------:R-:W2:Y:S01]  /*0760*/  LDCU.64 UR20, c[0x0][0x3b8] ;  /* 0x00007700ff1477ac */ /* 0x000ea20008000a00 */
[----:B------:R-:W-:-:S05]  /*0770*/  IADD3 R16, PT, PT, R245, R246, RZ ;  /* 0x000000f6f5107210 */ /* 0x000fca0007ffe0ff */
[C---:B--2---:R-:W-:Y:S02]  /*0780*/  IMAD R15, R16.reuse, UR21, RZ ;  /* 0x00000015100f7c24 */ /* 0x044fe4000f8e02ff */
[----:B------:R-:W-:-:S05]  /*0790*/  IMAD.WIDE.U32 R16, R16, UR20, RZ ;  /* 0x0000001410107c25 */ /* 0x000fca000f8e00ff */
[----:B------:R-:W-:Y:S02]  /*07a0*/  IADD3 R15, PT, PT, R17, R15, RZ ;  /* 0x0000000f110f7210 */ /* 0x000fe40007ffe0ff */
.L_x_53:
        /* <DEDUP_REMOVED lines=12> */
[----:B------:R-:W-:Y:S01]  /*0870*/  IMAD.HI.U32 R8, R9, R4, R8 ;  /* 0x0000000409087227 */ /* 0x000fe200078e0008 */
[----:B------:R-:W-:-:S05]  /*0880*/  MOV R4, R3 ;  /* 0x0000000300047202 */ /* 0x000fca0000000f00 */
[----:B------:R-:W-:-:S04]  /*0890*/  IMAD.HI.U32 R13, R8, R4, RZ ;  /* 0x00000004080d7227 */ /* 0x000fc800078e00ff */
[----:B------:R-:W-:-:S04]  /*08a0*/  IMAD.MOV R3, RZ, RZ, -R13 ;  /* 0x000000ffff037224 */ /* 0x000fc800078e0a0d */
[----:B------:R-:W-:-:S05]  /*08b0*/  IMAD R3, R5, R3, R4 ;  /* 0x0000000305037224 */ /* 0x000fca00078e0204 */
[----:B------:R-:W-:-:S13]  /*08c0*/  ISETP.GT.U32.AND P1, PT, R5, R3, PT ;  /* 0x000000030500720c */ /* 0x000fda0003f24070 */
[----:B------:R-:W-:Y:S01]  /*08d0*/  @!P1 IMAD.IADD R3, R3, 0x1, -R5 ;  /* 0x0000000103039824 */ /* 0x000fe200078e0a05 */
[----:B------:R-:W-:Y:S02]  /*08e0*/  @!P1 IADD3 R13, PT, PT, R13, 0x1, RZ ;  /* 0x000000010d0d9810 */ /* 0x000fe40007ffe0ff */
[----:B------:R-:W-:Y:S02]  /*08f0*/  ISETP.NE.AND P1, PT, R2, RZ, PT ;  /* 0x000000ff0200720c */ /* 0x000fe40003f25270 */
[----:B------:R-:W-:Y:S02]  /*0900*/  ISETP.GE.U32.AND P4, PT, R3, R5, PT ;  /* 0x000000050300720c */ /* 0x000fe40003f86070 */
[----:B------:R-:W-:-:S04]  /*0910*/  LOP3.LUT R3, R19, R2, RZ, 0x3c, !PT ;  /* 0x0000000213037212 */ /* 0x000fc800078e3cff */
[----:B------:R-:W-:-:S07]  /*0920*/  ISETP.GE.AND P0, PT, R3, RZ, PT ;  /* 0x000000ff0300720c */ /* 0x000fce0003f06270 */
[----:B------:R-:W-:-:S06]  /*0930*/  @P4 VIADD R13, R13, 0x1 ;  /* 0x000000010d0d4836 */ /* 0x000fcc0000000000 */
[----:B------:R-:W-:Y:S02]  /*0940*/  @!P0 IADD3 R13, PT, PT, -R13, RZ, RZ ;  /* 0x000000ff0d0d8210 */ /* 0x000fe40007ffe1ff */
[----:B------:R-:W-:-:S04]  /*0950*/  @!P1 LOP3.LUT R13, RZ, R2, RZ, 0x33, !PT ;  /* 0x00000002ff0d9212 */ /* 0x000fc800078e33ff */
[----:B------:R-:W-:Y:S01]  /*0960*/  SHF.R.S32.HI R12, RZ, 0x1f, R13 ;  /* 0x0000001fff0c7819 */ /* 0x000fe2000001140d */
        /* <DEDUP_REMOVED lines=11> */
[----:B------:R-:W-:Y:S01]  /*0a20*/  MOV R18, R2 ;  /* 0x0000000200127202 */ /* 0x000fe20000000f00 */
[----:B------:R-:W-:Y:S06]  /*0a30*/  BRA `(.L_x_55) ;  /* 0x0000000000187947 */ /* 0x000fec0003800000 */
.L_x_54:
[----:B------:R-:W2:Y:S01]  /*0a40*/  LDCU.64 UR18, c[0x0][0x3c0] ;  /* 0x00007800ff1277ac */ /* 0x000ea20008000a00 */
[----:B------:R-:W-:-:S05]  /*0a50*/  IADD3 R2, PT, PT, R245, R246, RZ ;  /* 0x000000f6f5027210 */ /* 0x000fca0007ffe0ff */
[C---:B--2---:R-:W-:Y:S02]  /*0a60*/  IMAD R17, R2.reuse, UR19, RZ ;  /* 0x0000001302117c24 */ /* 0x044fe4000f8e02ff */
[----:B------:R-:W-:-:S05]  /*0a70*/  IMAD.WIDE.U32 R2, R2, UR18, RZ ;  /* 0x0000001202027c25 */ /* 0x000fca000f8e00ff */
[----:B------:R-:W-:Y:S02]  /*0a80*/  IADD3 R17, PT, PT, R3, R17, RZ ;  /* 0x0000001103117210 */ /* 0x000fe40007ffe0ff */
[----:B------:R-:W-:-:S07]  /*0a90*/  MOV R18, R2 ;  /* 0x0000000200127202 */ /* 0x000fce0000000f00 */
.L_x_55:
[----:B------:R-:W2:Y:S01]  /*0aa0*/  @!P3 LDC.64 R4, c[0x0][0x588] ;  /* 0x00016200ff04bb82 */ /* 0x000ea20000000a00 */
[----:B------:R-:W3:Y:S07]  /*0ab0*/  LDCU UR12, c[0x0][0x44c] ;  /* 0x00008980ff0c77ac */ /* 0x000eee0008000800 */
[----:B------:R-:W4:Y:S08]  /*0ac0*/  @P3 LDC.64 R2, c[0x0][0x590] ;  /* 0x00016400ff023b82 */ /* 0x000f300000000a00 */
[----:B------:R-:W3:Y:S01]  /*0ad0*/  LDC R34, c[0x0][0x3e0] ;  /* 0x0000f800ff227b82 */ /* 0x000ee20000000800 */
[----:B--2---:R-:W-:-:S04]  /*0ae0*/  @!P3 IMAD.WIDE.U32 R36, R20, R4, RZ ;  /* 0x000000041424b225 */ /* 0x004fc800078e00ff */
[----:B------:R-:W-:Y:S02]  /*0af0*/  @!P3 IMAD R29, R20, R5, R37 ;  /* 0x00000005141db224 */ /* 0x000fe400078e0225 */
[----:B----4-:R-:W-:-:S04]  /*0b00*/  @P3 IMAD.WIDE.U32 R4, R0, R2, RZ ;  /* 0x0000000200043225 */ /* 0x010fc800078e00ff */
[----:B------:R-:W-:Y:S01]  /*0b10*/  @P3 IMAD R29, R0, R3, R5 ;  /* 0x00000003001d3224 */ /* 0x000fe200078e0205 */
[----:B------:R-:W-:Y:S01]  /*0b20*/  @P3 MOV R36, R4 ;  /* 0x0000000400243202 */ /* 0x000fe20000000f00 */
[----:B---3--:R-:W-:Y:S01]  /*0b30*/  IMAD.WIDE R8, R34, UR12, RZ ;  /* 0x0000000c22087c25 */ /* 0x008fe2000f8e02ff */
[----:B------:R-:W-:Y:S06]  /*0b40*/  @P3 BRA `(.L_x_56) ;  /* 0x0000000000443947 */ /* 0x000fec0003800000 */
[----:B------:R-:W2:Y:S01]  /*0b50*/  LDCU UR10, c[0x0][0x444] ;  /* 0x00008880ff0a77ac */ /* 0x000ea20008000800 */
[----:B------:R-:W-:Y:S01]  /*0b60*/  SHF.R.S32.HI R3, RZ, 0x1f, R34 ;  /* 0x0000001fff037819 */ /* 0x000fe20000011422 */
[----:B--2---:R-:W-:Y:S01]  /*0b70*/  USHF.R.S32.HI UR11, URZ, 0x1f, UR10 ;  /* 0x0000001fff0b7899 */ /* 0x004fe2000801140a */
[----:B-1----:R-:W-:Y:S01]  /*0b80*/  IMAD.WIDE.U32 R10, R20, UR10, RZ ;  /* 0x0000000a140a7c25 */ /* 0x002fe2000f8e00ff */
[----:B------:R-:W-:-:S04]  /*0b90*/  USHF.R.S32.HI UR10, URZ, 0x1f, UR12 ;  /* 0x0000001fff0a7899 */ /* 0x000fc8000801140c */
[----:B------:R-:W-:Y:S02]  /*0ba0*/  IMAD R2, R20, UR11, RZ ;  /* 0x0000000b14027c24 */ /* 0x000fe4000f8e02ff */
[----:B------:R-:W-:-:S03]  /*0bb0*/  IMAD.WIDE.U32 R4, R10, R34, RZ ;  /* 0x000000220a047225 */ /* 0x000fc600078e00ff */
[----:B------:R-:W-:-:S05]  /*0bc0*/  IADD3 R2, PT, PT, R11, R2, RZ ;  /* 0x000000020b027210 */ /* 0x000fca0007ffe0ff */
        /* <DEDUP_REMOVED lines=9> */
.L_x_56:
[-C--:B-1----:R-:W-:Y:S02]  /*0c60*/  IMAD R11, R9, R0.reuse, RZ ;  /* 0x00000000090b7224 */ /* 0x082fe400078e02ff */
[----:B------:R-:W-:-:S05]  /*0c70*/  IMAD.WIDE.U32 R32, R8, R0, RZ ;  /* 0x0000000008207225 */ /* 0x000fca00078e00ff */
[----:B------:R-:W-:Y:S02]  /*0c80*/  IADD3 R11, PT, PT, R33, R11, RZ ;  /* 0x0000000b210b7210 */ /* 0x000fe40007ffe0ff */
.L_x_57:
[----:B------:R-:W1:Y:S01]  /*0c90*/  LDCU.U8 UR10, c[0x0][0x548] ;  /* 0x0000a900ff0a77ac */ /* 0x000e620008000000 */
[----:B------:R-:W-:Y:S01]  /*0ca0*/  SHF.L.U32 R2, R20, 0x7, RZ ;  /* 0x0000000714027819 */ /* 0x000fe200000006ff */
[----:B------:R-:W-:Y:S01]  /*0cb0*/  IMAD R24, R19, UR12, RZ ;  /* 0x0000000c13187c24 */ /* 0x000fe2000f8e02ff */
[----:B------:R-:W2:Y:S02]  /*0cc0*/  LDCU.U8 UR11, c[0x0][0x5f0] ;  /* 0x0000be00ff0b77ac */ /* 0x000ea40008000000 */
[----:B------:R-:W-:-:S04]  /*0cd0*/  SEL R4, R2, RZ, P5 ;  /* 0x000000ff02047207 */ /* 0x000fc80002800000 */
[----:B------:R-:W-:-:S04]  /*0ce0*/  IADD3 R4, P0, PT, R26, R4, RZ ;  /* 0x000000041a047210 */ /* 0x000fc80007f1e0ff */
[----:B------:R-:W-:Y:S01]  /*0cf0*/  IADD3.X R3, PT, PT, RZ, R25, RZ, P0, !PT ;  /* 0x00000019ff037210 */ /* 0x000fe200007fe4ff */
[----:B------:R-:W-:Y:S01]  /*0d00*/  IMAD.WIDE.U32 R38, R4, R8, RZ ;  /* 0x0000000804267225 */ /* 0x000fe200078e00ff */
[----:B-1----:R-:W-:-:S03]  /*0d10*/  UISETP.NE.AND UP0, UPT, UR10, URZ, UPT ;  /* 0x000000ff0a00728c */ /* 0x002fc6000bf05270 */
[----:B------:R-:W-:-:S04]  /*0d20*/  IMAD R3, R3, R8, RZ ;  /* 0x0000000803037224 */ /* 0x000fc800078e02ff */
[----:B------:R-:W-:-:S05]  /*0d30*/  IMAD R3, R9, R4, R3 ;  /* 0x0000000409037224 */ /* 0x000fca00078e0203 */
        /* <DEDUP_REMOVED lines=9> */
.L_x_58:
[----:B------:R-:W1:Y:S01]  /*0dd0*/  LDC R23, c[0x0][0x434] ;  /* 0x00010d00ff177b82 */ /* 0x000e620000000800 */
[----:B------:R-:W-:-:S04]  /*0de0*/  IMAD R3, R20, R34, R19 ;  /* 0x0000002214037224 */ /* 0x000fc800078e0213 */
[----:B-1----:R-:W-:-:S03]  /*0df0*/  IMAD R23, R3, R23, RZ ;  /* 0x0000001703177224 */ /* 0x002fc600078e02ff */
.L_x_59:
[----:B------:R-:W-:-:S04]  /*0e00*/  IADD3 R22, PT, PT, R22, -0x1, RZ ;  /* 0xffffffff16167810 */ /* 0x000fc80007ffe0ff */
[----:B------:R-:W-:Y:S01]  /*0e10*/  MOV R243, R22 ;  /* 0x0000001600f37202 */ /* 0x000fe20000000f00 */
        /* <DEDUP_REMOVED lines=10> */
.L_x_60:
[----:B------:R-:W1:Y:S01]  /*0ec0*/  LDC R35, c[0x0][0x444] ;  /* 0x00011100ff237b82 */ /* 0x000e620000000800 */
[----:B------:R-:W-:-:S04]  /*0ed0*/  IMAD R0, R20, R34, R19 ;  /* 0x0000002214007224 */ /* 0x000fc800078e0213 */
[----:B-1----:R-:W-:-:S07]  /*0ee0*/  IMAD R35, R0, R35, RZ ;  /* 0x0000002300237224 */ /* 0x002fce00078e02ff */
.L_x_61:
        /* <DEDUP_REMOVED lines=11> */
[----:B------:R-:W-:Y:S01]  /*0fa0*/  LEA R35, R22, R35, 0x6 ;  /* 0x0000002316237211 */ /* 0x000fe200078e30ff */
[----:B------:R-:W-:Y:S01]  /*0fb0*/  BSSY.RECONVERGENT B1, `(.L_x_51) ;  /* 0x00005bd000017945 */ /* 0x000fe20003800200 */
[----:B------:R-:W5:Y:S04]  /*0fc0*/  LDCU.64 UR12, c[0x0][0x550] ;  /* 0x0000aa00ff0c77ac */ /* 0x000f680008000a00 */
[----:B------:R-:W3:Y:S01]  /*0fd0*/  LDC.64 R8, c[0x0][0x5f8] ;  /* 0x00017e00ff087b82 */ /* 0x000ee20000000a00 */
[----:B------:R-:W5:Y:S01]  /*0fe0*/  LDCU.64 UR10, c[0x0][0x570] ;  /* 0x0000ae00ff0a77ac */ /* 0x000f620008000a00 */
[----:B--2---:R-:W-:-:S04]  /*0ff0*/  IMAD R30, R25, R4, RZ ;  /* 0x00000004191e7224 */ /* 0x004fc800078e02ff */
[----:B------:R-:W-:Y:S02]  /*1000*/  IMAD R30, R26, R5, R30 ;  /* 0x000000051a1e7224 */ /* 0x000fe400078e021e */
[C---:B-1----:R-:W-:Y:S01]  /*1010*/  IMAD.SHL.U32 R0, R6.reuse, 0x8, RZ ;  /* 0x0000000806007824 */ /* 0x042fe200078e00ff */
[----:B------:R-:W-:Y:S01]  /*1020*/  SHF.R.U32.HI R10, RZ, 0x5, R6 ;  /* 0x00000005ff0a7819 */ /* 0x000fe20000011606 */
[----:B----4-:R-:W-:Y:S01]  /*1030*/  IMAD R25, R25, R2, RZ ;  /* 0x0000000219197224 */ /* 0x010fe200078e02ff */
[----:B------:R-:W-:Y:S01]  /*1040*/  LOP3.LUT R33, R6, 0x1f, RZ, 0xc0, !PT ;  /* 0x0000001f06217812 */ /* 0x000fe200078ec0ff */
[----:B------:R-:W-:Y:S01]  /*1050*/  IMAD.SHL.U32 R237, R2, 0x20, RZ ;  /* 0x0000002002ed7824 */ /* 0x000fe200078e00ff */
[----:B------:R-:W-:Y:S02]  /*1060*/  LOP3.LUT R24, R0, 0x38, RZ, 0xc0, !PT ;  /* 0x0000003800187812 */ /* 0x000fe400078ec0ff */
[----:B------:R-:W-:Y:S01]  /*1070*/  SHF.L.U64.HI R236, R2, 0x5, R3 ;  /* 0x0000000502ec7819 */ /* 0x000fe20000010203 */
[----:B------:R-:W-:Y:S01]  /*1080*/  IMAD R33, R34, R10, R33 ;  /* 0x0000000a22217224 */ /* 0x000fe200078e0221 */
[----:B------:R-:W-:Y:S01]  /*1090*/  IADD3 R36, P0, PT, R24, R36, RZ ;  /* 0x0000002418247210 */ /* 0x000fe20007f1e0ff */
[----:B---3--:R-:W-:Y:S01]  /*10a0*/  IMAD.WIDE.U32 R38, R8, UR24, RZ ;  /* 0x0000001808267c25 */ /* 0x008fe2000f8e00ff */
[----:B------:R-:W1:Y:S03]  /*10b0*/  LDC.64 R10, c[0x0][0x598] ;  /* 0x00016600ff0a7b82 */ /* 0x000e660000000a00 */
[----:B------:R-:W-:-:S02]  /*10c0*/  IMAD R8, R26, R3, R25 ;  /* 0x000000031a087224 */ /* 0x000fc400078e0219 */
[----:B------:R-:W-:Y:S02]  /*10d0*/  IMAD.MOV.U32 R25, RZ, RZ, RZ ;  /* 0x000000ffff197224 */ /* 0x000fe400078e00ff */
[----:B------:R-:W-:Y:S02]  /*10e0*/  IMAD.X R37, RZ, RZ, R29, P0 ;  /* 0x000000ffff257224 */ /* 0x000fe400000e061d */
[----:B------:R-:W-:-:S04]  /*10f0*/  IMAD.WIDE.U32 R40, R26, R4, R24 ;  /* 0x000000041a287225 */ /* 0x000fc800078e0018 */
[----:B------:R-:W-:Y:S01]  /*1100*/  IMAD.WIDE.U32 R42, R26, R2, R36 ;  /* 0x000000021a2a7225 */ /* 0x000fe200078e0024 */
[----:B------:R-:W-:Y:S01]  /*1110*/  IADD3 R28, P3, PT, R28, R40, RZ ;  /* 0x000000281c1c7210 */ /* 0x000fe20007f7e0ff */
[----:B------:R-:W2:Y:S01]  /*1120*/  LDC.64 R36, c[0x0][0x5e8] ;  /* 0x00017a00ff247b82 */ /* 0x000ea20000000a00 */
[----:B------:R-:W-:Y:S01]  /*1130*/  SEL R26, R38, RZ, P4 ;  /* 0x000000ff261a7207 */ /* 0x000fe20002000000 */
[----:B------:R-:W-:Y:S01]  /*1140*/  IMAD R9, R9, UR24, R39 ;  /* 0x0000001809097c24 */ /* 0x000fe2000f8e0227 */
[----:B------:R-:W-:Y:S01]  /*1150*/  IADD3.X R29, PT, PT, R27, R41, R30, P3, !PT ;  /* 0x000000291b1d7210 */ /* 0x000fe20001ffe41e */
[----:B------:R-:W-:Y:S01]  /*1160*/  IMAD.IADD R43, R43, 0x1, R8 ;  /* 0x000000012b2b7824 */ /* 0x000fe200078e0208 */
[----:B------:R-:W-:Y:S01]  /*1170*/  SHF.R.U32.HI R8, RZ, 0x3, R6 ;  /* 0x00000003ff087819 */ /* 0x000fe20000011606 */
[----:B------:R-:W-:Y:S01]  /*1180*/  IMAD.SHL.U32 R34, R34, 0x40, RZ ;  /* 0x0000004022227824 */ /* 0x000fe200078e00ff */
[----:B------:R-:W-:Y:S01]  /*1190*/  IADD3 R26, P1, P0, R33, R32, R26 ;  /* 0x00000020211a7210 */ /* 0x000fe2000783e01a */
[----:B------:R-:W-:Y:S01]  /*11a0*/  IMAD.WIDE.U32 R38, R19, UR16, R28 ;  /* 0x0000001013267c25 */ /* 0x000fe2000f8e001c */
[----:B------:R-:W-:Y:S01]  /*11b0*/  SHF.R.S32.HI R33, RZ, 0x1f, R33 ;  /* 0x0000001fff217819 */ /* 0x000fe20000011421 */
[----:B------:R-:W3:Y:S01]  /*11c0*/  LDC.64 R28, c[0x0][0x420] ;  /* 0x00010800ff1c7b82 */ /* 0x000ee20000000a00 */
[----:B------:R-:W-:Y:S01]  /*11d0*/  SEL R9, R9, RZ, P4 ;  /* 0x000000ff09097207 */ /* 0x000fe20002000000 */
[----:B-1----:R-:W-:-:S03]  /*11e0*/  IMAD.WIDE.U32 R42, R19, R10, R42 ;  /* 0x0000000a132a7225 */ /* 0x002fc600078e002a */
[----:B------:R-:W-:Y:S01]  /*11f0*/  IADD3.X R9, PT, PT, R33, R31, R9, P1, P0 ;  /* 0x0000001f21097210 */ /* 0x000fe20000fe0409 */
[C---:B------:R-:W-:Y:S01]  /*1200*/  IMAD R39, R19.reuse, UR17, R39 ;  /* 0x0000001113277c24 */ /* 0x040fe2000f8e0227 */
[----:B------:R-:W-:Y:S01]  /*1210*/  IADD3 R26, P0, PT, R34, R26, RZ ;  /* 0x0000001a221a7210 */ /* 0x000fe20007f1e0ff */
[----:B------:R-:W-:Y:S02]  /*1220*/  IMAD R43, R19, R11, R43 ;  /* 0x0000000b132b7224 */ /* 0x000fe400078e022b */
[----:B------:R-:W-:Y:S01]  /*1230*/  IMAD.WIDE.U32 R38, R8, R4, R38 ;  /* 0x0000000408267225 */ /* 0x000fe200078e0026 */
[----:B------:R-:W-:Y:S02]  /*1240*/  LEA.HI.X.SX32 R9, R34, R9, 0x1, P0 ;  /* 0x0000000922097211 */ /* 0x000fe400000f0eff */
[----:B-----5:R-:W-:Y:S01]  /*1250*/  LEA R250, P0, R26, UR10, 0x2 ;  /* 0x0000000a1afa7c11 */ /* 0x020fe2000f8010ff */
[----:B------:R-:W-:Y:S01]  /*1260*/  IMAD.WIDE.U32 R42, R8, R2, R42 ;  /* 0x00000002082a7225 */ /* 0x000fe200078e002a */
[----:B------:R-:W-:-:S02]  /*1270*/  LEA R44, P3, R38, UR14, 0x1 ;  /* 0x0000000e262c7c11 */ /* 0x000fc4000f8608ff */
[----:B------:R-:W-:Y:S01]  /*1280*/  LEA.HI.X R251, R26, UR11, R9, 0x2, P0 ;  /* 0x0000000b1afb7c11 */ /* 0x000fe200080f1409 */
[----:B------:R-:W-:Y:S01]  /*1290*/  IMAD R10, R8, R5, R39 ;  /* 0x00000005080a7224 */ /* 0x000fe200078e0227 */
[----:B------:R-:W-:Y:S01]  /*12a0*/  LEA R48, P1, R42, UR12, 0x1 ;  /* 0x0000000c2a307c11 */ /* 0x000fe2000f8208ff */
[----:B------:R-:W-:Y:S01]  /*12b0*/  IMAD R11, R8, R3, R43 ;  /* 0x00000003080b7224 */ /* 0x000fe200078e022b */
[----:B------:R-:W-:Y:S01]  /*12c0*/  ISETP.GT.AND P0, PT, R21, RZ, PT ;  /* 0x000000ff1500720c */ /* 0x000fe20003f04270 */
[----:B--2---:R-:W-:Y:S01]  /*12d0*/  IMAD.WIDE R36, R35, 0x4, R36 ;  /* 0x0000000423247825 */ /* 0x004fe200078e0224 */
[----:B------:R-:W-:Y:S02]  /*12e0*/  LEA.HI.X R45, R38, UR15, R10, 0x1, P3 ;  /* 0x0000000f262d7c11 */ /* 0x000fe400098f0c0a */
[----:B------:R-:W-:Y:S01]  /*12f0*/  LEA.HI.X R49, R42, UR13, R11, 0x1, P1 ;  /* 0x0000000d2a317c11 */ /* 0x000fe200088f0c0b */
[----:B---3--:R-:W-:Y:S01]  /*1300*/  IMAD.WIDE R46, R23, 0x4, R28 ;  /* 0x00000004172e7825 */ /* 0x008fe200078e021c */
[C---:B------:R-:W-:Y:S01]  /*1310*/  SHF.L.U64.HI R5, R4.reuse, 0x5, R5 ;  /* 0x0000000504057819 */ /* 0x040fe20000010205 */
[----:B------:R1:W-:Y:S01]  /*1320*/  STL.64 [R1+0x8], R44 ;  /* 0x0000082c01007387 */ /* 0x0003e20000100a00 */
[----:B------:R-:W-:Y:S01]  /*1330*/  SHF.L.U32 R4, R4, 0x5, RZ ;  /* 0x0000000504047819 */ /* 0x000fe200000006ff */
[----:B------:R-:W-:Y:S01]  /*1340*/  IMAD.MOV.U32 R239, RZ, RZ, R36 ;  /* 0x000000ffffef7224 */ /* 0x000fe200078e0024 */
[C---:B------:R-:W-:Y:S01]  /*1350*/  LOP3.LUT R9, R24.reuse, 0xc0, RZ, 0xfc, !PT ;  /* 0x000000c018097812 */ /* 0x040fe200078efcff */
[----:B------:R1:W-:Y:S01]  /*1360*/  STL.64 [R1], R48 ;  /* 0x0000003001007387 */ /* 0x0003e20000100a00 */
[----:B------:R-:W-:Y:S01]  /*1370*/  IMAD.MOV.U32 R238, RZ, RZ, R37 ;  /* 0x000000ffffee7224 */ /* 0x000fe200078e0025 */
[----:B------:R-:W-:-:S02]  /*1380*/  LOP3.LUT R3, R24, 0x40, RZ, 0xfc, !PT ;  /* 0x0000004018037812 */ /* 0x000fc400078efcff */
[----:B------:R1:W-:Y:S01]  /*1390*/  STL.64 [R1+0x10], R46 ;  /* 0x0000102e01007387 */ /* 0x0003e20000100a00 */
[----:B------:R-:W-:Y:S01]  /*13a0*/  LOP3.LUT R2, R24, 0x80, RZ, 0xfc, !PT ;  /* 0x0000008018027812 */ /* 0x000fe200078efcff */
[----:B------:R-:W-:Y:S06]  /*13b0*/  @P0 BRA `(.L_x_62) ;  /* 0x00000004003c0947 */ /* 0x000fec0003800000 */
        /* <DEDUP_REMOVED lines=11> */
.L_x_63:
[----:B------:R-:W2:Y:S01]  /*1470*/  LDCU.64 UR18, c[0x0][0x5c0] ;  /* 0x0000b800ff1277ac */ /* 0x000ea20008000a00 */
[----:B------:R-:W-:-:S05]  /*1480*/  IADD3 R0, PT, PT, R245, R246, RZ ;  /* 0x000000f6f5007210 */ /* 0x000fca0007ffe0ff */
[C---:B--2---:R-:W-:Y:S02]  /*1490*/  IMAD R4, R0.reuse, UR19, RZ ;  /* 0x0000001300047c24 */ /* 0x044fe4000f8e02ff */
[----:B------:R-:W-:-:S05]  /*14a0*/  IMAD.WIDE.U32 R10, R0, UR18, RZ ;  /* 0x00000012000a7c25 */ /* 0x000fca000f8e00ff */
[----:B------:R-:W-:Y:S02]  /*14b0*/  IADD3 R0, PT, PT, R11, R4, RZ ;  /* 0x000000040b007210 */ /* 0x000fe40007ffe0ff */
[----:B------:R-:W-:Y:S02]  /*14c0*/  MOV R4, R10 ;  /* 0x0000000a00047202 */ /* 0x000fe40000000f00 */
.L_x_64:
        /* <DEDUP_REMOVED lines=12> */
.L_x_65:
[----:B------:R-:W2:Y:S01]  /*1590*/  LDCU.64 UR16, c[0x0][0x5c8] ;  /* 0x0000b900ff1077ac */ /* 0x000ea20008000a00 */
[----:B------:R-:W-:-:S05]  /*15a0*/  IADD3 R245, PT, PT, R245, R246, RZ ;  /* 0x000000f6f5f57210 */ /* 0x000fca0007ffe0ff */
[C---:B--2---:R-:W-:Y:S02]  /*15b0*/  IMAD R20, R245.reuse, UR17, RZ ;  /* 0x00000011f5147c24 */ /* 0x044fe4000f8e02ff */
[----:B------:R-:W-:-:S05]  /*15c0*/  IMAD.WIDE.U32 R10, R245, UR16, RZ ;  /* 0x00000010f50a7c25 */ /* 0x000fca000f8e00ff */
[----:B------:R-:W-:Y:S02]  /*15d0*/  IADD3 R20, PT, PT, R11, R20, RZ ;  /* 0x000000140b147210 */ /* 0x000fe40007ffe0ff */
[----:B------:R-:W-:Y:S02]  /*15e0*/  MOV R5, R10 ;  /* 0x0000000a00057202 */ /* 0x000fe40000000f00 */
.L_x_66:
        /* <DEDUP_REMOVED lines=44> */
.L_x_62:
        /* <DEDUP_REMOVED lines=46> */
.L_x_69:
[----:B------:R2:W-:Y:S04]  /*1b90*/  STS.128 [R247+0x14000], RZ ;  /* 0x014000fff7007388 */ /* 0x0005e80000000c00 */
[----:B------:R2:W-:Y:S04]  /*1ba0*/  STS.128 [R247+0x15000], RZ ;  /* 0x015000fff7007388 */ /* 0x0005e80000000c00 */
[----:B------:R2:W-:Y:S04]  /*1bb0*/  STS.128 [R247+0x16000], RZ ;  /* 0x016000fff7007388 */ /* 0x0005e80000000c00 */
[----:B------:R2:W-:Y:S02]  /*1bc0*/  STS.128 [R247+0x17000], RZ ;  /* 0x017000fff7007388 */ /* 0x0005e40000000c00 */
.L_x_70:
[----:B------:R-:W-:Y:S05]  /*1bd0*/  BSYNC.RECONVERGENT B0 ;  /* 0x0000000000007941 */ /* 0x000fea0003800200 */
.L_x_68:
        /* <DEDUP_REMOVED lines=31> */
.L_x_72:
[----:B------:R4:W-:Y:S04]  /*1dd0*/  STS.128 [R247+0x8000], RZ ;  /* 0x008000fff7007388 */ /* 0x0009e80000000c00 */
[----:B------:R4:W-:Y:S04]  /*1de0*/  STS.128 [R247+0xa000], RZ ;  /* 0x00a000fff7007388 */ /* 0x0009e80000000c00 */
[----:B------:R4:W-:Y:S04]  /*1df0*/  STS.128 [R247+0xc000], RZ ;  /* 0x00c000fff7007388 */ /* 0x0009e80000000c00 */
[----:B------:R4:W-:Y:S02]  /*1e00*/  STS.128 [R247+0xe000], RZ ;  /* 0x00e000fff7007388 */ /* 0x0009e40000000c00 */
.L_x_73:
[----:B------:R-:W-:Y:S05]  /*1e10*/  BSYNC.RECONVERGENT B0 ;  /* 0x0000000000007941 */ /* 0x000fea0003800200 */
.L_x_71:
[----:B------:R-:W-:Y:S01]  /*1e20*/  IADD3 R10, PT, PT, R8, 0x20, RZ ;  /* 0x00000020080a7810 */ /* 0x000fe20007ffe0ff */
        /* <DEDUP_REMOVED lines=34> */
.L_x_75:
[----:B------:R-:W-:Y:S05]  /*2050*/  BSYNC.RECONVERGENT B0 ;  /* 0x0000000000007941 */ /* 0x000fea0003800200 */
.L_x_74:
        /* <DEDUP_REMOVED lines=28> */
.L_x_77:
[----:B------:R1:W-:Y:S04]  /*2220*/  STS.128 [R247], RZ ;  /* 0x000000fff7007388 */ /* 0x0003e80000000c00 */
[----:B------:R1:W-:Y:S04]  /*2230*/  STS.128 [R247+0x2000], RZ ;  /* 0x002000fff7007388 */ /* 0x0003e80000000c00 */
[----:B------:R1:W-:Y:S04]  /*2240*/  STS.128 [R247+0x4000], RZ ;  /* 0x004000fff7007388 */ /* 0x0003e80000000c00 */
[----:B------:R1:W-:Y:S02]  /*2250*/  STS.128 [R247+0x6000], RZ ;  /* 0x006000fff7007388 */ /* 0x0003e40000000c00 */
.L_x_78:
[----:B------:R-:W-:Y:S05]  /*2260*/  BSYNC.RECONVERGENT B0 ;  /* 0x0000000000007941 */ /* 0x000fea0003800200 */
.L_x_76:
[--C-:B-1----:R-:W-:Y:S01]  /*2270*/  SHF.R.U32.HI R10, RZ, 0x1, R6.reuse ;  /* 0x00000001ff0a7819 */ /* 0x102fe20000011606 */
[----:B------:R-:W-:Y:S01]  /*2280*/  IMAD.MOV.U32 R241, RZ, RZ, 0x7f800000 ;  /* 0x7f800000fff17424 */ /* 0x000fe200078e00ff */
[----:B------:R-:W-:Y:S01]  /*2290*/  SHF.R.U32.HI R242, RZ, 0x2, R6 ;  /* 0x00000002fff27819 */ /* 0x000fe20000011606 */
[----:B------:R-:W-:Y:S01]  /*22a0*/  IMAD.MOV.U32 R240, RZ, RZ, 0x7f800000 ;  /* 0x7f800000fff07424 */ /* 0x000fe200078e00ff */
[----:B------:R-:W-:-:S04]  /*22b0*/  LOP3.LUT R11, R10, 0x30, RZ, 0xc0, !PT ;  /* 0x000000300a0b7812 */ /* 0x000fc800078ec0ff */
[----:B------:R-:W-:-:S04]  /*22c0*/  LOP3.LUT R242, R11, 0x7, R242, 0xf8, !PT ;  /* 0x000000070bf27812 */ /* 0x000fc800078ef8f2 */
[C---:B------:R-:W-:Y:S01]  /*22d0*/  ISETP.GE.AND P1, PT, R242.reuse, R21, PT ;  /* 0x00000015f200720c */ /* 0x040fe20003f26270 */
[C---:B------:R-:W-:Y:S02]  /*22e0*/  VIADD R11, R242.reuse, 0x8 ;  /* 0x00000008f20b7836 */ /* 0x040fe40000000000 */
[----:B---3--:R-:W-:-:S03]  /*22f0*/  IMAD.WIDE.U32 R18, R242, 0x4, R46 ;  /* 0x00000004f2127825 */ /* 0x008fc600078e002e */
[----:B------:R-:W-:-:S07]  /*2300*/  ISETP.GE.AND P0, PT, R11, R21, PT ;  /* 0x000000150b00720c */ /* 0x000fce0003f06270 */
        /* <DEDUP_REMOVED lines=8> */
[----:B------:R-:W3:Y:S01]  /*2390*/  LDCU UR10, c[0x0][0x440] ;  /* 0x00008800ff0a77ac */ /* 0x000ee20008000800 */
[----:B-1----:R-:W-:-:S04]  /*23a0*/  LEA R18, P4, R4, R44, 0x1 ;  /* 0x0000002c04127211 */ /* 0x002fc800078808ff */
[----:B------:R-:W-:Y:S02]  /*23b0*/  LEA.HI.X R19, R4, R45, R5, 0x1, P4 ;  /* 0x0000002d04137211 */ /* 0x000fe400020f0c05 */
[----:B---3--:R-:W-:Y:S02]  /*23c0*/  ISETP.GE.AND P3, PT, R24, UR10, PT ;  /* 0x0000000a18007c0c */ /* 0x008fe4000bf66270 */
        /* <DEDUP_REMOVED lines=23> */
.L_x_80:
[----:B------:R-:W-:Y:S05]  /*2540*/  BSYNC.RECONVERGENT B0 ;  /* 0x0000000000007941 */ /* 0x000fea0003800200 */
.L_x_79:
[----:B------:R-:W-:Y:S04]  /*2550*/  BSSY.RECONVERGENT B0, `(.L_x_81) ;  /* 0x0000030000007945 */ /* 0x000fe80003800200 */
[----:B------:R-:W-:Y:S05]  /*2560*/  @P6 BRA `(.L_x_82) ;  /* 0x0000000000a86947 */ /* 0x000fea0003800000 */
[----:B------:R-:W2:Y:S01]  /*2570*/  LDCU.64 UR12, c[0x0][0x3d0] ;  /* 0x00007a00ff0c77ac */ /* 0x000ea20008000a00 */
[C---:B-1-3--:R-:W-:Y:S01]  /*2580*/  IMAD.WIDE.U32 R18, R7.reuse, UR20, R24 ;  /* 0x0000001407127c25 */ /* 0x04afe2000f8e0018 */
        /* <DEDUP_REMOVED lines=10> */
[----:B------:R-:W-:Y:S02]  /*2630*/  MOV R4, R16 ;  /* 0x0000001000047202 */ /* 0x000fe40000000f00 */
[----:B------:R-:W-:Y:S02]  /*2640*/  ISETP.GE.AND P2, PT, R3, UR14, PT ;  /* 0x0000000e03007c0c */ /* 0x000fe4000bf46270 */
[----:B------:R-:W-:Y:S02]  /*2650*/  IADD3 R5, PT, PT, R17, R12, RZ ;  /* 0x0000000c11057210 */ /* 0x000fe40007ffe0ff */
[----:B------:R-:W-:Y:S02]  /*2660*/  ISETP.GE.AND P1, PT, R2, UR14, PT ;  /* 0x0000000e02007c0c */ /* 0x000fe4000bf26270 */
        /* <DEDUP_REMOVED lines=26> */
.L_x_82:
[----:B------:R1:W-:Y:S04]  /*2810*/  STS.128 [R247+0x10000], RZ ;  /* 0x010000fff7007388 */ /* 0x0003e80000000c00 */
[----:B------:R1:W-:Y:S04]  /*2820*/  STS.128 [R247+0x11000], RZ ;  /* 0x011000fff7007388 */ /* 0x0003e80000000c00 */
[----:B------:R1:W-:Y:S04]  /*2830*/  STS.128 [R247+0x12000], RZ ;  /* 0x012000fff7007388 */ /* 0x0003e80000000c00 */
[----:B------:R1:W-:Y:S02]  /*2840*/  STS.128 [R247+0x13000], RZ ;  /* 0x013000fff7007388 */ /* 0x0003e40000000c00 */
.L_x_83:
[----:B------:R-:W-:Y:S05]  /*2850*/  BSYNC.RECONVERGENT B0 ;  /* 0x0000000000007941 */ /* 0x000fea0003800200 */
.L_x_81:
[----:B------:R-:W2:Y:S01]  /*2860*/  S2R R218, SR_TID.X ;  /* 0x0000000000da7919 */ /* 0x000ea20000002100 */
[C---:B------:R-:W-:Y:S01]  /*2870*/  IMAD.SHL.U32 R2, R6.reuse, 0x40, RZ ;  /* 0x0000004006027824 */ /* 0x040fe200078e00ff */
[C---:B------:R-:W-:Y:S01]  /*2880*/  LOP3.LUT P3, RZ, R6.reuse, 0x4, RZ, 0xc0, !PT ;  /* 0x0000000406ff7812 */ /* 0x040fe2000786c0ff */
[----:B------:R-:W-:Y:S01]  /*2890*/  IMAD.SHL.U32 R228, R6, 0x20, RZ ;  /* 0x0000002006e47824 */ /* 0x000fe200078e00ff */
[----:B------:R-:W0:Y:S01]  /*28a0*/  LDGDEPBAR ;  /* 0x00000000000079af */ /* 0x000e220000000000 */
[----:B------:R-:W-:Y:S01]  /*28b0*/  VIADD R7, R7, 0x20 ;  /* 0x0000002007077836 */ /* 0x000fe20000000000 */
[----:B------:R-:W-:Y:S01]  /*28c0*/  LOP3.LUT R3, R2, 0x1c0, RZ, 0xc0, !PT ;  /* 0x000001c002037812 */ /* 0x000fe200078ec0ff */
[----:B------:R-:W-:Y:S01]  /*28d0*/  IMAD.MOV.U32 R226, RZ, RZ, 0x20 ;  /* 0x00000020ffe27424 */ /* 0x000fe200078e00ff */
[----:B------:R-:W-:Y:S01]  /*28e0*/  LOP3.LUT R229, R228, 0x200, RZ, 0xc0, !PT ;  /* 0x00000200e4e57812 */ /* 0x000fe200078ec0ff */
[----:B------:R-:W1:Y:S01]  /*28f0*/  LDC R252, c[0x0][0x44c] ;  /* 0x00011300fffc7b82 */ /* 0x000e620000000800 */
[--C-:B------:R-:W-:Y:S01]  /*2900*/  LOP3.LUT R3, R3, 0x38, R0.reuse, 0xf8, !PT ;  /* 0x0000003803037812 */ /* 0x100fe200078ef800 */
[----:B------:R-:W4:Y:S01]  /*2910*/  LDCU UR10, c[0x0][0x590] ;  /* 0x0000b200ff0a77ac */ /* 0x000f220008000800 */
[----:B------:R-:W-:Y:S01]  /*2920*/  ISETP.GE.AND P2, PT, R7, R244, PT ;  /* 0x000000f40700720c */ /* 0x000fe20003f46270 */
[----:B------:R-:W-:Y:S01]  /*2930*/  IMAD.MOV.U32 R227, RZ, RZ, 0x40 ;  /* 0x00000040ffe37424 */ /* 0x000fe200078e00ff */
[----:B------:R-:W-:-:S02]  /*2940*/  LOP3.LUT R229, R229, 0x1c00, R0, 0xf8, !PT ;  /* 0x00001c00e5e57812 */ /* 0x000fc400078ef800 */
[----:B------:R-:W-:Y:S02]  /*2950*/  CS2R R126, SRZ ;  /* 0x00000000007e7805 */ /* 0x000fe4000001ff00 */
[C---:B------:R-:W-:Y:S02]  /*2960*/  LOP3.LUT R7, R3.reuse, 0x8, R6, 0x78, !PT ;  /* 0x0000000803077812 */ /* 0x040fe400078e7806 */
[----:B------:R-:W-:Y:S02]  /*2970*/  CS2R R124, SRZ ;  /* 0x00000000007c7805 */ /* 0x000fe4000001ff00 */
[----:B------:R-:W-:Y:S02]  /*2980*/  LOP3.LUT P0, RZ, R6, 0x2, RZ, 0xc0, !PT ;  /* 0x0000000206ff7812 */ /* 0x000fe4000780c0ff */
[----:B------:R-:W-:Y:S02]  /*2990*/  CS2R R130, SRZ ;  /* 0x0000000000827805 */ /* 0x000fe4000001ff00 */
[----:B------:R-:W-:-:S02]  /*29a0*/  LOP3.LUT R10, R3, 0x8, R10, 0x78, !PT ;  /* 0x00000008030a7812 */ /* 0x000fc400078e780a */
[----:B------:R-:W-:Y:S02]  /*29b0*/  CS2R R128, SRZ ;  /* 0x0000000000807805 */ /* 0x000fe4000001ff00 */
[----:B------:R-:W-:Y:S02]  /*29c0*/  LOP3.LUT R229, R229, R7, RZ, 0xfc, !PT ;  /* 0x00000007e5e57212 */ /* 0x000fe400078efcff */
[----:B------:R-:W-:Y:S02]  /*29d0*/  CS2R R122, SRZ ;  /* 0x00000000007a7805 */ /* 0x000fe4000001ff00 */
[----:B------:R-:W-:Y:S02]  /*29e0*/  LOP3.LUT R2, R2, 0x200, RZ, 0xc0, !PT ;  /* 0x0000020002027812 */ /* 0x000fe400078ec0ff */
[----:B------:R-:W-:Y:S02]  /*29f0*/  CS2R R120, SRZ ;  /* 0x0000000000787805 */ /* 0x000fe4000001ff00 */
[----:B------:R-:W-:-:S02]  /*2a00*/  LEA R229, R229, UR5, 0x1 ;  /* 0x00000005e5e57c11 */ /* 0x000fc4000f8e08ff */
[----:B------:R-:W-:Y:S01]  /*2a10*/  CS2R R118, SRZ ;  /* 0x0000000000767805 */ /* 0x000fe2000001ff00 */
[----:B------:R-:W-:-:S04]  /*2a20*/  DEPBAR.LE SB0, 0x1 ;  /* 0x000080400000791a */ /* 0x000fc80000000000 */
[C---:B--2---:R-:W-:Y:S01]  /*2a30*/  IMAD.SHL.U32 R216, R218.reuse, 0x40, RZ ;  /* 0x00000040dad87824 */ /* 0x044fe200078e00ff */
[----:B------:R-:W-:Y:S01]  /*2a40*/  SHF.R.U32.HI R235, RZ, 0x2, R218 ;  /* 0x00000002ffeb7819 */ /* 0x000fe200000116da */
[----:B------:R-:W-:Y:S01]  /*2a50*/  BAR.SYNC.DEFER_BLOCKING 0x0 ;  /* 0x0000000000007b1d */ /* 0x000fe20000010000 */
[----:B------:R-:W-:Y:S01]  /*2a60*/  IMAD.SHL.U32 R6, R218, 0x100, RZ ;  /* 0x00000100da067824 */ /* 0x000fe200078e00ff */
[----:B------:R-:W-:Y:S01]  /*2a70*/  LOP3.LUT R228, R2, 0xc00, R228, 0xf8, !PT ;  /* 0x00000c0002e47812 */ /* 0x000fe200078ef8e4 */
[----:B------:R-:W-:Y:S01]  /*2a80*/  IMAD.SHL.U32 R3, R218, 0x8, RZ ;  /* 0x00000008da037824 */ /* 0x000fe200078e00ff */
[----:B------:R-:W-:Y:S01]  /*2a90*/  LOP3.LUT R224, R216, 0x1c0, RZ, 0xc0, !PT ;  /* 0x000001c0d8e07812 */ /* 0x000fe200078ec0ff */
[----:B------:R-:W-:Y:S01]  /*2aa0*/  IMAD.SHL.U32 R2, R218, 0x20, RZ ;  /* 0x00000020da027824 */ /* 0x000fe200078e00ff */
[----:B------:R-:W-:Y:S01]  /*2ab0*/  LOP3.LUT R4, R216, 0x200, RZ, 0xc0, !PT ;  /* 0x00000200d8047812 */ /* 0x000fe200078ec0ff */
[----:B------:R-:W-:Y:S01]  /*2ac0*/  VIADD R188, R229, 0x14040 ;  /* 0x00014040e5bc7836 */ /* 0x000fe20000000000 */
[----:B------:R-:W-:Y:S01]  /*2ad0*/  LOP3.LUT R224, R224, 0x38, R235, 0xf8, !PT ;  /* 0x00000038e0e07812 */ /* 0x000fe200078ef8eb */
[----:B------:R-:W-:Y:S01]  /*2ae0*/  IMAD.SHL.U32 R5, R218, 0x10, RZ ;  /* 0x00000010da057824 */ /* 0x000fe200078e00ff */
[----:B------:R-:W-:Y:S01]  /*2af0*/  LOP3.LUT R4, R4, 0x1000, R6, 0xf8, !PT ;  /* 0x0000100004047812 */ /* 0x000fe200078ef806 */
[----:B------:R-:W-:Y:S01]  /*2b00*/  IMAD.SHL.U32 R225, R218, 0x2, RZ ;  /* 0x00000002dae17824 */ /* 0x000fe200078e00ff */
[----:B------:R-:W-:-:S02]  /*2b10*/  LOP3.LUT R224, R224, 0x38, R3, 0x78, !PT ;  /* 0x00000038e0e07812 */ /* 0x000fc400078e7803 */
[----:B------:R-:W-:Y:S02]  /*2b20*/  CS2R R116, SRZ ;  /* 0x0000000000747805 */ /* 0x000fe4000001ff00 */
[----:B------:R-:W-:Y:S02]  /*2b30*/  SEL R226, R226, 0xffffffe0, !P0 ;  /* 0xffffffe0e2e27807 */ /* 0x000fe40004000000 */
[----:B------:R-:W-:Y:S02]  /*2b40*/  CS2R R110, SRZ ;  /* 0x00000000006e7805 */ /* 0x000fe4000001ff00 */
[----:B------:R-:W-:Y:S01]  /*2b50*/  LOP3.LUT R224, R4, R224, RZ, 0xfc, !PT ;  /* 0x000000e004e07212 */ /* 0x000fe200078efcff */
[C---:B------:R-:W-:Y:S01]  /*2b60*/  VIADD R4, R229.reuse, 0x14000 ;  /* 0x00014000e5047836 */ /* 0x040fe20000000000 */
[----:B------:R-:W-:Y:S01]  /*2b70*/  LOP3.LUT R0, R2, 0xe0, RZ, 0xc0, !PT ;  /* 0x000000e002007812 */ /* 0x000fe200078ec0ff */
[----:B------:R-:W-:Y:S01]  /*2b80*/  IMAD.IADD R221, R229, 0x1, R226 ;  /* 0x00000001e5dd7824 */ /* 0x000fe200078e02e2 */
[----:B------:R-:W-:Y:S01]  /*2b90*/  LOP3.LUT R249, R3, 0xe0, RZ, 0xc0, !PT ;  /* 0x000000e003f97812 */ /* 0x000fe200078ec0ff */
[----:B------:R-:W-:Y:S01]  /*2ba0*/  @P3 VIADD R188, R4, 0xffffffc0 ;  /* 0xffffffc004bc3836 */ /* 0x000fe20000000000 */
[----:B------:R-:W-:Y:S01]  /*2bb0*/  LOP3.LUT R0, R0, 0x100, R5, 0xf8, !PT ;  /* 0x0000010000007812 */ /* 0x000fe200078ef805 */
[----:B------:R-:W-:Y:S01]  /*2bc0*/  IMAD.MOV.U32 R4, RZ, RZ, 0x240 ;  /* 0x00000240ff047424 */ /* 0x000fe200078e00ff */
[----:B------:R-:W-:Y:S01]  /*2bd0*/  SHF.R.U32.HI R217, RZ, 0x3, R218 ;  /* 0x00000003ffd97819 */ /* 0x000fe200000116da */
[----:B------:R-:W-:Y:S01]  /*2be0*/  IMAD.IADD R192, R226, 0x1, R188 ;  /* 0x00000001e2c07824 */ /* 0x000fe200078e02bc */
[----:B------:R-:W-:Y:S01]  /*2bf0*/  LOP3.LUT R5, R5, 0x600, RZ, 0xc0, !PT ;  /* 0x0000060005057812 */ /* 0x000fe200078ec0ff */
[----:B------:R2:W1:Y:S01]  /*2c00*/  LDSM.16.M88.4 R140, [R188] ;  /* 0x00000000bc8c783b */ /* 0x0004620000000200 */
[----:B------:R-:W-:-:S02]  /*2c10*/  LOP3.LUT R249, R249, 0x18, R218, 0xf8, !PT ;  /* 0x00000018f9f97812 */ /* 0x000fc400078ef8da */
[----:B------:R-:W-:Y:S02]  /*2c20*/  CS2R R108, SRZ ;  /* 0x00000000006c7805 */ /* 0x000fe4000001ff00 */
[----:B------:R-:W-:Y:S01]  /*2c30*/  LOP3.LUT R5, R5, 0x6, R225, 0xf8, !PT ;  /* 0x0000000605057812 */ /* 0x000fe200078ef8e1 */
[----:B------:R2:W1:Y:S01]  /*2c40*/  LDSM.16.M88.4 R156, [R188+0x1000] ;  /* 0x00100000bc9c783b */ /* 0x0004620000000200 */
[----:B------:R-:W-:Y:S02]  /*2c50*/  LOP3.LUT R249, R249, 0x10, R217, 0x78, !PT ;  /* 0x00000010f9f97812 */ /* 0x000fe400078e78d9 */
[----:B------:R-:W-:Y:S02]  /*2c60*/  CS2R R114, SRZ ;  /* 0x0000000000727805 */ /* 0x000fe4000001ff00 */
[----:B------:R-:W-:Y:S01]  /*2c70*/  LOP3.LUT P1, RZ, R218, 0x4, RZ, 0xc0, !PT ;  /* 0x00000004daff7812 */ /* 0x000fe2000782c0ff */
[----:B------:R2:W1:Y:S01]  /*2c80*/  LDSM.16.M88.4 R172, [R188+0x2000] ;  /* 0x00200000bcac783b */ /* 0x0004620000000200 */
[----:B------:R-:W-:-:S02]  /*2c90*/  LOP3.LUT R249, R5, R249, RZ, 0xfc, !PT ;  /* 0x000000f905f97212 */ /* 0x000fc400078efcff */
[----:B------:R-:W-:Y:S02]  /*2ca0*/  CS2R R112, SRZ ;  /* 0x0000000000707805 */ /* 0x000fe4000001ff00 */
[----:B------:R-:W-:Y:S01]  /*2cb0*/  SEL R5, R4, 0x1c0, !P1 ;  /* 0x000001c004057807 */ /* 0x000fe20004800000 */
[----:B------:R2:W1:Y:S01]  /*2cc0*/  LDSM.16.M88.4 R144, [R192] ;  /* 0x00000000c090783b */ /* 0x0004620000000200 */
[----:B------:R-:W-:Y:S02]  /*2cd0*/  @P2 LOP3.LUT R4, R225, 0x6, RZ, 0xc0, !PT ;  /* 0x00000006e1042812 */ /* 0x000fe400078ec0ff */
[----:B------:R-:W-:Y:S02]  /*2ce0*/  CS2R R106, SRZ ;  /* 0x00000000006a7805 */ /* 0x000fe4000001ff00 */
[----:B------:R-:W-:Y:S01]  /*2cf0*/  LOP3.LUT R223, R218, 0x8, RZ, 0xc0, !PT ;  /* 0x00000008dadf7812 */ /* 0x000fe200078ec0ff */
[----:B------:R2:W1:Y:S01]  /*2d00*/  LDSM.16.M88.4 R160, [R192+0x1000] ;  /* 0x00100000c0a0783b */ /* 0x0004620000000200 */
[----:B------:R-:W-:-:S02]  /*2d10*/  @P2 LOP3.LUT R4, R4, 0x70, R217, 0xf8, !PT ;  /* 0x0000007004042812 */ /* 0x000fc400078ef8d9 */
[----:B------:R-:W-:Y:S02]  /*2d20*/  CS2R R104, SRZ ;  /* 0x0000000000687805 */ /* 0x000fe4000001ff00 */
[----:B------:R-:W-:Y:S01]  /*2d30*/  SHF.R.U32.HI R6, RZ, 0x3, R0 ;  /* 0x00000003ff067819 */ /* 0x000fe20000011600 */
[----:B------:R2:W1:Y:S01]  /*2d40*/  LDSM.16.M88.4 R176, [R192+0x2000] ;  /* 0x00200000c0b0783b */ /* 0x0004620000000200 */
[----:B------:R-:W-:Y:S02]  /*2d50*/  LOP3.LUT R228, R228, R10, RZ, 0xfc, !PT ;  /* 0x0000000ae4e47212 */ /* 0x000fe400078efcff */
[----:B------:R-:W-:Y:S02]  /*2d60*/  CS2R R102, SRZ ;  /* 0x0000000000667805 */ /* 0x000fe4000001ff00 */
[----:B------:R-:W-:Y:S01]  /*2d70*/  LOP3.LUT R223, R223, 0x38, R6, 0x78, !PT ;  /* 0x00000038dfdf7812 */ /* 0x000fe200078e7806 */
[----:B------:R2:W2:Y:S01]  /*2d80*/  LDSM.16.M88.4 R132, [R229+0x14000] ;  /* 0x01400000e584783b */ /* 0x0004a20000000200 */
[----:B------:R-:W-:-:S02]  /*2d90*/  SEL R227, R227, 0xffffffc0, !P3 ;  /* 0xffffffc0e3e37807 */ /* 0x000fc40005800000 */
[----:B------:R-:W-:Y:S02]  /*2da0*/  CS2R R100, SRZ ;  /* 0x0000000000647805 */ /* 0x000fe4000001ff00 */
[----:B------:R-:W-:Y:S01]  /*2db0*/  LEA R228, R228, UR5, 0x1 ;  /* 0x00000005e4e47c11 */ /* 0x000fe2000f8e08ff */
[----:B------:R1:W2:Y:S01]  /*2dc0*/  LDSM.16.M88.4 R148, [R229+0x15000] ;  /* 0x01500000e594783b */ /* 0x0002a20000000200 */
[----:B------:R-:W-:Y:S01]  /*2dd0*/  LOP3.LUT R223, R223, R0, RZ, 0x3c, !PT ;  /* 0x00000000dfdf7212 */ /* 0x000fe200078e3cff */
[----:B------:R-:W-:Y:S01]  /*2de0*/  IMAD.MOV.U32 R0, RZ, RZ, 0x20 ;  /* 0x00000020ff007424 */ /* 0x000fe200078e00ff */
[----:B------:R-:W-:Y:S01]  /*2df0*/  LOP3.LUT P0, RZ, R218, 0x2, RZ, 0xc0, !PT ;  /* 0x00000002daff7812 */ /* 0x000fe2000780c0ff */
[----:B------:R1:W2:Y:S01]  /*2e00*/  LDSM.16.M88.4 R164, [R229+0x16000] ;  /* 0x01600000e5a4783b */ /* 0x0002a20000000200 */
[----:B------:R-:W-:Y:S01]  /*2e10*/  IMAD.IADD R220, R229, 0x1, R227 ;  /* 0x00000001e5dc7824 */ /* 0x000fe200078e02e3 */
[----:B------:R-:W-:Y:S01]  /*2e20*/  CS2R R38, SRZ ;  /* 0x0000000000267805 */ /* 0x000fe2000001ff00 */
[--C-:B------:R-:W-:Y:S01]  /*2e30*/  IMAD.IADD R227, R227, 0x1, R228.reuse ;  /* 0x00000001e3e37824 */ /* 0x100fe200078e02e4 */
[----:B------:R1:W2:Y:S01]  /*2e40*/  LDSM.16.M88.4 R180, [R229+0x17000] ;  /* 0x01700000e5b4783b */ /* 0x0002a20000000200 */
[C---:B------:R-:W-:Y:S01]  /*2e50*/  IMAD.IADD R230, R226.reuse, 0x1, R228 ;  /* 0x00000001e2e67824 */ /* 0x040fe200078e02e4 */
[----:B------:R-:W-:Y:S01]  /*2e60*/  CS2R R36, SRZ ;  /* 0x0000000000247805 */ /* 0x000fe2000001ff00 */
[----:B------:R-:W-:Y:S01]  /*2e70*/  IMAD.IADD R219, R226, 0x1, R220 ;  /* 0x00000001e2db7824 */ /* 0x000fe200078e02dc */
[----:B------:R2:W2:Y:S01]  /*2e80*/  LDSM.16.M88.4 R136, [R221+0x14000] ;  /* 0x01400000dd88783b */ /* 0x0004a20000000200 */
[----:B------:R-:W-:-:S02]  /*2e90*/  CS2R R42, SRZ ;  /* 0x00000000002a7805 */ /* 0x000fc4000001ff00 */
[----:B------:R-:W-:Y:S02]  /*2ea0*/  CS2R R40, SRZ ;  /* 0x0000000000287805 */ /* 0x000fe4000001ff00 */
[----:B------:R-:W-:Y:S01]  /*2eb0*/  CS2R R34, SRZ ;  /* 0x0000000000227805 */ /* 0x000fe2000001ff00 */
[----:B------:R2:W2:Y:S01]  /*2ec0*/  LDSM.16.M88.4 R152, [R221+0x15000] ;  /* 0x01500000dd98783b */ /* 0x0004a20000000200 */
[----:B------:R-:W-:Y:S02]  /*2ed0*/  CS2R R32, SRZ ;  /* 0x0000000000207805 */ /* 0x000fe4000001ff00 */
[----:B------:R-:W-:Y:S02]  /*2ee0*/  CS2R R30, SRZ ;  /* 0x00000000001e7805 */ /* 0x000fe4000001ff00 */
[----:B------:R-:W-:Y:S01]  /*2ef0*/  CS2R R28, SRZ ;  /* 0x00000000001c7805 */ /* 0x000fe2000001ff00 */
[----:B------:R2:W2:Y:S01]  /*2f00*/  LDSM.16.M88.4 R168, [R221+0x16000] ;  /* 0x01600000dda8783b */ /* 0x0004a20000000200 */
[----:B------:R-:W-:-:S02]  /*2f10*/  CS2R R22, SRZ ;  /* 0x0000000000167805 */ /* 0x000fc4000001ff00 */
[----:B------:R-:W-:Y:S02]  /*2f20*/  CS2R R20, SRZ ;  /* 0x0000000000147805 */ /* 0x000fe4000001ff00 */
[----:B------:R-:W-:Y:S01]  /*2f30*/  CS2R R26, SRZ ;  /* 0x00000000001a7805 */ /* 0x000fe2000001ff00 */
[----:B------:R2:W2:Y:S01]  /*2f40*/  LDSM.16.M88.4 R184, [R221+0x17000] ;  /* 0x01700000ddb8783b */ /* 0x0004a20000000200 */
[----:B------:R-:W-:Y:S02]  /*2f50*/  CS2R R24, SRZ ;  /* 0x0000000000187805 */ /* 0x000fe4000001ff00 */
[----:B-1-3--:R-:W-:Y:S02]  /*2f60*/  CS2R R18, SRZ ;  /* 0x0000000000127805 */ /* 0x00afe4000001ff00 */
[----:B------:R-:W-:Y:S01]  /*2f70*/  CS2R R16, SRZ ;  /* 0x0000000000107805 */ /* 0x000fe2000001ff00 */
[----:B------:R-:W1:Y:S01]  /*2f80*/  LDSM.16.M88.4 R188, [R188+0x3000] ;  /* 0x00300000bcbc783b */ /* 0x000e620000000200 */
[----:B------:R-:W-:-:S02]  /*2f90*/  CS2R R14, SRZ ;  /* 0x00000000000e7805 */ /* 0x000fc4000001ff00 */
[----:B------:R-:W-:Y:S01]  /*2fa0*/  CS2R R12, SRZ ;  /* 0x00000000000c7805 */ /* 0x000fe2000001ff00 */
[----:B------:R-:W-:Y:S01]  /*2fb0*/  IMAD.SHL.U32 R222, R218, 0x4, RZ ;  /* 0x00000004dade7824 */ /* 0x000fe200078e00ff */
[----:B------:R-:W3:Y:S01]  /*2fc0*/  LDSM.16.M88.4 R192, [R192+0x3000] ;  /* 0x00300000c0c0783b */ /* 0x000ee20000000200 */
[----:B------:R-:W-:Y:S01]  /*2fd0*/  SEL R0, R0, 0xffffffe0, !P0 ;  /* 0xffffffe000007807 */ /* 0x000fe20004000000 */
[----:B------:R-:W-:Y:S01]  /*2fe0*/  IMAD.IADD R226, R226, 0x1, R227 ;  /* 0x00000001e2e27824 */ /* 0x000fe200078e02e3 */
[----:B------:R-:W1:Y:S01]  /*2ff0*/  LDCU UR11, c[0x0][0x440] ;  /* 0x00008800ff0b77ac */ /* 0x000e620008000800 */
[----:B------:R1:W-:Y:S01]  /*3000*/  @P2 STL [R1+0x18], R4 ;  /* 0x0000180401002387 */ /* 0x0003e20000100800 */
[----:B------:R-:W1:Y:S01]  /*3010*/  LDCU UR12, c[0x0][0x3e0] ;  /* 0x00007c00ff0c77ac */ /* 0x000e620008000800 */
[----:B------:R-:W1:Y:S01]  /*3020*/  LDCU UR14, c[0x0][0x50c] ;  /* 0x0000a180ff0e77ac */ /* 0x000e620008000800 */
[----:B------:R-:W1:Y:S01]  /*3030*/  LDCU UR13, c[0x0][0x45c] ;  /* 0x00008b80ff0d77ac */ /* 0x000e620008000800 */
[----:B----4-:R-:W-:-:S12]  /*3040*/  USHF.L.U32 UR10, UR10, 0x6, URZ ;  /* 0x000000060a0a7899 */ /* 0x010fd800080006ff */
.L_x_86:
[----:B------:R-:W0:Y:S01]  /*3050*/  LDGDEPBAR ;  /* 0x00000000000079af */ /* 0x000e220000000000 */
[C---:B-----5:R-:W-:Y:S01]  /*3060*/  FMUL.FTZ R73, R241.reuse, 1.4426950216293334961 ;  /* 0x3fb8aa3bf1497820 */ /* 0x060fe20000410000 */
[----:B------:R-:W-:Y:S03]  /*3070*/  FSETP.NEU.FTZ.AND P0, PT, R241, -INF , PT ;  /* 0xff800000f100780b */ /* 0x000fe60003f1d000 */
[----:B------:R-:W4:Y:S01]  /*3080*/  LDL R68, [R1+0x18] ;  /* 0x0000180001447983 */ /* 0x000f220000100800 */
[----:B------:R-:W-:Y:S02]  /*3090*/  LEA R232, R223, UR4, 0x1 ;  /* 0x00000004dfe87c11 */ /* 0x000fe4000f8e08ff */
[----:B------:R-:W-:Y:S02]  /*30a0*/  FSEL R73, R73, RZ, P0 ;  /* 0x000000ff49497208 */ /* 0x000fe40000000000 */
[----:B------:R-:W-:Y:S02]  /*30b0*/  FSETP.NEU.FTZ.AND P0, PT, R240, -INF , PT ;  /* 0xff800000f000780b */ /* 0x000fe40003f1d000 */
[----:B------:R-:W-:Y:S02]  /*30c0*/  LEA R231, R224, UR4, 0x1 ;  /* 0x00000004e0e77c11 */ /* 0x000fe4000f8e08ff */
[----:B------:R-:W-:Y:S01]  /*30d0*/  SHF.R.U32.HI R233, RZ, 0x1, R218 ;  /* 0x00000001ffe97819 */ /* 0x000fe200000116da */
[----:B------:R-:W-:Y:S04]  /*30e0*/  DEPBAR.LE SB0, 0x0 ;  /* 0x000080000000791a */ /* 0x000fe80000000000 */
[----:B------:R-:W-:Y:S06]  /*30f0*/  BAR.SYNC.DEFER_BLOCKING 0x0 ;  /* 0x0000000000007b1d */ /* 0x000fec0000010000 */
[----:B-1----:R-:W-:Y:S05]  /*3100*/  LDSM.16.M88.4 R8, [R228] ;  /* 0x00000000e408783b */ /* 0x002fea0000000200 */
[----:B------:R-:W1:Y:S05]  /*3110*/  LDSM.16.M88.4 R44, [R229+0x10000] ;  /* 0x01000000e52c783b */ /* 0x000e6a0000000200 */
[----:B------:R-:W-:Y:S05]  /*3120*/  LDSM.16.M88.4 R48, [R230] ;  /* 0x00000000e630783b */ /* 0x000fea0000000200 */
[----:B------:R-:W2:Y:S05]  /*3130*/  LDSM.16.M88.4 R52, [R221+0x10000] ;  /* 0x01000000dd34783b */ /* 0x000eaa0000000200 */
[----:B------:R-:W-:Y:S05]  /*3140*/  LDSM.16.M88.4 R56, [R227] ;  /* 0x00000000e338783b */ /* 0x000fea0000000200 */
[----:B------:R-:W3:Y:S05]  /*3150*/  LDSM.16.M88.4 R60, [R220+0x10000] ;  /* 0x01000000dc3c783b */ /* 0x000eea0000000200 */
[----:B------:R-:W-:Y:S01]  /*3160*/  LDSM.16.M88.4 R64, [R219+0x10000] ;  /* 0x01000000db40783b */ /* 0x000fe20000000200 */
[C---:B-1----:R-:W-:Y:S08]  /*3170*/  HMMA.16816.F32.BF16 R4, R8.reuse, R44, RZ ;  /* 0x0000002c0804723c */ /* 0x042ff000000418ff */
[----:B------:R-:W-:Y:S01]  /*3180*/  HMMA.16816.F32.BF16 R8, R8, R46, RZ ;  /* 0x0000002e0808723c */ /* 0x000fe200000418ff */
[----:B------:R-:W1:Y:S11]  /*3190*/  LDSM.16.M88.4 R44, [R226] ;  /* 0x00000000e22c783b */ /* 0x000e760000000200 */
        /* <DEDUP_REMOVED lines=8> */
[C---:B-1----:R-:W-:Y:S08]  /*3220*/  HMMA.16816.F32.BF16 R4, R44.reuse, R64, R4 ;  /* 0x000000402c04723c */ /* 0x042ff00000041804 */
[----:B------:R-:W-:Y:S01]  /*3230*/  HMMA.16816.F32.BF16 R8, R44, R66, R8 ;  /* 0x000000422c08723c */ /* 0x000fe20000041808 */
[----:B------:R-:W-:Y:S05]  /*3240*/  LDSM.16.M88.4 R44, [R227+0x2000] ;  /* 0x00200000e32c783b */ /* 0x000fea0000000200 */
[----:B------:R-:W1:Y:S06]  /*3250*/  LDSM.16.M88.4 R64, [R220+0x11000] ;  /* 0x01100000dc40783b */ /* 0x000e6c0000000200 */
        /* <DEDUP_REMOVED lines=26> */
[----:B------:R2:W-:Y:S05]  /*3400*/  LDSM.16.M88.4 R48, [R230+0x6000] ;  /* 0x00600000e630783b */ /* 0x0005ea0000000200 */
[----:B------:R-:W4:Y:S06]  /*3410*/  LDSM.16.M88.4 R52, [R221+0x13000] ;  /* 0x01300000dd34783b */ /* 0x000f2c0000000200 */
[C---:B---3--:R-:W-:Y:S08]  /*3420*/  HMMA.16816.F32.BF16 R4, R56.reuse, R60, R4 ;  /* 0x0000003c3804723c */ /* 0x048ff00000041804 */
[----:B------:R-:W-:Y:S01]  /*3430*/  HMMA.16816.F32.BF16 R8, R56, R62, R8 ;  /* 0x0000003e3808723c */ /* 0x000fe20000041808 */
[----:B------:R-:W-:Y:S02]  /*3440*/  LDSM.16.M88.4 R56, [R227+0x6000] ;  /* 0x00600000e338783b */ /* 0x000fe40000000200 */
[----:B--2---:R-:W-:Y:S03]  /*3450*/  IADD3 R230, PT, PT, R0, R228, RZ ;  /* 0x000000e400e67210 */ /* 0x004fe60007ffe0ff */
[----:B------:R-:W2:Y:S06]  /*3460*/  LDSM.16.M88.4 R60, [R220+0x13000] ;  /* 0x01300000dc3c783b */ /* 0x000eac0000000200 */
[C---:B-1----:R-:W-:Y:S08]  /*3470*/  HMMA.16816.F32.BF16 R4, R44.reuse, R64, R4 ;  /* 0x000000402c04723c */ /* 0x042ff00000041804 */
[----:B------:R-:W-:Y:S01]  /*3480*/  HMMA.16816.F32.BF16 R8, R44, R66, R8 ;  /* 0x000000422c08723c */ /* 0x000fe20000041808 */
[----:B------:R-:W-:Y:S05]  /*3490*/  LDSM.16.M88.4 R44, [R226+0x6000] ;  /* 0x00600000e22c783b */ /* 0x000fea0000000200 */
[----:B------:R-:W1:Y:S06]  /*34a0*/  LDSM.16.M88.4 R64, [R219+0x13000] ;  /* 0x01300000db40783b */ /* 0x000e6c0000000200 */
[C---:B----4-:R-:W-:Y:S05]  /*34b0*/  HMMA.16816.F32.BF16 R4, R48.reuse, R52, R4 ;  /* 0x000000343004723c */ /* 0x050fea0000041804 */
[----:B------:R-:W-:Y:S02]  /*34c0*/  MOV R52, R239 ;  /* 0x000000ef00347202 */ /* 0x000fe40000000f00 */
[----:B------:R-:W-:Y:S01]  /*34d0*/  MOV R53, R238 ;  /* 0x000000ee00357202 */ /* 0x000fe20000000f00 */
[----:B------:R-:W-:Y:S11]  /*34e0*/  HMMA.16816.F32.BF16 R8, R48, R54, R8 ;  /* 0x000000363008723c */ /* 0x000ff60000041808 */
[----:B------:R-:W-:Y:S01]  /*34f0*/  @!UPT UIADD3 URZ, UPT, UPT, URZ, URZ, URZ ;  /* 0x000000fffffff290 */ /* 0x000fe2000fffe0ff */
[C---:B--2---:R-:W-:Y:S08]  /*3500*/  HMMA.16816.F32.BF16 R4, R56.reuse, R60, R4 ;  /* 0x0000003c3804723c */ /* 0x044ff00000041804 */
[----:B------:R-:W-:Y:S03]  /*3510*/  HMMA.16816.F32.BF16 R8, R56, R62, R8 ;  /* 0x0000003e3808723c */ /* 0x000fe60000041808 */
[C---:B------:R-:W-:Y:S01]  /*3520*/  VIADD R57, R228.reuse, 0x40 ;  /* 0x00000040e4397836 */ /* 0x040fe20000000000 */
[----:B------:R-:W-:Y:S05]  /*3530*/  @P1 IADD3 R57, PT, PT, R228, -0x40, RZ ;  /* 0xffffffc0e4391810 */ /* 0x000fea0007ffe0ff */
[----:B------:R-:W-:Y:S03]  /*3540*/  IMAD.IADD R56, R0, 0x1, R57 ;  /* 0x0000000100387824 */ /* 0x000fe600078e0239 */
[C---:B-1----:R-:W-:Y:S08]  /*3550*/  HMMA.16816.F32.BF16 R4, R44.reuse, R64, R4 ;  /* 0x000000402c04723c */ /* 0x042ff00000041804 */
[----:B------:R-:W-:Y:S01]  /*3560*/  HMMA.16816.F32.BF16 R8, R44, R66, R8 ;  /* 0x000000422c08723c */ /* 0x000fe20000041808 */
[----:B------:R-:W-:Y:S02]  /*3570*/  MOV R44, 0x240 ;  /* 0x00000240002c7802 */ /* 0x000fe40000000f00 */
[----:B------:R-:W-:Y:S02]  /*3580*/  LOP3.LUT R45, R222, 0x20, RZ, 0xc0, !PT ;  /* 0x00000020de2d7812 */ /* 0x000fe400078ec0ff */
[C---:B------:R-:W-:Y:S02]  /*3590*/  LEA R67, R249.reuse, UR30, 0x1 ;  /* 0x0000001ef9437c11 */ /* 0x040fe4000f8e08ff */
[----:B------:R-:W-:Y:S02]  /*35a0*/  SEL R44, R44, 0x1c0, !P1 ;  /* 0x000001c02c2c7807 */ /* 0x000fe40004800000 */
[----:B------:R-:W-:Y:S01]  /*35b0*/  LEA R66, R249, UR4, 0x1 ;  /* 0x00000004f9427c11 */ /* 0x000fe2000f8e08ff */
[----:B------:R-:W-:Y:S02]  /*35c0*/  IMAD.IADD R63, R67, 0x1, -R45 ;  /* 0x00000001433f7824 */ /* 0x000fe400078e0a2d */
[----:B------:R-:W-:Y:S01]  /*35d0*/  FMUL.FTZ R5, R5, UR14 ;  /* 0x0000000e05057c20 */ /* 0x000fe20008410000 */
[----:B------:R-:W-:Y:S01]  /*35e0*/  FMUL.FTZ R4, R4, UR14 ;  /* 0x0000000e04047c20 */ /* 0x000fe20008410000 */
[----:B------:R-:W-:Y:S01]  /*35f0*/  FMUL.FTZ R6, R6, UR14 ;  /* 0x0000000e06067c20 */ /* 0x000fe20008410000 */
[----:B------:R-:W-:Y:S01]  /*3600*/  FMUL.FTZ R7, R7, UR14 ;  /* 0x0000000e07077c20 */ /* 0x000fe20008410000 */
[----:B------:R1:W2:Y:S01]  /*3610*/  MUFU.TANH R59, R5 ;  /* 0x00000005003b7308 */ /* 0x0002a20000002400 */
[----:B------:R-:W-:Y:S02]  /*3620*/  IADD3 R67, PT, PT, R67, R44, RZ ;  /* 0x0000002c43437210 */ /* 0x000fe40007ffe0ff */
[----:B------:R-:W-:Y:S01]  /*3630*/  IADD3 R62, PT, PT, R44, R63, RZ ;  /* 0x0000003f2c3e7210 */ /* 0x000fe20007ffe0ff */
[----:B------:R-:W-:Y:S01]  /*3640*/  FMUL.FTZ R9, R9, UR14 ;  /* 0x0000000e09097c20 */ /* 0x000fe20008410000 */
[----:B------:R-:W-:Y:S01]  /*3650*/  FMUL.FTZ R8, R8, UR14 ;  /* 0x0000000e08087c20 */ /* 0x000fe20008410000 */
[----:B------:R-:W-:Y:S01]  /*3660*/  FMUL.FTZ R10, R10, UR14 ;  /* 0x0000000e0a0a7c20 */ /* 0x000fe20008410000 */
[----:B------:R-:W-:Y:S03]  /*3670*/  FMUL.FTZ R11, R11, UR14 ;  /* 0x0000000e0b0b7c20 */ /* 0x000fe60008410000 */
[----:B------:R3:W4:Y:S10]  /*3680*/  MUFU.TANH R58, R4 ;  /* 0x00000004003a7308 */ /* 0x0007340000002400 */
[----:B------:R2:W-:Y:S01]  /*3690*/  MUFU.TANH R60, R6 ;  /* 0x00000006003c7308 */ /* 0x0005e20000002400 */
[----:B-1----:R-:W-:Y:S04]  /*36a0*/  @P2 LEA R5, R248, R68, 0x5 ;  /* 0x00000044f8052211 */ /* 0x002fe800078e28ff */
[CC--:B------:R-:W-:Y:S05]  /*36b0*/  @P2 ISETP.GE.AND P3, PT, R5.reuse, R244.reuse, PT ;  /* 0x000000f40500220c */ /* 0x0c0fea0003f66270 */
[----:B------:R4:W1:Y:S01]  /*36c0*/  MUFU.TANH R61, R7 ;  /* 0x00000007003d7308 */ /* 0x0008620000002400 */
[C---:B---3--:R-:W-:Y:S04]  /*36d0*/  @P2 IADD3 R4, PT, PT, R5.reuse, 0x1, RZ ;  /* 0x0000000105042810 */ /* 0x048fe80007ffe0ff */
[-C--:B------:R-:W-:Y:S05]  /*36e0*/  @P2 ISETP.GE.AND P4, PT, R4, R244.reuse, PT ;  /* 0x000000f40400220c */ /* 0x080fea0003f86270 */
[----:B------:R3:W3:Y:S01]  /*36f0*/  MUFU.TANH R65, R9 ;  /* 0x0000000900417308 */ /* 0x0006e20000002400 */
[C---:B------:R-:W-:Y:S01]  /*3700*/  @P2 IADD3 R4, PT, PT, R5.reuse, 0x8, RZ ;  /* 0x0000000805042810 */ /* 0x040fe20007ffe0ff */
[----:B------:R-:W-:Y:S01]  /*3710*/  @P2 VIADD R5, R5, 0x9 ;  /* 0x0000000905052836 */ /* 0x000fe20000000000 */
[-C--:B--2---:R-:W-:Y:S02]  /*3720*/  MOV R6, R59.reuse ;  /* 0x0000003b00067202 */ /* 0x084fe40000000f00 */
[-C--:B------:R-:W-:Y:S01]  /*3730*/  @P2 ISETP.GE.AND P5, PT, R4, R244.reuse, PT ;  /* 0x000000f40400220c */ /* 0x080fe20003fa6270 */
[----:B------:R-:W-:Y:S01]  /*3740*/  FMUL.FTZ R4, R240, 1.4426950216293334961 ;  /* 0x3fb8aa3bf0047820 */ /* 0x000fe20000410000 */
[----:B------:R-:W-:Y:S03]  /*3750*/  @P2 FSEL R6, R59, -INF , !P4 ;  /* 0xff8000003b062808 */ /* 0x000fe60006000000 */
[----:B------:R-:W2:Y:S01]  /*3760*/  MUFU.TANH R64, R8 ;  /* 0x0000000800407308 */ /* 0x000ea20000002400 */
[----:B------:R-:W-:Y:S01]  /*3770*/  @P2 ISETP.GE.AND P6, PT, R5, R244, PT ;  /* 0x000000f40500220c */ /* 0x000fe20003fc6270 */
[----:B------:R-:W-:Y:S01]  /*3780*/  FFMA.FTZ R59, -R59, R59, 1 ;  /* 0x3f8000003b3b7423 */ /* 0x000fe2000001013b */
[----:B----4-:R-:W-:Y:S01]  /*3790*/  MOV R7, R58 ;  /* 0x0000003a00077202 */ /* 0x010fe20000000f00 */
[--C-:B------:R-:W-:Y:S01]  /*37a0*/  FFMA.FTZ R75, R6, UR13, -R73.reuse ;  /* 0x0000000d064b7c23 */ /* 0x100fe20008010849 */
[----:B------:R-:W-:Y:S01]  /*37b0*/  @P2 FSEL R7, R58, -INF , !P3 ;  /* 0xff8000003a072808 */ /* 0x000fe20005800000 */
[----:B------:R-:W-:Y:S01]  /*37c0*/  FMUL.FTZ R59, R59, UR14 ;  /* 0x0000000e3b3b7c20 */ /* 0x000fe20008410000 */
[----:B-1----:R-:W-:Y:S03]  /*37d0*/  MOV R5, R61 ;  /* 0x0000003d00057202 */ /* 0x002fe60000000f00 */
[----:B------:R-:W1:Y:S01]  /*37e0*/  MUFU.TANH R68, R10 ;  /* 0x0000000a00447308 */ /* 0x000e620000002400 */
[----:B------:R-:W-:Y:S01]  /*37f0*/  FSEL R4, R4, RZ, P0 ;  /* 0x000000ff04047208 */ /* 0x000fe20000000000 */
[----:B---3--:R-:W-:Y:S01]  /*3800*/  IMAD.MOV.U32 R9, RZ, RZ, R60 ;  /* 0x000000ffff097224 */ /* 0x008fe200078e003c */
[----:B------:R-:W-:Y:S01]  /*3810*/  @P2 FSEL R9, R60, -INF , !P3 ;  /* 0xff8000003c092808 */ /* 0x000fe20005800000 */
[----:B------:R-:W-:Y:S01]  /*3820*/  FFMA.FTZ R76, R7, UR13, -R73 ;  /* 0x0000000d074c7c23 */ /* 0x000fe20008010849 */
[----:B------:R-:W-:Y:S01]  /*3830*/  @P2 FSEL R5, R61, -INF , !P4 ;  /* 0xff8000003d052808 */ /* 0x000fe20006000000 */
[----:B------:R-:W-:Y:S01]  /*3840*/  IMAD.MOV.U32 R7, RZ, RZ, R65 ;  /* 0x000000ffff077224 */ /* 0x000fe200078e0041 */
[----:B------:R-:W-:Y:S03]  /*3850*/  @P2 FSEL R7, R65, -INF , !P6 ;  /* 0xff80000041072808 */ /* 0x000fe60007000000 */
[----:B------:R-:W3:Y:S01]  /*3860*/  MUFU.TANH R77, R11 ;  /* 0x0000000b004d7308 */ /* 0x000ee20000002400 */
[--C-:B------:R-:W-:Y:S01]  /*3870*/  FFMA.FTZ R72, R9, UR13, -R4.reuse ;  /* 0x0000000d09487c23 */ /* 0x100fe20008010804 */
[----:B--2---:R-:W-:Y:S01]  /*3880*/  MOV R8, R64 ;  /* 0x0000004000087202 */ /* 0x004fe20000000f00 */
[--C-:B------:R-:W-:Y:S01]  /*3890*/  FFMA.FTZ R71, R5, UR13, -R4.reuse ;  /* 0x0000000d05477c23 */ /* 0x100fe20008010804 */
[----:B------:R-:W-:Y:S01]  /*38a0*/  @P2 FSEL R8, R64, -INF , !P5 ;  /* 0xff80000040082808 */ /* 0x000fe20006800000 */
[----:B------:R-:W-:Y:S01]  /*38b0*/  FFMA.FTZ R58, -R58, R58, 1 ;  /* 0x3f8000003a3a7423 */ /* 0x000fe2000001013a */
[----:B------:R-:W-:Y:S01]  /*38c0*/  LEA R80, P0, R242, R52, 0x2 ;  /* 0x00000034f2507211 */ /* 0x000fe200078010ff */
[----:B------:R-:W-:Y:S03]  /*38d0*/  FFMA.FTZ R60, -R60, R60, 1 ;  /* 0x3f8000003c3c7423 */ /* 0x000fe6000001013c */
[----:B------:R-:W-:Y:S01]  /*38e0*/  MUFU.EX2 R76, R76 ;  /* 0x0000004c004c7308 */ /* 0x000fe20000000800 */
[--C-:B------:R-:W-:Y:S01]  /*38f0*/  FFMA.FTZ R74, R8, UR13, -R73.reuse ;  /* 0x0000000d084a7c23 */ /* 0x100fe20008010849 */
[----:B-1----:R-:W-:Y:S01]  /*3900*/  MOV R6, R68 ;  /* 0x0000004400067202 */ /* 0x002fe20000000f00 */
[----:B------:R-:W-:Y:S07]  /*3910*/  FFMA.FTZ R73, R7, UR13, -R73 ;  /* 0x0000000d07497c23 */ /* 0x000fee0008010849 */
[----:B------:R-:W1:Y:S01]  /*3920*/  MUFU.EX2 R75, R75 ;  /* 0x0000004b004b7308 */ /* 0x000e620000000800 */
[----:B------:R-:W-:Y:S01]  /*3930*/  @P2 FSEL R6, R68, -INF , !P5 ;  /* 0xff80000044062808 */ /* 0x000fe20006800000 */
[----:B------:R-:W-:Y:S01]  /*3940*/  FMUL.FTZ R58, R58, UR14 ;  /* 0x0000000e3a3a7c20 */ /* 0x000fe20008410000 */
[----:B------:R-:W-:Y:S07]  /*3950*/  LEA.HI.X R81, R242, R53, RZ, 0x2, P0 ;  /* 0x00000035f2517211 */ /* 0x000fee00000f14ff */
[----:B------:R-:W-:Y:S01]  /*3960*/  MUFU.EX2 R72, R72 ;  /* 0x0000004800487308 */ /* 0x000fe20000000800 */
[----:B------:R-:W-:Y:S01]  /*3970*/  FMUL.FTZ R60, R60, UR14 ;  /* 0x0000000e3c3c7c20 */ /* 0x000fe20008410000 */
[----:B---3--:R-:W-:Y:S01]  /*3980*/  MOV R5, R77 ;  /* 0x0000004d00057202 */ /* 0x008fe20000000f00 */
[--C-:B------:R-:W-:Y:S01]  /*3990*/  FFMA.FTZ R70, R6, UR13, -R4.reuse ;  /* 0x0000000d06467c23 */ /* 0x100fe20008010804 */
[----:B------:R-:W-:Y:S06]  /*39a0*/  @P2 FSEL R5, R77, -INF , !P6 ;  /* 0xff8000004d052808 */ /* 0x000fec0007000000 */
[----:B------:R-:W2:Y:S01]  /*39b0*/  MUFU.EX2 R71, R71 ;  /* 0x0000004700477308 */ /* 0x000ea20000000800 */
[----:B------:R-:W3:Y:S01]  /*39c0*/  LDG.E R78, desc[UR26][R80.64] ;  /* 0x0000001a504e7981 */ /* 0x000ee2000c1e1900 */
[----:B------:R-:W-:Y:S01]  /*39d0*/  FFMA.FTZ R61, -R61, R61, 1 ;  /* 0x3f8000003d3d7423 */ /* 0x000fe2000001013d */
[----:B------:R-:W-:Y:S07]  /*39e0*/  FFMA.FTZ R64, -R64, R64, 1 ;  /* 0x3f80000040407423 */ /* 0x000fee0000010140 */
[----:B------:R-:W-:Y:S01]  /*39f0*/  MUFU.EX2 R74, R74 ;  /* 0x0000004a004a7308 */ /* 0x000fe20000000800 */
[----:B------:R-:W-:Y:S01]  /*3a00*/  FFMA.FTZ R4, R5, UR13, -R4 ;  /* 0x0000000d05047c23 */ /* 0x000fe20008010804 */
[----:B-1----:R-:W-:Y:S01]  /*3a10*/  F2FP.BF16.F32.PACK_AB R7, R75, R76 ;  /* 0x0000004c4b07723e */ /* 0x002fe200000010ff */
[----:B------:R-:W4:Y:S07]  /*3a20*/  LDG.E R79, desc[UR26][R80.64+0x20] ;  /* 0x0000201a504f7981 */ /* 0x000f2e000c1e1900 */
[----:B------:R-:W1:Y:S01]  /*3a30*/  MUFU.EX2 R73, R73 ;  /* 0x0000004900497308 */ /* 0x000e620000000800 */
[----:B------:R-:W-:Y:S01]  /*3a40*/  FMUL.FTZ R61, R61, UR14 ;  /* 0x0000000e3d3d7c20 */ /* 0x000fe20008410000 */
[----:B------:R-:W-:Y:S01]  /*3a50*/  FMUL.FTZ R64, R64, UR14 ;  /* 0x0000000e40407c20 */ /* 0x000fe20008410000 */
[----:B------:R-:W-:Y:S07]  /*3a60*/  STS [R66+0x15000], R7 ;  /* 0x0150000742007388 */ /* 0x000fee0000000800 */
[----:B------:R-:W-:Y:S01]  /*3a70*/  MUFU.EX2 R70, R70 ;  /* 0x0000004600467308 */ /* 0x000fe20000000800 */
[----:B------:R-:W-:Y:S01]  /*3a80*/  FFMA.FTZ R65, -R65, R65, 1 ;  /* 0x3f80000041417423 */ /* 0x000fe20000010141 */
[----:B--2---:R-:W-:Y:S01]  /*3a90*/  F2FP.BF16.F32.PACK_AB R6, R71, R72 ;  /* 0x000000484706723e */ /* 0x004fe200000010ff */
[----:B------:R-:W-:Y:S07]  /*3aa0*/  FFMA.FTZ R68, -R68, R68, 1 ;  /* 0x3f80000044447423 */ /* 0x000fee0000010144 */
[----:B------:R-:W2:Y:S01]  /*3ab0*/  MUFU.EX2 R69, R4 ;  /* 0x0000000400457308 */ /* 0x000ea20000000800 */
[----:B------:R-:W-:Y:S01]  /*3ac0*/  FMUL.FTZ R65, R65, UR14 ;  /* 0x0000000e41417c20 */ /* 0x000fe20008410000 */
[----:B------:R-:W-:Y:S01]  /*3ad0*/  FFMA.FTZ R77, -R77, R77, 1 ;  /* 0x3f8000004d4d7423 */ /* 0x000fe2000001014d */
[----:B------:R-:W-:Y:S01]  /*3ae0*/  STS [R67], R6 ;  /* 0x0000000643007388 */ /* 0x000fe20000000800 */
[----:B------:R-:W-:Y:S01]  /*3af0*/  FMUL.FTZ R68, R68, UR14 ;  /* 0x0000000e44447c20 */ /* 0x000fe20008410000 */
[----:B------:R-:W-:Y:S01]  /*3b00*/  ISETP.NE.AND P6, PT, R243, RZ, PT ;  /* 0x000000fff300720c */ /* 0x000fe20003fc5270 */
[----:B------:R-:W-:Y:S01]  /*3b10*/  FMUL.FTZ R77, R77, UR14 ;  /* 0x0000000e4d4d7c20 */ /* 0x000fe20008410000 */
[----:B-1----:R-:W-:Y:S05]  /*3b20*/  F2FP.BF16.F32.PACK_AB R5, R73, R74 ;  /* 0x0000004a4905723e */ /* 0x002fea00000010ff */
[----:B------:R-:W-:Y:S01]  /*3b30*/  STS [R63+0x10], R5 ;  /* 0x000010053f007388 */ /* 0x000fe20000000800 */
[----:B--2---:R-:W-:Y:S05]  /*3b40*/  F2FP.BF16.F32.PACK_AB R4, R69, R70 ;  /* 0x000000464504723e */ /* 0x004fea00000010ff */
[----:B------:R-:W-:Y:S05]  /*3b50*/  STS [R62+0x10], R4 ;  /* 0x000010043e007388 */ /* 0x000fea0000000800 */
[----:B------:R-:W1:Y:S05]  /*3b60*/  LDSM.16.M88.4 R8, [R228+0x8000] ;  /* 0x00800000e408783b */ /* 0x000e6a0000000200 */
[----:B------:R-:W2:Y:S05]  /*3b70*/  LDSM.16.M88.4 R44, [R230+0x8000] ;  /* 0x00800000e62c783b */ /* 0x000eaa0000000200 */
[----:B------:R-:W2:Y:S05]  /*3b80*/  LDSM.16.M88.4 R48, [R57+0x8000] ;  /* 0x008000003930783b */ /* 0x000eaa0000000200 */
[----:B------:R-:W2:Y:S01]  /*3b90*/  LDSM.16.M88.4 R52, [R56+0x8000] ;  /* 0x008000003834783b */ /* 0x000ea20000000200 */
[C---:B-1----:R-:W-:Y:S08]  /*3ba0*/  HMMA.16816.F32.BF16 R4, R8.reuse, R132, RZ ;  /* 0x000000840804723c */ /* 0x042ff000000418ff */
[----:B------:R-:W-:Y:S11]  /*3bb0*/  HMMA.16816.F32.BF16 R8, R8, R134, RZ ;  /* 0x000000860808723c */ /* 0x000ff600000418ff */
[----:B------:R-:W-:Y:S01]  /*3bc0*/  @!UPT UIADD3 URZ, UPT, UPT, URZ, URZ, URZ ;  /* 0x000000fffffff290 */ /* 0x000fe2000fffe0ff */
[C---:B--2---:R-:W-:Y:S08]  /*3bd0*/  HMMA.16816.F32.BF16 R4, R44.reuse, R136, R4 ;  /* 0x000000882c04723c */ /* 0x044ff00000041804 */
[----:B------:R-:W-:Y:S01]  /*3be0*/  HMMA.16816.F32.BF16 R8, R44, R138, R8 ;  /* 0x0000008a2c08723c */ /* 0x000fe20000041808 */
[----:B------:R-:W1:Y:S11]  /*3bf0*/  LDSM.16.M88.4 R44, [R228+0xa000] ;  /* 0x00a00000e42c783b */ /* 0x000e760000000200 */
[C---:B------:R-:W-:Y:S08]  /*3c00*/  HMMA.16816.F32.BF16 R4, R48.reuse, R140, R4 ;  /* 0x0000008c3004723c */ /* 0x040ff00000041804 */
[----:B------:R-:W-:Y:S01]  /*3c10*/  HMMA.16816.F32.BF16 R8, R48, R142, R8 ;  /* 0x0000008e3008723c */ /* 0x000fe20000041808 */
[----:B------:R-:W2:Y:S11]  /*3c20*/  LDSM.16.M88.4 R48, [R230+0xa000] ;  /* 0x00a00000e630783b */ /* 0x000eb60000000200 */
[C---:B------:R-:W-:Y:S08]  /*3c30*/  HMMA.16816.F32.BF16 R4, R52.reuse, R144, R4 ;  /* 0x000000903404723c */ /* 0x040ff00000041804 */
[----:B------:R-:W-:Y:S01]  /*3c40*/  HMMA.16816.F32.BF16 R8, R52, R146, R8 ;  /* 0x000000923408723c */ /* 0x000fe20000041808 */
[----:B------:R-:W2:Y:S11]  /*3c50*/  LDSM.16.M88.4 R52, [R57+0xa000] ;  /* 0x00a000003934783b */ /* 0x000eb60000000200 */
[C---:B-1----:R-:W-:Y:S08]  /*3c60*/  HMMA.16816.F32.BF16 R4, R44.reuse, R148, R4 ;  /* 0x000000942c04723c */ /* 0x042ff00000041804 */
[----:B------:R-:W-:Y:S01]  /*3c70*/  HMMA.16816.F32.BF16 R8, R44, R150, R8 ;  /* 0x000000962c08723c */ /* 0x000fe20000041808 */
[----:B------:R-:W1:Y:S11]  /*3c80*/  LDSM.16.M88.4 R44, [R56+0xa000] ;  /* 0x00a00000382c783b */ /* 0x000e760000000200 */
[C---:B--2---:R-:W-:Y:S08]  /*3c90*/  HMMA.16816.F32.BF16 R4, R48.reuse, R152, R4 ;  /* 0x000000983004723c */ /* 0x044ff00000041804 */
        /* <DEDUP_REMOVED lines=24> */
[----:B------:R-:W-:Y:S11]  /*3e20*/  HMMA.16816.F32.BF16 R8, R44, R186, R8 ;  /* 0x000000ba2c08723c */ /* 0x000ff60000041808 */
[----:B------:R-:W-:Y:S01]  /*3e30*/  @!UPT UIADD3 URZ, UPT, UPT, URZ, URZ, URZ ;  /* 0x000000fffffff290 */ /* 0x000fe2000fffe0ff */
[C---:B--2---:R-:W-:Y:S08]  /*3e40*/  HMMA.16816.F32.BF16 R4, R48.reuse, R188, R4 ;  /* 0x000000bc3004723c */ /* 0x044ff00000041804 */
[----:B------:R-:W-:Y:S11]  /*3e50*/  HMMA.16816.F32.BF16 R8, R48, R190, R8 ;  /* 0x000000be3008723c */ /* 0x000ff60000041808 */
[----:B------:R-:W-:Y:S01]  /*3e60*/  @!UPT UIADD3 URZ, UPT, UPT, URZ, URZ, URZ ;  /* 0x000000fffffff290 */ /* 0x000fe2000fffe0ff */
[C---:B---3--:R-:W-:Y:S08]  /*3e70*/  HMMA.16816.F32.BF16 R4, R52.reuse, R192, R4 ;  /* 0x000000c03404723c */ /* 0x048ff00000041804 */
[----:B------:R-:W-:Y:S11]  /*3e80*/  HMMA.16816.F32.BF16 R8, R52, R194, R8 ;  /* 0x000000c23408723c */ /* 0x000ff60000041808 */
[C---:B------:R-:W-:Y:S01]  /*3e90*/  FADD.FTZ R4, -R78.reuse, R4 ;  /* 0x000000044e047221 */ /* 0x040fe20000010100 */
[----:B------:R-:W-:Y:S01]  /*3ea0*/  FADD.FTZ R5, -R78, R5 ;  /* 0x000000054e057221 */ /* 0x000fe20000010100 */
[C---:B----4-:R-:W-:Y:S01]  /*3eb0*/  FADD.FTZ R6, -R79.reuse, R6 ;  /* 0x000000064f067221 */ /* 0x050fe20000010100 */
[----:B------:R-:W-:Y:S01]  /*3ec0*/  FADD.FTZ R7, -R79, R7 ;  /* 0x000000074f077221 */ /* 0x000fe20000010100 */
[----:B------:R-:W-:Y:S01]  /*3ed0*/  FMUL.FTZ R4, R76, R4 ;  /* 0x000000044c047220 */ /* 0x000fe20000410000 */
[----:B------:R-:W-:Y:S01]  /*3ee0*/  FMUL.FTZ R5, R75, R5 ;  /* 0x000000054b057220 */ /* 0x000fe20000410000 */
[----:B------:R-:W-:Y:S01]  /*3ef0*/  FMUL.FTZ R6, R72, R6 ;  /* 0x0000000648067220 */ /* 0x000fe20000410000 */
[----:B------:R-:W-:Y:S01]  /*3f00*/  FMUL.FTZ R7, R71, R7 ;  /* 0x0000000747077220 */ /* 0x000fe20000410000 */
[C---:B------:R-:W-:Y:S01]  /*3f10*/  FADD.FTZ R8, -R78.reuse, R8 ;  /* 0x000000084e087221 */ /* 0x040fe20000010100 */
        /* <DEDUP_REMOVED lines=9> */
[----:B------:R-:W-:Y:S01]  /*3fb0*/  F2FP.BF16.F32.PACK_AB R4, R5, R4 ;  /* 0x000000040504723e */ /* 0x000fe200000010ff */
[----:B------:R-:W-:Y:S01]  /*3fc0*/  FMUL.FTZ R8, R8, R64 ;  /* 0x0000004008087220 */ /* 0x000fe20000410000 */
[----:B------:R-:W-:Y:S01]  /*3fd0*/  FMUL.FTZ R10, R70, R10 ;  /* 0x0000000a460a7220 */ /* 0x000fe20000410000 */
[----:B------:R-:W-:Y:S01]  /*3fe0*/  FMUL.FTZ R11, R69, R11 ;  /* 0x0000000b450b7220 */ /* 0x000fe20000410000 */
[----:B------:R-:W-:Y:S01]  /*3ff0*/  FMUL.FTZ R9, R9, R65 ;  /* 0x0000004109097220 */ /* 0x000fe20000410000 */
[----:B------:R-:W-:Y:S01]  /*4000*/  F2FP.BF16.F32.PACK_AB R6, R7, R6 ;  /* 0x000000060706723e */ /* 0x000fe200000010ff */
[----:B------:R-:W-:Y:S01]  /*4010*/  STS [R66+0x14000], R4 ;  /* 0x0140000442007388 */ /* 0x000fe20000000800 */
[----:B------:R-:W-:Y:S01]  /*4020*/  FMUL.FTZ R10, R10, R68 ;  /* 0x000000440a0a7220 */ /* 0x000fe20000410000 */
[----:B------:R-:W-:Y:S01]  /*4030*/  FMUL.FTZ R11, R11, R77 ;  /* 0x0000004d0b0b7220 */ /* 0x000fe20000410000 */
[----:B------:R-:W-:Y:S02]  /*4040*/  F2FP.BF16.F32.PACK_AB R8, R9, R8 ;  /* 0x000000080908723e */ /* 0x000fe400000010ff */
[----:B------:R-:W-:Y:S01]  /*4050*/  STS [R67+-0x1000], R6 ;  /* 0xfff0000643007388 */ /* 0x000fe20000000800 */
[----:B------:R-:W-:Y:S02]  /*4060*/  LEA R5, R223, UR30, 0x1 ;  /* 0x0000001edf057c11 */ /* 0x000fe4000f8e08ff */
[----:B------:R-:W-:Y:S02]  /*4070*/  F2FP.BF16.F32.PACK_AB R10, R11, R10 ;  /* 0x0000000a0b0a723e */ /* 0x000fe400000010ff */
[----:B------:R-:W-:Y:S01]  /*4080*/  STS [R63+-0xff0], R8 ;  /* 0xfff010083f007388 */ /* 0x000fe20000000800 */
[C---:B------:R-:W-:Y:S02]  /*4090*/  IADD3 R80, PT, PT, R5.reuse, 0x20, RZ ;  /* 0x0000002005507810 */ /* 0x040fe40007ffe0ff */
[----:B------:R-:W-:Y:S02]  /*40a0*/  @P1 IADD3 R80, PT, PT, R5, -0x20, RZ ;  /* 0xffffffe005501810 */ /* 0x000fe40007ffe0ff */
        /* <DEDUP_REMOVED lines=43> */
[----:B------:R-:W-:Y:S04]  /*4360*/  LOP3.LUT R8, R225, 0x20, RZ, 0xc0, !PT ;  /* 0x00000020e1087812 */ /* 0x000fe800078ec0ff */
[-C--:B--2---:R-:W-:Y:S05]  /*4370*/  HMMA.16816.F32.BF16 R12, R4, R44.reuse, R12 ;  /* 0x0000002c040c723c */ /* 0x084fea000004180c */
[----:B------:R-:W-:Y:S02]  /*4380*/  LOP3.LUT R9, R8, 0x18, R217, 0xf8, !PT ;  /* 0x0000001808097812 */ /* 0x000fe400078ef8d9 */
[----:B------:R-:W-:Y:S01]  /*4390*/  LOP3.LUT R8, R2, 0x1e0, RZ, 0xc0, !PT ;  /* 0x000001e002087812 */ /* 0x000fe200078ec0ff */
[C---:B---3--:R-:W-:Y:S04]  /*43a0*/  HMMA.16816.F32.BF16 R16, R48.reuse, R44, R16 ;  /* 0x0000002c3010723c */ /* 0x048fe80000041810 */
[----:B------:R-:W-:Y:S02]  /*43b0*/  LOP3.LUT R9, R9, 0x1c0, R216, 0xf8, !PT ;  /* 0x000001c009097812 */ /* 0x000fe400078ef8d8 */
[----:B------:R-:W-:Y:S02]  /*43c0*/  LOP3.LUT R10, R8, 0x38, R222, 0x78, !PT ;  /* 0x00000038080a7812 */ /* 0x000fe400078e78de */
[-C--:B------:R-:W-:Y:S03]  /*43d0*/  HMMA.16816.F32.BF16 R20, R48, R46.reuse, R20 ;  /* 0x0000002e3014723c */ /* 0x080fe60000041814 */
[----:B------:R-:W-:Y:S02]  /*43e0*/  LOP3.LUT R234, R9, 0x38, R3, 0x78, !PT ;  /* 0x0000003809ea7812 */ /* 0x000fe400078e7803 */
[----:B------:R-:W-:Y:S02]  /*43f0*/  LOP3.LUT R8, R2, 0x400, RZ, 0xc0, !PT ;  /* 0x0000040002087812 */ /* 0x000fe400078ec0ff */
[----:B------:R-:W-:Y:S01]  /*4400*/  LOP3.LUT R9, R10, 0x8, R233, 0x78, !PT ;  /* 0x000000080a097812 */ /* 0x000fe200078e78e9 */
[C---:B------:R-:W-:Y:S04]  /*4410*/  HMMA.16816.F32.BF16 R24, R4.reuse, R46, R24 ;  /* 0x0000002e0418723c */ /* 0x040fe80000041818 */
[----:B------:R-:W-:Y:S02]  /*4420*/  LOP3.LUT R234, R234, 0x200, R216, 0xf8, !PT ;  /* 0x00000200eaea7812 */ /* 0x000fe400078ef8d8 */
[----:B------:R-:W-:Y:S02]  /*4430*/  LEA R8, R9, R8, 0x1 ;  /* 0x0000000809087211 */ /* 0x000fe400078e08ff */
[-C--:B----4-:R-:W-:Y:S03]  /*4440*/  HMMA.16816.F32.BF16 R28, R4, R56.reuse, R28 ;  /* 0x00000038041c723c */ /* 0x090fe6000004181c */
[----:B------:R-:W-:Y:S05]  /*4450*/  LEA R234, R234, UR4, 0x1 ;  /* 0x00000004eaea7c11 */ /* 0x000fea000f8e08ff */
        /* <DEDUP_REMOVED lines=9> */
[----:B------:R-:W-:Y:S04]  /*44f0*/  ISETP.GE.AND P5, PT, R82, UR11, PT ;  /* 0x0000000b52007c0c */ /* 0x000fe8000bfa6270 */
[----:B------:R-:W-:Y:S04]  /*4500*/  SHF.R.S64 R4, R4, 0x1f, R5 ;  /* 0x0000001f04047819 */ /* 0x000fe80000001005 */
[----:B--2---:R-:W-:Y:S02]  /*4510*/  IADD3 R6, P0, PT, R84, R4, RZ ;  /* 0x0000000454067210 */ /* 0x004fe40007f1e0ff */
[----:B------:R-:W-:Y:S02]  /*4520*/  LOP3.LUT R4, R82, 0x40, RZ, 0xfc, !PT ;  /* 0x0000004052047812 */ /* 0x000fe400078efcff */
[----:B------:R-:W-:Y:S01]  /*4530*/  LEA.HI.X.SX32 R5, R5, R85, 0x1, P0 ;  /* 0x0000005505057211 */ /* 0x000fe200000f0eff */
[----:B------:R-:W-:Y:S01]  /*4540*/  IMAD.MOV.U32 R10, RZ, RZ, R6 ;  /* 0x000000ffff0a7224 */ /* 0x000fe200078e0006 */
[----:B------:R-:W-:Y:S02]  /*4550*/  ISETP.GE.AND P4, PT, R4, UR11, PT ;  /* 0x0000000b04007c0c */ /* 0x000fe4000bf86270 */
[----:B------:R-:W-:Y:S01]  /*4560*/  LOP3.LUT R4, R82, 0x80, RZ, 0xfc, !PT ;  /* 0x0000008052047812 */ /* 0x000fe200078efcff */
[----:B------:R-:W-:Y:S01]  /*4570*/  IMAD.MOV.U32 R11, RZ, RZ, R5 ;  /* 0x000000ffff0b7224 */ /* 0x000fe200078e0005 */
[C---:B------:R-:W-:Y:S02]  /*4580*/  LEA R6, P0, R237.reuse, R10, 0x1 ;  /* 0x0000000aed067211 */ /* 0x040fe400078008ff */
        /* <DEDUP_REMOVED lines=46> */
.L_x_84:
[----:B------:R2:W-:Y:S01]  /*4870*/  STL.64 [R1+0x28], R12 ;  /* 0x0000280c01007387 */ /* 0x0005e20000100a00 */
[----:B------:R-:W-:Y:S03]  /*4880*/  @P6 LOP3.LUT R233, R233, 0x30, RZ, 0xc0, !PT ;  /* 0x00000030e9e96812 */ /* 0x000fe600078ec0ff */
[----:B------:R3:W-:Y:S01]  /*4890*/  STL.64 [R1+0x20], R2 ;  /* 0x0000200201007387 */ /* 0x0007e20000100a00 */
[----:B------:R-:W-:Y:S03]  /*48a0*/  @P6 LOP3.LUT R242, R233, 0x7, R235, 0xf8, !PT ;  /* 0x00000007e9f26812 */ /* 0x000fe600078ef8eb */
[----:B------:R-:W-:Y:S04]  /*48b0*/  LDSM.16.M88.4 R96, [R8+UR4+0x14000] ;  /* 0x014000040860783b */ /* 0x000fe80008000200 */
[----:B------:R-:W1:Y:S04]  /*48c0*/  LDSM.16.MT88.4 R48, [R234+0x10000] ;  /* 0x01000000ea30783b */ /* 0x000e680000004200 */
[----:B------:R4:W1:Y:S04]  /*48d0*/  LDSM.16.M88.4 R92, [R8+UR4+0x14800] ;  /* 0x01480004085c783b */ /* 0x0008680008000200 */
[----:B------:R-:W1:Y:S04]  /*48e0*/  LDSM.16.MT88.4 R64, [R234+0x11000] ;  /* 0x01100000ea40783b */ /* 0x000e680000004200 */
[----:B------:R-:W1:Y:S01]  /*48f0*/  LDSM.16.MT88.4 R80, [R234+0x12000] ;  /* 0x01200000ea50783b */ /* 0x000e620000004200 */
[----:B--2---:R-:W-:Y:S03]  /*4900*/  IMAD R13, R252, UR12, RZ ;  /* 0x0000000cfc0d7c24 */ /* 0x004fe6000f8e02ff */
[----:B------:R-:W2:Y:S04]  /*4910*/  LDSM.16.MT88.4 R196, [R234+0x13000] ;  /* 0x01300000eac4783b */ /* 0x000ea80000004200 */
[----:B---3--:R-:W3:Y:S04]  /*4920*/  LDL.64 R2, [R1+0x10] ;  /* 0x0000100001027983 */ /* 0x008ee80000100a00 */
[----:B------:R-:W-:Y:S01]  /*4930*/  LDSM.16.MT88.4 R204, [R234+0x10800] ;  /* 0x01080000eacc783b */ /* 0x000fe20000004200 */
[----:B----4-:R-:W-:Y:S03]  /*4940*/  VIADD R8, R8, UR4 ;  /* 0x0000000408087c36 */ /* 0x010fe60008000000 */
[----:B------:R-:W-:Y:S01]  /*4950*/  LDSM.16.MT88.4 R212, [R234+0x11800] ;  /* 0x01180000ead4783b */ /* 0x000fe20000004200 */
[C---:B------:R-:W-:Y:S02]  /*4960*/  VIADD R4, R8.reuse, 0x14000 ;  /* 0x0001400008047836 */ /* 0x040fe40000000000 */
[----:B------:R-:W-:Y:S02]  /*4970*/  VIADD R208, R8, 0x14020 ;  /* 0x0001402008d07836 */ /* 0x000fe40000000000 */
[----:B------:R-:W-:Y:S02]  /*4980*/  @P1 VIADD R208, R4, 0xffffffe0 ;  /* 0xffffffe004d01836 */ /* 0x000fe40000000000 */
[-C--:B-1----:R-:W-:Y:S03]  /*4990*/  HMMA.16816.F32.BF16 R4, R96, R48.reuse, RZ ;  /* 0x000000306004723c */ /* 0x082fe600000418ff */
[----:B------:R-:W1:Y:S04]  /*49a0*/  LDSM.16.M88.4 R200, [R208] ;  /* 0x00000000d0c8783b */ /* 0x000e680000000200 */
[----:B------:R-:W4:Y:S01]  /*49b0*/  LDSM.16.M88.4 R208, [R208+0x800] ;  /* 0x00080000d0d0783b */ /* 0x000f220000000200 */
[C---:B------:R-:W-:Y:S08]  /*49c0*/  HMMA.16816.F32.BF16 R8, R92.reuse, R48, RZ ;  /* 0x000000305c08723c */ /* 0x040ff000000418ff */
[-C--:B------:R-:W-:Y:S08]  /*49d0*/  HMMA.16816.F32.BF16 R44, R92, R50.reuse, RZ ;  /* 0x000000325c2c723c */ /* 0x080ff000000418ff */
        /* <DEDUP_REMOVED lines=9> */
[-C--:B--2---:R-:W-:Y:S08]  /*4a70*/  HMMA.16816.F32.BF16 R84, R96, R196.reuse, RZ ;  /* 0x000000c46054723c */ /* 0x084ff000000418ff */
[C---:B------:R-:W-:Y:S08]  /*4a80*/  HMMA.16816.F32.BF16 R88, R92.reuse, R196, RZ ;  /* 0x000000c45c58723c */ /* 0x040ff000000418ff */
[-C--:B------:R-:W-:Y:S08]  /*4a90*/  HMMA.16816.F32.BF16 R92, R92, R198.reuse, RZ ;  /* 0x000000c65c5c723c */ /* 0x080ff000000418ff */
[----:B------:R-:W-:Y:S01]  /*4aa0*/  HMMA.16816.F32.BF16 R96, R96, R198, RZ ;  /* 0x000000c66060723c */ /* 0x000fe200000418ff */
[----:B------:R-:W2:Y:S07]  /*4ab0*/  LDSM.16.MT88.4 R196, [R234+0x12800] ;  /* 0x01280000eac4783b */ /* 0x000eae0000004200 */
[-C--:B-1----:R-:W-:Y:S08]  /*4ac0*/  HMMA.16816.F32.BF16 R4, R200, R204.reuse, R4 ;  /* 0x000000ccc804723c */ /* 0x082ff00000041804 */
[C---:B----4-:R-:W-:Y:S04]  /*4ad0*/  HMMA.16816.F32.BF16 R8, R208.reuse, R204, R8 ;  /* 0x000000ccd008723c */ /* 0x050fe80000041808 */
[----:B------:R-:W-:Y:S04]  /*4ae0*/  IMAD.U32 R204, R13, -0x40, RZ ;  /* 0xffffffc00dcc7824 */ /* 0x000fe800078e00ff */
[-C--:B------:R-:W-:Y:S03]  /*4af0*/  HMMA.16816.F32.BF16 R44, R208, R206.reuse, R44 ;  /* 0x000000ced02c723c */ /* 0x080fe6000004182c */
[C---:B------:R-:W-:Y:S04]  /*4b00*/  LEA R250, P0, R204.reuse, R250, 0x2 ;  /* 0x000000faccfa7211 */ /* 0x040fe800078010ff */
[----:B------:R-:W-:Y:S01]  /*4b10*/  LEA.HI.X.SX32 R251, R204, R251, 0x2, P0 ;  /* 0x000000fbccfb7211 */ /* 0x000fe200000f16ff */
[C---:B------:R-:W-:Y:S01]  /*4b20*/  HMMA.16816.F32.BF16 R48, R200.reuse, R206, R48 ;  /* 0x000000cec830723c */ /* 0x040fe20000041830 */
[----:B------:R1:W4:Y:S07]  /*4b30*/  LDSM.16.MT88.4 R204, [R234+0x13800] ;  /* 0x01380000eacc783b */ /* 0x00032e0000004200 */
[-C--:B------:R-:W-:Y:S08]  /*4b40*/  HMMA.16816.F32.BF16 R52, R200, R212.reuse, R52 ;  /* 0x000000d4c834723c */ /* 0x080ff00000041834 */
[C---:B------:R-:W-:Y:S08]  /*4b50*/  HMMA.16816.F32.BF16 R56, R208.reuse, R212, R56 ;  /* 0x000000d4d038723c */ /* 0x040ff00000041838 */
[-C--:B------:R-:W-:Y:S03]  /*4b60*/  HMMA.16816.F32.BF16 R60, R208, R214.reuse, R60 ;  /* 0x000000d6d03c723c */ /* 0x080fe6000004183c */
[----:B-1----:R-:W-:Y:S04]  /*4b70*/  IMAD R234, R252, UR12, RZ ;  /* 0x0000000cfcea7c24 */ /* 0x002fe8000f8e02ff */
[C---:B------:R-:W-:Y:S01]  /*4b80*/  IMAD.SHL.U32 R213, R234.reuse, 0x8, RZ ;  /* 0x00000008ead57824 */ /* 0x040fe200078e00ff */
[C---:B------:R-:W-:Y:S04]  /*4b90*/  HMMA.16816.F32.BF16 R64, R200.reuse, R214, R64 ;  /* 0x000000d6c840723c */ /* 0x040fe80000041840 */
[C---:B------:R-:W-:Y:S04]  /*4ba0*/  LEA R212, P0, R213.reuse, R250, 0x2 ;  /* 0x000000fad5d47211 */ /* 0x040fe800078010ff */
[-C--:B--2---:R-:W-:Y:S03]  /*4bb0*/  HMMA.16816.F32.BF16 R68, R200, R196.reuse, R68 ;  /* 0x000000c4c844723c */ /* 0x084fe60000041844 */
        /* <DEDUP_REMOVED lines=9> */
[-C--:B----4-:R-:W-:Y:S03]  /*4c50*/  HMMA.16816.F32.BF16 R84, R200, R204.reuse, R84 ;  /* 0x000000ccc854723c */ /* 0x090fe60000041854 */
[C---:B------:R-:W-:Y:S05]  /*4c60*/  LEA.HI.X.SX32 R199, R234.reuse, R197, 0x5, P0 ;  /* 0x000000c5eac77211 */ /* 0x040fea00000f2eff */
[C---:B------:R-:W-:Y:S04]  /*4c70*/  HMMA.16816.F32.BF16 R88, R208.reuse, R204, R88 ;  /* 0x000000ccd058723c */ /* 0x040fe80000041858 */
[C---:B------:R-:W-:Y:S04]  /*4c80*/  LEA R204, P0, R234.reuse, R198, 0x5 ;  /* 0x000000c6eacc7211 */ /* 0x040fe800078028ff */
[-C--:B------:R-:W-:Y:S03]  /*4c90*/  HMMA.16816.F32.BF16 R92, R208, R206.reuse, R92 ;  /* 0x000000ced05c723c */ /* 0x080fe6000004185c */
[C---:B------:R-:W-:Y:S02]  /*4ca0*/  LEA.HI.X.SX32 R205, R234.reuse, R199, 0x5, P0 ;  /* 0x000000c7eacd7211 */ /* 0x040fe400000f2eff */
[C---:B------:R-:W-:Y:S03]  /*4cb0*/  LEA R210, P0, R234.reuse, R204, 0x5 ;  /* 0x000000ccead27211 */ /* 0x040fe600078028ff */
[----:B------:R-:W-:Y:S04]  /*4cc0*/  HMMA.16816.F32.BF16 R96, R200, R206, R96 ;  /* 0x000000cec860723c */ /* 0x000fe80000041860 */
[C---:B------:R-:W-:Y:S02]  /*4cd0*/  LEA.HI.X.SX32 R211, R234.reuse, R205, 0x5, P0 ;  /* 0x000000cdead37211 */ /* 0x040fe400000f2eff */
[C---:B------:R-:W-:Y:S04]  /*4ce0*/  LEA R208, P0, R234.reuse, R210, 0x5 ;  /* 0x000000d2ead07211 */ /* 0x040fe800078028ff */
[C---:B------:R-:W-:Y:S03]  /*4cf0*/  LEA.HI.X.SX32 R209, R234.reuse, R211, 0x5, P0 ;  /* 0x000000d3ead17211 */ /* 0x040fe600000f2eff */
[C---:B------:R-:W-:Y:S03]  /*4d00*/  IMAD.WIDE R200, R234.reuse, -0xc0, R208 ;  /* 0xffffff40eac87825 */ /* 0x040fe600078e02d0 */
[C---:B------:R-:W-:Y:S04]  /*4d10*/  LEA R206, P0, R234.reuse, R200, 0x5 ;  /* 0x000000c8eace7211 */ /* 0x040fe800078028ff */
[----:B------:R-:W-:Y:S01]  /*4d20*/  LEA.HI.X.SX32 R207, R234, R201, 0x5, P0 ;  /* 0x000000c9eacf7211 */ /* 0x000fe200000f2eff */
[----:B---3--:R-:W-:Y:S05]  /*4d30*/  @P6 IMAD.WIDE.U32 R202, R242, 0x4, R2 ;  /* 0x00000004f2ca6825 */ /* 0x008fea00078e0002 */
[----:B------:R-:W5:Y:S04]  /*4d40*/  @P6 LDG.E R241, desc[UR26][R202.64+-0x100] ;  /* 0xffff001acaf16981 */ /* 0x000f68000c1e1900 */
[----:B------:R1:W5:Y:S04]  /*4d50*/  @P6 LDG.E R240, desc[UR26][R202.64+-0xe0] ;  /* 0xffff201acaf06981 */ /* 0x000368000c1e1900 */
[----:B------:R2:W-:Y:S04]  /*4d60*/  REDG.E.ADD.F32.FTZ.RN.STRONG.GPU desc[UR26][R250.64], R4 ;  /* 0x00000004fa0079a6 */ /* 0x0005e8000c12f31a */
[----:B------:R3:W-:Y:S04]  /*4d70*/  REDG.E.ADD.F32.FTZ.RN.STRONG.GPU desc[UR26][R212.64], R5 ;  /* 0x00000005d40079a6 */ /* 0x0007e8000c12f31a */
[----:B------:R4:W-:Y:S04]  /*4d80*/  REDG.E.ADD.F32.FTZ.RN.STRONG.GPU desc[UR26][R214.64], R6 ;  /* 0x00000006d60079a6 */ /* 0x0009e8000c12f31a */
[----:B------:R4:W-:Y:S04]  /*4d90*/  REDG.E.ADD.F32.FTZ.RN.STRONG.GPU desc[UR26][R196.64], R7 ;  /* 0x00000007c40079a6 */ /* 0x0009e8000c12f31a */
[----:B------:R4:W-:Y:S04]  /*4da0*/  REDG.E.ADD.F32.FTZ.RN.STRONG.GPU desc[UR26][R198.64], R8 ;  /* 0x00000008c60079a6 */ /* 0x0009e8000c12f31a */
[----:B------:R4:W-:Y:S01]  /*4db0*/  REDG.E.ADD.F32.FTZ.RN.STRONG.GPU desc[UR26][R204.64], R9 ;  /* 0x00000009cc0079a6 */ /* 0x0009e2000c12f31a */
[C---:B-1----:R-:W-:Y:S03]  /*4dc0*/  LEA R202, P0, R234.reuse, R206, 0x5 ;  /* 0x000000ceeaca7211 */ /* 0x042fe600078028ff */
[----:B------:R1:W-:Y:S01]  /*4dd0*/  REDG.E.ADD.F32.FTZ.RN.STRONG.GPU desc[UR26][R210.64], R10 ;  /* 0x0000000ad20079a6 */ /* 0x0003e2000c12f31a */
[C---:B------:R-:W-:Y:S02]  /*4de0*/  LEA.HI.X.SX32 R203, R234.reuse, R207, 0x5, P0 ;  /* 0x000000cfeacb7211 */ /* 0x040fe400000f2eff */
[C---:B--2---:R-:W-:Y:S01]  /*4df0*/  LEA R4, P0, R234.reuse, R202, 0x5 ;  /* 0x000000caea047211 */ /* 0x044fe200078028ff */
[----:B------:R2:W-:Y:S03]  /*4e00*/  REDG.E.ADD.F32.FTZ.RN.STRONG.GPU desc[UR26][R208.64], R11 ;  /* 0x0000000bd00079a6 */ /* 0x0005e6000c12f31a */
[C---:B---3--:R-:W-:Y:S01]  /*4e10*/  LEA.HI.X.SX32 R5, R234.reuse, R203, 0x5, P0 ;  /* 0x000000cbea057211 */ /* 0x048fe200000f2eff */
[----:B------:R-:W-:Y:S01]  /*4e20*/  REDG.E.ADD.F32.FTZ.RN.STRONG.GPU desc[UR26][R250.64+0x80], R48 ;  /* 0x00008030fa0079a6 */ /* 0x000fe2000c12f31a */
[C---:B------:R-:W-:Y:S03]  /*4e30*/  LEA R212, P0, R234.reuse, R4, 0x5 ;  /* 0x00000004ead47211 */ /* 0x040fe600078028ff */
[----:B------:R3:W-:Y:S01]  /*4e40*/  REDG.E.ADD.F32.FTZ.RN.STRONG.GPU desc[UR26][R200.64+0x80], R49 ;  /* 0x00008031c80079a6 */ /* 0x0007e2000c12f31a */
[C---:B------:R-:W-:Y:S02]  /*4e50*/  LEA.HI.X.SX32 R213, R234.reuse, R5, 0x5, P0 ;  /* 0x00000005ead57211 */ /* 0x040fe400000f2eff */
[C---:B----4-:R-:W-:Y:S01]  /*4e60*/  LEA R214, P0, R234.reuse, R212, 0x5 ;  /* 0x000000d4ead67211 */ /* 0x050fe200078028ff */
[----:B------:R4:W-:Y:S03]  /*4e70*/  REDG.E.ADD.F32.FTZ.RN.STRONG.GPU desc[UR26][R206.64+0x80], R50 ;  /* 0x00008032ce0079a6 */ /* 0x0009e6000c12f31a */
[C---:B------:R-:W-:Y:S01]  /*4e80*/  LEA.HI.X.SX32 R215, R234.reuse, R213, 0x5, P0 ;  /* 0x000000d5ead77211 */ /* 0x040fe200000f2eff */
[----:B------:R4:W-:Y:S01]  /*4e90*/  REDG.E.ADD.F32.FTZ.RN.STRONG.GPU desc[UR26][R202.64+0x80], R51 ;  /* 0x00008033ca0079a6 */ /* 0x0009e2000c12f31a */
[C---:B------:R-:W-:Y:S03]  /*4ea0*/  LEA R6, P0, R234.reuse, R214, 0x5 ;  /* 0x000000d6ea067211 */ /* 0x040fe600078028ff */
[----:B------:R4:W-:Y:S01]  /*4eb0*/  REDG.E.ADD.F32.FTZ.RN.STRONG.GPU desc[UR26][R4.64+0x80], R44 ;  /* 0x0000802c040079a6 */ /* 0x0009e2000c12f31a */
[C---:B------:R-:W-:Y:S03]  /*4ec0*/  LEA.HI.X.SX32 R7, R234.reuse, R215, 0x5, P0 ;  /* 0x000000d7ea077211 */ /* 0x040fe600000f2eff */
[----:B------:R4:W-:Y:S01]  /*4ed0*/  REDG.E.ADD.F32.FTZ.RN.STRONG.GPU desc[UR26][R212.64+0x80], R45 ;  /* 0x0000802dd40079a6 */ /* 0x0009e2000c12f31a */
[C---:B------:R-:W-:Y:S03]  /*4ee0*/  IMAD.WIDE R196, R234.reuse, -0xc0, R6 ;  /* 0xffffff40eac47825 */ /* 0x040fe600078e0206 */
[----:B------:R4:W-:Y:S01]  /*4ef0*/  REDG.E.ADD.F32.FTZ.RN.STRONG.GPU desc[UR26][R214.64+0x80], R46 ;  /* 0x0000802ed60079a6 */ /* 0x0009e2000c12f31a */
[C---:B------:R-:W-:Y:S03]  /*4f00*/  LEA R198, P0, R234.reuse, R196, 0x5 ;  /* 0x000000c4eac67211 */ /* 0x040fe600078028ff */
[----:B------:R4:W-:Y:S01]  /*4f10*/  REDG.E.ADD.F32.FTZ.RN.STRONG.GPU desc[UR26][R6.64+0x80], R47 ;  /* 0x0000802f060079a6 */ /* 0x0009e2000c12f31a */
[C---:B------:R-:W-:Y:S03]  /*4f20*/  LEA.HI.X.SX32 R199, R234.reuse, R197, 0x5, P0 ;  /* 0x000000c5eac77211 */ /* 0x040fe600000f2eff */
[----:B------:R4:W-:Y:S01]  /*4f30*/  REDG.E.ADD.F32.FTZ.RN.STRONG.GPU desc[UR26][R250.64+0x100], R52 ;  /* 0x00010034fa0079a6 */ /* 0x0009e2000c12f31a */
[C---:B------:R-:W-:Y:S03]  /*4f40*/  LEA R8, P0, R234.reuse, R198, 0x5 ;  /* 0x000000c6ea087211 */ /* 0x040fe600078028ff */
[----:B------:R-:W-:Y:S01]  /*4f50*/  REDG.E.ADD.F32.FTZ.RN.STRONG.GPU desc[UR26][R196.64+0x100], R53 ;  /* 0x00010035c40079a6 */ /* 0x000fe2000c12f31a */
[C---:B------:R-:W-:Y:S02]  /*4f60*/  LEA.HI.X.SX32 R9, R234.reuse, R199, 0x5, P0 ;  /* 0x000000c7ea097211 */ /* 0x040fe400000f2eff */
[C---:B------:R-:W-:Y:S01]  /*4f70*/  LEA R204, P0, R234.reuse, R8, 0x5 ;  /* 0x00000008eacc7211 */ /* 0x040fe200078028ff */
[----:B------:R-:W-:Y:S03]  /*4f80*/  REDG.E.ADD.F32.FTZ.RN.STRONG.GPU desc[UR26][R198.64+0x100], R54 ;  /* 0x00010036c60079a6 */ /* 0x000fe6000c12f31a */
[C---:B------:R-:W-:Y:S01]  /*4f90*/  LEA.HI.X.SX32 R205, R234.reuse, R9, 0x5, P0 ;  /* 0x00000009eacd7211 */ /* 0x040fe200000f2eff */
[----:B------:R-:W-:Y:S01]  /*4fa0*/  REDG.E.ADD.F32.FTZ.RN.STRONG.GPU desc[UR26][R8.64+0x100], R55 ;  /* 0x00010037080079a6 */ /* 0x000fe2000c12f31a */
[C---:B-1----:R-:W-:Y:S03]  /*4fb0*/  LEA R210, P0, R234.reuse, R204, 0x5 ;  /* 0x000000ccead27211 */ /* 0x042fe600078028ff */
[----:B------:R-:W-:Y:S01]  /*4fc0*/  REDG.E.ADD.F32.FTZ.RN.STRONG.GPU desc[UR26][R204.64+0x100], R56 ;  /* 0x00010038cc0079a6 */ /* 0x000fe2000c12f31a */
[C---:B------:R-:W-:Y:S02]  /*4fd0*/  LEA.HI.X.SX32 R211, R234.reuse, R205, 0x5, P0 ;  /* 0x000000cdead37211 */ /* 0x040fe400000f2eff */
[C---:B------:R-:W-:Y:S03]  /*4fe0*/  LEA R10, P0, R234.reuse, R210, 0x5 ;  /* 0x000000d2ea0a7211 */ /* 0x040fe600078028ff */
[----:B------:R-:W-:Y:S01]  /*4ff0*/  REDG.E.ADD.F32.FTZ.RN.STRONG.GPU desc[UR26][R210.64+0x100], R57 ;  /* 0x00010039d20079a6 */ /* 0x000fe2000c12f31a */
[C---:B--2---:R-:W-:Y:S02]  /*5000*/  LEA.HI.X.SX32 R11, R234.reuse, R211, 0x5, P0 ;  /* 0x000000d3ea0b7211 */ /* 0x044fe400000f2eff */
[C---:B------:R-:W-:Y:S03]  /*5010*/  LEA R208, P0, R234.reuse, R10, 0x5 ;  /* 0x0000000aead07211 */ /* 0x040fe600078028ff */
[----:B------:R-:W-:Y:S01]  /*5020*/  REDG.E.ADD.F32.FTZ.RN.STRONG.GPU desc[UR26][R10.64+0x100], R58 ;  /* 0x0001003a0a0079a6 */ /* 0x000fe2000c12f31a */
[C---:B------:R-:W-:Y:S03]  /*5030*/  LEA.HI.X.SX32 R209, R234.reuse, R11, 0x5, P0 ;  /* 0x0000000bead17211 */ /* 0x040fe600000f2eff */
[C---:B---3--:R-:W-:Y:S02]  /*5040*/  IMAD.WIDE R200, R234.reuse, -0xc0, R208 ;  /* 0xffffff40eac87825 */ /* 0x048fe400078e02d0 */
[----:B------:R-:W-:Y:S01]  /*5050*/  REDG.E.ADD.F32.FTZ.RN.STRONG.GPU desc[UR26][R208.64+0x100], R59 ;  /* 0x0001003bd00079a6 */ /* 0x000fe2000c12f31a */
[C---:B------:R-:W-:Y:S03]  /*5060*/  LEA R48, P0, R234.reuse, R200, 0x5 ;  /* 0x000000c8ea307211 */ /* 0x040fe600078028ff */
[----:B------:R-:W-:Y:S01]  /*5070*/  REDG.E.ADD.F32.FTZ.RN.STRONG.GPU desc[UR26][R250.64+0x180], R64 ;  /* 0x00018040fa0079a6 */ /* 0x000fe2000c12f31a */
[C---:B------:R-:W-:Y:S03]  /*5080*/  LEA.HI.X.SX32 R49, R234.reuse, R201, 0x5, P0 ;  /* 0x000000c9ea317211 */ /* 0x040fe600000f2eff */
[----:B------:R-:W-:Y:S01]  /*5090*/  REDG.E.ADD.F32.FTZ.RN.STRONG.GPU desc[UR26][R200.64+0x180], R65 ;  /* 0x00018041c80079a6 */ /* 0x000fe2000c12f31a */
[C---:B----4-:R-:W-:Y:S03]  /*50a0*/  LEA R206, P0, R234.reuse, R48, 0x5 ;  /* 0x00000030eace7211 */ /* 0x050fe600078028ff */
        /* <DEDUP_REMOVED lines=12> */
[----:B------:R1:W-:Y:S01]  /*5170*/  REDG.E.ADD.F32.FTZ.RN.STRONG.GPU desc[UR26][R12.64+0x180], R62 ;  /* 0x0001803e0c0079a6 */ /* 0x0003e2000c12f31a */
[C---:B------:R-:W-:Y:S03]  /*5180*/  LEA.HI.X.SX32 R5, R234.reuse, R13, 0x5, P0 ;  /* 0x0000000dea057211 */ /* 0x040fe600000f2eff */
[C---:B------:R-:W-:Y:S02]  /*5190*/  IMAD.WIDE R44, R234.reuse, -0xc0, R4 ;  /* 0xffffff40ea2c7825 */ /* 0x040fe400078e0204 */
        /* <DEDUP_REMOVED lines=8> */
[C---:B------:R-:W-:Y:S03]  /*5220*/  LEA R6, P0, R234.reuse, R46, 0x5 ;  /* 0x0000002eea067211 */ /* 0x040fe600078028ff */
[----:B------:R-:W-:Y:S01]  /*5230*/  REDG.E.ADD.F32.FTZ.RN.STRONG.GPU desc[UR26][R46.64+0x200], R71 ;  /* 0x000200472e0079a6 */ /* 0x000fe2000c12f31a */
[C---:B------:R-:W-:Y:S02]  /*5240*/  LEA.HI.X.SX32 R7, R234.reuse, R47, 0x5, P0 ;  /* 0x0000002fea077211 */ /* 0x040fe400000f2eff */
[C---:B------:R-:W-:Y:S01]  /*5250*/  LEA R52, P0, R234.reuse, R6, 0x5 ;  /* 0x00000006ea347211 */ /* 0x040fe200078028ff */
[----:B-1----:R1:W5:Y:S03]  /*5260*/  LDL.LU.64 R12, [R1+0x28] ;  /* 0x00002800010c7983 */ /* 0x0023660000300a00 */
[C---:B------:R-:W-:Y:S01]  /*5270*/  LEA.HI.X.SX32 R53, R234.reuse, R7, 0x5, P0 ;  /* 0x00000007ea357211 */ /* 0x040fe200000f2eff */
[----:B------:R2:W-:Y:S01]  /*5280*/  REDG.E.ADD.F32.FTZ.RN.STRONG.GPU desc[UR26][R6.64+0x200], R72 ;  /* 0x00020048060079a6 */ /* 0x0005e2000c12f31a */
        /* <DEDUP_REMOVED lines=8> */
[C---:B------:R-:W-:Y:S03]  /*5310*/  LEA R8, P0, R234.reuse, R54, 0x5 ;  /* 0x00000036ea087211 */ /* 0x040fe600078028ff */
[----:B------:R-:W-:Y:S01]  /*5320*/  REDG.E.ADD.F32.FTZ.RN.STRONG.GPU desc[UR26][R250.64+0x280], R80 ;  /* 0x00028050fa0079a6 */ /* 0x000fe2000c12f31a */
[C---:B------:R-:W-:Y:S03]  /*5330*/  LEA.HI.X.SX32 R9, R234.reuse, R55, 0x5, P0 ;  /* 0x00000037ea097211 */ /* 0x040fe600000f2eff */
[----:B------:R-:W-:Y:S01]  /*5340*/  REDG.E.ADD.F32.FTZ.RN.STRONG.GPU desc[UR26][R54.64+0x280], R81 ;  /* 0x00028051360079a6 */ /* 0x000fe2000c12f31a */
[----:B------:R-:W-:Y:S01]  /*5350*/  LEA R204, P0, R234, R8, 0x5 ;  /* 0x00000008eacc7211 */ /* 0x000fe200078028ff */
[----:B--2---:R-:W-:Y:S02]  /*5360*/  VIADD R72, R232, 0x20 ;  /* 0x00000020e8487836 */ /* 0x004fe40000000000 */
        /* <DEDUP_REMOVED lines=26> */
[----:B------:R-:W-:Y:S03]  /*5510*/  LDSM.16.MT88.4 R8, [R231] ;  /* 0x00000000e708783b */ /* 0x000fe60000004200 */
        /* <DEDUP_REMOVED lines=34> */
[----:B------:R-:W2:Y:S01]  /*5740*/  LDSM.16.MT88.4 R4, [R232+0x14000] ;  /* 0x01400000e804783b */ /* 0x000ea20000004200 */
[----:B------:R-:W-:Y:S02]  /*5750*/  LEA.HI.X.SX32 R45, R234, R69, 0x5, P0 ;  /* 0x00000045ea2d7211 */ /* 0x000fe400000f2eff */
[----:B------:R-:W-:Y:S01]  /*5760*/  @P6 IADD3 R239, P0, PT, R239, -0x100, RZ ;  /* 0xffffff00efef6810 */ /* 0x000fe20007f1e0ff */
[----:B------:R-:W-:Y:S03]  /*5770*/  REDG.E.ADD.F32.FTZ.RN.STRONG.GPU desc[UR26][R68.64+0x380], R94 ;  /* 0x0003805e440079a6 */ /* 0x000fe6000c12f31a */
[----:B------:R-:W-:Y:S01]  /*5780*/  @P6 IADD3.X R238, PT, PT, R238, -0x1, RZ, P0, !PT ;  /* 0xffffffffeeee6810 */ /* 0x000fe200007fe4ff */
[----:B------:R-:W-:Y:S04]  /*5790*/  REDG.E.ADD.F32.FTZ.RN.STRONG.GPU desc[UR26][R44.64+0x380], R95 ;  /* 0x0003805f2c0079a6 */ /* 0x000fe8000c12f31a */
[----:B------:R-:W3:Y:S04]  /*57a0*/  LDSM.16.MT88.4 R44, [R72+0x14000] ;  /* 0x01400000482c783b */ /* 0x000ee80000004200 */
[----:B------:R-:W-:Y:S01]  /*57b0*/  LDSM.16.MT88.4 R68, [R72+0x14800] ;  /* 0x014800004844783b */ /* 0x000fe20000004200 */
[----:B------:R-:W4:Y:S01]  /*57c0*/  S2R R234, SR_TID.X ;  /* 0x0000000000ea7919 */ /* 0x000f220000002100 */
[-C--:B--2---:R-:W-:Y:S08]  /*57d0*/  HMMA.16816.F32.BF16 R100, R4, R8.reuse, R100 ;  /* 0x000000080464723c */ /* 0x084ff00000041864 */
[C---:B---3--:R-:W-:Y:S04]  /*57e0*/  HMMA.16816.F32.BF16 R104, R44.reuse, R8, R104 ;  /* 0x000000082c68723c */ /* 0x048fe80000041868 */
[----:B----4-:R-:W-:Y:S04]  /*57f0*/  IMAD.SHL.U32 R234, R234, 0x8, RZ ;  /* 0x00000008eaea7824 */ /* 0x010fe800078e00ff */
[-C--:B------:R-:W-:Y:S03]  /*5800*/  HMMA.16816.F32.BF16 R108, R44, R10.reuse, R108 ;  /* 0x0000000a2c6c723c */ /* 0x080fe6000004186c */
[----:B------:R-:W-:Y:S05]  /*5810*/  LOP3.LUT R234, R234, 0x38, RZ, 0xc0, !PT ;  /* 0x00000038eaea7812 */ /* 0x000fea00078ec0ff */
[C---:B------:R-:W-:Y:S01]  /*5820*/  HMMA.16816.F32.BF16 R112, R4.reuse, R10, R112 ;  /* 0x0000000a0470723c */ /* 0x040fe20000041870 */
[----:B------:R-:W-:Y:S07]  /*5830*/  LDSM.16.MT88.4 R8, [R232+0x14800] ;  /* 0x01480000e808783b */ /* 0x000fee0000004200 */
[-C--:B------:R-:W-:Y:S08]  /*5840*/  HMMA.16816.F32.BF16 R116, R4, R48.reuse, R116 ;  /* 0x000000300474723c */ /* 0x080ff00000041874 */
[C---:B------:R-:W-:Y:S08]  /*5850*/  HMMA.16816.F32.BF16 R120, R44.reuse, R48, R120 ;  /* 0x000000302c78723c */ /* 0x040ff00000041878 */
[-C--:B------:R-:W-:Y:S01]  /*5860*/  HMMA.16816.F32.BF16 R124, R44, R50.reuse, R124 ;  /* 0x000000322c7c723c */ /* 0x080fe2000004187c */
[----:B------:R-:W2:Y:S07]  /*5870*/  LDSM.16.MT88.4 R44, [R231+0x1000] ;  /* 0x00100000e72c783b */ /* 0x000eae0000004200 */
        /* <DEDUP_REMOVED lines=11> */
[----:B------:R-:W1:Y:S04]  /*5930*/  LDSM.16.MT88.4 R60, [R72+0x14c00] ;  /* 0x014c0000483c783b */ /* 0x000e680000004200 */
[----:B------:R-:W1:Y:S03]  /*5940*/  LDSM.16.MT88.4 R72, [R231+0x5800] ;  /* 0x00580000e748783b */ /* 0x000e660000004200 */
[----:B------:R-:W-:Y:S08]  /*5950*/  HMMA.16816.F32.BF16 R128, R52, R66, R128 ;  /* 0x000000423480723c */ /* 0x000ff00000041880 */
[-C--:B--2---:R-:W-:Y:S08]  /*5960*/  HMMA.16816.F32.BF16 R100, R8, R44.reuse, R100 ;  /* 0x0000002c0864723c */ /* 0x084ff00000041864 */
[C---:B------:R-:W-:Y:S08]  /*5970*/  HMMA.16816.F32.BF16 R104, R68.reuse, R44, R104 ;  /* 0x0000002c4468723c */ /* 0x040ff00000041868 */
[-C--:B------:R-:W-:Y:S08]  /*5980*/  HMMA.16816.F32.BF16 R108, R68, R46.reuse, R108 ;  /* 0x0000002e446c723c */ /* 0x080ff0000004186c */
[C---:B------:R-:W-:Y:S08]  /*5990*/  HMMA.16816.F32.BF16 R112, R8.reuse, R46, R112 ;  /* 0x0000002e0870723c */ /* 0x040ff00000041870 */
[-C--:B---3--:R-:W-:Y:S08]  /*59a0*/  HMMA.16816.F32.BF16 R116, R8, R4.reuse, R116 ;  /* 0x000000040874723c */ /* 0x088ff00000041874 */
[C---:B------:R-:W-:Y:S04]  /*59b0*/  HMMA.16816.F32.BF16 R120, R68.reuse, R4, R120 ;  /* 0x000000044478723c */ /* 0x040fe80000041878 */
[----:B------:R-:W-:Y:S04]  /*59c0*/  @P6 IADD3 R5, P3, PT, R2, -0x100, RZ ;  /* 0xffffff0002056810 */ /* 0x000fe80007f7e0ff */
[-C--:B------:R-:W-:Y:S03]  /*59d0*/  HMMA.16816.F32.BF16 R124, R68, R6.reuse, R124 ;  /* 0x00000006447c723c */ /* 0x080fe6000004187c */
[----:B------:R-:W-:Y:S01]  /*59e0*/  @P6 IADD3.X R4, PT, PT, R3, -0x1, RZ, P3, !PT ;  /* 0xffffffff03046810 */ /* 0x000fe20001ffe4ff */
[----:B------:R-:W-:Y:S04]  /*59f0*/  @P6 IMAD.MOV.U32 R2, RZ, RZ, R5 ;  /* 0x000000ffff026224 */ /* 0x000fe800078e0005 */
[----:B------:R-:W-:Y:S04]  /*5a00*/  HMMA.16816.F32.BF16 R128, R8, R6, R128 ;  /* 0x000000060880723c */ /* 0x000fe80000041880 */
[----:B------:R-:W-:Y:S01]  /*5a10*/  @P6 IMAD.MOV.U32 R3, RZ, RZ, R4 ;  /* 0x000000ffff036224 */ /* 0x000fe200078e0004 */
[C---:B------:R-:W-:Y:S02]  /*5a20*/  LOP3.LUT R8, R234.reuse, 0xc0, RZ, 0xfc, !PT ;  /* 0x000000c0ea087812 */ /* 0x040fe400078efcff */
[C---:B------:R-:W-:Y:S01]  /*5a30*/  LOP3.LUT R7, R234.reuse, 0x40, RZ, 0xfc, !PT ;  /* 0x00000040ea077812 */ /* 0x040fe200078efcff */
[-C--:B----4-:R-:W-:Y:S01]  /*5a40*/  HMMA.16816.F32.BF16 R100, R48, R56.reuse, R100 ;  /* 0x000000383064723c */ /* 0x090fe20000041864 */
[----:B------:R2:W-:Y:S04]  /*5a50*/  @P6 STL.64 [R1+0x10], R2 ;  /* 0x0000100201006387 */ /* 0x0005e80000100a00 */
[----:B------:R-:W-:Y:S03]  /*5a60*/  LOP3.LUT R6, R234, 0x80, RZ, 0xfc, !PT ;  /* 0x00000080ea067812 */ /* 0x000fe600078efcff */
[C---:B-1----:R-:W-:Y:S08]  /*5a70*/  HMMA.16816.F32.BF16 R104, R60.reuse, R56, R104 ;  /* 0x000000383c68723c */ /* 0x042ff00000041868 */
[-C--:B------:R-:W-:Y:S08]  /*5a80*/  HMMA.16816.F32.BF16 R108, R60, R58.reuse, R108 ;  /* 0x0000003a3c6c723c */ /* 0x080ff0000004186c */
[C---:B------:R-:W-:Y:S01]  /*5a90*/  HMMA.16816.F32.BF16 R112, R48.reuse, R58, R112 ;  /* 0x0000003a3070723c */ /* 0x040fe20000041870 */
[----:B--2---:R1:W5:Y:S07]  /*5aa0*/  LDL.LU.64 R2, [R1+0x20] ;  /* 0x0000200001027983 */ /* 0x00436e0000300a00 */
        /* <DEDUP_REMOVED lines=66> */
.L_x_85:
[C---:B------:R-:W-:Y:S02]  /*5ed0*/  ISETP.GT.AND P0, PT, R243.reuse, RZ, PT ;  /* 0x000000fff300720c */ /* 0x040fe40003f04270 */
[----:B------:R-:W-:Y:S11]  /*5ee0*/  IADD3 R243, PT, PT, R243, -0x1, RZ ;  /* 0xfffffffff3f37810 */ /* 0x000ff60007ffe0ff */
[----:B------:R-:W-:Y:S05]  /*5ef0*/  @P0 BRA `(.L_x_86) ;  /* 0xffffffd000540947 */ /* 0x000fea000383ffff */
[----:B------:R-:W2:Y:S01]  /*5f00*/  S2R R0, SR_TID.X ;  /* 0x0000000000007919 */ /* 0x000ea20000002100 */
[----:B------:R-:W3:Y:S01]  /*5f10*/  LDCU UR10, c[0x0][0x500] ;  /* 0x0000a000ff0a77ac */ /* 0x000ee20008000800 */
[----:B-----5:R-:W-:Y:S02]  /*5f20*/  F2FP.BF16.F32.PACK_AB R12, R13, R12 ;  /* 0x0000000c0d0c723e */ /* 0x020fe400000010ff */
        /* <DEDUP_REMOVED lines=30> */
[----:B------:R-:W-:Y:S01]  /*6110*/  LOP3.LUT R2, R2, 0x38, R3, 0xf8, !PT ;  /* 0x0000003802027812 */ /* 0x000fe200078ef803 */
        /* <DEDUP_REMOVED lines=75> */
[----:B--2---:R-:W2:Y:S01]  /*65d0*/  LDC.64 R2, c[0x0][0x5a8] ;  /* 0x00016a00ff027b82 */ /* 0x004ea20000000a00 */
[----:B------:R-:W-:-:S05]  /*65e0*/  SHF.R.S32.HI R4, RZ, 0x1f, R245 ;  /* 0x0000001fff047819 */ /* 0x000fca00000114f5 */
[----:B---3--:R-:W-:Y:S02]  /*65f0*/  IMAD R4, R4, UR16, RZ ;  /* 0x0000001004047c24 */ /* 0x008fe4000f8e02ff */
[----:B-1----:R-:W-:-:S04]  /*6600*/  IMAD.WIDE.U32 R10, R245, UR16, RZ ;  /* 0x00000010f50a7c25 */ /* 0x002fc8000f8e00ff */
[----:B------:R-:W-:-:S05]  /*6610*/  IMAD R4, R245, UR17, R4 ;  /* 0x00000011f5047c24 */ /* 0x000fca000f8e0204 */
[----:B------:R-:W-:Y:S02]  /*6620*/  IADD3 R5, PT, PT, R11, R4, RZ ;  /* 0x000000040b057210 */ /* 0x000fe40007ffe0ff */
[----:B------:R-:W-:-:S05]  /*6630*/  MOV R4, R10 ;  /* 0x0000000a00047202 */ /* 0x000fca0000000f00 */
[----:B--2---:R-:W-:-:S04]  /*6640*/  IMAD.WIDE.U32 R46, R2, UR23, R4 ;  /* 0x00000017022e7c25 */ /* 0x004fc8000f8e0004 */
[----:B------:R-:W-:Y:S01]  /*6650*/  IMAD R12, R3, UR23, R47 ;  /* 0x00000017030c7c24 */ /* 0x000fe2000f8e022f */
[----:B------:R-:W-:Y:S05]  /*6660*/  BRA `(.L_x_88) ;  /* 0x0000000000147947 */ /* 0x000fea0003800000 */
.L_x_87:
[----:B------:R-:W2:Y:S01]  /*6670*/  LDCU.64 UR16, c[0x0][0x5c0] ;  /* 0x0000b800ff1077ac */ /* 0x000ea20008000a00 */
[----:B------:R-:W-:-:S05]  /*6680*/  IADD3 R46, PT, PT, R245, R246, RZ ;  /* 0x000000f6f52e7210 */ /* 0x000fca0007ffe0ff */
[C---:B--2---:R-:W-:Y:S02]  /*6690*/  IMAD R12, R46.reuse, UR17, RZ ;  /* 0x000000112e0c7c24 */ /* 0x044fe4000f8e02ff */
[----:B------:R-:W-:-:S05]  /*66a0*/  IMAD.WIDE.U32 R46, R46, UR16, RZ ;  /* 0x000000102e2e7c25 */ /* 0x000fca000f8e00ff */
[----:B------:R-:W-:Y:S02]  /*66b0*/  IADD3 R12, PT, PT, R47, R12, RZ ;  /* 0x0000000c2f0c7210 */ /* 0x000fe40007ffe0ff */
.L_x_88:
[----:B------:R-:W-:Y:S05]  /*66c0*/  @P0 BRA `(.L_x_89) ;  /* 0x0000000000300947 */ /* 0x000fea0003800000 */
[----:B------:R-:W2:Y:S01]  /*66d0*/  LDCU.64 UR14, c[0x0][0x5c8] ;  /* 0x0000b900ff0e77ac */ /* 0x000ea20008000a00 */
[----:B------:R-:W3:Y:S01]  /*66e0*/  LDC.64 R2, c[0x0][0x5b0] ;  /* 0x00016c00ff027b82 */ /* 0x000ee20000000a00 */
[----:B------:R-:W-:-:S05]  /*66f0*/  SHF.R.S32.HI R4, RZ, 0x1f, R245 ;  /* 0x0000001fff047819 */ /* 0x000fca00000114f5 */
[----:B--2---:R-:W-:Y:S02]  /*6700*/  IMAD R4, R4, UR14, RZ ;  /* 0x0000000e04047c24 */ /* 0x004fe4000f8e02ff */
[----:B-1----:R-:W-:-:S04]  /*6710*/  IMAD.WIDE.U32 R10, R245, UR14, RZ ;  /* 0x0000000ef50a7c25 */ /* 0x002fc8000f8e00ff */
[----:B------:R-:W-:-:S05]  /*6720*/  IMAD R4, R245, UR15, R4 ;  /* 0x0000000ff5047c24 */ /* 0x000fca000f8e0204 */
[----:B------:R-:W-:Y:S02]  /*6730*/  IADD3 R5, PT, PT, R11, R4, RZ ;  /* 0x000000040b057210 */ /* 0x000fe40007ffe0ff */
[----:B------:R-:W-:-:S05]  /*6740*/  MOV R4, R10 ;  /* 0x0000000a00047202 */ /* 0x000fca0000000f00 */
[----:B---3--:R-:W-:-:S04]  /*6750*/  IMAD.WIDE.U32 R4, R2, UR23, R4 ;  /* 0x0000001702047c25 */ /* 0x008fc8000f8e0004 */
[----:B------:R-:W-:Y:S01]  /*6760*/  IMAD R9, R3, UR23, R5 ;  /* 0x0000001703097c24 */ /* 0x000fe2000f8e0205 */
[----:B------:R-:W-:Y:S01]  /*6770*/  MOV R11, R4 ;  /* 0x00000004000b7202 */ /* 0x000fe20000000f00 */
[----:B------:R-:W-:Y:S06]  /*6780*/  BRA `(.L_x_90) ;  /* 0x0000000000187947 */ /* 0x000fec0003800000 */
.L_x_89:
[----:B------:R-:W2:Y:S01]  /*6790*/  LDCU.64 UR14, c[0x0][0x5c8] ;  /* 0x0000b900ff0e77ac */ /* 0x000ea20008000a00 */
[----:B------:R-:W-:-:S05]  /*67a0*/  IADD3 R2, PT, PT, R245, R246, RZ ;  /* 0x000000f6f5027210 */ /* 0x000fca0007ffe0ff */
[C---:B--2---:R-:W-:Y:S02]  /*67b0*/  IMAD R9, R2.reuse, UR15, RZ ;  /* 0x0000000f02097c24 */ /* 0x044fe4000f8e02ff */
[----:B------:R-:W-:-:S05]  /*67c0*/  IMAD.WIDE.U32 R2, R2, UR14, RZ ;  /* 0x0000000e02027c25 */ /* 0x000fca000f8e00ff */
[----:B------:R-:W-:Y:S02]  /*67d0*/  IADD3 R9, PT, PT, R3, R9, RZ ;  /* 0x0000000903097210 */ /* 0x000fe40007ffe0ff */
[----:B-1----:R-:W-:-:S07]  /*67e0*/  MOV R11, R2 ;  /* 0x00000002000b7202 */ /* 0x002fce0000000f00 */
.L_x_90:
        /* <DEDUP_REMOVED lines=14> */
[----:B------:R-:W5:Y:S02]  /*68d0*/  LDS.128 R36, [R247+0x12000] ;  /* 0x01200000f7247984 */ /* 0x000f640000000c00 */
[----:B------:R-:W-:Y:S01]  /*68e0*/  IMAD R13, R14, UR16, RZ ;  /* 0x000000100e0d7c24 */ /* 0x000fe2000f8e02ff */
[----:B------:R-:W4:Y:S01]  /*68f0*/  LDC.64 R2, c[0x0][0x5e0] ;  /* 0x00017800ff027b82 */ /* 0x000f220000000a00 */
[----:B------:R-:W-:Y:S01]  /*6900*/  IMAD.WIDE.U32 R16, R10, UR16, R44 ;  /* 0x000000100a107c25 */ /* 0x000fe2000f8e002c */
[----:B------:R-:W5:Y:S01]  /*6910*/  LDS.128 R32, [R247+0x13000] ;  /* 0x01300000f7207984 */ /* 0x000f620000000c00 */
[----:B------:R-:W3:Y:S02]  /*6920*/  LDCU.64 UR10, c[0x0][0x568] ;  /* 0x0000ad00ff0a77ac */ /* 0x000ee40008000a00 */
[----:B------:R-:W-:Y:S01]  /*6930*/  IMAD R14, R14, UR14, RZ ;  /* 0x0000000e0e0e7c24 */ /* 0x000fe2000f8e02ff */
[----:B------:R-:W-:Y:S01]  /*6940*/  IADD3 R46, P0, PT, R46, R16, RZ ;  /* 0x000000102e2e7210 */ /* 0x000fe20007f1e0ff */
[----:B------:R-:W-:Y:S01]  /*6950*/  IMAD R13, R10, UR17, R13 ;  /* 0x000000110a0d7c24 */ /* 0x000fe2000f8e020d */
        /* <DEDUP_REMOVED lines=24> */
[----:B---3--:R-:W-:-:S03]  /*6ae0*/  LEA R2, P4, R44, UR10, 0x1 ;  /* 0x0000000a2c027c11 */ /* 0x008fc6000f8808ff */
[----:B------:R3:W-:Y:S01]  /*6af0*/  @!P2 STG.E.128 desc[UR26][R4.64+0x80], R40 ;  /* 0x000080280400a986 */ /* 0x0007e2000c101d1a */
[----:B------:R-:W-:-:S03]  /*6b00*/  LEA.HI.X R3, R44, UR11, R0, 0x1, P4 ;  /* 0x0000000b2c037c11 */ /* 0x000fc6000a0f0c00 */
[----:B-----5:R3:W-:Y:S04]  /*6b10*/  @!P1 STG.E.128 desc[UR26][R4.64+0x100], R36 ;  /* 0x0001002404009986 */ /* 0x0207e8000c101d1a */
[----:B------:R3:W-:Y:S04]  /*6b20*/  @!P0 STG.E.128 desc[UR26][R4.64+0x180], R32 ;  /* 0x0001802004008986 */ /* 0x0007e8000c101d1a */
[----:B-1----:R3:W-:Y:S04]  /*6b30*/  @!P3 STG.E.128 desc[UR26][R4.64], R12 ;  /* 0x0000000c0400b986 */ /* 0x0027e8000c101d1a */
[----:B------:R3:W-:Y:S04]  /*6b40*/  @!P3 STG.E.128 desc[UR26][R2.64], R28 ;  /* 0x0000001c0200b986 */ /* 0x0007e8000c101d1a */
[----:B------:R3:W-:Y:S04]  /*6b50*/  @!P2 STG.E.128 desc[UR26][R2.64+0x80], R24 ;  /* 0x000080180200a986 */ /* 0x0007e8000c101d1a */
[----:B------:R3:W-:Y:S04]  /*6b60*/  @!P1 STG.E.128 desc[UR26][R2.64+0x100], R20 ;  /* 0x0001001402009986 */ /* 0x0007e8000c101d1a */
[----:B--2---:R3:W-:Y:S02]  /*6b70*/  @!P0 STG.E.128 desc[UR26][R2.64+0x180], R16 ;  /* 0x0001801002008986 */ /* 0x0047e4000c101d1a */
.L_x_67:
[----:B------:R-:W-:Y:S05]  /*6b80*/  BSYNC.RECONVERGENT B1 ;  /* 0x0000000000017941 */ /* 0x000fea0003800200 */
.L_x_51:
[----:B------:R-:W5:Y:S01]  /*6b90*/  LDCU UR11, c[0x0][0x438] ;  /* 0x00008700ff0b77ac */ /* 0x000f620008000800 */
[----:B------:R-:W1:Y:S08]  /*6ba0*/  LDC R0, c[0x0][0x370] ;  /* 0x0000dc00ff007b82 */ /* 0x000e700000000800 */
[----:B--2-4-:R-:W2:Y:S01]  /*6bb0*/  LDC R7, c[0x0][0x438] ;  /* 0x00010e00ff077b82 */ /* 0x014ea20000000800 */
[----:B-----5:R-:W-:-:S04]  /*6bc0*/  UIADD3 UR11, UPT, UPT, UR11, 0x1f, URZ ;  /* 0x0000001f0b0b7890 */ /* 0x020fc8000fffe0ff */
[----:B------:R-:W-:Y:S01]  /*6bd0*/  USHF.R.S32.HI UR10, URZ, 0x1f, UR11 ;  /* 0x0000001fff0a7899 */ /* 0x000fe2000801140b */
[----:B-1----:R-:W-:-:S03]  /*6be0*/  IADD3 R248, PT, PT, R0, R248, RZ ;  /* 0x000000f800f87210 */ /* 0x002fc60007ffe0ff */
[----:B------:R-:W-:-:S04]  /*6bf0*/  ULEA.HI UR10, UR10, UR11, URZ, 0x5 ;  /* 0x0000000b0a0a7291 */ /* 0x000fc8000f8f28ff */
[----:B------:R-:W-:-:S06]  /*6c00*/  USHF.R.S32.HI UR10, URZ, 0x5, UR10 ;  /* 0x00000005ff0a7899 */ /* 0x000fcc000801140a */
[----:B------:R-:W-:-:S13]  /*6c10*/  ISETP.GE.AND P0, PT, R248, UR10, PT ;  /* 0x0000000af8007c0c */ /* 0x000fda000bf06270 */
[----:B--2---:R-:W-:Y:S05]  /*6c20*/  @!P0 BRA `(.L_x_91) ;  /* 0xffffff9400948947 */ /* 0x004fea000383ffff */
[----:B------:R-:W-:Y:S05]  /*6c30*/  EXIT ;  /* 0x000000000000794d */ /* 0x000fea0003800000 */
.L_x_92:
        /* <DEDUP_REMOVED lines=12> */
.L_x_2485:


//--------------------- .text._ZN5flash44flash_bwd_dq_dk_dv_loop_seqk_parallel_kernelI23Flash_bwd_kernel_traitsILi256ELi64ELi32ELi8ELi4ELi1ELi2ELb1ELb1EN7cutlass10bfloat16_tE19Flash_kernel_traitsILi256ELi64ELi32ELi8ES3_EELb0ELb0ELb1ELb0ELb0ELb0ELb0EEEvNS_16Flash_bwd_paramsE --------------------------
	.section	.text._ZN5flash44flash_bwd_dq_dk_dv_loop_seqk_parallel_kernelI23Flash_bwd_kernel_traitsILi256ELi64ELi32ELi8ELi4ELi1ELi2ELb1ELb1EN7cutlass10bfloat16_tE19Flash_kernel_traitsILi256ELi64ELi32ELi8ES3_EELb0ELb0ELb1ELb0ELb0ELb0ELb0EEEvNS_16Flash_bwd_paramsE,"ax",@progbits
	.align	128
        .global         _ZN5flash44flash_bwd_dq_dk_dv_loop_seqk_parallel_kernelI23Flash_bwd_kernel_traitsILi256ELi64ELi32ELi8ELi4ELi1ELi2ELb1ELb1EN7cutlass10bfloat16_tE19Flash_kernel_traitsILi256ELi64ELi32ELi8ES3_EELb0ELb0ELb1ELb0ELb0ELb0ELb0EEEvNS_16Flash_bwd_paramsE
        .type           _ZN5flash44flash_bwd_dq_dk_dv_loop_seqk_parallel_kernelI23Flash_bwd_kernel_traitsILi256ELi64ELi32ELi8ELi4ELi1ELi2ELb1ELb1EN7cutlass10bfloat16_tE19Flash_kernel_traitsILi256ELi64ELi32ELi8ES3_EELb0ELb0ELb1ELb0ELb0ELb0ELb0EEEvNS_16Flash_bwd_paramsE,@function
        .size           _ZN5flash44flash_bwd_dq_dk_dv_loop_seqk_parallel_kernelI23Flash_bwd_kernel_traitsILi256ELi64ELi32ELi8ELi4ELi1ELi2ELb1ELb1EN7cutlass10bfloat16_tE19Flash_kernel_traitsILi256ELi64ELi32ELi8ES3_EELb0ELb0ELb1ELb0ELb0ELb0ELb0EEEvNS_16Flash_bwd_paramsE,(.L_x_2486 - _ZN5flash44flash_bwd_dq_dk_dv_loop_seqk_parallel_kernelI23Flash_bwd_kernel_traitsILi256ELi64ELi32ELi8ELi4ELi1ELi2ELb1ELb1EN7cutlass10bfloat16_tE19Flash_kernel_traitsILi256ELi64ELi32ELi8ES3_EELb0ELb0ELb1ELb0ELb0ELb0ELb0EEEvNS_16Flash_bwd_paramsE)
        .other          _ZN5flash44flash_bwd_dq_dk_dv_loop_seqk_parallel_kernelI23Flash_bwd_kernel_traitsILi256ELi64ELi32ELi8ELi4ELi1ELi2ELb1ELb1EN7cutlass10bfloat16_tE19Flash_kernel_traitsILi256ELi64ELi32ELi8ES3_EELb0ELb0ELb1ELb0ELb0ELb0ELb0EEEvNS_16Flash_bwd_paramsE,@"STO_CUDA_ENTRY STV_DEFAULT"
_ZN5flash44flash_bwd_dq_dk_dv_loop_seqk_parallel_kernelI23Flash_bwd_kernel_traitsILi256ELi64ELi32ELi8ELi4ELi1ELi2ELb1ELb1EN7cutlass10bfloat16_tE19Flash_kernel_traitsILi256ELi64ELi32ELi8ES3_EELb0ELb0ELb1ELb0ELb0ELb0ELb0EEEvNS_16Flash_bwd_paramsE:
.text._ZN5flash44flash_bwd_dq_dk_dv_loop_seqk_parallel_kernelI23Flash_bwd_kernel_traitsILi256ELi64ELi32ELi8ELi4ELi1ELi2ELb1ELb1EN7cutlass10bfloat16_tE19Flash_kernel_traitsILi256ELi64ELi32ELi8ES3_EELb0ELb0ELb1ELb0ELb0ELb0ELb0EEEvNS_16Flash_bwd_paramsE:
        /* <DEDUP_REMOVED lines=10> */
[----:B------:R-:W1:Y:S01]  /*00a0*/  S2UR UR9, SR_CTAID.Y ;  /* 0x00000000000979c3 */ /* 0x000e620000002600 */
[----:B------:R-:W2:Y:S01]  /*00b0*/  LDCU UR6, c[0x0][0x438] ;  /* 0x00008700ff0677ac */ /* 0x000ea20008000800 */
[----:B------:R-:W-:Y:S01]  /*00c0*/  UMOV UR5, 0x400 ;  /* 0x0000040000057882 */ /* 0x000fe20000000000 */
[----:B------:R-:W-:Y:S01]  /*00d0*/  UMOV UR8, 0x400 ;  /* 0x0000040000087882 */ /* 0x000fe20000000000 */
[----:B------:R-:W3:Y:S04]  /*00e0*/  LDCU.64 UR22, c[0x0][0x358] ;  /* 0x00006b00ff1677ac */ /* 0x000ee80008000a00 */
[----:B------:R-:W4:Y:S01]  /*00f0*/  LDC.64 R242, c[0x0][0x468] ;  /* 0x00011a00fff27b82 */ /* 0x000f220000000a00 */
[----:B------:R-:W-:Y:S01]  /*0100*/  UMOV UR26, URZ ;  /* 0x000000ff001a7c82 */ /* 0x000fe20008000000 */
[----:B------:R-:W-:-:S06]  /*0110*/  UMOV UR27, URZ ;  /* 0x000000ff001b7c82 */ /* 0x000fcc0008000000 */
[----:B------:R-:W5:Y:S01]  /*0120*/  S2UR UR4, SR_CgaCtaId ;  /* 0x00000000000479c3 */ /* 0x000f620000008800 */
[----:B--2---:R-:W-:-:S07]  /*0130*/  IMAD.U32 R0, RZ, RZ, UR6 ;  /* 0x00000006ff007e24 */ /* 0x004fce000f8e00ff */
[----:B------:R-:W2:Y:S01]  /*0140*/  S2UR UR7, SR_CgaCtaId ;  /* 0x00000000000779c3 */ /* 0x000ea20000008800 */
[----:B-1----:R-:W-:-:S07]  /*0150*/  IMAD.U32 R2, RZ, RZ, UR9 ;  /* 0x00000009ff027e24 */ /* 0x002fce000f8e00ff */
[----:B------:R-:W1:Y:S01]  /*0160*/  S2UR UR21, SR_CTAID.X ;  /* 0x00000000001579c3 */ /* 0x000e620000002500 */
[----:B----4-:R-:W-:-:S04]  /*0170*/  LEA R242, P0, R2, R242, 0x2 ;  /* 0x000000f202f27211 */ /* 0x010fc800078010ff */
[----:B------:R-:W-:-:S03]  /*0180*/  LEA.HI.X R243, R2, R243, RZ, 0x2, P0 ;  /* 0x000000f302f37211 */ /* 0x000fc600000f14ff */
[----:B------:R-:W4:Y:S01]  /*0190*/  S2UR UR20, SR_CTAID.Z ;  /* 0x00000000001479c3 */ /* 0x000f220000002700 */
[----:B-----5:R-:W-:-:S04]  /*01a0*/  ULEA UR4, UR4, UR5, 0x18 ;  /* 0x0000000504047291 */ /* 0x020fc8000f8ec0ff */
[----:B------:R-:W-:Y:S02]  /*01b0*/  UIADD3 UR28, UPT, UPT, UR4, 0x15000, URZ ;  /* 0x00015000041c7890 */ /* 0x000fe4000fffe0ff */
[----:B-123--:R-:W-:-:S12]  /*01c0*/  ULEA UR5, UR7, UR8, 0x18 ;  /* 0x0000000807057291 */ /* 0x00efd8000f8ec0ff */
.L_x_136:
[----:B-1----:R-:W1:Y:S01]  /*01d0*/  LDC.64 R10, c[0x0][0x470] ;  /* 0x00011c00ff0a7b82 */ /* 0x002e620000000a00 */
[----:B------:R-:W-:-:S07]  /*01e0*/  IMAD.MOV.U32 R231, RZ, RZ, RZ ;  /* 0x000000ffffe77224 */ /* 0x000fce00078e00ff */
[----:B--2---:R-:W2:Y:S08]  /*01f0*/  LDC.64 R8, c[0x0][0x478] ;  /* 0x00011e00ff087b82 */ /* 0x004eb00000000a00 */
[----:B----4-:R-:W3:Y:S01]  /*0200*/  LDC.64 R6, c[0x0][0x460] ;  /* 0x00011800ff067b82 */ /* 0x010ee20000000a00 */
[----:B-1----:R-:W-:-:S07]  /*0210*/  ISETP.NE.U32.AND P5, PT, R10, RZ, PT ;  /* 0x000000ff0a00720c */ /* 0x002fce0003fa5070 */
[----:B------:R-:W1:Y:S01]  /*0220*/  LDC.64 R12, c[0x0][0x460] ;  /* 0x00011800ff0c7b82 */ /* 0x000e620000000a00 */
[----:B------:R-:W-:Y:S02]  /*0230*/  ISETP.NE.AND.EX P5, PT, R11, RZ, PT, P5 ;  /* 0x000000ff0b00720c */ /* 0x000fe40003fa5350 */
[----:B--2---:R-:W-:-:S05]  /*0240*/  ISETP.NE.U32.AND P4, PT, R8, RZ, PT ;  /* 0x000000ff0800720c */ /* 0x004fca0003f85070 */
[----:B------:R-:W2:Y:S01]  /*0250*/  LDC.U8 R3, c[0x0][0x532] ;  /* 0x00014c80ff037b82 */ /* 0x000ea20000000000 */
[----:B------:R-:W-:Y:S02]  /*0260*/  ISETP.NE.AND.EX P4, PT, R9, RZ, PT, P4 ;  /* 0x000000ff0900720c */ /* 0x000fe40003f85340 */
[----:B---3--:R-:W-:-:S05]  /*0270*/  ISETP.NE.U32.AND P3, PT, R6, RZ, PT ;  /* 0x000000ff0600720c */ /* 0x008fca0003f65070 */
[----:B------:R-:W3:Y:S01]  /*0280*/  LDC.64 R4, c[0x0][0x468] ;  /* 0x00011a00ff047b82 */ /* 0x000ee20000000a00 */
[----:B------:R-:W-:Y:S02]  /*0290*/  ISETP.NE.U32.AND P2, PT, R6, RZ, PT ;  /* 0x000000ff0600720c */ /* 0x000fe40003f45070 */
[C---:B------:R-:W-:Y:S02]  /*02a0*/  @P5 LEA R10, P1, R2.reuse, R10, 0x2 ;  /* 0x0000000a020a5211 */ /* 0x040fe400078210ff */
[C---:B------:R-:W-:Y:S02]  /*02b0*/  ISETP.NE.AND.EX P3, PT, R7.reuse, RZ, PT, P3 ;  /* 0x000000ff0700720c */ /* 0x040fe40003f65330 */
[----:B------:R-:W-:Y:S02]  /*02c0*/  ISETP.NE.AND.EX P2, PT, R7, RZ, PT, P2 ;  /* 0x000000ff0700720c */ /* 0x000fe40003f45320 */
[C---:B------:R-:W-:Y:S01]  /*02d0*/  @P4 LEA R8, P0, R2.reuse, R8, 0x2 ;  /* 0x0000000802084211 */ /* 0x040fe200078010ff */
[----:B------:R-:W-:Y:S01]  /*02e0*/  IMAD.MOV.U32 R14, RZ, RZ, -0x1 ;  /* 0xffffffffff0e7424 */ /* 0x000fe200078e00ff */
[C---:B------:R-:W-:Y:S01]  /*02f0*/  @P5 LEA.HI.X R11, R2.reuse, R11, RZ, 0x2, P1 ;  /* 0x0000000b020b5211 */ /* 0x040fe200008f14ff */
[C---:B-1----:R-:W-:Y:S01]  /*0300*/  IMAD.WIDE.U32 R12, R2.reuse, 0x4, R12 ;  /* 0x00000004020c7825 */ /* 0x042fe200078e000c */
[----:B------:R-:W-:Y:S01]  /*0310*/  @P4 LEA.HI.X R9, R2, R9, RZ, 0x2, P0 ;  /* 0x0000000902094211 */ /* 0x000fe200000f14ff */
[----:B------:R-:W1:Y:S02]  /*0320*/  @!P4 LDC.64 R6, c[0x0][0x488] ;  /* 0x00012200ff06cb82 */ /* 0x000e640000000a00 */
[----:B------:R-:W4:Y:S04]  /*0330*/  @P5 LDG.E R231, desc[UR22][R10.64] ;  /* 0x000000160ae75981 */ /* 0x000f28000c1e1900 */
[----:B------:R-:W4:Y:S04]  /*0340*/  @P4 LDG.E R230, desc[UR22][R8.64] ;  /* 0x0000001608e64981 */ /* 0x000f28000c1e1900 */
[----:B------:R1:W5:Y:S04]  /*0350*/  @P3 LDG.E R14, desc[UR22][R12.64] ;  /* 0x000000160c0e3981 */ /* 0x000368000c1e1900 */
[----:B------:R4:W5:Y:S01]  /*0360*/  @P2 LDG.E R8, desc[UR22][R12.64+0x4] ;  /* 0x000004160c082981 */ /* 0x000962000c1e1900 */
[----:B--2---:R-:W-:Y:S01]  /*0370*/  ISETP.NE.AND P5, PT, R3, RZ, PT ;  /* 0x000000ff0300720c */ /* 0x004fe20003fa5270 */
[----:B------:R-:W-:Y:S01]  /*0380*/  IMAD.MOV.U32 R233, RZ, RZ, -0x1 ;  /* 0xffffffffffe97424 */ /* 0x000fe200078e00ff */
[----:B---3--:R-:W-:Y:S01]  /*0390*/  ISETP.EQ.U32.AND P0, PT, R4, RZ, PT ;  /* 0x000000ff0400720c */ /* 0x008fe20003f02070 */
[----:B------:R-:W2:Y:S03]  /*03a0*/  @!P4 LDC R3, c[0x0][0x43c] ;  /* 0x00010f00ff03cb82 */ /* 0x000ea60000000800 */
[----:B------:R-:W-:-:S02]  /*03b0*/  ISETP.EQ.OR.EX P0, PT, R5, RZ, !P5, P0 ;  /* 0x000000ff0500720c */ /* 0x000fc40006f02700 */
[----:B------:R-:W-:-:S03]  /*03c0*/  ISETP.NE.U32.AND P1, PT, R4, RZ, PT ;  /* 0x000000ff0400720c */ /* 0x000fc60003f25070 */
[----:B------:R-:W3:Y:S01]  /*03d0*/  @!P2 LDC R232, c[0x0][0x434] ;  /* 0x00010d00ffe8ab82 */ /* 0x000ee20000000800 */
[----:B------:R-:W-:Y:S01]  /*03e0*/  ISETP.NE.AND.EX P1, PT, R5, RZ, PT, P1 ;  /* 0x000000ff0500720c */ /* 0x000fe20003f25310 */
[----:B------:R-:W-:-:S06]  /*03f0*/  USHF.L.U32 UR25, UR29, 0x5, URZ ;  /* 0x000000051d197899 */ /* 0x000fcc00080006ff */
[----:B------:R2:W5:Y:S01]  /*0400*/  @!P0 LDG.E R233, desc[UR22][R242.64] ;  /* 0x00000016f2e98981 */ /* 0x000562000c1e1900 */
[----:B-1----:R-:W-:-:S04]  /*0410*/  @!P4 ISETP.NE.U32.AND P0, PT, R6, RZ, PT ;  /* 0x000000ff0600c20c */ /* 0x002fc80003f05070 */
[----:B------:R-:W-:-:S04]  /*0420*/  @!P4 ISETP.NE.AND.EX P0, PT, R7, RZ, PT, P0 ;  /* 0x000000ff0700c20c */ /* 0x000fc80003f05300 */
[----:B--2---:R-:W-:Y:S01]  /*0430*/  @!P4 SEL R3, R3, RZ, P0 ;  /* 0x000000ff0303c207 */ /* 0x004fe20000000000 */
[----:B----4-:R-:W-:Y:S01]  /*0440*/  @P4 IMAD.IADD R230, R230, 0x1, -R231 ;  /* 0x00000001e6e64824 */ /* 0x010fe200078e0ae7 */
[----:B---3--:R-:W-:Y:S07]  /*0450*/  @!P1 BRA `(.L_x_93) ;  /* 0x00000000000c9947 */ /* 0x008fee0003800000 */
[----:B------:R-:W2:Y:S02]  /*0460*/  @P5 LDG.E R0, desc[UR22][R242.64+0x4] ;  /* 0x00000416f2005981 */ /* 0x000ea4000c1e1900 */
[----:B--2--5:R-:W-:-:S06]  /*0470*/  @P5 IADD3 R0, PT, PT, R0, -R233, RZ ;  /* 0x800000e900005210 */ /* 0x024fcc0007ffe0ff */
[----:B------:R1:W5:Y:S02]  /*0480*/  @!P5 LDG.E R0, desc[UR22][R242.64] ;  /* 0x00000016f200d981 */ /* 0x000364000c1e1900 */
.L_x_93:
[----:B-----5:R-:W-:Y:S01]  /*0490*/  @!P4 IADD3 R230, PT, PT, R3, R0, -R231 ;  /* 0x0000000003e6c210 */ /* 0x020fe20007ffe8e7 */
[----:B------:R-:W-:-:S03]  /*04a0*/  @P2 IMAD.IADD R232, R8, 0x1, -R14 ;  /* 0x0000000108e82824 */ /* 0x000fc600078e0a0e */
[----:B------:R-:W-:-:S13]  /*04b0*/  ISETP.GT.AND P0, PT, R230, UR25, PT ;  /* 0x00000019e6007c0c */ /* 0x000fda000bf04270 */
[----:B------:R-:W-:Y:S05]  /*04c0*/  @!P0 BRA `(.L_x_94) ;  /* 0x0000006400c08947 */ /* 0x000fea0003800000 */
[----:B------:R-:W2:Y:S01]  /*04d0*/  LDC R3, c[0x0][0x504] ;  /* 0x00014100ff037b82 */ /* 0x000ea20000000800 */
[----:B------:R-:W-:Y:S01]  /*04e0*/  ISETP.NE.AND P4, PT, R14, -0x1, PT ;  /* 0xffffffff0e00780c */ /* 0x000fe20003f85270 */
[C---:B------:R-:W-:Y:S01]  /*04f0*/  VIADD R234, R232.reuse, UR25 ;  /* 0x00000019e8ea7c36 */ /* 0x040fe20008000000 */
[----:B------:R-:W-:Y:S01]  /*0500*/  ISETP.NE.AND P2, PT, R233, -0x1, PT ;  /* 0xffffffffe900780c */ /* 0x000fe20003f45270 */
[----:B------:R-:W-:Y:S02]  /*0510*/  VIADD R6, R232, 0x3f ;  /* 0x0000003fe8067836 */ /* 0x000fe40000000000 */
[----:B------:R-:W-:-:S03]  /*0520*/  VIADD R234, R234, 0x20 ;  /* 0x00000020eaea7836 */ /* 0x000fc60000000000 */
[----:B------:R-:W-:-:S04]  /*0530*/  SHF.R.S32.HI R0, RZ, 0x1f, R6 ;  /* 0x0000001fff007819 */ /* 0x000fc80000011406 */
[----:B------:R-:W-:Y:S01]  /*0540*/  LEA.HI R0, R0, R6, RZ, 0x6 ;  /* 0x0000000600007211 */ /* 0x000fe200078f30ff */
[----:B------:R-:W3:Y:S03]  /*0550*/  @!P4 LDC.64 R18, c[0x0][0x398] ;  /* 0x0000e600ff12cb82 */ /* 0x000ee60000000a00 */
[----:B------:R-:W-:-:S05]  /*0560*/  SHF.R.S32.HI R0, RZ, 0x6, R0 ;  /* 0x00000006ff007819 */ /* 0x000fca0000011400 */
[----:B------:R-:W4:Y:S01]  /*0570*/  @P4 LDC.64 R4, c[0x0][0x3b0] ;  /* 0x0000ec00ff044b82 */ /* 0x000f220000000a00 */
[----:B--2---:R-:W-:-:S05]  /*0580*/  IADD3 R3, PT, PT, R234, R3, -R230 ;  /* 0x00000003ea037210 */ /* 0x004fca0007ffe8e6 */
[----:B------:R-:W-:-:S05]  /*0590*/  VIADD R3, R3, 0x3f ;  /* 0x0000003f03037836 */ /* 0x000fca0000000000 */
[----:B------:R-:W-:-:S04]  /*05a0*/  SHF.R.S32.HI R10, RZ, 0x1f, R3 ;  /* 0x0000001fff0a7819 */ /* 0x000fc80000011403 */
[----:B------:R-:W-:Y:S01]  /*05b0*/  LEA.HI R10, R10, R3, RZ, 0x6 ;  /* 0x000000030a0a7211 */ /* 0x000fe200078f30ff */
[----:B---3--:R-:W-:-:S03]  /*05c0*/  @!P4 IMAD.WIDE.U32 R22, R2, R18, RZ ;  /* 0x000000120216c225 */ /* 0x008fc600078e00ff */
[----:B------:R-:W-:Y:S01]  /*05d0*/  SHF.R.S32.HI R10, RZ, 0x6, R10 ;  /* 0x00000006ff0a7819 */ /* 0x000fe2000001140a */
[----:B------:R-:W-:-:S03]  /*05e0*/  @!P4 IMAD R19, R2, R19, R23 ;  /* 0x000000130213c224 */ /* 0x000fc600078e0217 */
[----:B------:R-:W-:Y:S01]  /*05f0*/  VIMNMX R10, PT, PT, R0, R10, PT ;  /* 0x0000000a000a7248 */ /* 0x000fe20003fe0100 */
[----:B----4-:R-:W-:-:S03]  /*0600*/  @P4 IMAD.WIDE.U32 R6, R14, R4, RZ ;  /* 0x000000040e064225 */ /* 0x010fc600078e00ff */
[----:B------:R-:W-:Y:S01]  /*0610*/  LEA R18, R10, 0xffffffc0, 0x6 ;  /* 0xffffffc00a127811 */ /* 0x000fe200078e30ff */
[----:B------:R-:W-:Y:S02]  /*0620*/  @P4 IMAD R19, R14, R5, R7 ;  /* 0x000000050e134224 */ /* 0x000fe400078e0207 */
[----:B------:R-:W-:Y:S01]  /*0630*/  @P4 IMAD.MOV.U32 R22, RZ, RZ, R6 ;  /* 0x000000ffff164224 */ /* 0x000fe200078e0006 */
        /* <DEDUP_REMOVED lines=12> */
[----:B------:R-:W-:Y:S06]  /*0700*/  BRA `(.L_x_96) ;  /* 0x0000000000187947 */ /* 0x000fec0003800000 */
.L_x_95:
[----:B------:R-:W2:Y:S01]  /*0710*/  LDCU.64 UR12, c[0x0][0x3b8] ;  /* 0x00007700ff0c77ac */ /* 0x000ea20008000a00 */
[----:B------:R-:W-:-:S05]  /*0720*/  IADD3 R4, PT, PT, R231, R233, RZ ;  /* 0x000000e9e7047210 */ /* 0x000fca0007ffe0ff */
[C---:B--2---:R-:W-:Y:S02]  /*0730*/  IMAD R8, R4.reuse, UR13, RZ ;  /* 0x0000000d04087c24 */ /* 0x044fe4000f8e02ff */
[----:B------:R-:W-:-:S05]  /*0740*/  IMAD.WIDE.U32 R4, R4, UR12, RZ ;  /* 0x0000000c04047c25 */ /* 0x000fca000f8e00ff */
[----:B------:R-:W-:Y:S02]  /*0750*/  IADD3 R8, PT, PT, R5, R8, RZ ;  /* 0x0000000805087210 */ /* 0x000fe40007ffe0ff */
[----:B------:R-:W-:-:S07]  /*0760*/  MOV R9, R4 ;  /* 0x0000000400097202 */ /* 0x000fce0000000f00 */
.L_x_96:
[----:B------:R-:W2:Y:S01]  /*0770*/  LDC R0, c[0x0][0x3e8] ;  /* 0x0000fa00ff007b82 */ /* 0x000ea20000000800 */
[----:B------:R-:W3:Y:S01]  /*0780*/  S2R R13, SR_CTAID.Z ;  /* 0x00000000000d7919 */ /* 0x000ee20000002700 */
[----:B------:R-:W-:Y:S01]  /*0790*/  USHF.R.S32.HI UR24, URZ, 0x1f, UR25 ;  /* 0x0000001fff187899 */ /* 0x000fe20008011419 */
[----:B--2---:R-:W-:-:S04]  /*07a0*/  IABS R5, R0 ;  /* 0x0000000000057213 */ /* 0x004fc80000000000 */
[----:B------:R-:W2:Y:S08]  /*07b0*/  I2F.RP R6, R5 ;  /* 0x0000000500067306 */ /* 0x000eb00000209400 */
[----:B--2---:R-:W2:Y:S02]  /*07c0*/  MUFU.RCP R6, R6 ;  /* 0x0000000600067308 */ /* 0x004ea40000001000 */
[----:B--2---:R-:W-:-:S06]  /*07d0*/  VIADD R6, R6, 0xffffffe ;  /* 0x0ffffffe06067836 */ /* 0x004fcc0000000000 */
[----:B------:R-:W2:Y:S02]  /*07e0*/  F2I.FTZ.U32.TRUNC.NTZ R7, R6 ;  /* 0x0000000600077305 */ /* 0x000ea4000021f000 */
[----:B--2---:R-:W-:Y:S01]  /*07f0*/  IMAD.MOV R3, RZ, RZ, -R7 ;  /* 0x000000ffff037224 */ /* 0x004fe200078e0a07 */
[----:B------:R-:W-:-:S03]  /*0800*/  MOV R6, RZ ;  /* 0x000000ff00067202 */ /* 0x000fc60000000f00 */
[----:B------:R-:W-:Y:S01]  /*0810*/  IMAD R4, R3, R5, RZ ;  /* 0x0000000503047224 */ /* 0x000fe200078e02ff */
[----:B---3--:R-:W-:-:S03]  /*0820*/  IABS R3, R13 ;  /* 0x0000000d00037213 */ /* 0x008fc60000000000 */
[----:B------:R-:W-:-:S04]  /*0830*/  IMAD.HI.U32 R6, R7, R4, R6 ;  /* 0x0000000407067227 */ /* 0x000fc800078e0006 */
[----:B------:R-:W-:-:S04]  /*0840*/  IMAD.MOV.U32 R4, RZ, RZ, R3 ;  /* 0x000000ffff047224 */ /* 0x000fc800078e0003 */
[----:B------:R-:W-:-:S04]  /*0850*/  IMAD.HI.U32 R6, R6, R4, RZ ;  /* 0x0000000406067227 */ /* 0x000fc800078e00ff */
[----:B------:R-:W-:-:S04]  /*0860*/  IMAD.MOV R3, RZ, RZ, -R6 ;  /* 0x000000ffff037224 */ /* 0x000fc800078e0a06 */
[----:B------:R-:W-:-:S05]  /*0870*/  IMAD R3, R5, R3, R4 ;  /* 0x0000000305037224 */ /* 0x000fca00078e0204 */
[----:B------:R-:W-:-:S13]  /*0880*/  ISETP.GT.U32.AND P1, PT, R5, R3, PT ;  /* 0x000000030500720c */ /* 0x000fda0003f24070 */
[-C--:B------:R-:W-:Y:S01]  /*0890*/  @!P1 IADD3 R3, PT, PT, R3, -R5.reuse, RZ ;  /* 0x8000000503039210 */ /* 0x080fe20007ffe0ff */
[----:B------:R-:W-:Y:S01]  /*08a0*/  @!P1 VIADD R6, R6, 0x1 ;  /* 0x0000000106069836 */ /* 0x000fe20000000000 */
[----:B------:R-:W-:Y:S02]  /*08b0*/  ISETP.NE.AND P1, PT, R0, RZ, PT ;  /* 0x000000ff0000720c */ /* 0x000fe40003f25270 */
[----:B------:R-:W-:Y:S02]  /*08c0*/  ISETP.GE.U32.AND P5, PT, R3, R5, PT ;  /* 0x000000050300720c */ /* 0x000fe40003fa6070 */
[----:B------:R-:W-:-:S04]  /*08d0*/  LOP3.LUT R3, R13, R0, RZ, 0x3c, !PT ;  /* 0x000000000d037212 */ /* 0x000fc800078e3cff */
[----:B------:R-:W-:-:S07]  /*08e0*/  ISETP.GE.AND P0, PT, R3, RZ, PT ;  /* 0x000000ff0300720c */ /* 0x000fce0003f06270 */
[----:B------:R-:W-:-:S05]  /*08f0*/  @P5 IADD3 R6, PT, PT, R6, 0x1, RZ ;  /* 0x0000000106065810 */ /* 0x000fca0007ffe0ff */
[----:B------:R-:W-:-:S05]  /*0900*/  IMAD.MOV.U32 R3, RZ, RZ, R6 ;  /* 0x000000ffff037224 */ /* 0x000fca00078e0006 */
        /* <DEDUP_REMOVED lines=16> */
.L_x_97:
[----:B------:R-:W2:Y:S01]  /*0a10*/  LDCU.64 UR6, c[0x0][0x3c0] ;  /* 0x00007800ff0677ac */ /* 0x000ea20008000a00 */
[----:B------:R-:W-:-:S05]  /*0a20*/  IADD3 R4, PT, PT, R231, R233, RZ ;  /* 0x000000e9e7047210 */ /* 0x000fca0007ffe0ff */
[C---:B--2---:R-:W-:Y:S02]  /*0a30*/  IMAD R11, R4.reuse, UR7, RZ ;  /* 0x00000007040b7c24 */ /* 0x044fe4000f8e02ff */
[----:B------:R-:W-:-:S05]  /*0a40*/  IMAD.WIDE.U32 R4, R4, UR6, RZ ;  /* 0x0000000604047c25 */ /* 0x000fca000f8e00ff */
[----:B------:R-:W-:Y:S02]  /*0a50*/  IADD3 R11, PT, PT, R5, R11, RZ ;  /* 0x0000000b050b7210 */ /* 0x000fe40007ffe0ff */
[----:B------:R-:W-:-:S07]  /*0a60*/  MOV R12, R4 ;  /* 0x00000004000c7202 */ /* 0x000fce0000000f00 */
.L_x_98:
[----:B------:R-:W2:Y:S01]  /*0a70*/  @!P4 LDC.64 R6, c[0x0][0x588] ;  /* 0x00016200ff06cb82 */ /* 0x000ea20000000a00 */
[----:B------:R-:W3:Y:S07]  /*0a80*/  LDCU UR15, c[0x0][0x44c] ;  /* 0x00008980ff0f77ac */ /* 0x000eee0008000800 */
[----:B------:R-:W4:Y:S08]  /*0a90*/  @P4 LDC.64 R4, c[0x0][0x590] ;  /* 0x00016400ff044b82 */ /* 0x000f300000000a00 */
[----:B------:R-:W3:Y:S01]  /*0aa0*/  LDC R21, c[0x0][0x3e0] ;  /* 0x0000f800ff157b82 */ /* 0x000ee20000000800 */
[----:B--2---:R-:W-:-:S04]  /*0ab0*/  @!P4 IMAD.WIDE.U32 R28, R2, R6, RZ ;  /* 0x00000006021cc225 */ /* 0x004fc800078e00ff */
[----:B------:R-:W-:Y:S02]  /*0ac0*/  @!P4 IMAD R26, R2, R7, R29 ;  /* 0x00000007021ac224 */ /* 0x000fe400078e021d */
[----:B----4-:R-:W-:Y:S01]  /*0ad0*/  @P4 IMAD.WIDE.U32 R24, R14, R4, RZ ;  /* 0x000000040e184225 */ /* 0x010fe200078e00ff */
[----:B------:R-:W-:-:S03]  /*0ae0*/  @!P4 MOV R4, R28 ;  /* 0x0000001c0004c202 */ /* 0x000fc60000000f00 */
[----:B------:R-:W-:Y:S01]  /*0af0*/  @P4 IMAD R26, R14, R5, R25 ;  /* 0x000000050e1a4224 */ /* 0x000fe200078e0219 */
[----:B------:R-:W-:Y:S01]  /*0b00*/  @P4 MOV R4, R24 ;  /* 0x0000001800044202 */ /* 0x000fe20000000f00 */
[----:B---3--:R-:W-:Y:S01]  /*0b10*/  IMAD.WIDE R6, R21, UR15, RZ ;  /* 0x0000000f15067c25 */ /* 0x008fe2000f8e02ff */
[----:B------:R-:W-:Y:S06]  /*0b20*/  @P4 BRA `(.L_x_99) ;  /* 0x0000000000444947 */ /* 0x000fec0003800000 */
[----:B------:R-:W2:Y:S01]  /*0b30*/  LDCU UR8, c[0x0][0x444] ;  /* 0x00008880ff0877ac */ /* 0x000ea20008000800 */
[----:B------:R-:W-:Y:S01]  /*0b40*/  SHF.R.S32.HI R15, RZ, 0x1f, R21 ;  /* 0x0000001fff0f7819 */ /* 0x000fe20000011415 */
[----:B--2---:R-:W-:Y:S01]  /*0b50*/  USHF.R.S32.HI UR9, URZ, 0x1f, UR8 ;  /* 0x0000001fff097899 */ /* 0x004fe20008011408 */
[----:B------:R-:W-:Y:S01]  /*0b60*/  IMAD.WIDE.U32 R24, R2, UR8, RZ ;  /* 0x0000000802187c25 */ /* 0x000fe2000f8e00ff */
[----:B------:R-:W-:-:S04]  /*0b70*/  USHF.R.S32.HI UR8, URZ, 0x1f, UR15 ;  /* 0x0000001fff087899 */ /* 0x000fc8000801140f */
[----:B------:R-:W-:Y:S02]  /*0b80*/  IMAD R5, R2, UR9, RZ ;  /* 0x0000000902057c24 */ /* 0x000fe4000f8e02ff */
[----:B------:R-:W-:-:S03]  /*0b90*/  IMAD.WIDE.U32 R30, R24, R21, RZ ;  /* 0x00000015181e7225 */ /* 0x000fc600078e00ff */
[----:B------:R-:W-:-:S05]  /*0ba0*/  IADD3 R5, PT, PT, R25, R5, RZ ;  /* 0x0000000519057210 */ /* 0x000fca0007ffe0ff */
[----:B------:R-:W-:-:S04]  /*0bb0*/  IMAD R5, R5, R21, RZ ;  /* 0x0000001505057224 */ /* 0x000fc800078e02ff */
[----:B------:R-:W-:Y:S02]  /*0bc0*/  IMAD R5, R15, R24, R5 ;  /* 0x000000180f057224 */ /* 0x000fe400078e0205 */
[----:B------:R-:W-:-:S03]  /*0bd0*/  IMAD.WIDE.U32 R24, R30, UR15, RZ ;  /* 0x0000000f1e187c25 */ /* 0x000fc6000f8e00ff */
[----:B------:R-:W-:Y:S02]  /*0be0*/  IADD3 R5, PT, PT, R31, R5, RZ ;  /* 0x000000051f057210 */ /* 0x000fe40007ffe0ff */
[----:B------:R-:W-:-:S03]  /*0bf0*/  MOV R29, R24 ;  /* 0x00000018001d7202 */ /* 0x000fc60000000f00 */
[----:B------:R-:W-:-:S04]  /*0c00*/  IMAD R28, R5, UR15, RZ ;  /* 0x0000000f051c7c24 */ /* 0x000fc8000f8e02ff */
[----:B------:R-:W-:-:S05]  /*0c10*/  IMAD R28, R30, UR8, R28 ;  /* 0x000000081e1c7c24 */ /* 0x000fca000f8e021c */
[----:B------:R-:W-:Y:S01]  /*0c20*/  IADD3 R28, PT, PT, R25, R28, RZ ;  /* 0x0000001c191c7210 */ /* 0x000fe20007ffe0ff */
[----:B------:R-:W-:Y:S06]  /*0c30*/  BRA `(.L_x_100) ;  /* 0x0000000000107947 */ /* 0x000fec0003800000 */
.L_x_99:
[-C--:B------:R-:W-:Y:S02]  /*0c40*/  IMAD R28, R7, R14.reuse, RZ ;  /* 0x0000000e071c7224 */ /* 0x080fe400078e02ff */
[----:B------:R-:W-:-:S05]  /*0c50*/  IMAD.WIDE.U32 R24, R6, R14, RZ ;  /* 0x0000000e06187225 */ /* 0x000fca00078e00ff */
[----:B------:R-:W-:Y:S02]  /*0c60*/  IADD3 R28, PT, PT, R25, R28, RZ ;  /* 0x0000001c191c7210 */ /* 0x000fe40007ffe0ff */
[----:B------:R-:W-:-:S07]  /*0c70*/  MOV R29, R24 ;  /* 0x00000018001d7202 */ /* 0x000fce0000000f00 */
.L_x_100:
[----:B------:R-:W2:Y:S01]  /*0c80*/  LDCU.U8 UR8, c[0x0][0x548] ;  /* 0x0000a900ff0877ac */ /* 0x000ea20008000000 */
[----:B------:R-:W-:Y:S01]  /*0c90*/  SHF.L.U32 R15, R2, 0x7, RZ ;  /* 0x00000007020f7819 */ /* 0x000fe200000006ff */
[----:B------:R-:W-:Y:S01]  /*0ca0*/  IMAD R33, R13, UR15, RZ ;  /* 0x0000000f0d217c24 */ /* 0x000fe2000f8e02ff */
[----:B------:R-:W3:Y:S02]  /*0cb0*/  LDCU.U8 UR14, c[0x0][0x5f0] ;  /* 0x0000be00ff0e77ac */ /* 0x000ee40008000000 */
[----:B------:R-:W-:-:S04]  /*0cc0*/  SEL R5, R15, RZ, P3 ;  /* 0x000000ff0f057207 */ /* 0x000fc80001800000 */
[----:B------:R-:W-:-:S04]  /*0cd0*/  IADD3 R5, P0, PT, R18, R5, RZ ;  /* 0x0000000512057210 */ /* 0x000fc80007f1e0ff */
[----:B------:R-:W-:Y:S01]  /*0ce0*/  IADD3.X R25, PT, PT, RZ, R17, RZ, P0, !PT ;  /* 0x00000011ff197210 */ /* 0x000fe200007fe4ff */
[----:B------:R-:W-:Y:S01]  /*0cf0*/  IMAD.WIDE.U32 R34, R5, R6, RZ ;  /* 0x0000000605227225 */ /* 0x000fe200078e00ff */
[----:B--2---:R-:W-:-:S03]  /*0d00*/  UISETP.NE.AND UP0, UPT, UR8, URZ, UPT ;  /* 0x000000ff0800728c */ /* 0x004fc6000bf05270 */
[----:B------:R-:W-:-:S04]  /*0d10*/  IMAD R25, R25, R6, RZ ;  /* 0x0000000619197224 */ /* 0x000fc800078e02ff */
[----:B------:R-:W-:-:S05]  /*0d20*/  IMAD R25, R7, R5, R25 ;  /* 0x0000000507197224 */ /* 0x000fca00078e0219 */
[----:B------:R-:W-:Y:S01]  /*0d30*/  IADD3 R25, PT, PT, R35, R25, RZ ;  /* 0x0000001923197210 */ /* 0x000fe20007ffe0ff */
[----:B---3--:R-:W-:Y:S06]  /*0d40*/  BRA.U !UP0, `(.L_x_101) ;  /* 0x00000001081c7547 */ /* 0x008fec000b800000 */
[----:B------:R-:W2:Y:S01]  /*0d50*/  LDC R5, c[0x0][0x434] ;  /* 0x00010d00ff057b82 */ /* 0x000ea20000000800 */
[----:B------:R-:W-:-:S07]  /*0d60*/  ISETP.NE.AND P0, PT, R14, -0x1, PT ;  /* 0xffffffff0e00780c */ /* 0x000fce0003f05270 */
[----:B------:R-:W3:Y:S01]  /*0d70*/  LDC R24, c[0x0][0x454] ;  /* 0x00011500ff187b82 */ /* 0x000ee20000000800 */
[----:B--2---:R-:W-:-:S05]  /*0d80*/  IMAD R5, R2, R5, RZ ;  /* 0x0000000502057224 */ /* 0x004fca00078e02ff */
[----:B------:R-:W-:-:S05]  /*0d90*/  SEL R5, R5, R14, !P0 ;  /* 0x0000000e05057207 */ /* 0x000fca0004000000 */
[----:B---3--:R-:W-:Y:S01]  /*0da0*/  IMAD R24, R13, R24, R5 ;  /* 0x000000180d187224 */ /* 0x008fe200078e0205 */
[----:B------:R-:W-:Y:S05]  /*0db0*/  BRA `(.L_x_102) ;  /* 0x00000000000c7947 */ /* 0x000fea0003800000 */
.L_x_101:
[----:B------:R-:W2:Y:S01]  /*0dc0*/  LDC R24, c[0x0][0x434] ;  /* 0x00010d00ff187b82 */ /* 0x000ea20000000800 */
[----:B------:R-:W-:-:S04]  /*0dd0*/  IMAD R5, R2, R21, R13 ;  /* 0x0000001502057224 */ /* 0x000fc800078e020d */
[----:B--2---:R-:W-:-:S03]  /*0de0*/  IMAD R24, R5, R24, RZ ;  /* 0x0000001805187224 */ /* 0x004fc600078e02ff */
.L_x_102:
[----:B------:R-:W-:-:S04]  /*0df0*/  IADD3 R16, PT, PT, R10, -0x1, RZ ;  /* 0xffffffff0a107810 */ /* 0x000fc80007ffe0ff */
[----:B------:R-:W-:Y:S01]  /*0e00*/  R2UR UR30, R16 ;  /* 0x00000000101e72ca */ /* 0x000fe200000e0000 */
[----:B------:R-:W-:Y:S05]  /*0e10*/  BRA.U !UP0, `(.L_x_103) ;  /* 0x0000000108247547 */ /* 0x000fea000b800000 */
[----:B------:R-:W2:Y:S01]  /*0e20*/  LDC R5, c[0x0][0x444] ;  /* 0x00011100ff057b82 */ /* 0x000ea20000000800 */
[----:B------:R-:W-:-:S07]  /*0e30*/  ISETP.NE.AND P0, PT, R14, -0x1, PT ;  /* 0xffffffff0e00780c */ /* 0x000fce0003f05270 */
[----:B------:R-:W3:Y:S08]  /*0e40*/  LDC R7, c[0x0][0x430] ;  /* 0x00010c00ff077b82 */ /* 0x000ef00000000800 */
[----:B------:R-:W3:Y:S01]  /*0e50*/  LDC R6, c[0x0][0x454] ;  /* 0x00011500ff067b82 */ /* 0x000ee20000000800 */
[----:B--2---:R-:W-:-:S05]  /*0e60*/  @!P0 IMAD R14, R2, R5, RZ ;  /* 0x00000005020e8224 */ /* 0x004fca00078e02ff */
[----:B------:R-:W-:Y:S02]  /*0e70*/  IADD3 R14, PT, PT, R15, R14, RZ ;  /* 0x0000000e0f0e7210 */ /* 0x000fe40007ffe0ff */
[----:B---3--:R-:W-:-:S05]  /*0e80*/  LEA R6, R7, R6, 0x7 ;  /* 0x0000000607067211 */ /* 0x008fca00078e38ff */
[----:B------:R-:W-:Y:S01]  /*0e90*/  IMAD R23, R6, R13, R14 ;  /* 0x0000000d06177224 */ /* 0x000fe200078e020e */
[----:B------:R-:W-:Y:S06]  /*0ea0*/  BRA `(.L_x_104) ;  /* 0x00000000000c7947 */ /* 0x000fec0003800000 */
.L_x_103:
[----:B------:R-:W2:Y:S01]  /*0eb0*/  LDC R23, c[0x0][0x444] ;  /* 0x00011100ff177b82 */ /* 0x000ea20000000800 */
[----:B------:R-:W-:-:S04]  /*0ec0*/  IMAD R5, R2, R21, R13 ;  /* 0x0000001502057224 */ /* 0x000fc800078e020d */
[----:B--2---:R-:W-:-:S07]  /*0ed0*/  IMAD R23, R5, R23, RZ ;  /* 0x0000001705177224 */ /* 0x004fce00078e02ff */
.L_x_104:
[----:B------:R-:W2:Y:S01]  /*0ee0*/  S2R R14, SR_TID.X ;  /* 0x00000000000e7919 */ /* 0x000ea20000002100 */
[----:B------:R-:W3:Y:S01]  /*0ef0*/  LDC.64 R6, c[0x0][0x5f8] ;  /* 0x00017e00ff067b82 */ /* 0x000ee20000000a00 */
[----:B------:R-:W4:Y:S01]  /*0f00*/  LDCU.128 UR8, c[0x0][0x590] ;  /* 0x0000b200ff0877ac */ /* 0x000f220008000c00 */
[----:B------:R-:W-:Y:S01]  /*0f10*/  IMAD R32, R21, UR15, RZ ;  /* 0x0000000f15207c24 */ /* 0x000fe2000f8e02ff */
[----:B------:R-:W-:Y:S01]  /*0f20*/  ISETP.NE.AND P4, PT, RZ, UR14, PT ;  /* 0x0000000eff007c0c */ /* 0x000fe2000bf85270 */
[----:B------:R-:W-:Y:S01]  /*0f30*/  IMAD.MOV.U32 R21, RZ, RZ, RZ ;  /* 0x000000ffff157224 */ /* 0x000fe200078e00ff */
[----:B------:R-:W5:Y:S01]  /*0f40*/  LDCU.64 UR18, c[0x0][0x3c8] ;  /* 0x00007900ff1277ac */ /* 0x000f620008000a00 */
[C---:B------:R-:W-:Y:S01]  /*0f50*/  IMAD R23, R16.reuse, 0x40, R23 ;  /* 0x0000004010177824 */ /* 0x040fe200078e0217 */
[----:B------:R-:W-:Y:S01]  /*0f60*/  BSSY.RECONVERGENT B1, `(.L_x_94) ;  /* 0x00005c6000017945 */ /* 0x000fe20003800200 */
[----:B------:R-:W1:Y:S01]  /*0f70*/  LDC.64 R38, c[0x0][0x5e8] ;  /* 0x00017a00ff267b82 */ /* 0x000e620000000a00 */
[----:B------:R-:W5:Y:S01]  /*0f80*/  LDCU.64 UR14, c[0x0][0x550] ;  /* 0x0000aa00ff0e77ac */ /* 0x000f620008000a00 */
[----:B------:R-:W-:Y:S01]  /*0f90*/  IMAD R24, R16, 0x40, R24 ;  /* 0x0000004010187824 */ /* 0x000fe200078e0218 */
[----:B------:R-:W5:Y:S01]  /*0fa0*/  LDCU.64 UR16, c[0x0][0x380] ;  /* 0x00007000ff1077ac */ /* 0x000f620008000a00 */
[----:B----4-:R-:W-:-:S04]  /*0fb0*/  IMAD R27, R17, UR8, RZ ;  /* 0x00000008111b7c24 */ /* 0x010fc8000f8e02ff */
[----:B------:R-:W-:Y:S02]  /*0fc0*/  IMAD R27, R18, UR9, R27 ;  /* 0x00000009121b7c24 */ /* 0x000fe4000f8e021b */
[C---:B--2---:R-:W-:Y:S01]  /*0fd0*/  IMAD.SHL.U32 R15, R14.reuse, 0x8, RZ ;  /* 0x000000080e0f7824 */ /* 0x044fe200078e00ff */
[----:B------:R-:W-:Y:S01]  /*0fe0*/  SHF.R.U32.HI R31, RZ, 0x5, R14 ;  /* 0x00000005ff1f7819 */ /* 0x000fe2000001160e */
[----:B-1----:R-:W-:Y:S01]  /*0ff0*/  IMAD.WIDE R38, R23, 0x4, R38 ;  /* 0x0000000417267825 */ /* 0x002fe200078e0226 */
[----:B------:R-:W-:Y:S02]  /*1000*/  LOP3.LUT R30, R14, 0x1f, RZ, 0xc0, !PT ;  /* 0x0000001f0e1e7812 */ /* 0x000fe400078ec0ff */
[----:B------:R-:W-:-:S03]  /*1010*/  LOP3.LUT R20, R15, 0x38, RZ, 0xc0, !PT ;  /* 0x000000380f147812 */ /* 0x000fc600078ec0ff */
[----:B------:R-:W-:Y:S01]  /*1020*/  IMAD R30, R32, R31, R30 ;  /* 0x0000001f201e7224 */ /* 0x000fe200078e021e */
[----:B------:R-:W-:Y:S01]  /*1030*/  IADD3 R36, P0, PT, R20, R4, RZ ;  /* 0x0000000414247210 */ /* 0x000fe20007f1e0ff */
[----:B------:R-:W-:Y:S01]  /*1040*/  IMAD.SHL.U32 R32, R32, 0x40, RZ ;  /* 0x0000004020207824 */ /* 0x000fe200078e00ff */
[----:B------:R-:W1:Y:S03]  /*1050*/  LDC.64 R4, c[0x0][0x3b0] ;  /* 0x0000ec00ff047b82 */ /* 0x000e660000000a00 */
[----:B------:R-:W-:Y:S01]  /*1060*/  IMAD.X R37, RZ, RZ, R26, P0 ;  /* 0x000000ffff257224 */ /* 0x000fe200000e061a */
[--C-:B------:R-:W-:Y:S01]  /*1070*/  IADD3 R29, P1, P0, R34, R29, R33.reuse ;  /* 0x0000001d221d7210 */ /* 0x100fe2000783e021 */
[----:B---3--:R-:W-:Y:S01]  /*1080*/  IMAD.WIDE.U32 R34, R6, UR21, RZ ;  /* 0x0000001506227c25 */ /* 0x008fe2000f8e00ff */
[----:B------:R-:W-:Y:S02]  /*1090*/  SHF.R.S32.HI R33, RZ, 0x1f, R33 ;  /* 0x0000001fff217819 */ /* 0x000fe40000011421 */
[----:B------:R-:W2:Y:S01]  /*10a0*/  LDC R26, c[0x0][0x508] ;  /* 0x00014200ff1a7b82 */ /* 0x000ea20000000800 */
[----:B------:R-:W-:Y:S01]  /*10b0*/  IMAD R7, R7, UR21, R35 ;  /* 0x0000001507077c24 */ /* 0x000fe2000f8e0223 */
[----:B------:R-:W-:Y:S01]  /*10c0*/  SEL R6, R34, RZ, P4 ;  /* 0x000000ff22067207 */ /* 0x000fe20002000000 */
[----:B------:R-:W-:Y:S01]  /*10d0*/  IMAD.WIDE.U32 R36, R18, UR8, R36 ;  /* 0x0000000812247c25 */ /* 0x000fe2000f8e0024 */
[----:B------:R-:W-:-:S02]  /*10e0*/  IADD3.X R25, PT, PT, R25, R28, R33, P1, P0 ;  /* 0x0000001c19197210 */ /* 0x000fc40000fe0421 */
[----:B------:R-:W-:Y:S01]  /*10f0*/  IADD3 R29, P1, P0, R30, R29, R6 ;  /* 0x0000001d1e1d7210 */ /* 0x000fe2000783e006 */
[----:B------:R-:W-:Y:S01]  /*1100*/  IMAD.IADD R37, R37, 0x1, R27 ;  /* 0x0000000125257824 */ /* 0x000fe200078e021b */
[----:B------:R-:W-:Y:S02]  /*1110*/  SHF.R.S32.HI R30, RZ, 0x1f, R30 ;  /* 0x0000001fff1e7819 */ /* 0x000fe4000001141e */
[----:B------:R-:W-:Y:S01]  /*1120*/  SEL R7, R7, RZ, P4 ;  /* 0x000000ff07077207 */ /* 0x000fe20002000000 */
[----:B------:R-:W-:-:S03]  /*1130*/  IMAD.WIDE.U32 R36, R13, UR10, R36 ;  /* 0x0000000a0d247c25 */ /* 0x000fc6000f8e0024 */
[----:B------:R-:W-:Y:S01]  /*1140*/  IADD3.X R7, PT, PT, R30, R25, R7, P1, P0 ;  /* 0x000000191e077210 */ /* 0x000fe20000fe0407 */
[----:B------:R-:W-:Y:S01]  /*1150*/  IMAD R37, R13, UR11, R37 ;  /* 0x0000000b0d257c24 */ /* 0x000fe2000f8e0225 */
[----:B------:R-:W3:Y:S01]  /*1160*/  LDCU.64 UR10, c[0x0][0x570] ;  /* 0x0000ae00ff0a77ac */ /* 0x000ee20008000a00 */
[-C--:B-1----:R-:W-:Y:S01]  /*1170*/  IMAD R17, R17, R4.reuse, RZ ;  /* 0x0000000411117224 */ /* 0x082fe200078e02ff */
[----:B------:R-:W1:Y:S01]  /*1180*/  LDC.64 R30, c[0x0][0x420] ;  /* 0x00010800ff1e7b82 */ /* 0x000e620000000a00 */
[----:B------:R-:W-:-:S04]  /*1190*/  IMAD.WIDE.U32 R34, R18, R4, R20 ;  /* 0x0000000412227225 */ /* 0x000fc800078e0014 */
[----:B------:R-:W-:Y:S01]  /*11a0*/  IMAD R17, R18, R5, R17 ;  /* 0x0000000512117224 */ /* 0x000fe200078e0211 */
[----:B------:R-:W-:Y:S01]  /*11b0*/  IADD3 R22, P0, PT, R22, R34, RZ ;  /* 0x0000002216167210 */ /* 0x000fe20007f1e0ff */
[----:B--2---:R-:W-:-:S03]  /*11c0*/  IMAD.IADD R6, R230, 0x1, R26 ;  /* 0x00000001e6067824 */ /* 0x004fc600078e021a */
[----:B------:R-:W-:Y:S02]  /*11d0*/  IADD3.X R23, PT, PT, R19, R35, R17, P0, !PT ;  /* 0x0000002313177210 */ /* 0x000fe400007fe411 */
[----:B------:R-:W-:Y:S02]  /*11e0*/  IADD3 R26, PT, PT, R234, -0x20, -R6 ;  /* 0xffffffe0ea1a7810 */ /* 0x000fe40007ffe806 */
[----:B------:R-:W-:Y:S01]  /*11f0*/  SHF.R.U32.HI R17, RZ, 0x3, R14 ;  /* 0x00000003ff117819 */ /* 0x000fe2000001160e */
[----:B-----5:R-:W-:Y:S01]  /*1200*/  IMAD.WIDE.U32 R22, R13, UR18, R22 ;  /* 0x000000120d167c25 */ /* 0x020fe2000f8e0016 */
[----:B------:R-:W-:Y:S01]  /*1210*/  SHF.R.S32.HI R25, RZ, 0x1f, R26 ;  /* 0x0000001fff197819 */ /* 0x000fe2000001141a */
[----:B------:R-:W-:Y:S01]  /*1220*/  USHF.L.U64.HI UR18, UR8, 0x5, UR9 ;  /* 0x0000000508127899 */ /* 0x000fe20008010209 */
[----:B------:R-:W-:Y:S01]  /*1230*/  IADD3 R29, P0, PT, R32, R29, RZ ;  /* 0x0000001d201d7210 */ /* 0x000fe20007f1e0ff */
[----:B------:R-:W-:Y:S01]  /*1240*/  IMAD.WIDE.U32 R36, R17, UR8, R36 ;  /* 0x0000000811247c25 */ /* 0x000fe2000f8e0024 */
[----:B------:R-:W-:-:S02]  /*1250*/  LEA.HI R25, R25, R26, RZ, 0x6 ;  /* 0x0000001a19197211 */ /* 0x000fc400078f30ff */
[----:B------:R-:W-:Y:S01]  /*1260*/  LEA.HI.X.SX32 R7, R32, R7, 0x1, P0 ;  /* 0x0000000720077211 */ /* 0x000fe200000f0eff */
[----:B------:R-:W-:Y:S01]  /*1270*/  IMAD R23, R13, UR19, R23 ;  /* 0x000000130d177c24 */ /* 0x000fe2000f8e0217 */
[----:B------:R-:W-:Y:S01]  /*1280*/  SHF.R.S32.HI R25, RZ, 0x6, R25 ;  /* 0x00000006ff197819 */ /* 0x000fe20000011419 */
[----:B------:R-:W-:Y:S01]  /*1290*/  USHF.L.U32 UR19, UR8, 0x5, URZ ;  /* 0x0000000508137899 */ /* 0x000fe200080006ff */
[----:B------:R-:W-:Y:S01]  /*12a0*/  LEA R238, P1, R36, UR14, 0x1 ;  /* 0x0000000e24ee7c11 */ /* 0x000fe2000f8208ff */
[----:B------:R-:W-:Y:S01]  /*12b0*/  IMAD R18, R17, UR9, R37 ;  /* 0x0000000911127c24 */ /* 0x000fe2000f8e0225 */
[----:B------:R-:W-:Y:S01]  /*12c0*/  R2UR UR31, R25 ;  /* 0x00000000191f72ca */ /* 0x000fe200000e0000 */
[----:B------:R-:W-:Y:S01]  /*12d0*/  IMAD.WIDE.U32 R22, R17, R4, R22 ;  /* 0x0000000411167225 */ /* 0x000fe200078e0016 */
[----:B---3--:R-:W-:Y:S02]  /*12e0*/  LEA R236, P0, R29, UR10, 0x2 ;  /* 0x0000000a1dec7c11 */ /* 0x008fe4000f8010ff */
[----:B------:R-:W-:Y:S01]  /*12f0*/  R2UR UR8, R38 ;  /* 0x00000000260872ca */ /* 0x000fe200000e0000 */
[----:B-1----:R-:W-:Y:S01]  /*1300*/  IMAD.WIDE R24, R24, 0x4, R30 ;  /* 0x0000000418187825 */ /* 0x002fe200078e021e */
[----:B------:R-:W-:-:S02]  /*1310*/  R2UR UR9, R39 ;  /* 0x00000000270972ca */ /* 0x000fc400000e0000 */
[----:B------:R-:W-:Y:S01]  /*1320*/  LEA.HI.X R237, R29, UR11, R7, 0x2, P0 ;  /* 0x0000000b1ded7c11 */ /* 0x000fe200080f1407 */
[----:B------:R-:W-:Y:S01]  /*1330*/  IMAD R19, R17, R5, R23 ;  /* 0x0000000511137224 */ /* 0x000fe200078e0217 */
[----:B------:R-:W-:Y:S02]  /*1340*/  LEA R240, P3, R22, UR16, 0x1 ;  /* 0x0000001016f07c11 */ /* 0x000fe4000f8608ff */
[----:B------:R-:W-:Y:S01]  /*1350*/  LEA.HI.X R239, R36, UR15, R18, 0x1, P1 ;  /* 0x0000000f24ef7c11 */ /* 0x000fe200088f0c12 */
[----:B------:R-:W-:Y:S01]  /*1360*/  UISETP.LT.AND UP0, UPT, URZ, UR31, UPT ;  /* 0x0000001fff00728c */ /* 0x000fe2000bf01270 */
[----:B------:R-:W-:Y:S02]  /*1370*/  R2UR UR32, R24 ;  /* 0x00000000182072ca */ /* 0x000fe400000e0000 */
[----:B------:R-:W-:Y:S01]  /*1380*/  R2UR UR33, R25 ;  /* 0x00000000192172ca */ /* 0x000fe200000e0000 */
[----:B------:R-:W-:Y:S01]  /*1390*/  USEL UR14, URZ, UR31, !UP0 ;  /* 0x0000001fff0e7287 */ /* 0x000fe2000c000000 */
[----:B------:R-:W-:Y:S01]  /*13a0*/  LEA.HI.X R241, R22, UR17, R19, 0x1, P3 ;  /* 0x0000001116f17c11 */ /* 0x000fe200098f0c13 */
[----:B------:R-:W-:Y:S01]  /*13b0*/  UMOV UR16, UR8 ;  /* 0x0000000800107c82 */ /* 0x000fe20008000000 */
[----:B------:R-:W-:Y:S01]  /*13c0*/  UMOV UR15, UR9 ;  /* 0x00000009000f7c82 */ /* 0x000fe20008000000 */
[C---:B------:R-:W-:Y:S01]  /*13d0*/  SHF.L.U64.HI R5, R4.reuse, 0x5, R5 ;  /* 0x0000000504057819 */ /* 0x040fe20000010205 */
[----:B------:R-:W-:Y:S01]  /*13e0*/  IMAD.SHL.U32 R4, R4, 0x20, RZ ;  /* 0x0000002004047824 */ /* 0x000fe200078e00ff */
[----:B------:R-:W-:-:S02]  /*13f0*/  ISETP.GT.AND P0, PT, R10, UR14, PT ;  /* 0x0000000e0a007c0c */ /* 0x000fc4000bf04270 */
[C---:B------:R-:W-:Y:S02]  /*1400*/  LOP3.LUT R18, R20.reuse, 0xc0, RZ, 0xfc, !PT ;  /* 0x000000c014127812 */ /* 0x040fe400078efcff */
[C---:B------:R-:W-:Y:S02]  /*1410*/  LOP3.LUT R10, R20.reuse, 0x80, RZ, 0xfc, !PT ;  /* 0x00000080140a7812 */ /* 0x040fe400078efcff */
[----:B------:R-:W-:-:S07]  /*1420*/  LOP3.LUT R7, R20, 0x40, RZ, 0xfc, !PT ;  /* 0x0000004014077812 */ /* 0x000fce00078efcff */
[----:B------:R-:W-:Y:S05]  /*1430*/  @P0 BRA `(.L_x_105) ;  /* 0x0000000400480947 */ /* 0x000fea0003800000 */
[----:B------:R-:W-:Y:S05]  /*1440*/  @P2 BRA `(.L_x_106) ;  /* 0x00000000002c2947 */ /* 0x000fea0003800000 */
        /* <DEDUP_REMOVED lines=10> */
[----:B------:R-:W-:Y:S05]  /*14f0*/  BRA `(.L_x_107) ;  /* 0x0000000000187947 */ /* 0x000fea0003800000 */
.L_x_106:
[----:B------:R-:W1:Y:S01]  /*1500*/  LDCU.64 UR14, c[0x0][0x5c0] ;  /* 0x0000b800ff0e77ac */ /* 0x000e620008000a00 */
[----:B------:R-:W-:-:S05]  /*1510*/  IADD3 R0, PT, PT, R231, R233, RZ ;  /* 0x000000e9e7007210 */ /* 0x000fca0007ffe0ff */
[C---:B-1----:R-:W-:Y:S02]  /*1520*/  IMAD R3, R0.reuse, UR15, RZ ;  /* 0x0000000f00037c24 */ /* 0x042fe4000f8e02ff */
[----:B------:R-:W-:-:S05]  /*1530*/  IMAD.WIDE.U32 R4, R0, UR14, RZ ;  /* 0x0000000e00047c25 */ /* 0x000fca000f8e00ff */
[----:B------:R-:W-:Y:S02]  /*1540*/  IADD3 R0, PT, PT, R5, R3, RZ ;  /* 0x0000000305007210 */ /* 0x000fe40007ffe0ff */
[----:B------:R-:W-:Y:S02]  /*1550*/  MOV R3, R4 ;  /* 0x0000000400037202 */ /* 0x000fe40000000f00 */
.L_x_107:
        /* <DEDUP_REMOVED lines=12> */
.L_x_108:
[----:B------:R-:W1:Y:S01]  /*1620*/  LDCU.64 UR12, c[0x0][0x5c8] ;  /* 0x0000b900ff0c77ac */ /* 0x000e620008000a00 */
[----:B------:R-:W-:-:S05]  /*1630*/  IADD3 R231, PT, PT, R231, R233, RZ ;  /* 0x000000e9e7e77210 */ /* 0x000fca0007ffe0ff */
[C---:B-1----:R-:W-:Y:S02]  /*1640*/  IMAD R4, R231.reuse, UR13, RZ ;  /* 0x0000000de7047c24 */ /* 0x042fe4000f8e02ff */
[----:B------:R-:W-:-:S05]  /*1650*/  IMAD.WIDE.U32 R8, R231, UR12, RZ ;  /* 0x0000000ce7087c25 */ /* 0x000fca000f8e00ff */
[----:B------:R-:W-:Y:S02]  /*1660*/  IADD3 R4, PT, PT, R9, R4, RZ ;  /* 0x0000000409047210 */ /* 0x000fe40007ffe0ff */
[----:B------:R-:W-:Y:S02]  /*1670*/  MOV R5, R8 ;  /* 0x0000000800057202 */ /* 0x000fe40000000f00 */
.L_x_109:
[----:B------:R-:W-:-:S04]  /*1680*/  IADD3 R230, PT, PT, R230, -UR25, RZ ;  /* 0x80000019e6e67c10 */ /* 0x000fc8000fffe0ff */
[----:B------:R-:W-:-:S13]  /*1690*/  ISETP.GE.AND P0, PT, R17, R230, PT ;  /* 0x000000e61100720c */ /* 0x000fda0003f06270 */
[----:B------:R-:W-:Y:S05]  /*16a0*/  @P0 BRA `(.L_x_110) ;  /* 0x0000005400440947 */ /* 0x000fea0003800000 */
[----:B------:R-:W-:Y:S01]  /*16b0*/  IMAD.U32 R6, RZ, RZ, UR14 ;  /* 0x0000000eff067e24 */ /* 0x000fe2000f8e00ff */
[----:B------:R-:W1:Y:S03]  /*16c0*/  LDCU.64 UR6, c[0x0][0x5d8] ;  /* 0x0000bb00ff0677ac */ /* 0x000e660008000a00 */
[----:B------:R-:W-:Y:S01]  /*16d0*/  IMAD.WIDE.U32 R8, R6, UR25, R20 ;  /* 0x0000001906087c25 */ /* 0x000fe2000f8e0014 */
[----:B------:R-:W-:Y:S01]  /*16e0*/  UIMAD UR10, UR24, UR14, URZ ;  /* 0x0000000e180a72a4 */ /* 0x000fe2000f8e02ff */
[----:B------:R-:W2:Y:S02]  /*16f0*/  LDCU.64 UR8, c[0x0][0x5e0] ;  /* 0x0000bc00ff0877ac */ /* 0x000ea40008000a00 */
[----:B------:R-:W-:Y:S01]  /*1700*/  IMAD.U32 R6, RZ, RZ, UR12 ;  /* 0x0000000cff067e24 */ /* 0x000fe2000f8e00ff */
[----:B------:R-:W-:Y:S01]  /*1710*/  IADD3 R8, P0, PT, R3, R8, RZ ;  /* 0x0000000803087210 */ /* 0x000fe20007f1e0ff */
[----:B------:R-:W-:-:S02]  /*1720*/  UIMAD UR10, UR25, UR15, UR10 ;  /* 0x0000000f190a72a4 */ /* 0x000fc4000f8e020a */
[----:B------:R-:W-:Y:S01]  /*1730*/  IMAD.WIDE.U32 R14, R6, UR25, R20 ;  /* 0x00000019060e7c25 */ /* 0x000fe2000f8e0014 */
[----:B------:R-:W-:Y:S01]  /*1740*/  UIMAD UR17, UR24, UR12, URZ ;  /* 0x0000000c181172a4 */ /* 0x000fe2000f8e02ff */
[----:B------:R-:W3:Y:S02]  /*1750*/  LDCU UR16, c[0x0][0x440] ;  /* 0x00008800ff1077ac */ /* 0x000ee40008000800 */
[----:B------:R-:W-:Y:S01]  /*1760*/  IADD3.X R9, PT, PT, R0, UR10, R9, P0, !PT ;  /* 0x0000000a00097c10 */ /* 0x000fe200087fe409 */
[----:B------:R-:W-:Y:S01]  /*1770*/  UIMAD UR17, UR25, UR13, UR17 ;  /* 0x0000000d191172a4 */ /* 0x000fe2000f8e0211 */
[----:B------:R-:W-:-:S03]  /*1780*/  IADD3 R14, P0, PT, R5, R14, RZ ;  /* 0x0000000e050e7210 */ /* 0x000fc60007f1e0ff */
[----:B------:R-:W4:Y:S01]  /*1790*/  LDCU.64 UR10, c[0x0][0x560] ;  /* 0x0000ac00ff0a77ac */ /* 0x000f220008000a00 */
[----:B-1----:R-:W-:Y:S01]  /*17a0*/  IMAD.WIDE.U32 R8, R13, UR6, R8 ;  /* 0x000000060d087c25 */ /* 0x002fe2000f8e0008 */
[----:B------:R-:W-:-:S03]  /*17b0*/  IADD3.X R15, PT, PT, R4, UR17, R15, P0, !PT ;  /* 0x00000011040f7c10 */ /* 0x000fc600087fe40f */
[C---:B------:R-:W-:Y:S01]  /*17c0*/  IMAD R9, R13.reuse, UR7, R9 ;  /* 0x000000070d097c24 */ /* 0x040fe2000f8e0209 */
[----:B------:R-:W1:Y:S01]  /*17d0*/  LDCU.64 UR6, c[0x0][0x568] ;  /* 0x0000ad00ff0677ac */ /* 0x000e620008000a00 */
[----:B--2---:R-:W-:Y:S01]  /*17e0*/  IMAD.WIDE.U32 R14, R13, UR8, R14 ;  /* 0x000000080d0e7c25 */ /* 0x004fe2000f8e000e */
[----:B---3--:R-:W-:-:S03]  /*17f0*/  ISETP.GE.AND P4, PT, R20, UR16, PT ;  /* 0x0000001014007c0c */ /* 0x008fc6000bf86270 */
[----:B------:R-:W-:Y:S01]  /*1800*/  IMAD.WIDE.U32 R8, R17, UR14, R8 ;  /* 0x0000000e11087c25 */ /* 0x000fe2000f8e0008 */
[----:B------:R-:W-:Y:S02]  /*1810*/  ISETP.GE.AND P3, PT, R7, UR16, PT ;  /* 0x0000001007007c0c */ /* 0x000fe4000bf66270 */
[----:B------:R-:W-:Y:S01]  /*1820*/  ISETP.GE.AND P2, PT, R10, UR16, PT ;  /* 0x000000100a007c0c */ /* 0x000fe2000bf46270 */
[----:B------:R-:W-:Y:S01]  /*1830*/  IMAD R15, R13, UR9, R15 ;  /* 0x000000090d0f7c24 */ /* 0x000fe2000f8e020f */
[----:B------:R-:W-:Y:S01]  /*1840*/  ISETP.GE.AND P1, PT, R18, UR16, PT ;  /* 0x0000001012007c0c */ /* 0x000fe2000bf26270 */
[C---:B------:R-:W-:Y:S01]  /*1850*/  IMAD R0, R17.reuse, UR15, R9 ;  /* 0x0000000f11007c24 */ /* 0x040fe2000f8e0209 */
[----:B----4-:R-:W-:Y:S01]  /*1860*/  LEA R4, P0, R8, UR10, 0x1 ;  /* 0x0000000a08047c11 */ /* 0x010fe2000f8008ff */
[----:B------:R-:W-:-:S03]  /*1870*/  IMAD.WIDE.U32 R14, R17, UR12, R14 ;  /* 0x0000000c110e7c25 */ /* 0x000fc6000f8e000e */
[----:B------:R-:W-:Y:S01]  /*1880*/  LEA.HI.X R5, R8, UR11, R0, 0x1, P0 ;  /* 0x0000000b08057c11 */ /* 0x000fe200080f0c00 */
[----:B------:R-:W-:Y:S01]  /*1890*/  IMAD R17, R17, UR13, R15 ;  /* 0x0000000d11117c24 */ /* 0x000fe2000f8e020f */
[----:B-1----:R-:W-:-:S03]  /*18a0*/  LEA R6, P0, R14, UR6, 0x1 ;  /* 0x000000060e067c11 */ /* 0x002fc6000f8008ff */
        /* <DEDUP_REMOVED lines=11> */
.L_x_105:
[----:B------:R-:W-:Y:S01]  /*1960*/  VIADD R2, R230, -UR25 ;  /* 0x80000019e6027c36 */ /* 0x000fe20008000000 */
[----:B------:R-:W-:Y:S01]  /*1970*/  LOP3.LUT R13, R15, 0x1f8, RZ, 0xc0, !PT ;  /* 0x000001f80f0d7812 */ /* 0x000fe200078ec0ff */
[----:B------:R-:W-:Y:S03]  /*1980*/  @P4 BAR.SYNC.DEFER_BLOCKING 0x0 ;  /* 0x0000000000004b1d */ /* 0x000fe60000010000 */
[----:B------:R-:W-:Y:S02]  /*1990*/  ISETP.GE.AND P6, PT, R17, R2, PT ;  /* 0x000000021100720c */ /* 0x000fe40003fc6270 */
[----:B------:R-:W-:Y:S01]  /*19a0*/  LOP3.LUT R13, R13, 0x38, R14, 0x78, !PT ;  /* 0x000000380d0d7812 */ /* 0x000fe200078e780e */
[----:B------:R-:W-:Y:S03]  /*19b0*/  BSSY.RECONVERGENT B0, `(.L_x_111) ;  /* 0x0000032000007945 */ /* 0x000fe60003800200 */
[----:B------:R-:W-:-:S04]  /*19c0*/  LOP3.LUT R2, R13, 0x1e00, R15, 0xf8, !PT ;  /* 0x00001e000d027812 */ /* 0x000fc800078ef80f */
[----:B------:R-:W-:-:S03]  /*19d0*/  LEA R2, R2, UR5, 0x1 ;  /* 0x0000000502027c11 */ /* 0x000fc6000f8e08ff */
[----:B------:R-:W-:Y:S05]  /*19e0*/  @P6 BRA `(.L_x_112) ;  /* 0x0000000000a86947 */ /* 0x000fea0003800000 */
[----:B------:R-:W1:Y:S01]  /*19f0*/  LDCU.64 UR10, c[0x0][0x3d8] ;  /* 0x00007b00ff0a77ac */ /* 0x000e620008000a00 */
[----:B------:R-:W-:Y:S01]  /*1a00*/  IMAD.U32 R13, RZ, RZ, UR6 ;  /* 0x00000006ff0d7e24 */ /* 0x000fe2000f8e00ff */
[----:B------:R-:W-:-:S03]  /*1a10*/  UIMAD UR8, UR24, UR6, URZ ;  /* 0x00000006180872a4 */ /* 0x000fc6000f8e02ff */
[----:B------:R-:W-:Y:S01]  /*1a20*/  IMAD.WIDE.U32 R22, R13, UR25, R20 ;  /* 0x000000190d167c25 */ /* 0x000fe2000f8e0014 */
[----:B------:R-:W2:Y:S01]  /*1a30*/  LDCU UR17, c[0x0][0x440] ;  /* 0x00008800ff1177ac */ /* 0x000ea20008000800 */
[----:B------:R-:W-:Y:S01]  /*1a40*/  UIMAD UR8, UR25, UR7, UR8 ;  /* 0x00000007190872a4 */ /* 0x000fe2000f8e0208 */
[----:B------:R-:W-:-:S05]  /*1a50*/  IADD3 R22, P0, PT, R12, R22, RZ ;  /* 0x000000160c167210 */ /* 0x000fca0007f1e0ff */
[----:B------:R-:W-:Y:S01]  /*1a60*/  IADD3.X R23, PT, PT, R11, UR8, R23, P0, !PT ;  /* 0x000000080b177c10 */ /* 0x000fe200087fe417 */
[----:B-1----:R-:W-:-:S04]  /*1a70*/  IMAD R12, R0, UR10, RZ ;  /* 0x0000000a000c7c24 */ /* 0x002fc8000f8e02ff */
[----:B------:R-:W1:Y:S01]  /*1a80*/  LDCU.64 UR8, c[0x0][0x390] ;  /* 0x00007200ff0877ac */ /* 0x000e620008000a00 */
[C---:B------:R-:W-:Y:S02]  /*1a90*/  IMAD R12, R3.reuse, UR11, R12 ;  /* 0x0000000b030c7c24 */ /* 0x040fe4000f8e020c */
[----:B------:R-:W-:Y:S01]  /*1aa0*/  IMAD.WIDE.U32 R22, R3, UR10, R22 ;  /* 0x0000000a03167c25 */ /* 0x000fe2000f8e0016 */
[----:B--2---:R-:W-:Y:S02]  /*1ab0*/  ISETP.GE.AND P3, PT, R20, UR17, PT ;  /* 0x0000001114007c0c */ /* 0x004fe4000bf66270 */
[----:B------:R-:W-:Y:S01]  /*1ac0*/  ISETP.GE.AND P2, PT, R7, UR17, PT ;  /* 0x0000001107007c0c */ /* 0x000fe2000bf46270 */
[----:B------:R-:W-:Y:S01]  /*1ad0*/  IMAD.IADD R23, R23, 0x1, R12 ;  /* 0x0000000117177824 */ /* 0x000fe200078e020c */
[----:B------:R-:W-:Y:S02]  /*1ae0*/  ISETP.GE.AND P1, PT, R10, UR17, PT ;  /* 0x000000110a007c0c */ /* 0x000fe4000bf26270 */
[----:B------:R-:W-:Y:S01]  /*1af0*/  ISETP.GE.AND P0, PT, R18, UR17, PT ;  /* 0x0000001112007c0c */ /* 0x000fe2000bf06270 */
[----:B------:R-:W-:-:S04]  /*1b00*/  IMAD.WIDE.U32 R22, R17, UR6, R22 ;  /* 0x0000000611167c25 */ /* 0x000fc8000f8e0016 */
[----:B------:R-:W-:Y:S01]  /*1b10*/  IMAD R11, R17, UR7, R23 ;  /* 0x00000007110b7c24 */ /* 0x000fe2000f8e0217 */
[----:B-1----:R-:W-:-:S04]  /*1b20*/  LEA R12, P4, R22, UR8, 0x1 ;  /* 0x00000008160c7c11 */ /* 0x002fc8000f8808ff */
        /* <DEDUP_REMOVED lines=22> */
.L_x_112:
[----:B------:R1:W-:Y:S04]  /*1c90*/  STS.128 [R2+0x14000], RZ ;  /* 0x014000ff02007388 */ /* 0x0003e80000000c00 */
[----:B------:R1:W-:Y:S04]  /*1ca0*/  STS.128 [R2+0x15000], RZ ;  /* 0x015000ff02007388 */ /* 0x0003e80000000c00 */
[----:B------:R1:W-:Y:S04]  /*1cb0*/  STS.128 [R2+0x16000], RZ ;  /* 0x016000ff02007388 */ /* 0x0003e80000000c00 */
[----:B------:R1:W-:Y:S02]  /*1cc0*/  STS.128 [R2+0x17000], RZ ;  /* 0x017000ff02007388 */ /* 0x0003e40000000c00 */
.L_x_113:
[----:B------:R-:W-:Y:S05]  /*1cd0*/  BSYNC.RECONVERGENT B0 ;  /* 0x0000000000007941 */ /* 0x000fea0003800200 */
.L_x_111:
[----:B------:R-:W-:Y:S01]  /*1ce0*/  IMAD R16, R16, -0x40, R232 ;  /* 0xffffffc010107824 */ /* 0x000fe200078e02e8 */
[----:B------:R-:W0:Y:S01]  /*1cf0*/  LDGDEPBAR ;  /* 0x00000000000079af */ /* 0x000e220000000000 */
[----:B------:R-:W-:Y:S03]  /*1d00*/  BSSY.RECONVERGENT B0, `(.L_x_114) ;  /* 0x0000021000007945 */ /* 0x000fe60003800200 */
[----:B------:R-:W-:-:S13]  /*1d10*/  ISETP.GE.AND P5, PT, R17, R16, PT ;  /* 0x000000101100720c */ /* 0x000fda0003fa6270 */
[----:B------:R-:W-:Y:S05]  /*1d20*/  @P5 BRA `(.L_x_115) ;  /* 0x0000000000685947 */ /* 0x000fea0003800000 */
[----:B------:R-:W3:Y:S02]  /*1d30*/  LDCU UR6, c[0x0][0x440] ;  /* 0x00008800ff0677ac */ /* 0x000ee40008000800 */
        /* <DEDUP_REMOVED lines=25> */
.L_x_115:
[----:B------:R4:W-:Y:S04]  /*1ed0*/  STS.128 [R2+0x8000], RZ ;  /* 0x008000ff02007388 */ /* 0x0009e80000000c00 */
[----:B------:R4:W-:Y:S04]  /*1ee0*/  STS.128 [R2+0xa000], RZ ;  /* 0x00a000ff02007388 */ /* 0x0009e80000000c00 */
[----:B------:R4:W-:Y:S04]  /*1ef0*/  STS.128 [R2+0xc000], RZ ;  /* 0x00c000ff02007388 */ /* 0x0009e80000000c00 */
[----:B------:R4:W-:Y:S02]  /*1f00*/  STS.128 [R2+0xe000], RZ ;  /* 0x00e000ff02007388 */ /* 0x0009e40000000c00 */
.L_x_116:
[----:B------:R-:W-:Y:S05]  /*1f10*/  BSYNC.RECONVERGENT B0 ;  /* 0x0000000000007941 */ /* 0x000fea0003800200 */
.L_x_114:
        /* <DEDUP_REMOVED lines=9> */
[----:B--2---:R-:W-:Y:S02]  /*1fb0*/  IMAD.U32 R13, RZ, RZ, UR19 ;  /* 0x00000013ff0d7e24 */ /* 0x004fe4000f8e00ff */
[----:B------:R-:W-:Y:S02]  /*1fc0*/  IMAD.U32 R12, RZ, RZ, UR19 ;  /* 0x00000013ff0c7e24 */ /* 0x000fe4000f8e00ff */
[----:B------:R-:W-:Y:S01]  /*1fd0*/  IMAD.U32 R11, RZ, RZ, UR18 ;  /* 0x00000012ff0b7e24 */ /* 0x000fe2000f8e00ff */
        /* <DEDUP_REMOVED lines=26> */
.L_x_118:
[----:B------:R-:W-:Y:S05]  /*2180*/  BSYNC.RECONVERGENT B0 ;  /* 0x0000000000007941 */ /* 0x000fea0003800200 */
.L_x_117:
        /* <DEDUP_REMOVED lines=28> */
.L_x_120:
[----:B------:R1:W-:Y:S04]  /*2350*/  STS.128 [R2], RZ ;  /* 0x000000ff02007388 */ /* 0x0003e80000000c00 */
[----:B------:R1:W-:Y:S04]  /*2360*/  STS.128 [R2+0x2000], RZ ;  /* 0x002000ff02007388 */ /* 0x0003e80000000c00 */
[----:B------:R1:W-:Y:S04]  /*2370*/  STS.128 [R2+0x4000], RZ ;  /* 0x004000ff02007388 */ /* 0x0003e80000000c00 */
[----:B------:R1:W-:Y:S02]  /*2380*/  STS.128 [R2+0x6000], RZ ;  /* 0x006000ff02007388 */ /* 0x0003e40000000c00 */
.L_x_121:
[----:B------:R-:W-:Y:S05]  /*2390*/  BSYNC.RECONVERGENT B0 ;  /* 0x0000000000007941 */ /* 0x000fea0003800200 */
.L_x_119:
[--C-:B------:R-:W-:Y:S01]  /*23a0*/  SHF.R.U32.HI R11, RZ, 0x1, R14.reuse ;  /* 0x00000001ff0b7819 */ /* 0x100fe2000001160e */
[----:B------:R-:W-:Y:S01]  /*23b0*/  IMAD.MOV.U32 R228, RZ, RZ, 0x7f800000 ;  /* 0x7f800000ffe47424 */ /* 0x000fe200078e00ff */
[----:B------:R-:W-:Y:S01]  /*23c0*/  SHF.R.U32.HI R229, RZ, 0x2, R14 ;  /* 0x00000002ffe57819 */ /* 0x000fe2000001160e */
[----:B------:R-:W-:Y:S01]  /*23d0*/  IMAD.MOV.U32 R227, RZ, RZ, 0x7f800000 ;  /* 0x7f800000ffe37424 */ /* 0x000fe200078e00ff */
[----:B--2---:R-:W-:-:S04]  /*23e0*/  LOP3.LUT R12, R11, 0x30, RZ, 0xc0, !PT ;  /* 0x000000300b0c7812 */ /* 0x004fc800078ec0ff */
[----:B------:R-:W-:-:S04]  /*23f0*/  LOP3.LUT R229, R12, 0x7, R229, 0xf8, !PT ;  /* 0x000000070ce57812 */ /* 0x000fc800078ef8e5 */
[C---:B------:R-:W-:Y:S01]  /*2400*/  ISETP.GE.AND P1, PT, R229.reuse, R16, PT ;  /* 0x00000010e500720c */ /* 0x040fe20003f26270 */
[----:B------:R-:W-:-:S05]  /*2410*/  VIADD R12, R229, 0x8 ;  /* 0x00000008e50c7836 */ /* 0x000fca0000000000 */
[----:B------:R-:W-:Y:S01]  /*2420*/  ISETP.GE.AND P0, PT, R12, R16, PT ;  /* 0x000000100c00720c */ /* 0x000fe20003f06270 */
[----:B------:R-:W-:-:S04]  /*2430*/  IMAD.MOV.U32 R12, RZ, RZ, 0x4 ;  /* 0x00000004ff0c7424 */ /* 0x000fc800078e00ff */
[----:B------:R-:W-:-:S05]  /*2440*/  IMAD.WIDE.U32 R12, R229, R12, UR32 ;  /* 0x00000020e50c7e25 */ /* 0x000fca000f8e000c */
[----:B------:R2:W5:Y:S04]  /*2450*/  @!P1 LDG.E R228, desc[UR22][R12.64] ;  /* 0x000000160ce49981 */ /* 0x000568000c1e1900 */
[----:B------:R2:W5:Y:S01]  /*2460*/  @!P0 LDG.E R227, desc[UR22][R12.64+0x20] ;  /* 0x000020160ce38981 */ /* 0x000562000c1e1900 */
[----:B------:R-:W-:Y:S03]  /*2470*/  BSSY.RECONVERGENT B0, `(.L_x_122) ;  /* 0x0000021000007945 */ /* 0x000fe60003800200 */
[----:B------:R2:W-:Y:S04]  /*2480*/  @P4 STS.128 [R2+0x1000], RZ ;  /* 0x001000ff02004388 */ /* 0x0005e80000000c00 */
[----:B------:R2:W-:Y:S04]  /*2490*/  @P4 STS.128 [R2+0x3000], RZ ;  /* 0x003000ff02004388 */ /* 0x0005e80000000c00 */
[----:B------:R2:W-:Y:S04]  /*24a0*/  @P4 STS.128 [R2+0x5000], RZ ;  /* 0x005000ff02004388 */ /* 0x0005e80000000c00 */
[----:B------:R2:W-:Y:S01]  /*24b0*/  @P4 STS.128 [R2+0x7000], RZ ;  /* 0x007000ff02004388 */ /* 0x0005e20000000c00 */
[----:B------:R-:W-:Y:S05]  /*24c0*/  @P4 BRA `(.L_x_123) ;  /* 0x00000000006c4947 */ /* 0x000fea0003800000 */
[----:B------:R-:W1:Y:S01]  /*24d0*/  LDCU UR6, c[0x0][0x440] ;  /* 0x00008800ff0677ac */ /* 0x000e620008000800 */
[----:B--2---:R-:W-:-:S04]  /*24e0*/  LEA R12, P4, R4, R240, 0x1 ;  /* 0x000000f0040c7211 */ /* 0x004fc800078808ff */
[----:B------:R-:W-:Y:S02]  /*24f0*/  LEA.HI.X R13, R4, R241, R5, 0x1, P4 ;  /* 0x000000f1040d7211 */ /* 0x000fe400020f0c05 */
[----:B-1----:R-:W-:Y:S02]  /*2500*/  ISETP.GE.AND P3, PT, R20, UR6, PT ;  /* 0x0000000614007c0c */ /* 0x002fe4000bf66270 */
        /* <DEDUP_REMOVED lines=23> */
.L_x_123:
[----:B------:R-:W-:Y:S05]  /*2680*/  BSYNC.RECONVERGENT B0 ;  /* 0x0000000000007941 */ /* 0x000fea0003800200 */
.L_x_122:
[----:B------:R-:W-:Y:S04]  /*2690*/  BSSY.RECONVERGENT B0, `(.L_x_124) ;  /* 0x0000030000007945 */ /* 0x000fe80003800200 */
[----:B------:R-:W-:Y:S05]  /*26a0*/  @P6 BRA `(.L_x_125) ;  /* 0x0000000000a86947 */ /* 0x000fea0003800000 */
[----:B------:R-:W3:Y:S01]  /*26b0*/  LDCU.64 UR8, c[0x0][0x3d0] ;  /* 0x00007a00ff0877ac */ /* 0x000ee20008000a00 */
[----:B------:R-:W-:Y:S01]  /*26c0*/  IMAD.U32 R4, RZ, RZ, UR12 ;  /* 0x0000000cff047e24 */ /* 0x000fe2000f8e00ff */
[----:B------:R-:W-:-:S03]  /*26d0*/  UIMAD UR6, UR24, UR12, URZ ;  /* 0x0000000c180672a4 */ /* 0x000fc6000f8e02ff */
[----:B------:R-:W-:Y:S01]  /*26e0*/  IMAD.WIDE.U32 R4, R4, UR25, R20 ;  /* 0x0000001904047c25 */ /* 0x000fe2000f8e0014 */
[----:B------:R-:W4:Y:S01]  /*26f0*/  LDCU UR10, c[0x0][0x440] ;  /* 0x00008800ff0a77ac */ /* 0x000f220008000800 */
[----:B------:R-:W-:Y:S01]  /*2700*/  UIMAD UR6, UR25, UR13, UR6 ;  /* 0x0000000d190672a4 */ /* 0x000fe2000f8e0206 */
[----:B------:R-:W-:-:S05]  /*2710*/  IADD3 R4, P0, PT, R9, R4, RZ ;  /* 0x0000000409047210 */ /* 0x000fca0007f1e0ff */
[----:B------:R-:W-:Y:S01]  /*2720*/  IADD3.X R5, PT, PT, R8, UR6, R5, P0, !PT ;  /* 0x0000000608057c10 */ /* 0x000fe200087fe405 */
[----:B---3--:R-:W-:-:S04]  /*2730*/  IMAD R0, R0, UR8, RZ ;  /* 0x0000000800007c24 */ /* 0x008fc8000f8e02ff */
[----:B------:R-:W3:Y:S01]  /*2740*/  LDCU.64 UR6, c[0x0][0x388] ;  /* 0x00007100ff0677ac */ /* 0x000ee20008000a00 */
[C---:B------:R-:W-:Y:S02]  /*2750*/  IMAD R0, R3.reuse, UR9, R0 ;  /* 0x0000000903007c24 */ /* 0x040fe4000f8e0200 */
[----:B------:R-:W-:Y:S01]  /*2760*/  IMAD.WIDE.U32 R4, R3, UR8, R4 ;  /* 0x0000000803047c25 */ /* 0x000fe2000f8e0004 */
[----:B----4-:R-:W-:Y:S02]  /*2770*/  ISETP.GE.AND P3, PT, R20, UR10, PT ;  /* 0x0000000a14007c0c */ /* 0x010fe4000bf66270 */
[----:B------:R-:W-:Y:S01]  /*2780*/  ISETP.GE.AND P2, PT, R7, UR10, PT ;  /* 0x0000000a07007c0c */ /* 0x000fe2000bf46270 */
[----:B------:R-:W-:Y:S01]  /*2790*/  IMAD.IADD R5, R5, 0x1, R0 ;  /* 0x0000000105057824 */ /* 0x000fe200078e0200 */
        /* <DEDUP_REMOVED lines=27> */
.L_x_125:
[----:B------:R1:W-:Y:S04]  /*2950*/  STS.128 [R2+0x10000], RZ ;  /* 0x010000ff02007388 */ /* 0x0003e80000000c00 */
[----:B------:R1:W-:Y:S04]  /*2960*/  STS.128 [R2+0x11000], RZ ;  /* 0x011000ff02007388 */ /* 0x0003e80000000c00 */
[----:B------:R1:W-:Y:S04]  /*2970*/  STS.128 [R2+0x12000], RZ ;  /* 0x012000ff02007388 */ /* 0x0003e80000000c00 */
[----:B------:R1:W-:Y:S02]  /*2980*/  STS.128 [R2+0x13000], RZ ;  /* 0x013000ff02007388 */ /* 0x0003e40000000c00 */
.L_x_126:
[----:B------:R-:W-:Y:S05]  /*2990*/  BSYNC.RECONVERGENT B0 ;  /* 0x0000000000007941 */ /* 0x000fea0003800200 */
.L_x_124:
[----:B------:R-:W0:Y:S01]  /*29a0*/  LDGDEPBAR ;  /* 0x00000000000079af */ /* 0x000e220000000000 */
[C---:B------:R-:W-:Y:S01]  /*29b0*/  IMAD.SHL.U32 R3, R14.reuse, 0x40, RZ ;  /* 0x000000400e037824 */ /* 0x040fe200078e00ff */
[C---:B------:R-:W-:Y:S01]  /*29c0*/  R2P PR, R14.reuse, 0x6 ;  /* 0x000000060e007804 */ /* 0x040fe20000000000 */
[----:B-1234-:R-:W-:Y:S01]  /*29d0*/  IMAD.SHL.U32 R2, R14, 0x20, RZ ;  /* 0x000000200e027824 */ /* 0x01efe200078e00ff */
[----:B------:R-:W1:Y:S01]  /*29e0*/  LDCU UR12, c[0x0][0x590] ;  /* 0x0000b200ff0c77ac */ /* 0x000e620008000800 */
[----:B------:R-:W-:Y:S01]  /*29f0*/  IMAD.MOV.U32 R217, RZ, RZ, 0x20 ;  /* 0x00000020ffd97424 */ /* 0x000fe200078e00ff */
[----:B------:R-:W-:Y:S01]  /*2a00*/  LOP3.LUT R0, R3, 0x1c0, RZ, 0xc0, !PT ;  /* 0x000001c003007812 */ /* 0x000fe200078ec0ff */
[----:B------:R-:W-:Y:S01]  /*2a10*/  IMAD.MOV.U32 R218, RZ, RZ, 0x40 ;  /* 0x00000040ffda7424 */ /* 0x000fe200078e00ff */
[----:B------:R-:W-:Y:S01]  /*2a20*/  LOP3.LUT R4, R2, 0x200, RZ, 0xc0, !PT ;  /* 0x0000020002047812 */ /* 0x000fe200078ec0ff */
[----:B------:R-:W-:Y:S01]  /*2a30*/  IMAD.IADD R234, R234, 0x1, -R6 ;  /* 0x00000001eaea7824 */ /* 0x000fe200078e0a06 */
[----:B------:R-:W-:-:S02]  /*2a40*/  LOP3.LUT R0, R0, 0x38, R15, 0xf8, !PT ;  /* 0x0000003800007812 */ /* 0x000fc400078ef80f */
[----:B------:R-:W-:Y:S02]  /*2a50*/  CS2R R126, SRZ ;  /* 0x00000000007e7805 */ /* 0x000fe4000001ff00 */
[----:B------:R-:W-:Y:S02]  /*2a60*/  LOP3.LUT R4, R4, 0x1c00, R15, 0xf8, !PT ;  /* 0x00001c0004047812 */ /* 0x000fe400078ef80f */
[----:B------:R-:W-:Y:S02]  /*2a70*/  CS2R R124, SRZ ;  /* 0x00000000007c7805 */ /* 0x000fe4000001ff00 */
[C---:B------:R-:W-:Y:S02]  /*2a80*/  LOP3.LUT R220, R0.reuse, 0x8, R14, 0x78, !PT ;  /* 0x0000000800dc7812 */ /* 0x040fe400078e780e */
[----:B------:R-:W-:Y:S02]  /*2a90*/  CS2R R130, SRZ ;  /* 0x0000000000827805 */ /* 0x000fe4000001ff00 */
[----:B------:R-:W-:-:S02]  /*2aa0*/  LOP3.LUT R11, R0, 0x8, R11, 0x78, !PT ;  /* 0x00000008000b7812 */ /* 0x000fc400078e780b */
[----:B------:R-:W-:Y:S02]  /*2ab0*/  CS2R R128, SRZ ;  /* 0x0000000000807805 */ /* 0x000fe4000001ff00 */
[----:B------:R-:W-:Y:S02]  /*2ac0*/  LOP3.LUT R220, R4, R220, RZ, 0xfc, !PT ;  /* 0x000000dc04dc7212 */ /* 0x000fe400078efcff */
[----:B------:R-:W-:Y:S02]  /*2ad0*/  CS2R R122, SRZ ;  /* 0x00000000007a7805 */ /* 0x000fe4000001ff00 */
[----:B------:R-:W-:Y:S02]  /*2ae0*/  SEL R217, R217, 0xffffffe0, !P1 ;  /* 0xffffffe0d9d97807 */ /* 0x000fe40004800000 */
[----:B------:R-:W-:Y:S02]  /*2af0*/  CS2R R120, SRZ ;  /* 0x0000000000787805 */ /* 0x000fe4000001ff00 */
[----:B------:R-:W-:-:S02]  /*2b00*/  LEA R220, R220, UR5, 0x1 ;  /* 0x00000005dcdc7c11 */ /* 0x000fc4000f8e08ff */
[----:B------:R-:W-:Y:S01]  /*2b10*/  CS2R R118, SRZ ;  /* 0x0000000000767805 */ /* 0x000fe2000001ff00 */
[----:B------:R-:W-:-:S04]  /*2b20*/  DEPBAR.LE SB0, 0x1 ;  /* 0x000080400000791a */ /* 0x000fc80000000000 */
[----:B------:R-:W-:Y:S01]  /*2b30*/  BAR.SYNC.DEFER_BLOCKING 0x0 ;  /* 0x0000000000007b1d */ /* 0x000fe20000010000 */
[C---:B------:R-:W-:Y:S01]  /*2b40*/  VIADD R0, R220.reuse, 0x14000 ;  /* 0x00014000dc007836 */ /* 0x040fe20000000000 */
[----:B------:R-:W-:Y:S01]  /*2b50*/  LOP3.LUT R219, R3, 0x200, RZ, 0xc0, !PT ;  /* 0x0000020003db7812 */ /* 0x000fe200078ec0ff */
[----:B------:R-:W-:Y:S01]  /*2b60*/  VIADD R188, R220, 0x14040 ;  /* 0x00014040dcbc7836 */ /* 0x000fe20000000000 */
[----:B------:R-:W-:Y:S01]  /*2b70*/  SEL R218, R218, 0xffffffc0, !P2 ;  /* 0xffffffc0dada7807 */ /* 0x000fe20005000000 */
[----:B------:R-:W-:Y:S01]  /*2b80*/  @P2 VIADD R188, R0, 0xffffffc0 ;  /* 0xffffffc000bc2836 */ /* 0x000fe20000000000 */
[----:B------:R-:W-:Y:S01]  /*2b90*/  LOP3.LUT R219, R219, 0xc00, R2, 0xf8, !PT ;  /* 0x00000c00dbdb7812 */ /* 0x000fe200078ef802 */
[C---:B------:R-:W-:Y:S01]  /*2ba0*/  IMAD.IADD R3, R217.reuse, 0x1, R220 ;  /* 0x00000001d9037824 */ /* 0x040fe200078e02dc */
[----:B------:R-:W-:Y:S01]  /*2bb0*/  CS2R R116, SRZ ;  /* 0x0000000000747805 */ /* 0x000fe2000001ff00 */
[----:B------:R-:W-:Y:S01]  /*2bc0*/  IMAD.IADD R192, R217, 0x1, R188 ;  /* 0x00000001d9c07824 */ /* 0x000fe200078e02bc */
[----:B------:R-:W-:Y:S01]  /*2bd0*/  LOP3.LUT R219, R219, R11, RZ, 0xfc, !PT ;  /* 0x0000000bdbdb7212 */ /* 0x000fe200078efcff */
[----:B------:R-:W-:Y:S01]  /*2be0*/  IMAD.IADD R2, R220, 0x1, R218 ;  /* 0x00000001dc027824 */ /* 0x000fe200078e02da */
[----:B------:R-:W-:-:S02]  /*2bf0*/  CS2R R110, SRZ ;  /* 0x00000000006e7805 */ /* 0x000fc4000001ff00 */
[----:B------:R-:W-:Y:S02]  /*2c00*/  CS2R R108, SRZ ;  /* 0x00000000006c7805 */ /* 0x000fe4000001ff00 */
[----:B------:R-:W-:Y:S01]  /*2c10*/  LEA R219, R219, UR5, 0x1 ;  /* 0x00000005dbdb7c11 */ /* 0x000fe2000f8e08ff */
[C---:B------:R-:W-:Y:S01]  /*2c20*/  IMAD.IADD R0, R217.reuse, 0x1, R2 ;  /* 0x00000001d9007824 */ /* 0x040fe200078e0202 */
[----:B------:R-:W-:Y:S02]  /*2c30*/  CS2R R114, SRZ ;  /* 0x0000000000727805 */ /* 0x000fe4000001ff00 */
[----:B------:R-:W-:Y:S02]  /*2c40*/  CS2R R112, SRZ ;  /* 0x0000000000707805 */ /* 0x000fe4000001ff00 */
[----:B------:R-:W-:Y:S01]  /*2c50*/  CS2R R106, SRZ ;  /* 0x00000000006a7805 */ /* 0x000fe2000001ff00 */
[--C-:B------:R-:W-:Y:S01]  /*2c60*/  IMAD.IADD R218, R218, 0x1, R219.reuse ;  /* 0x00000001dada7824 */ /* 0x100fe200078e02db */
[----:B------:R-:W-:Y:S01]  /*2c70*/  CS2R R104, SRZ ;  /* 0x0000000000687805 */ /* 0x000fe2000001ff00 */
[----:B------:R-:W-:Y:S01]  /*2c80*/  IMAD.IADD R216, R217, 0x1, R219 ;  /* 0x00000001d9d87824 */ /* 0x000fe200078e02db */
[----:B------:R-:W-:-:S02]  /*2c90*/  CS2R R102, SRZ ;  /* 0x0000000000667805 */ /* 0x000fc4000001ff00 */
[----:B------:R-:W-:Y:S01]  /*2ca0*/  CS2R R100, SRZ ;  /* 0x0000000000647805 */ /* 0x000fe2000001ff00 */
[----:B------:R2:W3:Y:S01]  /*2cb0*/  LDSM.16.M88.4 R140, [R188] ;  /* 0x00000000bc8c783b */ /* 0x0004e20000000200 */
[----:B------:R-:W-:Y:S02]  /*2cc0*/  CS2R R38, SRZ ;  /* 0x0000000000267805 */ /* 0x000fe4000001ff00 */
[----:B------:R-:W-:Y:S02]  /*2cd0*/  CS2R R36, SRZ ;  /* 0x0000000000247805 */ /* 0x000fe4000001ff00 */
[----:B------:R-:W-:Y:S01]  /*2ce0*/  CS2R R42, SRZ ;  /* 0x00000000002a7805 */ /* 0x000fe2000001ff00 */
[----:B------:R2:W4:Y:S01]  /*2cf0*/  LDSM.16.M88.4 R156, [R188+0x1000] ;  /* 0x00100000bc9c783b */ /* 0x0005220000000200 */
[----:B------:R-:W-:Y:S02]  /*2d00*/  CS2R R40, SRZ ;  /* 0x0000000000287805 */ /* 0x000fe4000001ff00 */
[----:B------:R-:W-:-:S02]  /*2d10*/  CS2R R34, SRZ ;  /* 0x0000000000227805 */ /* 0x000fc4000001ff00 */
[----:B------:R-:W-:Y:S01]  /*2d20*/  CS2R R32, SRZ ;  /* 0x0000000000207805 */ /* 0x000fe2000001ff00 */
[----:B------:R2:W2:Y:S01]  /*2d30*/  LDSM.16.M88.4 R172, [R188+0x2000] ;  /* 0x00200000bcac783b */ /* 0x0004a20000000200 */
[----:B------:R-:W-:Y:S02]  /*2d40*/  CS2R R30, SRZ ;  /* 0x00000000001e7805 */ /* 0x000fe4000001ff00 */
[----:B------:R-:W-:Y:S02]  /*2d50*/  CS2R R28, SRZ ;  /* 0x00000000001c7805 */ /* 0x000fe4000001ff00 */
[----:B------:R-:W-:Y:S01]  /*2d60*/  CS2R R22, SRZ ;  /* 0x0000000000167805 */ /* 0x000fe2000001ff00 */
[----:B------:R1:W2:Y:S01]  /*2d70*/  LDSM.16.M88.4 R144, [R192] ;  /* 0x00000000c090783b */ /* 0x0002a20000000200 */
[----:B------:R-:W-:Y:S02]  /*2d80*/  CS2R R20, SRZ ;  /* 0x0000000000147805 */ /* 0x000fe4000001ff00 */
[----:B------:R-:W-:-:S02]  /*2d90*/  CS2R R26, SRZ ;  /* 0x00000000001a7805 */ /* 0x000fc4000001ff00 */
[----:B------:R-:W-:Y:S01]  /*2da0*/  CS2R R24, SRZ ;  /* 0x0000000000187805 */ /* 0x000fe2000001ff00 */
[----:B------:R1:W2:Y:S01]  /*2db0*/  LDSM.16.M88.4 R160, [R192+0x1000] ;  /* 0x00100000c0a0783b */ /* 0x0002a20000000200 */
[----:B------:R-:W-:Y:S02]  /*2dc0*/  CS2R R18, SRZ ;  /* 0x0000000000127805 */ /* 0x000fe4000001ff00 */
[----:B------:R-:W-:Y:S02]  /*2dd0*/  CS2R R16, SRZ ;  /* 0x0000000000107805 */ /* 0x000fe4000001ff00 */
[----:B------:R-:W-:Y:S01]  /*2de0*/  CS2R R14, SRZ ;  /* 0x00000000000e7805 */ /* 0x000fe2000001ff00 */
[----:B------:R2:W2:Y:S01]  /*2df0*/  LDSM.16.M88.4 R176, [R192+0x2000] ;  /* 0x00200000c0b0783b */ /* 0x0004a20000000200 */
[----:B------:R-:W-:Y:S01]  /*2e00*/  CS2R R12, SRZ ;  /* 0x00000000000c7805 */ /* 0x000fe2000001ff00 */
[----:B------:R-:W-:Y:S01]  /*2e10*/  IMAD.IADD R217, R217, 0x1, R218 ;  /* 0x00000001d9d97824 */ /* 0x000fe200078e02da */
[----:B------:R-:W1:Y:S01]  /*2e20*/  LDCU UR6, c[0x0][0x440] ;  /* 0x00008800ff0677ac */ /* 0x000e620008000800 */
[----:B------:R2:W2:Y:S01]  /*2e30*/  LDSM.16.M88.4 R132, [R220+0x14000] ;  /* 0x01400000dc84783b */ /* 0x0004a20000000200 */
[----:B------:R-:W2:Y:S03]  /*2e40*/  LDCU UR9, c[0x0][0x504] ;  /* 0x0000a080ff0977ac */ /* 0x000ea60008000800 */
[----:B------:R2:W2:Y:S01]  /*2e50*/  LDSM.16.M88.4 R148, [R220+0x15000] ;  /* 0x01500000dc94783b */ /* 0x0004a20000000200 */
[----:B------:R-:W2:Y:S03]  /*2e60*/  LDCU UR8, c[0x0][0x508] ;  /* 0x0000a100ff0877ac */ /* 0x000ea60008000800 */
[----:B------:R2:W2:Y:S01]  /*2e70*/  LDSM.16.M88.4 R164, [R220+0x16000] ;  /* 0x01600000dca4783b */ /* 0x0004a20000000200 */
[----:B------:R-:W2:Y:S03]  /*2e80*/  LDCU UR7, c[0x0][0x3e0] ;  /* 0x00007c00ff0777ac */ /* 0x000ea60008000800 */
[----:B------:R2:W2:Y:S01]  /*2e90*/  LDSM.16.M88.4 R180, [R220+0x17000] ;  /* 0x01700000dcb4783b */ /* 0x0004a20000000200 */
[----:B------:R-:W2:Y:S03]  /*2ea0*/  LDCU UR11, c[0x0][0x45c] ;  /* 0x00008b80ff0b77ac */ /* 0x000ea60008000800 */
[----:B------:R2:W2:Y:S01]  /*2eb0*/  LDSM.16.M88.4 R136, [R3+0x14000] ;  /* 0x014000000388783b */ /* 0x0004a20000000200 */
[----:B-1----:R-:W-:-:S03]  /*2ec0*/  USHF.L.U32 UR12, UR12, 0x6, URZ ;  /* 0x000000060c0c7899 */ /* 0x002fc600080006ff */
[----:B------:R1:W1:Y:S04]  /*2ed0*/  LDSM.16.M88.4 R152, [R3+0x15000] ;  /* 0x015000000398783b */ /* 0x0002680000000200 */
[----:B------:R1:W1:Y:S04]  /*2ee0*/  LDSM.16.M88.4 R168, [R3+0x16000] ;  /* 0x0160000003a8783b */ /* 0x0002680000000200 */
[----:B------:R1:W1:Y:S04]  /*2ef0*/  LDSM.16.M88.4 R184, [R3+0x17000] ;  /* 0x0170000003b8783b */ /* 0x0002680000000200 */
[----:B------:R-:W1:Y:S04]  /*2f00*/  LDSM.16.M88.4 R188, [R188+0x3000] ;  /* 0x00300000bcbc783b */ /* 0x000e680000000200 */
[----:B---34-:R-:W1:Y:S02]  /*2f10*/  LDSM.16.M88.4 R192, [R192+0x3000] ;  /* 0x00300000c0c0783b */ /* 0x018e640000000200 */
.L_x_131:
[----:B------:R-:W0:Y:S01]  /*2f20*/  LDGDEPBAR ;  /* 0x00000000000079af */ /* 0x000e220000000000 */
[----:B------:R-:W-:Y:S01]  /*2f30*/  IMAD.U32 R68, RZ, RZ, UR16 ;  /* 0x00000010ff447e24 */ /* 0x000fe2000f8e00ff */
[----:B------:R-:W-:Y:S01]  /*2f40*/  USHF.L.U32 UR10, UR30, 0x6, URZ ;  /* 0x000000061e0a7899 */ /* 0x000fe200080006ff */
[----:B------:R-:W-:Y:S01]  /*2f50*/  IMAD.U32 R69, RZ, RZ, UR15 ;  /* 0x0000000fff457e24 */ /* 0x000fe2000f8e00ff */
[----:B------:R-:W-:Y:S04]  /*2f60*/  DEPBAR.LE SB0, 0x0 ;  /* 0x000080000000791a */ /* 0x000fe80000000000 */
[----:B------:R-:W-:Y:S06]  /*2f70*/  BAR.SYNC.DEFER_BLOCKING 0x0 ;  /* 0x0000000000007b1d */ /* 0x000fec0000010000 */
[----:B-1----:R-:W-:Y:S04]  /*2f80*/  LDSM.16.M88.4 R8, [R219] ;  /* 0x00000000db08783b */ /* 0x002fe80000000200 */
[----:B------:R-:W3:Y:S04]  /*2f90*/  LDSM.16.M88.4 R44, [R220+0x10000] ;  /* 0x01000000dc2c783b */ /* 0x000ee80000000200 */
[----:B------:R-:W-:Y:S04]  /*2fa0*/  LDSM.16.M88.4 R48, [R216] ;  /* 0x00000000d830783b */ /* 0x000fe80000000200 */
[----:B-----5:R-:W4:Y:S04]  /*2fb0*/  LDSM.16.M88.4 R52, [R3+0x10000] ;  /* 0x010000000334783b */ /* 0x020f280000000200 */
[----:B------:R-:W-:Y:S04]  /*2fc0*/  LDSM.16.M88.4 R56, [R218] ;  /* 0x00000000da38783b */ /* 0x000fe80000000200 */
[----:B------:R-:W2:Y:S04]  /*2fd0*/  LDSM.16.M88.4 R60, [R2+0x10000] ;  /* 0x01000000023c783b */ /* 0x000ea80000000200 */
[----:B------:R-:W-:Y:S01]  /*2fe0*/  LDSM.16.M88.4 R64, [R0+0x10000] ;  /* 0x010000000040783b */ /* 0x000fe20000000200 */
[C---:B---3--:R-:W-:Y:S08]  /*2ff0*/  HMMA.16816.F32.BF16 R4, R8.reuse, R44, RZ ;  /* 0x0000002c0804723c */ /* 0x048ff000000418ff */
[----:B------:R-:W-:Y:S01]  /*3000*/  HMMA.16816.F32.BF16 R8, R8, R46, RZ ;  /* 0x0000002e0808723c */ /* 0x000fe200000418ff */
[----:B------:R-:W3:Y:S11]  /*3010*/  LDSM.16.M88.4 R44, [R217] ;  /* 0x00000000d92c783b */ /* 0x000ef60000000200 */
[C---:B----4-:R-:W-:Y:S05]  /*3020*/  HMMA.16816.F32.BF16 R4, R48.reuse, R52, R4 ;  /* 0x000000343004723c */ /* 0x050fea0000041804 */
[C---:B------:R-:W-:Y:S03]  /*3030*/  LEA R52, P0, R229.reuse, R68, 0x2 ;  /* 0x00000044e5347211 */ /* 0x040fe600078010ff */
[----:B------:R-:W-:Y:S01]  /*3040*/  HMMA.16816.F32.BF16 R8, R48, R54, R8 ;  /* 0x000000363008723c */ /* 0x000fe20000041808 */
[----:B------:R-:W-:Y:S02]  /*3050*/  LDSM.16.M88.4 R48, [R219+0x2000] ;  /* 0x00200000db30783b */ /* 0x000fe40000000200 */
[----:B------:R-:W-:Y:S02]  /*3060*/  LEA.HI.X R53, R229, R69, RZ, 0x2, P0 ;  /* 0x00000045e5357211 */ /* 0x000fe400000f14ff */
[----:B------:R-:W-:Y:S03]  /*3070*/  ISETP.LE.AND P0, PT, R234, UR10, PT ;  /* 0x0000000aea007c0c */ /* 0x000fe6000bf03270 */
[----:B-----5:R-:W5:Y:S04]  /*3080*/  LDG.E R69, desc[UR22][R52.64] ;  /* 0x0000001634457981 */ /* 0x020f68000c1e1900 */
[C---:B--2---:R-:W-:Y:S01]  /*3090*/  HMMA.16816.F32.BF16 R4, R56.reuse, R60, R4 ;  /* 0x0000003c3804723c */ /* 0x044fe20000041804 */
[----:B------:R2:W5:Y:S07]  /*30a0*/  LDG.E R68, desc[UR22][R52.64+0x20] ;  /* 0x0000201634447981 */ /* 0x00056e000c1e1900 */
[----:B------:R-:W-:Y:S01]  /*30b0*/  HMMA.16816.F32.BF16 R8, R56, R62, R8 ;  /* 0x0000003e3808723c */ /* 0x000fe20000041808 */
[----:B------:R-:W-:Y:S04]  /*30c0*/  LDSM.16.M88.4 R56, [R216+0x2000] ;  /* 0x00200000d838783b */ /* 0x000fe80000000200 */
[----:B------:R-:W-:Y:S07]  /*30d0*/  LDSM.16.M88.4 R60, [R3+0x11000] ;  /* 0x01100000033c783b */ /* 0x000fee0000000200 */
[C---:B---3--:R-:W-:Y:S01]  /*30e0*/  HMMA.16816.F32.BF16 R4, R44.reuse, R64, R4 ;  /* 0x000000402c04723c */ /* 0x048fe20000041804 */
[----:B--2---:R-:W2:Y:S07]  /*30f0*/  LDSM.16.M88.4 R52, [R220+0x11000] ;  /* 0x01100000dc34783b */ /* 0x004eae0000000200 */
[----:B------:R-:W-:Y:S01]  /*3100*/  HMMA.16816.F32.BF16 R8, R44, R66, R8 ;  /* 0x000000422c08723c */ /* 0x000fe20000041808 */
[----:B------:R-:W-:Y:S04]  /*3110*/  LDSM.16.M88.4 R44, [R218+0x2000] ;  /* 0x00200000da2c783b */ /* 0x000fe80000000200 */
[----:B------:R-:W3:Y:S07]  /*3120*/  LDSM.16.M88.4 R64, [R2+0x11000] ;  /* 0x011000000240783b */ /* 0x000eee0000000200 */
[C---:B--2---:R-:W-:Y:S08]  /*3130*/  HMMA.16816.F32.BF16 R4, R48.reuse, R52, R4 ;  /* 0x000000343004723c */ /* 0x044ff00000041804 */
[----:B------:R-:W-:Y:S01]  /*3140*/  HMMA.16816.F32.BF16 R8, R48, R54, R8 ;  /* 0x000000363008723c */ /* 0x000fe20000041808 */
[----:B------:R-:W-:Y:S04]  /*3150*/  LDSM.16.M88.4 R48, [R217+0x2000] ;  /* 0x00200000d930783b */ /* 0x000fe80000000200 */
[----:B------:R-:W2:Y:S07]  /*3160*/  LDSM.16.M88.4 R52, [R0+0x11000] ;  /* 0x011000000034783b */ /* 0x000eae0000000200 */
[C---:B------:R-:W-:Y:S08]  /*3170*/  HMMA.16816.F32.BF16 R4, R56.reuse, R60, R4 ;  /* 0x0000003c3804723c */ /* 0x040ff00000041804 */
[----:B------:R-:W-:Y:S01]  /*3180*/  HMMA.16816.F32.BF16 R8, R56, R62, R8 ;  /* 0x0000003e3808723c */ /* 0x000fe20000041808 */
[----:B------:R-:W-:Y:S04]  /*3190*/  LDSM.16.M88.4 R56, [R219+0x4000] ;  /* 0x00400000db38783b */ /* 0x000fe80000000200 */
[----:B------:R-:W4:Y:S07]  /*31a0*/  LDSM.16.M88.4 R60, [R220+0x12000] ;  /* 0x01200000dc3c783b */ /* 0x000f2e0000000200 */
[C---:B---3--:R-:W-:Y:S08]  /*31b0*/  HMMA.16816.F32.BF16 R4, R44.reuse, R64, R4 ;  /* 0x000000402c04723c */ /* 0x048ff00000041804 */
[----:B------:R-:W-:Y:S01]  /*31c0*/  HMMA.16816.F32.BF16 R8, R44, R66, R8 ;  /* 0x000000422c08723c */ /* 0x000fe20000041808 */
[----:B------:R-:W-:Y:S04]  /*31d0*/  LDSM.16.M88.4 R44, [R216+0x4000] ;  /* 0x00400000d82c783b */ /* 0x000fe80000000200 */
[----:B------:R-:W3:Y:S07]  /*31e0*/  LDSM.16.M88.4 R64, [R3+0x12000] ;  /* 0x012000000340783b */ /* 0x000eee0000000200 */
[C---:B--2---:R-:W-:Y:S08]  /*31f0*/  HMMA.16816.F32.BF16 R4, R48.reuse, R52, R4 ;  /* 0x000000343004723c */ /* 0x044ff00000041804 */
[----:B------:R-:W-:Y:S01]  /*3200*/  HMMA.16816.F32.BF16 R8, R48, R54, R8 ;  /* 0x000000363008723c */ /* 0x000fe20000041808 */
[----:B------:R-:W-:Y:S04]  /*3210*/  LDSM.16.M88.4 R48, [R218+0x4000] ;  /* 0x00400000da30783b */ /* 0x000fe80000000200 */
[----:B------:R-:W2:Y:S07]  /*3220*/  LDSM.16.M88.4 R52, [R2+0x12000] ;  /* 0x012000000234783b */ /* 0x000eae0000000200 */
[C---:B----4-:R-:W-:Y:S08]  /*3230*/  HMMA.16816.F32.BF16 R4, R56.reuse, R60, R4 ;  /* 0x0000003c3804723c */ /* 0x050ff00000041804 */
        /* <DEDUP_REMOVED lines=20> */
[----:B------:R-:W-:Y:S11]  /*3380*/  HMMA.16816.F32.BF16 R8, R48, R54, R8 ;  /* 0x000000363008723c */ /* 0x000ff60000041808 */
[----:B------:R-:W-:Y:S01]  /*3390*/  @!UPT UIADD3 URZ, UPT, UPT, URZ, URZ, URZ ;  /* 0x000000fffffff290 */ /* 0x000fe2000fffe0ff */
[C---:B----4-:R-:W-:Y:S08]  /*33a0*/  HMMA.16816.F32.BF16 R4, R56.reuse, R60, R4 ;  /* 0x0000003c3804723c */ /* 0x050ff00000041804 */
[----:B------:R-:W-:Y:S11]  /*33b0*/  HMMA.16816.F32.BF16 R8, R56, R62, R8 ;  /* 0x0000003e3808723c */ /* 0x000ff60000041808 */
[----:B------:R-:W-:Y:S01]  /*33c0*/  @!UPT UIADD3 URZ, UPT, UPT, URZ, URZ, URZ ;  /* 0x000000fffffff290 */ /* 0x000fe2000fffe0ff */
[C---:B---3--:R-:W-:Y:S08]  /*33d0*/  HMMA.16816.F32.BF16 R4, R44.reuse, R64, R4 ;  /* 0x000000402c04723c */ /* 0x048ff00000041804 */
[----:B------:R-:W-:Y:S01]  /*33e0*/  HMMA.16816.F32.BF16 R8, R44, R66, R8 ;  /* 0x000000422c08723c */ /* 0x000fe20000041808 */
[----:B------:R-:W-:Y:S08]  /*33f0*/  @!UPT UIADD3 URZ, UPT, UPT, URZ, URZ, URZ ;  /* 0x000000fffffff290 */ /* 0x000ff0000fffe0ff */
[----:B------:R-:W-:Y:S11]  /*3400*/  @!P0 BRA `(.L_x_127) ;  /* 0x00000000002c8947 */ /* 0x000ff60003800000 */
[----:B------:R-:W-:Y:S02]  /*3410*/  USHF.L.U32 UR17, UR29, 0x5, URZ ;  /* 0x000000051d117899 */ /* 0x000fe400080006ff */
[----:B------:R-:W-:Y:S04]  /*3420*/  UIADD3 UR13, UPT, UPT, UR10, 0x40, URZ ;  /* 0x000000400a0d7890 */ /* 0x000fe8000fffe0ff */
[----:B------:R-:W-:Y:S01]  /*3430*/  VIADD R44, R232, UR17 ;  /* 0x00000011e82c7c36 */ /* 0x000fe20008000000 */
[----:B------:R-:W-:Y:S03]  /*3440*/  UIADD3 UR17, UPT, UPT, UR17, 0x20, URZ ;  /* 0x0000002011117890 */ /* 0x000fe6000fffe0ff */
[----:B------:R-:W-:Y:S03]  /*3450*/  VIADD R44, R44, 0x20 ;  /* 0x000000202c2c7836 */ /* 0x000fe60000000000 */
[----:B------:R-:W-:Y:S02]  /*3460*/  ISETP.GT.AND P0, PT, R230, UR17, PT ;  /* 0x00000011e6007c0c */ /* 0x000fe4000bf04270 */
[----:B------:R-:W-:Y:S05]  /*3470*/  IADD3 R44, PT, PT, R44, UR9, -R230 ;  /* 0x000000092c2c7c10 */ /* 0x000fea000fffe8e6 */
[----:B------:R-:W-:Y:S05]  /*3480*/  VIADD R44, R44, 0xffffffe0 ;  /* 0xffffffe02c2c7836 */ /* 0x000fea0000000000 */
[----:B------:R-:W-:Y:S11]  /*3490*/  ISETP.LE.AND P1, PT, R44, UR13, PT ;  /* 0x0000000d2c007c0c */ /* 0x000ff6000bf23270 */
[----:B------:R-:W-:Y:S02]  /*34a0*/  @!UPT UIADD3 URZ, UPT, UPT, URZ, URZ, URZ ;  /* 0x000000fffffff290 */ /* 0x000fe4000fffe0ff */
[----:B------:R-:W-:Y:S05]  /*34b0*/  @!P1 BRA P0, `(.L_x_128) ;  /* 0x0000000000cc9947 */ /* 0x000fea0000000000 */
.L_x_127:
[C-C-:B------:R-:W-:Y:S01]  /*34c0*/  IADD3 R49, PT, PT, R230.reuse, -UR9, -R232.reuse ;  /* 0x80000009e6317c10 */ /* 0x140fe2000fffe8e8 */
[----:B------:R-:W2:Y:S01]  /*34d0*/  S2R R45, SR_TID.X ;  /* 0x00000000002d7919 */ /* 0x000ea20000002100 */
[----:B------:R-:W-:Y:S01]  /*34e0*/  IADD3 R44, PT, PT, R230, UR8, -R232 ;  /* 0x00000008e62c7c10 */ /* 0x000fe2000fffe8e8 */
[----:B------:R-:W-:Y:S02]  /*34f0*/  VIADD R46, R229, UR10 ;  /* 0x0000000ae52e7c36 */ /* 0x000fe40008000000 */
[----:B------:R-:W-:Y:S02]  /*3500*/  IMAD.U32 R50, RZ, RZ, UR29 ;  /* 0x0000001dff327e24 */ /* 0x000fe4000f8e00ff */
[C---:B------:R-:W-:Y:S02]  /*3510*/  IMAD.IADD R49, R46.reuse, 0x1, R49 ;  /* 0x000000012e317824 */ /* 0x040fe400078e0231 */
[----:B------:R-:W-:Y:S03]  /*3520*/  IMAD.IADD R44, R46, 0x1, R44 ;  /* 0x000000012e2c7824 */ /* 0x000fe600078e022c */
[----:B------:R-:W-:Y:S02]  /*3530*/  VIMNMX R51, PT, PT, RZ, R49, !PT ;  /* 0x00000031ff337248 */ /* 0x000fe40007fe0100 */
[----:B------:R-:W-:Y:S02]  /*3540*/  VIADDMNMX R49, R49, 0x8, RZ, !PT ;  /* 0x0000000831317846 */ /* 0x000fe400078001ff */
[C-C-:B------:R-:W-:Y:S02]  /*3550*/  VIADDMNMX R48, R44.reuse, 0x1, R230.reuse, PT ;  /* 0x000000012c307846 */ /* 0x140fe400038001e6 */
[----:B------:R-:W-:Y:S01]  /*3560*/  VIADDMNMX R44, R44, 0x9, R230, PT ;  /* 0x000000092c2c7846 */ /* 0x000fe200038001e6 */
[----:B--2---:R-:W-:Y:S01]  /*3570*/  IMAD.SHL.U32 R47, R45, 0x2, RZ ;  /* 0x000000022d2f7824 */ /* 0x004fe200078e00ff */
[----:B------:R-:W-:Y:S04]  /*3580*/  SHF.R.U32.HI R45, RZ, 0x3, R45 ;  /* 0x00000003ff2d7819 */ /* 0x000fe8000001162d */
[----:B------:R-:W-:Y:S04]  /*3590*/  LOP3.LUT R47, R47, 0x6, RZ, 0xc0, !PT ;  /* 0x000000062f2f7812 */ /* 0x000fe800078ec0ff */
[----:B------:R-:W-:Y:S05]  /*35a0*/  LOP3.LUT R45, R47, 0x70, R45, 0xf8, !PT ;  /* 0x000000702f2d7812 */ /* 0x000fea00078ef82d */
[----:B------:R-:W-:Y:S04]  /*35b0*/  IMAD R50, R50, 0x20, R45 ;  /* 0x0000002032327824 */ /* 0x000fe800078e022d */
[C---:B------:R-:W-:Y:S01]  /*35c0*/  VIADD R47, R50.reuse, 0x1 ;  /* 0x00000001322f7836 */ /* 0x040fe20000000000 */
[C---:B------:R-:W-:Y:S01]  /*35d0*/  ISETP.GE.AND P2, PT, R50.reuse, R51, PT ;  /* 0x000000333200720c */ /* 0x040fe20003f46270 */
[C---:B------:R-:W-:Y:S01]  /*35e0*/  VIADD R46, R50.reuse, 0x8 ;  /* 0x00000008322e7836 */ /* 0x040fe20000000000 */
[C---:B------:R-:W-:Y:S01]  /*35f0*/  ISETP.GE.AND P1, PT, R50.reuse, R49, PT ;  /* 0x000000313200720c */ /* 0x040fe20003f26270 */
[----:B------:R-:W-:Y:S01]  /*3600*/  VIADD R45, R50, 0x9 ;  /* 0x00000009322d7836 */ /* 0x000fe20000000000 */
[-C--:B------:R-:W-:Y:S02]  /*3610*/  ISETP.GE.AND P0, PT, R47, R51.reuse, PT ;  /* 0x000000332f00720c */ /* 0x080fe40003f06270 */
[----:B------:R-:W-:Y:S02]  /*3620*/  FSEL R4, R4, -INF , P2 ;  /* 0xff80000004047808 */ /* 0x000fe40001000000 */
[----:B------:R-:W-:Y:S02]  /*3630*/  FSEL R6, R6, -INF , P1 ;  /* 0xff80000006067808 */ /* 0x000fe40000800000 */
[----:B------:R-:W-:Y:S02]  /*3640*/  FSEL R5, R5, -INF , P0 ;  /* 0xff80000005057808 */ /* 0x000fe40000000000 */
[----:B------:R-:W-:Y:S02]  /*3650*/  ISETP.GE.AND P6, PT, R50, R48, PT ;  /* 0x000000303200720c */ /* 0x000fe40003fc6270 */
[CC--:B------:R-:W-:Y:S02]  /*3660*/  ISETP.GE.AND P4, PT, R46.reuse, R51.reuse, PT ;  /* 0x000000332e00720c */ /* 0x0c0fe40003f86270 */
[----:B------:R-:W-:Y:S02]  /*3670*/  ISETP.GE.AND P3, PT, R45, R51, PT ;  /* 0x000000332d00720c */ /* 0x000fe40003f66270 */
[-C--:B------:R-:W-:Y:S02]  /*3680*/  ISETP.GE.AND P2, PT, R47, R49.reuse, PT ;  /* 0x000000312f00720c */ /* 0x080fe40003f46270 */
[-C--:B------:R-:W-:Y:S02]  /*3690*/  ISETP.GE.AND P1, PT, R46, R49.reuse, PT ;  /* 0x000000312e00720c */ /* 0x080fe40003f26270 */
[----:B------:R-:W-:Y:S02]  /*36a0*/  ISETP.GE.AND P0, PT, R45, R49, PT ;  /* 0x000000312d00720c */ /* 0x000fe40003f06270 */
[----:B------:R-:W-:Y:S02]  /*36b0*/  FSEL R7, R7, -INF , P2 ;  /* 0xff80000007077808 */ /* 0x000fe40001000000 */
[----:B------:R-:W-:Y:S02]  /*36c0*/  FSEL R8, R8, -INF , P4 ;  /* 0xff80000008087808 */ /* 0x000fe40002000000 */
[----:B------:R-:W-:Y:S02]  /*36d0*/  FSEL R9, R9, -INF , P3 ;  /* 0xff80000009097808 */ /* 0x000fe40001800000 */
[----:B------:R-:W-:Y:S02]  /*36e0*/  FSEL R10, R10, -INF , P1 ;  /* 0xff8000000a0a7808 */ /* 0x000fe40000800000 */
[----:B------:R-:W-:Y:S02]  /*36f0*/  FSEL R11, R11, -INF , P0 ;  /* 0xff8000000b0b7808 */ /* 0x000fe40000000000 */
[----:B------:R-:W-:Y:S02]  /*3700*/  FSEL R4, R4, -INF , !P6 ;  /* 0xff80000004047808 */ /* 0x000fe40007000000 */
[----:B------:R-:W-:Y:S02]  /*3710*/  ISETP.GE.AND P5, PT, R50, R44, PT ;  /* 0x0000002c3200720c */ /* 0x000fe40003fa6270 */
[-C--:B------:R-:W-:Y:S02]  /*3720*/  ISETP.GE.AND P2, PT, R47, R48.reuse, PT ;  /* 0x000000302f00720c */ /* 0x080fe40003f46270 */
[CC--:B------:R-:W-:Y:S02]  /*3730*/  ISETP.GE.AND P4, PT, R46.reuse, R48.reuse, PT ;  /* 0x000000302e00720c */ /* 0x0c0fe40003f86270 */
[----:B------:R-:W-:Y:S02]  /*3740*/  ISETP.GE.AND P3, PT, R45, R48, PT ;  /* 0x000000302d00720c */ /* 0x000fe40003f66270 */
[-C--:B------:R-:W-:Y:S02]  /*3750*/  ISETP.GE.AND P1, PT, R47, R44.reuse, PT ;  /* 0x0000002c2f00720c */ /* 0x080fe40003f26270 */
[-C--:B------:R-:W-:Y:S02]  /*3760*/  ISETP.GE.AND P0, PT, R46, R44.reuse, PT ;  /* 0x0000002c2e00720c */ /* 0x080fe40003f06270 */
[----:B------:R-:W-:Y:S02]  /*3770*/  ISETP.GE.AND P6, PT, R45, R44, PT ;  /* 0x0000002c2d00720c */ /* 0x000fe40003fc6270 */
[----:B------:R-:W-:Y:S02]  /*3780*/  FSEL R6, R6, -INF , !P5 ;  /* 0xff80000006067808 */ /* 0x000fe40006800000 */
[----:B------:R-:W-:Y:S02]  /*3790*/  FSEL R5, R5, -INF , !P2 ;  /* 0xff80000005057808 */ /* 0x000fe40005000000 */
[----:B------:R-:W-:Y:S02]  /*37a0*/  FSEL R8, R8, -INF , !P4 ;  /* 0xff80000008087808 */ /* 0x000fe40006000000 */
[----:B------:R-:W-:Y:S02]  /*37b0*/  FSEL R9, R9, -INF , !P3 ;  /* 0xff80000009097808 */ /* 0x000fe40005800000 */
[----:B------:R-:W-:Y:S02]  /*37c0*/  FSEL R7, R7, -INF , !P1 ;  /* 0xff80000007077808 */ /* 0x000fe40004800000 */
[----:B------:R-:W-:Y:S02]  /*37d0*/  FSEL R10, R10, -INF , !P0 ;  /* 0xff8000000a0a7808 */ /* 0x000fe40004000000 */
[----:B------:R-:W-:Y:S07]  /*37e0*/  FSEL R11, R11, -INF , !P6 ;  /* 0xff8000000b0b7808 */ /* 0x000fee0007000000 */
.L_x_128:
[----:B------:R-:W2:Y:S01]  /*37f0*/  S2R R221, SR_TID.X ;  /* 0x0000000000dd7919 */ /* 0x000ea20000002100 */
[C---:B------:R-:W-:Y:S01]  /*3800*/  FMUL.FTZ R67, R228.reuse, 1.4426950216293334961 ;  /* 0x3fb8aa3be4437820 */ /* 0x040fe20000410000 */
[----:B------:R-:W-:Y:S01]  /*3810*/  FSETP.NEU.FTZ.AND P1, PT, R228, -INF , PT ;  /* 0xff800000e400780b */ /* 0x000fe20003f3d000 */
[C---:B------:R-:W-:Y:S01]  /*3820*/  FMUL.FTZ R65, R227.reuse, 1.4426950216293334961 ;  /* 0x3fb8aa3be3417820 */ /* 0x040fe20000410000 */
[----:B------:R-:W-:Y:S01]  /*3830*/  FSETP.NEU.FTZ.AND P0, PT, R227, -INF , PT ;  /* 0xff800000e300780b */ /* 0x000fe20003f1d000 */
[----:B------:R-:W-:Y:S01]  /*3840*/  IMAD.MOV.U32 R60, RZ, RZ, 0x240 ;  /* 0x00000240ff3c7424 */ /* 0x000fe200078e00ff */
[----:B------:R-:W-:Y:S01]  /*3850*/  FSEL R67, R67, RZ, P1 ;  /* 0x000000ff43437208 */ /* 0x000fe20000800000 */
[----:B------:R-:W-:Y:S01]  /*3860*/  UISETP.GT.AND UP0, UPT, UR30, UR14, UPT ;  /* 0x0000000e1e00728c */ /* 0x000fe2000bf04270 */
[----:B------:R-:W-:Y:S03]  /*3870*/  FSEL R65, R65, RZ, P0 ;  /* 0x000000ff41417208 */ /* 0x000fe60000000000 */
[--C-:B------:R-:W-:Y:S01]  /*3880*/  FFMA.FTZ R57, R4, UR11, -R67.reuse ;  /* 0x0000000b04397c23 */ /* 0x100fe20008010843 */
[----:B------:R-:W-:Y:S01]  /*3890*/  FFMA.FTZ R58, R5, UR11, -R67 ;  /* 0x0000000b053a7c23 */ /* 0x000fe20008010843 */
[--C-:B------:R-:W-:Y:S01]  /*38a0*/  FFMA.FTZ R59, R6, UR11, -R65.reuse ;  /* 0x0000000b063b7c23 */ /* 0x100fe20008010841 */
[----:B------:R-:W-:Y:S01]  /*38b0*/  FFMA.FTZ R62, R7, UR11, -R65 ;  /* 0x0000000b073e7c23 */ /* 0x000fe20008010841 */
[--C-:B------:R-:W-:Y:S01]  /*38c0*/  FFMA.FTZ R70, R8, UR11, -R67.reuse ;  /* 0x0000000b08467c23 */ /* 0x100fe20008010843 */
[----:B------:R-:W-:Y:S01]  /*38d0*/  FFMA.FTZ R67, R9, UR11, -R67 ;  /* 0x0000000b09437c23 */ /* 0x000fe20008010843 */
[----:B------:R-:W-:Y:S01]  /*38e0*/  MUFU.EX2 R57, R57 ;  /* 0x0000003900397308 */ /* 0x000fe20000000800 */
[--C-:B------:R-:W-:Y:S01]  /*38f0*/  FFMA.FTZ R66, R10, UR11, -R65.reuse ;  /* 0x0000000b0a427c23 */ /* 0x100fe20008010841 */
[----:B------:R-:W-:Y:S08]  /*3900*/  FFMA.FTZ R65, R11, UR11, -R65 ;  /* 0x0000000b0b417c23 */ /* 0x000ff00008010841 */
[----:B------:R-:W3:Y:S10]  /*3910*/  MUFU.EX2 R58, R58 ;  /* 0x0000003a003a7308 */ /* 0x000ef40000000800 */
[----:B------:R-:W-:Y:S10]  /*3920*/  MUFU.EX2 R59, R59 ;  /* 0x0000003b003b7308 */ /* 0x000ff40000000800 */
[----:B------:R-:W4:Y:S10]  /*3930*/  MUFU.EX2 R62, R62 ;  /* 0x0000003e003e7308 */ /* 0x000f340000000800 */
[----:B------:R-:W-:Y:S10]  /*3940*/  MUFU.EX2 R70, R70 ;  /* 0x0000004600467308 */ /* 0x000ff40000000800 */
[----:B------:R-:W1:Y:S10]  /*3950*/  MUFU.EX2 R67, R67 ;  /* 0x0000004300437308 */ /* 0x000e740000000800 */
[----:B------:R-:W-:Y:S10]  /*3960*/  MUFU.EX2 R66, R66 ;  /* 0x0000004200427308 */ /* 0x000ff40000000800 */
[----:B------:R-:W1:Y:S01]  /*3970*/  MUFU.EX2 R65, R65 ;  /* 0x0000004100417308 */ /* 0x000e620000000800 */
[C---:B--2---:R-:W-:Y:S01]  /*3980*/  IMAD.SHL.U32 R222, R221.reuse, 0x8, RZ ;  /* 0x00000008ddde7824 */ /* 0x044fe200078e00ff */
[--C-:B------:R-:W-:Y:S01]  /*3990*/  SHF.R.U32.HI R81, RZ, 0x3, R221.reuse ;  /* 0x00000003ff517819 */ /* 0x100fe200000116dd */
[C---:B------:R-:W-:Y:S01]  /*39a0*/  IMAD.SHL.U32 R56, R221.reuse, 0x10, RZ ;  /* 0x00000010dd387824 */ /* 0x040fe200078e00ff */
[C---:B------:R-:W-:Y:S01]  /*39b0*/  LOP3.LUT P5, RZ, R221.reuse, 0x4, RZ, 0xc0, !PT ;  /* 0x00000004ddff7812 */ /* 0x040fe200078ac0ff */
[C---:B------:R-:W-:Y:S01]  /*39c0*/  IMAD.SHL.U32 R80, R221.reuse, 0x2, RZ ;  /* 0x00000002dd507824 */ /* 0x040fe200078e00ff */
[----:B------:R-:W-:Y:S01]  /*39d0*/  LOP3.LUT R63, R222, 0xe0, RZ, 0xc0, !PT ;  /* 0x000000e0de3f7812 */ /* 0x000fe200078ec0ff */
[C---:B------:R-:W-:Y:S01]  /*39e0*/  IMAD.SHL.U32 R82, R221.reuse, 0x4, RZ ;  /* 0x00000004dd527824 */ /* 0x040fe200078e00ff */
[----:B------:R-:W-:Y:S01]  /*39f0*/  LOP3.LUT R4, R56, 0x600, RZ, 0xc0, !PT ;  /* 0x0000060038047812 */ /* 0x000fe200078ec0ff */
[----:B------:R-:W-:Y:S01]  /*3a00*/  IMAD.SHL.U32 R83, R221, 0x20, RZ ;  /* 0x00000020dd537824 */ /* 0x000fe200078e00ff */
[----:B------:R-:W-:Y:S01]  /*3a10*/  LOP3.LUT R63, R63, 0x18, R221, 0xf8, !PT ;  /* 0x000000183f3f7812 */ /* 0x000fe200078ef8dd */
[----:B------:R-:W-:Y:S01]  /*3a20*/  IMAD.SHL.U32 R84, R221, 0x40, RZ ;  /* 0x00000040dd547824 */ /* 0x000fe200078e00ff */
[----:B------:R-:W-:Y:S02]  /*3a30*/  LOP3.LUT R4, R4, 0x6, R80, 0xf8, !PT ;  /* 0x0000000604047812 */ /* 0x000fe400078ef850 */
[----:B------:R-:W-:Y:S02]  /*3a40*/  LOP3.LUT R63, R63, 0x10, R81, 0x78, !PT ;  /* 0x000000103f3f7812 */ /* 0x000fe400078e7851 */
[----:B------:R-:W-:Y:S02]  /*3a50*/  LOP3.LUT R61, R82, 0x20, RZ, 0xc0, !PT ;  /* 0x00000020523d7812 */ /* 0x000fe400078ec0ff */
[----:B------:R-:W-:Y:S02]  /*3a60*/  LOP3.LUT R63, R4, R63, RZ, 0xfc, !PT ;  /* 0x0000003f043f7212 */ /* 0x000fe400078efcff */
[----:B------:R-:W-:Y:S02]  /*3a70*/  SEL R60, R60, 0x1c0, !P5 ;  /* 0x000001c03c3c7807 */ /* 0x000fe40006800000 */
[C---:B------:R-:W-:Y:S02]  /*3a80*/  LEA R64, R63.reuse, UR28, 0x1 ;  /* 0x0000001c3f407c11 */ /* 0x040fe4000f8e08ff */
[----:B---3--:R-:W-:Y:S02]  /*3a90*/  F2FP.BF16.F32.PACK_AB R7, R58, R57 ;  /* 0x000000393a07723e */ /* 0x008fe400000010ff */
[----:B------:R-:W-:Y:S01]  /*3aa0*/  LEA R63, R63, UR4, 0x1 ;  /* 0x000000043f3f7c11 */ /* 0x000fe2000f8e08ff */
[----:B------:R-:W-:Y:S01]  /*3ab0*/  IMAD.IADD R61, R64, 0x1, -R61 ;  /* 0x00000001403d7824 */ /* 0x000fe200078e0a3d */
[----:B----4-:R-:W-:Y:S01]  /*3ac0*/  F2FP.BF16.F32.PACK_AB R6, R62, R59 ;  /* 0x0000003b3e06723e */ /* 0x010fe200000010ff */
[----:B------:R-:W-:Y:S01]  /*3ad0*/  IMAD.IADD R64, R64, 0x1, R60 ;  /* 0x0000000140407824 */ /* 0x000fe200078e023c */
[----:B-1----:R-:W-:Y:S01]  /*3ae0*/  F2FP.BF16.F32.PACK_AB R5, R67, R70 ;  /* 0x000000464305723e */ /* 0x002fe200000010ff */
[----:B------:R-:W-:Y:S01]  /*3af0*/  STS [R63+0x15000], R7 ;  /* 0x015000073f007388 */ /* 0x000fe20000000800 */
[----:B------:R-:W-:Y:S01]  /*3b00*/  F2FP.BF16.F32.PACK_AB R4, R65, R66 ;  /* 0x000000424104723e */ /* 0x000fe200000010ff */
[----:B------:R-:W-:Y:S01]  /*3b10*/  IMAD.IADD R60, R60, 0x1, R61 ;  /* 0x000000013c3c7824 */ /* 0x000fe200078e023d */
[----:B------:R-:W-:Y:S03]  /*3b20*/  SHF.R.U32.HI R223, RZ, 0x2, R221 ;  /* 0x00000002ffdf7819 */ /* 0x000fe600000116dd */
[----:B------:R-:W-:Y:S01]  /*3b30*/  STS [R64], R6 ;  /* 0x0000000640007388 */ /* 0x000fe20000000800 */
[----:B------:R-:W-:Y:S02]  /*3b40*/  LOP3.LUT R80, R80, 0x20, RZ, 0xc0, !PT ;  /* 0x0000002050507812 */ /* 0x000fe400078ec0ff */
[----:B------:R-:W-:Y:S03]  /*3b50*/  LOP3.LUT R235, R222, 0x38, RZ, 0xc0, !PT ;  /* 0x00000038deeb7812 */ /* 0x000fe600078ec0ff */
[----:B------:R-:W-:Y:S06]  /*3b60*/  STS [R61+0x10], R5 ;  /* 0x000010053d007388 */ /* 0x000fec0000000800 */
[----:B------:R-:W-:Y:S06]  /*3b70*/  STS [R60+0x10], R4 ;  /* 0x000010043c007388 */ /* 0x000fec0000000800 */
[----:B------:R-:W1:Y:S06]  /*3b80*/  LDSM.16.M88.4 R8, [R219+0x8000] ;  /* 0x00800000db08783b */ /* 0x000e6c0000000200 */
[----:B------:R-:W2:Y:S06]  /*3b90*/  LDSM.16.M88.4 R44, [R216+0x8000] ;  /* 0x00800000d82c783b */ /* 0x000eac0000000200 */
[----:B------:R-:W3:Y:S06]  /*3ba0*/  LDSM.16.M88.4 R48, [R218+0x8000] ;  /* 0x00800000da30783b */ /* 0x000eec0000000200 */
[----:B------:R-:W4:Y:S01]  /*3bb0*/  LDSM.16.M88.4 R52, [R217+0x8000] ;  /* 0x00800000d934783b */ /* 0x000f220000000200 */
[C---:B-1----:R-:W-:Y:S08]  /*3bc0*/  HMMA.16816.F32.BF16 R4, R8.reuse, R132, RZ ;  /* 0x000000840804723c */ /* 0x042ff000000418ff */
[----:B------:R-:W-:Y:S11]  /*3bd0*/  HMMA.16816.F32.BF16 R8, R8, R134, RZ ;  /* 0x000000860808723c */ /* 0x000ff600000418ff */
[----:B------:R-:W-:Y:S01]  /*3be0*/  @!UPT UIADD3 URZ, UPT, UPT, URZ, URZ, URZ ;  /* 0x000000fffffff290 */ /* 0x000fe2000fffe0ff */
[C---:B--2---:R-:W-:Y:S08]  /*3bf0*/  HMMA.16816.F32.BF16 R4, R44.reuse, R136, R4 ;  /* 0x000000882c04723c */ /* 0x044ff00000041804 */
[----:B------:R-:W-:Y:S01]  /*3c00*/  HMMA.16816.F32.BF16 R8, R44, R138, R8 ;  /* 0x0000008a2c08723c */ /* 0x000fe20000041808 */
[----:B------:R-:W1:Y:S11]  /*3c10*/  LDSM.16.M88.4 R44, [R219+0xa000] ;  /* 0x00a00000db2c783b */ /* 0x000e760000000200 */
[C---:B---3--:R-:W-:Y:S08]  /*3c20*/  HMMA.16816.F32.BF16 R4, R48.reuse, R140, R4 ;  /* 0x0000008c3004723c */ /* 0x048ff00000041804 */
[----:B------:R-:W-:Y:S01]  /*3c30*/  HMMA.16816.F32.BF16 R8, R48, R142, R8 ;  /* 0x0000008e3008723c */ /* 0x000fe20000041808 */
[----:B------:R-:W2:Y:S11]  /*3c40*/  LDSM.16.M88.4 R48, [R216+0xa000] ;  /* 0x00a00000d830783b */ /* 0x000eb60000000200 */
[C---:B----4-:R-:W-:Y:S08]  /*3c50*/  HMMA.16816.F32.BF16 R4, R52.reuse, R144, R4 ;  /* 0x000000903404723c */ /* 0x050ff00000041804 */
        /* <DEDUP_REMOVED lines=30> */
[----:B------:R-:W-:Y:S03]  /*3e40*/  HMMA.16816.F32.BF16 R8, R44, R186, R8 ;  /* 0x000000ba2c08723c */ /* 0x000fe60000041808 */
[----:B------:R-:W-:Y:S02]  /*3e50*/  LOP3.LUT R44, R83, 0xe0, RZ, 0xc0, !PT ;  /* 0x000000e0532c7812 */ /* 0x000fe400078ec0ff */
[----:B------:R-:W-:Y:S02]  /*3e60*/  LOP3.LUT R45, R84, 0x200, RZ, 0xc0, !PT ;  /* 0x00000200542d7812 */ /* 0x000fe400078ec0ff */
[----:B------:R-:W-:Y:S02]  /*3e70*/  LOP3.LUT R56, R44, 0x100, R56, 0xf8, !PT ;  /* 0x000001002c387812 */ /* 0x000fe400078ef838 */
[----:B------:R-:W-:Y:S02]  /*3e80*/  LOP3.LUT R47, R84, 0x1c0, RZ, 0xc0, !PT ;  /* 0x000001c0542f7812 */ /* 0x000fe400078ec0ff */
[----:B------:R-:W-:Y:S01]  /*3e90*/  SHF.R.U32.HI R46, RZ, 0x3, R56 ;  /* 0x00000003ff2e7819 */ /* 0x000fe20000011638 */
[C---:B--2---:R-:W-:Y:S05]  /*3ea0*/  HMMA.16816.F32.BF16 R4, R48.reuse, R188, R4 ;  /* 0x000000bc3004723c */ /* 0x044fea0000041804 */
[----:B------:R-:W-:Y:S02]  /*3eb0*/  LOP3.LUT R47, R47, 0x38, R223, 0xf8, !PT ;  /* 0x000000382f2f7812 */ /* 0x000fe400078ef8df */
[C---:B------:R-:W-:Y:S01]  /*3ec0*/  LOP3.LUT R44, R221.reuse, 0x8, RZ, 0xc0, !PT ;  /* 0x00000008dd2c7812 */ /* 0x040fe200078ec0ff */
[----:B------:R-:W-:Y:S03]  /*3ed0*/  HMMA.16816.F32.BF16 R8, R48, R190, R8 ;  /* 0x000000be3008723c */ /* 0x000fe60000041808 */
[----:B------:R-:W-:Y:S01]  /*3ee0*/  IMAD.SHL.U32 R48, R221, 0x100, RZ ;  /* 0x00000100dd307824 */ /* 0x000fe200078e00ff */
[----:B------:R-:W-:Y:S02]  /*3ef0*/  LOP3.LUT R47, R47, 0x38, R222, 0x78, !PT ;  /* 0x000000382f2f7812 */ /* 0x000fe400078e78de */
[----:B------:R-:W-:Y:S02]  /*3f00*/  LOP3.LUT R44, R44, 0x38, R46, 0x78, !PT ;  /* 0x000000382c2c7812 */ /* 0x000fe400078e782e */
[----:B------:R-:W-:Y:S02]  /*3f10*/  LOP3.LUT R45, R45, 0x1000, R48, 0xf8, !PT ;  /* 0x000010002d2d7812 */ /* 0x000fe400078ef830 */
[----:B------:R-:W-:Y:S02]  /*3f20*/  LOP3.LUT R44, R44, R56, RZ, 0x3c, !PT ;  /* 0x000000382c2c7212 */ /* 0x000fe400078e3cff */
[C---:B---3--:R-:W-:Y:S05]  /*3f30*/  HMMA.16816.F32.BF16 R4, R52.reuse, R192, R4 ;  /* 0x000000c03404723c */ /* 0x048fea0000041804 */
[----:B------:R-:W-:Y:S02]  /*3f40*/  LOP3.LUT R45, R45, R47, RZ, 0xfc, !PT ;  /* 0x0000002f2d2d7212 */ /* 0x000fe400078efcff */
[C---:B------:R-:W-:Y:S01]  /*3f50*/  LEA R225, R44.reuse, UR4, 0x1 ;  /* 0x000000042ce17c11 */ /* 0x040fe2000f8e08ff */
[----:B------:R-:W-:Y:S03]  /*3f60*/  HMMA.16816.F32.BF16 R8, R52, R194, R8 ;  /* 0x000000c23408723c */ /* 0x000fe60000041808 */
[----:B------:R-:W-:Y:S02]  /*3f70*/  LEA R224, R45, UR4, 0x1 ;  /* 0x000000042de07c11 */ /* 0x000fe4000f8e08ff */
[----:B------:R-:W-:Y:S05]  /*3f80*/  LEA R46, R44, UR28, 0x1 ;  /* 0x0000001c2c2e7c11 */ /* 0x000fea000f8e08ff */
[----:B------:R-:W-:Y:S02]  /*3f90*/  VIADD R85, R46, 0x20 ;  /* 0x000000202e557836 */ /* 0x000fe40000000000 */
[C---:B-----5:R-:W-:Y:S01]  /*3fa0*/  FADD.FTZ R4, -R69.reuse, R4 ;  /* 0x0000000445047221 */ /* 0x060fe20000010100 */
[----:B------:R-:W-:Y:S01]  /*3fb0*/  FADD.FTZ R5, -R69, R5 ;  /* 0x0000000545057221 */ /* 0x000fe20000010100 */
        /* <DEDUP_REMOVED lines=8> */
[----:B------:R-:W-:Y:S01]  /*4040*/  F2FP.BF16.F32.PACK_AB R4, R5, R4 ;  /* 0x000000040504723e */ /* 0x000fe200000010ff */
[C---:B------:R-:W-:Y:S01]  /*4050*/  FADD.FTZ R10, -R68.reuse, R10 ;  /* 0x0000000a440a7221 */ /* 0x040fe20000010100 */
[----:B------:R-:W-:Y:S01]  /*4060*/  FADD.FTZ R11, -R68, R11 ;  /* 0x0000000b440b7221 */ /* 0x000fe20000010100 */
[----:B------:R-:W-:Y:S01]  /*4070*/  FMUL.FTZ R8, R70, R8 ;  /* 0x0000000846087220 */ /* 0x000fe20000410000 */
[----:B------:R-:W-:Y:S01]  /*4080*/  FMUL.FTZ R9, R67, R9 ;  /* 0x0000000943097220 */ /* 0x000fe20000410000 */
[----:B------:R-:W-:Y:S01]  /*4090*/  F2FP.BF16.F32.PACK_AB R6, R7, R6 ;  /* 0x000000060706723e */ /* 0x000fe200000010ff */
[----:B------:R-:W-:Y:S01]  /*40a0*/  STS [R63+0x14000], R4 ;  /* 0x014000043f007388 */ /* 0x000fe20000000800 */
[----:B------:R-:W-:Y:S01]  /*40b0*/  FMUL.FTZ R10, R66, R10 ;  /* 0x0000000a420a7220 */ /* 0x000fe20000410000 */
[----:B------:R-:W-:Y:S01]  /*40c0*/  FMUL.FTZ R11, R65, R11 ;  /* 0x0000000b410b7220 */ /* 0x000fe20000410000 */
[----:B------:R-:W-:Y:S03]  /*40d0*/  F2FP.BF16.F32.PACK_AB R8, R9, R8 ;  /* 0x000000080908723e */ /* 0x000fe600000010ff */
[----:B------:R-:W-:Y:S01]  /*40e0*/  STS [R64+-0x1000], R6 ;  /* 0xfff0000640007388 */ /* 0x000fe20000000800 */
[----:B------:R-:W-:Y:S01]  /*40f0*/  @P5 VIADD R85, R46, 0xffffffe0 ;  /* 0xffffffe02e555836 */ /* 0x000fe20000000000 */
[----:B------:R-:W-:Y:S04]  /*4100*/  F2FP.BF16.F32.PACK_AB R10, R11, R10 ;  /* 0x0000000a0b0a723e */ /* 0x000fe800000010ff */
[----:B------:R-:W-:Y:S06]  /*4110*/  STS [R61+-0xff0], R8 ;  /* 0xfff010083d007388 */ /* 0x000fec0000000800 */
[----:B------:R-:W-:Y:S01]  /*4120*/  STS [R60+-0xff0], R10 ;  /* 0xfff0100a3c007388 */ /* 0x000fe20000000800 */
[----:B------:R-:W-:Y:S06]  /*4130*/  BAR.SYNC.DEFER_BLOCKING 0x0 ;  /* 0x0000000000007b1d */ /* 0x000fec0000010000 */
[----:B------:R-:W-:Y:S06]  /*4140*/  LDSM.16.MT88.4 R4, [R225+0x15000] ;  /* 0x01500000e104783b */ /* 0x000fec0000004200 */
[----:B------:R-:W1:Y:S06]  /*4150*/  LDSM.16.MT88.4 R8, [R224+0x8000] ;  /* 0x00800000e008783b */ /* 0x000e6c0000004200 */
[----:B------:R-:W2:Y:S06]  /*4160*/  LDSM.16.MT88.4 R44, [R85] ;  /* 0x00000000552c783b */ /* 0x000eac0000004200 */
[----:B------:R-:W3:Y:S06]  /*4170*/  LDSM.16.MT88.4 R48, [R224+0xc000] ;  /* 0x00c00000e030783b */ /* 0x000eec0000004200 */
[----:B------:R-:W-:Y:S06]  /*4180*/  LDSM.16.MT88.4 R52, [R225+0x15400] ;  /* 0x01540000e134783b */ /* 0x000fec0000004200 */
[----:B------:R-:W4:Y:S06]  /*4190*/  LDSM.16.MT88.4 R56, [R224+0x8800] ;  /* 0x00880000e038783b */ /* 0x000f2c0000004200 */
[----:B------:R-:W4:Y:S06]  /*41a0*/  LDSM.16.MT88.4 R60, [R85+0x400] ;  /* 0x00040000553c783b */ /* 0x000f2c0000004200 */
[----:B------:R-:W4:Y:S01]  /*41b0*/  LDSM.16.MT88.4 R64, [R224+0xc800] ;  /* 0x00c80000e040783b */ /* 0x000f220000004200 */
[-C--:B-1----:R-:W-:Y:S05]  /*41c0*/  HMMA.16816.F32.BF16 R12, R4, R8.reuse, R12 ;  /* 0x00000008040c723c */ /* 0x082fea000004180c */
[----:B------:R-:W-:Y:S03]  /*41d0*/  LDSM.16.MT88.4 R68, [R224+0x9000] ;  /* 0x00900000e044783b */ /* 0x000fe60000004200 */
[C---:B--2---:R-:W-:Y:S03]  /*41e0*/  HMMA.16816.F32.BF16 R16, R44.reuse, R8, R16 ;  /* 0x000000082c10723c */ /* 0x044fe60000041810 */
[----:B------:R-:W-:Y:S06]  /*41f0*/  LDSM.16.MT88.4 R72, [R85+0x800] ;  /* 0x000800005548783b */ /* 0x000fec0000004200 */
[----:B------:R-:W-:Y:S01]  /*4200*/  LDSM.16.MT88.4 R76, [R224+0xd000] ;  /* 0x00d00000e04c783b */ /* 0x000fe20000004200 */
        /* <DEDUP_REMOVED lines=8> */
[----:B------:R-:W2:Y:S06]  /*4290*/  LDSM.16.MT88.4 R4, [R225+0x15c00] ;  /* 0x015c0000e104783b */ /* 0x000eac0000004200 */
[----:B------:R-:W3:Y:S01]  /*42a0*/  LDSM.16.MT88.4 R48, [R85+0xc00] ;  /* 0x000c00005530783b */ /* 0x000ee20000004200 */
        /* <DEDUP_REMOVED lines=18> */
[----:B------:R-:W-:Y:S02]  /*43d0*/  LOP3.LUT R9, R80, 0x18, R81, 0xf8, !PT ;  /* 0x0000001850097812 */ /* 0x000fe400078ef851 */
[----:B------:R-:W-:Y:S02]  /*43e0*/  LOP3.LUT R8, R83, 0x1e0, RZ, 0xc0, !PT ;  /* 0x000001e053087812 */ /* 0x000fe400078ec0ff */
[-C--:B--2---:R-:W-:Y:S05]  /*43f0*/  HMMA.16816.F32.BF16 R12, R4, R44.reuse, R12 ;  /* 0x0000002c040c723c */ /* 0x084fea000004180c */
[----:B------:R-:W-:Y:S02]  /*4400*/  LOP3.LUT R9, R9, 0x1c0, R84, 0xf8, !PT ;  /* 0x000001c009097812 */ /* 0x000fe400078ef854 */
[----:B------:R-:W-:Y:S01]  /*4410*/  LOP3.LUT R82, R8, 0x38, R82, 0x78, !PT ;  /* 0x0000003808527812 */ /* 0x000fe200078e7852 */
[C---:B---3--:R-:W-:Y:S04]  /*4420*/  HMMA.16816.F32.BF16 R16, R48.reuse, R44, R16 ;  /* 0x0000002c3010723c */ /* 0x048fe80000041810 */
[----:B------:R-:W-:Y:S02]  /*4430*/  SHF.R.U32.HI R8, RZ, 0x1, R221 ;  /* 0x00000001ff087819 */ /* 0x000fe400000116dd */
[----:B------:R-:W-:Y:S02]  /*4440*/  LOP3.LUT R9, R9, 0x38, R222, 0x78, !PT ;  /* 0x0000003809097812 */ /* 0x000fe400078e78de */
[-C--:B------:R-:W-:Y:S03]  /*4450*/  HMMA.16816.F32.BF16 R20, R48, R46.reuse, R20 ;  /* 0x0000002e3014723c */ /* 0x080fe60000041814 */
[----:B------:R-:W-:Y:S02]  /*4460*/  LOP3.LUT R8, R82, 0x8, R8, 0x78, !PT ;  /* 0x0000000852087812 */ /* 0x000fe400078e7808 */
[----:B------:R-:W-:Y:S02]  /*4470*/  LOP3.LUT R83, R83, 0x400, RZ, 0xc0, !PT ;  /* 0x0000040053537812 */ /* 0x000fe400078ec0ff */
        /* <DEDUP_REMOVED lines=9> */
[----:B------:R-:W-:Y:S11]  /*4510*/  BRA.U !UP0, `(.L_x_129) ;  /* 0x0000000108f87547 */ /* 0x000ff6000b800000 */
[----:B------:R-:W-:Y:S02]  /*4520*/  IADD3 R7, P0, PT, RZ, -UR26, RZ ;  /* 0x8000001aff077c10 */ /* 0x000fe4000ff1e0ff */
[----:B------:R-:W-:Y:S02]  /*4530*/  LOP3.LUT R9, R222, 0x1f8, RZ, 0xc0, !PT ;  /* 0x000001f8de097812 */ /* 0x000fe400078ec0ff */
[----:B------:R-:W-:Y:S01]  /*4540*/  ISETP.GE.AND P4, PT, R235, UR6, PT ;  /* 0x00000006eb007c0c */ /* 0x000fe2000bf86270 */
[----:B------:R-:W-:Y:S01]  /*4550*/  IMAD.X R4, RZ, RZ, ~UR12, P0 ;  /* 0x8000000cff047e24 */ /* 0x000fe200080e06ff */
[----:B------:R-:W-:Y:S02]  /*4560*/  LOP3.LUT R9, R9, 0x38, R221, 0x78, !PT ;  /* 0x0000003809097812 */ /* 0x000fe400078e78dd */
[----:B------:R-:W-:Y:S02]  /*4570*/  LOP3.LUT R6, R235, 0x40, RZ, 0xfc, !PT ;  /* 0x00000040eb067812 */ /* 0x000fe400078efcff */
[----:B------:R-:W-:Y:S02]  /*4580*/  SHF.R.S64 R7, R7, 0x1f, R4 ;  /* 0x0000001f07077819 */ /* 0x000fe40000001004 */
[----:B------:R-:W-:Y:S02]  /*4590*/  LOP3.LUT R9, R9, 0x1e00, R222, 0xf8, !PT ;  /* 0x00001e0009097812 */ /* 0x000fe400078ef8de */
[----:B------:R-:W-:Y:S02]  /*45a0*/  IADD3 R238, P0, PT, R238, R7, RZ ;  /* 0x00000007eeee7210 */ /* 0x000fe40007f1e0ff */
[----:B------:R-:W-:Y:S01]  /*45b0*/  ISETP.GE.AND P3, PT, R6, UR6, PT ;  /* 0x0000000606007c0c */ /* 0x000fe2000bf66270 */
[----:B------:R-:W-:Y:S01]  /*45c0*/  IMAD.U32 R6, RZ, RZ, UR19 ;  /* 0x00000013ff067e24 */ /* 0x000fe2000f8e00ff */
[----:B------:R-:W-:Y:S01]  /*45d0*/  LEA.HI.X.SX32 R239, R4, R239, 0x1, P0 ;  /* 0x000000ef04ef7211 */ /* 0x000fe200000f0eff */
[----:B------:R-:W-:Y:S01]  /*45e0*/  IMAD.U32 R4, RZ, RZ, UR18 ;  /* 0x00000012ff047e24 */ /* 0x000fe2000f8e00ff */
[----:B------:R-:W-:Y:S02]  /*45f0*/  LEA R9, R9, UR4, 0x1 ;  /* 0x0000000409097c11 */ /* 0x000fe4000f8e08ff */
[----:B------:R-:W-:Y:S02]  /*4600*/  LOP3.LUT R5, R235, 0x80, RZ, 0xfc, !PT ;  /* 0x00000080eb057812 */ /* 0x000fe400078efcff */
[----:B------:R-:W-:Y:S01]  /*4610*/  LEA R6, P0, R6, R238, 0x1 ;  /* 0x000000ee06067211 */ /* 0x000fe200078008ff */
[----:B------:R-:W-:Y:S01]  /*4620*/  @!PT LDS RZ, [RZ] ;  /* 0x00000000fffff984 */ /* 0x000fe20000000800 */
[----:B------:R-:W-:Y:S01]  /*4630*/  @!PT LDS RZ, [RZ] ;  /* 0x00000000fffff984 */ /* 0x000fe20000000800 */
[----:B------:R-:W-:Y:S01]  /*4640*/  @!PT LDS RZ, [RZ] ;  /* 0x00000000fffff984 */ /* 0x000fe20000000800 */
[----:B------:R1:W-:Y:S01]  /*4650*/  @!P4 LDGSTS.E.BYPASS.LTC128B.128 [R9+0x8000], desc[UR22][R238.64] ;  /* 0x08000000ee09cfae */ /* 0x0003e2000b981a16 */
[----:B------:R-:W-:Y:S01]  /*4660*/  ISETP.GE.AND P2, PT, R5, UR6, PT ;  /* 0x0000000605007c0c */ /* 0x000fe2000bf46270 */
[----:B------:R-:W-:Y:S01]  /*4670*/  IMAD.U32 R5, RZ, RZ, UR19 ;  /* 0x00000013ff057e24 */ /* 0x000fe2000f8e00ff */
[----:B------:R-:W-:Y:S01]  /*4680*/  LOP3.LUT R7, R235, 0xc0, RZ, 0xfc, !PT ;  /* 0x000000c0eb077812 */ /* 0x000fe200078efcff */
[----:B------:R1:W-:Y:S03]  /*4690*/  @P4 STS.128 [R9+0x8000], RZ ;  /* 0x008000ff09004388 */ /* 0x0003e60000000c00 */
[----:B------:R-:W-:Y:S01]  /*46a0*/  ISETP.GE.AND P1, PT, R7, UR6, PT ;  /* 0x0000000607007c0c */ /* 0x000fe2000bf26270 */
[----:B------:R-:W-:Y:S01]  /*46b0*/  @!PT LDS RZ, [RZ] ;  /* 0x00000000fffff984 */ /* 0x000fe20000000800 */
[----:B------:R-:W-:Y:S01]  /*46c0*/  @!PT LDS RZ, [RZ] ;  /* 0x00000000fffff984 */ /* 0x000fe20000000800 */
[----:B------:R-:W-:Y:S01]  /*46d0*/  @!PT LDS RZ, [RZ] ;  /* 0x00000000fffff984 */ /* 0x000fe20000000800 */
[----:B------:R1:W-:Y:S01]  /*46e0*/  @!P3 LDGSTS.E.BYPASS.LTC128B.128 [R9+0xa000], desc[UR22][R238.64+0x80] ;  /* 0x0a000080ee09bfae */ /* 0x0003e2000b981a16 */
[----:B------:R-:W-:Y:S03]  /*46f0*/  LEA.HI.X R7, R5, R239, R4, 0x1, P0 ;  /* 0x000000ef05077211 */ /* 0x000fe600000f0c04 */
        /* <DEDUP_REMOVED lines=31> */
[----:B------:R-:W0:Y:S02]  /*48f0*/  LDGDEPBAR ;  /* 0x00000000000079af */ /* 0x000e240000000000 */
.L_x_129:
[----:B------:R-:W-:Y:S01]  /*4900*/  LDSM.16.M88.4 R96, [R8+UR4+0x14000] ;  /* 0x014000040860783b */ /* 0x000fe20008000200 */
[----:B------:R-:W-:Y:S01]  /*4910*/  VIADD R208, R8, UR4 ;  /* 0x0000000408d07c36 */ /* 0x000fe20008000000 */
[----:B------:R-:W2:Y:S01]  /*4920*/  LDC R244, c[0x0][0x44c] ;  /* 0x00011300fff47b82 */ /* 0x000ea20000000800 */
[----:B------:R-:W-:Y:S01]  /*4930*/  PLOP3.LUT P1, PT, PT, PT, UP0, 0x80, 0x8 ;  /* 0x000000000008781c */ /* 0x000fe20003f2f008 */
[----:B------:R-:W1:Y:S01]  /*4940*/  LDSM.16.MT88.4 R48, [R226+0x10000] ;  /* 0x01000000e230783b */ /* 0x000e620000004200 */
[----:B------:R-:W-:Y:S02]  /*4950*/  @UP0 UIADD3 UR13, UP2, UPT, UR32, -0x100, URZ ;  /* 0xffffff00200d0890 */ /* 0x000fe4000ff5e0ff */
[----:B------:R-:W-:Y:S01]  /*4960*/  @UP0 UIADD3 UR16, UP1, UPT, UR16, -0x100, URZ ;  /* 0xffffff0010100890 */ /* 0x000fe2000ff3e0ff */
[----:B------:R3:W4:Y:S01]  /*4970*/  LDSM.16.M88.4 R92, [R8+UR4+0x14800] ;  /* 0x01480004085c783b */ /* 0x0007220008000200 */
[----:B------:R-:W-:Y:S02]  /*4980*/  @UP0 UIADD3.X UR10, UPT, UPT, UR33, -0x1, URZ, UP2, !UPT ;  /* 0xffffffff210a0890 */ /* 0x000fe400097fe4ff */
[----:B------:R-:W-:Y:S01]  /*4990*/  @UP0 UIADD3.X UR15, UPT, UPT, UR15, -0x1, URZ, UP1, !UPT ;  /* 0xffffffff0f0f0890 */ /* 0x000fe20008ffe4ff */
[----:B------:R-:W4:Y:S04]  /*49a0*/  LDSM.16.MT88.4 R64, [R226+0x11000] ;  /* 0x01100000e240783b */ /* 0x000f280000004200 */
[----:B------:R-:W4:Y:S04]  /*49b0*/  LDSM.16.MT88.4 R80, [R226+0x12000] ;  /* 0x01200000e250783b */ /* 0x000f280000004200 */
[----:B------:R-:W4:Y:S04]  /*49c0*/  LDSM.16.MT88.4 R196, [R226+0x13000] ;  /* 0x01300000e2c4783b */ /* 0x000f280000004200 */
[----:B------:R-:W-:Y:S04]  /*49d0*/  LDSM.16.MT88.4 R204, [R226+0x10800] ;  /* 0x01080000e2cc783b */ /* 0x000fe80000004200 */
[----:B------:R-:W-:Y:S01]  /*49e0*/  LDSM.16.MT88.4 R212, [R226+0x11800] ;  /* 0x01180000e2d4783b */ /* 0x000fe20000004200 */
[C---:B---3--:R-:W-:Y:S03]  /*49f0*/  VIADD R8, R208.reuse, 0x14000 ;  /* 0x00014000d0087836 */ /* 0x048fe60000000000 */
[----:B------:R-:W-:Y:S01]  /*4a00*/  STL.64 [R1], R2 ;  /* 0x0000000201007387 */ /* 0x000fe20000100a00 */
[----:B------:R-:W-:Y:S02]  /*4a10*/  VIADD R208, R208, 0x14020 ;  /* 0x00014020d0d07836 */ /* 0x000fe40000000000 */
[----:B------:R-:W-:Y:S05]  /*4a20*/  @P5 VIADD R208, R8, 0xffffffe0 ;  /* 0xffffffe008d05836 */ /* 0x000fea0000000000 */
[----:B------:R-:W3:Y:S01]  /*4a30*/  LDSM.16.M88.4 R200, [R208] ;  /* 0x00000000d0c8783b */ /* 0x000ee20000000200 */
[-C--:B-1----:R-:W-:Y:S03]  /*4a40*/  HMMA.16816.F32.BF16 R4, R96, R48.reuse, RZ ;  /* 0x000000306004723c */ /* 0x082fe600000418ff */
[----:B------:R-:W1:Y:S01]  /*4a50*/  LDSM.16.M88.4 R208, [R208+0x800] ;  /* 0x00080000d0d0783b */ /* 0x000e620000000200 */
[----:B--2---:R-:W-:Y:S04]  /*4a60*/  IMAD R244, R244, UR7, RZ ;  /* 0x00000007f4f47c24 */ /* 0x004fe8000f8e02ff */
[C---:B------:R-:W-:Y:S01]  /*4a70*/  IMAD.SHL.U32 R245, R244.reuse, 0x8, RZ ;  /* 0x00000008f4f57824 */ /* 0x040fe200078e00ff */
[C---:B----4-:R-:W-:Y:S08]  /*4a80*/  HMMA.16816.F32.BF16 R8, R92.reuse, R48, RZ ;  /* 0x000000305c08723c */ /* 0x050ff000000418ff */
        /* <DEDUP_REMOVED lines=11> */
[C---:B------:R-:W-:Y:S02]  /*4b40*/  HMMA.16816.F32.BF16 R88, R92.reuse, R196, RZ ;  /* 0x000000c45c58723c */ /* 0x040fe400000418ff */
[----:B------:R-:W-:Y:S05]  /*4b50*/  IMAD.U32 R196, R244, -0x40, RZ ;  /* 0xffffffc0f4c47824 */ /* 0x000fea00078e00ff */
[C---:B------:R-:W-:Y:S01]  /*4b60*/  LEA R236, P0, R196.reuse, R236, 0x2 ;  /* 0x000000ecc4ec7211 */ /* 0x040fe200078010ff */
[-C--:B------:R-:W-:Y:S03]  /*4b70*/  HMMA.16816.F32.BF16 R92, R92, R198.reuse, RZ ;  /* 0x000000c65c5c723c */ /* 0x080fe600000418ff */
[----:B------:R-:W-:Y:S02]  /*4b80*/  LEA.HI.X.SX32 R237, R196, R237, 0x2, P0 ;  /* 0x000000edc4ed7211 */ /* 0x000fe400000f16ff */
[C---:B------:R-:W-:Y:S03]  /*4b90*/  LEA R246, P0, R245.reuse, R236, 0x2 ;  /* 0x000000ecf5f67211 */ /* 0x040fe600078010ff */
[----:B------:R-:W-:Y:S01]  /*4ba0*/  HMMA.16816.F32.BF16 R96, R96, R198, RZ ;  /* 0x000000c66060723c */ /* 0x000fe200000418ff */
[----:B------:R-:W2:Y:S01]  /*4bb0*/  LDSM.16.MT88.4 R196, [R226+0x12800] ;  /* 0x01280000e2c4783b */ /* 0x000ea20000004200 */
[----:B------:R-:W-:Y:S02]  /*4bc0*/  LEA.HI.X.SX32 R247, R245, R237, 0x2, P0 ;  /* 0x000000edf5f77211 */ /* 0x000fe400000f16ff */
[C---:B------:R-:W-:Y:S04]  /*4bd0*/  LEA R248, P0, R244.reuse, R246, 0x5 ;  /* 0x000000f6f4f87211 */ /* 0x040fe800078028ff */
[-C--:B---3--:R-:W-:Y:S05]  /*4be0*/  HMMA.16816.F32.BF16 R4, R200, R204.reuse, R4 ;  /* 0x000000ccc804723c */ /* 0x088fea0000041804 */
[C---:B------:R-:W-:Y:S02]  /*4bf0*/  LEA.HI.X.SX32 R249, R244.reuse, R247, 0x5, P0 ;  /* 0x000000f7f4f97211 */ /* 0x040fe400000f2eff */
[C---:B------:R-:W-:Y:S01]  /*4c00*/  LEA R250, P0, R244.reuse, R248, 0x5 ;  /* 0x000000f8f4fa7211 */ /* 0x040fe200078028ff */
[C---:B-1----:R-:W-:Y:S04]  /*4c10*/  HMMA.16816.F32.BF16 R8, R208.reuse, R204, R8 ;  /* 0x000000ccd008723c */ /* 0x042fe80000041808 */
[C---:B------:R-:W-:Y:S04]  /*4c20*/  LEA.HI.X.SX32 R251, R244.reuse, R249, 0x5, P0 ;  /* 0x000000f9f4fb7211 */ /* 0x040fe800000f2eff */
[-C--:B------:R-:W-:Y:S08]  /*4c30*/  HMMA.16816.F32.BF16 R44, R208, R206.reuse, R44 ;  /* 0x000000ced02c723c */ /* 0x080ff0000004182c */
[C---:B------:R-:W-:Y:S01]  /*4c40*/  HMMA.16816.F32.BF16 R48, R200.reuse, R206, R48 ;  /* 0x000000cec830723c */ /* 0x040fe20000041830 */
[----:B------:R-:W1:Y:S07]  /*4c50*/  LDSM.16.MT88.4 R204, [R226+0x13800] ;  /* 0x01380000e2cc783b */ /* 0x000e6e0000004200 */
[-C--:B------:R-:W-:Y:S08]  /*4c60*/  HMMA.16816.F32.BF16 R52, R200, R212.reuse, R52 ;  /* 0x000000d4c834723c */ /* 0x080ff00000041834 */
[C---:B------:R-:W-:Y:S04]  /*4c70*/  HMMA.16816.F32.BF16 R56, R208.reuse, R212, R56 ;  /* 0x000000d4d038723c */ /* 0x040fe80000041838 */
[C---:B------:R-:W-:Y:S04]  /*4c80*/  LEA R212, P0, R244.reuse, R250, 0x5 ;  /* 0x000000faf4d47211 */ /* 0x040fe800078028ff */
        /* <DEDUP_REMOVED lines=9> */
[C---:B------:R-:W-:Y:S05]  /*4d20*/  LEA.HI.X.SX32 R197, R244.reuse, R215, 0x5, P0 ;  /* 0x000000d7f4c57211 */ /* 0x040fea00000f2eff */
[C---:B------:R-:W-:Y:S04]  /*4d30*/  HMMA.16816.F32.BF16 R80, R200.reuse, R198, R80 ;  /* 0x000000c6c850723c */ /* 0x040fe80000041850 */
[C---:B------:R-:W-:Y:S04]  /*4d40*/  LEA R198, P0, R244.reuse, R196, 0x5 ;  /* 0x000000c4f4c67211 */ /* 0x040fe800078028ff */
[-C--:B-1----:R-:W-:Y:S03]  /*4d50*/  HMMA.16816.F32.BF16 R84, R200, R204.reuse, R84 ;  /* 0x000000ccc854723c */ /* 0x082fe60000041854 */
[C---:B------:R-:W-:Y:S05]  /*4d60*/  LEA.HI.X.SX32 R199, R244.reuse, R197, 0x5, P0 ;  /* 0x000000c5f4c77211 */ /* 0x040fea00000f2eff */
[C---:B------:R-:W-:Y:S04]  /*4d70*/  HMMA.16816.F32.BF16 R88, R208.reuse, R204, R88 ;  /* 0x000000ccd058723c */ /* 0x040fe80000041858 */
[C---:B------:R-:W-:Y:S04]  /*4d80*/  IMAD.WIDE R204, R244.reuse, -0xc0, R198 ;  /* 0xffffff40f4cc7825 */ /* 0x040fe800078e02c6 */
[-C--:B------:R-:W-:Y:S03]  /*4d90*/  HMMA.16816.F32.BF16 R92, R208, R206.reuse, R92 ;  /* 0x000000ced05c723c */ /* 0x080fe6000004185c */
[C---:B------:R-:W-:Y:S04]  /*4da0*/  LEA R210, P0, R244.reuse, R204, 0x5 ;  /* 0x000000ccf4d27211 */ /* 0x040fe800078028ff */
[C---:B------:R-:W-:Y:S01]  /*4db0*/  LEA.HI.X.SX32 R211, R244.reuse, R205, 0x5, P0 ;  /* 0x000000cdf4d37211 */ /* 0x040fe200000f2eff */
[----:B------:R-:W-:Y:S04]  /*4dc0*/  HMMA.16816.F32.BF16 R96, R200, R206, R96 ;  /* 0x000000cec860723c */ /* 0x000fe80000041860 */
[----:B------:R-:W-:Y:S02]  /*4dd0*/  SHF.R.U32.HI R200, RZ, 0x1, R221 ;  /* 0x00000001ffc87819 */ /* 0x000fe400000116dd */
[----:B------:R-:W-:Y:S02]  /*4de0*/  LEA R208, P0, R244, R210, 0x5 ;  /* 0x000000d2f4d07211 */ /* 0x000fe400078028ff */
[----:B------:R-:W-:Y:S02]  /*4df0*/  @P1 LOP3.LUT R200, R200, 0x30, RZ, 0xc0, !PT ;  /* 0x00000030c8c81812 */ /* 0x000fe400078ec0ff */
[----:B------:R-:W-:Y:S02]  /*4e00*/  LEA.HI.X.SX32 R209, R244, R211, 0x5, P0 ;  /* 0x000000d3f4d17211 */ /* 0x000fe400000f2eff */
[----:B------:R-:W-:Y:S01]  /*4e10*/  @P1 LOP3.LUT R229, R200, 0x7, R223, 0xf8, !PT ;  /* 0x00000007c8e51812 */ /* 0x000fe200078ef8df */
[----:B------:R-:W-:Y:S01]  /*4e20*/  IMAD.MOV.U32 R200, RZ, RZ, 0x4 ;  /* 0x00000004ffc87424 */ /* 0x000fe200078e00ff */
[C---:B------:R-:W-:Y:S03]  /*4e30*/  LEA R202, P0, R244.reuse, R208, 0x5 ;  /* 0x000000d0f4ca7211 */ /* 0x040fe600078028ff */
[----:B------:R-:W-:Y:S01]  /*4e40*/  @P1 IMAD.WIDE.U32 R200, R229, R200, UR32 ;  /* 0x00000020e5c81e25 */ /* 0x000fe2000f8e00c8 */
[C---:B------:R-:W-:Y:S01]  /*4e50*/  LEA.HI.X.SX32 R203, R244.reuse, R209, 0x5, P0 ;  /* 0x000000d1f4cb7211 */ /* 0x040fe200000f2eff */
[----:B------:R-:W-:Y:S01]  /*4e60*/  @UP0 UMOV UR32, UR13 ;  /* 0x0000000d00200c82 */ /* 0x000fe20008000000 */
[C---:B------:R-:W-:Y:S01]  /*4e70*/  LEA R206, P0, R244.reuse, R202, 0x5 ;  /* 0x000000caf4ce7211 */ /* 0x040fe200078028ff */
[----:B------:R-:W-:Y:S01]  /*4e80*/  @UP0 UMOV UR33, UR10 ;  /* 0x0000000a00210c82 */ /* 0x000fe20008000000 */
[----:B------:R-:W5:Y:S02]  /*4e90*/  @P1 LDG.E R228, desc[UR22][R200.64+-0x100] ;  /* 0xffff0016c8e41981 */ /* 0x000f64000c1e1900 */
[C---:B------:R-:W-:Y:S02]  /*4ea0*/  LEA.HI.X.SX32 R207, R244.reuse, R203, 0x5, P0 ;  /* 0x000000cbf4cf7211 */ /* 0x040fe400000f2eff */
        /* <DEDUP_REMOVED lines=13> */
[----:B------:R3:W-:Y:S04]  /*4f80*/  REDG.E.ADD.F32.FTZ.RN.STRONG.GPU desc[UR22][R236.64+0x80], R48 ;  /* 0x00008030ec0079a6 */ /* 0x0007e8000c12f316 */
[----:B------:R3:W-:Y:S01]  /*4f90*/  REDG.E.ADD.F32.FTZ.RN.STRONG.GPU desc[UR22][R204.64+0x80], R49 ;  /* 0x00008031cc0079a6 */ /* 0x0007e2000c12f316 */
[C---:B------:R-:W-:Y:S03]  /*4fa0*/  IMAD.WIDE R246, R244.reuse, -0xc0, R4 ;  /* 0xffffff40f4f67825 */ /* 0x040fe600078e0204 */
[----:B------:R3:W-:Y:S01]  /*4fb0*/  REDG.E.ADD.F32.FTZ.RN.STRONG.GPU desc[UR22][R210.64+0x80], R50 ;  /* 0x00008032d20079a6 */ /* 0x0007e2000c12f316 */
[C---:B----4-:R-:W-:Y:S03]  /*4fc0*/  LEA R248, P0, R244.reuse, R246, 0x5 ;  /* 0x000000f6f4f87211 */ /* 0x050fe600078028ff */
[----:B------:R4:W-:Y:S01]  /*4fd0*/  REDG.E.ADD.F32.FTZ.RN.STRONG.GPU desc[UR22][R208.64+0x80], R51 ;  /* 0x00008033d00079a6 */ /* 0x0009e2000c12f316 */
[C---:B------:R-:W-:Y:S03]  /*4fe0*/  LEA.HI.X.SX32 R249, R244.reuse, R247, 0x5, P0 ;  /* 0x000000f7f4f97211 */ /* 0x040fe600000f2eff */
[----:B------:R4:W-:Y:S01]  /*4ff0*/  REDG.E.ADD.F32.FTZ.RN.STRONG.GPU desc[UR22][R202.64+0x80], R44 ;  /* 0x0000802cca0079a6 */ /* 0x0009e2000c12f316 */
[C---:B------:R-:W-:Y:S03]  /*5000*/  LEA R6, P0, R244.reuse, R248, 0x5 ;  /* 0x000000f8f4067211 */ /* 0x040fe600078028ff */
[----:B------:R4:W-:Y:S01]  /*5010*/  REDG.E.ADD.F32.FTZ.RN.STRONG.GPU desc[UR22][R206.64+0x80], R45 ;  /* 0x0000802dce0079a6 */ /* 0x0009e2000c12f316 */
[C---:B------:R-:W-:Y:S02]  /*5020*/  LEA.HI.X.SX32 R7, R244.reuse, R249, 0x5, P0 ;  /* 0x000000f9f4077211 */ /* 0x040fe400000f2eff */
[C---:B------:R-:W-:Y:S01]  /*5030*/  LEA R250, P0, R244.reuse, R6, 0x5 ;  /* 0x00000006f4fa7211 */ /* 0x040fe200078028ff */
[----:B------:R4:W-:Y:S03]  /*5040*/  REDG.E.ADD.F32.FTZ.RN.STRONG.GPU desc[UR22][R200.64+0x80], R46 ;  /* 0x0000802ec80079a6 */ /* 0x0009e6000c12f316 */
[C---:B------:R-:W-:Y:S01]  /*5050*/  LEA.HI.X.SX32 R251, R244.reuse, R7, 0x5, P0 ;  /* 0x00000007f4fb7211 */ /* 0x040fe200000f2eff */
[----:B------:R4:W-:Y:S01]  /*5060*/  REDG.E.ADD.F32.FTZ.RN.STRONG.GPU desc[UR22][R4.64+0x80], R47 ;  /* 0x0000802f040079a6 */ /* 0x0009e2000c12f316 */
[C---:B------:R-:W-:Y:S03]  /*5070*/  LEA R212, P0, R244.reuse, R250, 0x5 ;  /* 0x000000faf4d47211 */ /* 0x040fe600078028ff */
[----:B------:R-:W-:Y:S01]  /*5080*/  REDG.E.ADD.F32.FTZ.RN.STRONG.GPU desc[UR22][R236.64+0x100], R52 ;  /* 0x00010034ec0079a6 */ /* 0x000fe2000c12f316 */
[C---:B------:R-:W-:Y:S02]  /*5090*/  LEA.HI.X.SX32 R213, R244.reuse, R251, 0x5, P0 ;  /* 0x000000fbf4d57211 */ /* 0x040fe400000f2eff */
[C---:B------:R-:W-:Y:S01]  /*50a0*/  LEA R8, P0, R244.reuse, R212, 0x5 ;  /* 0x000000d4f4087211 */ /* 0x040fe200078028ff */
[----:B------:R4:W-:Y:S03]  /*50b0*/  REDG.E.ADD.F32.FTZ.RN.STRONG.GPU desc[UR22][R246.64+0x100], R53 ;  /* 0x00010035f60079a6 */ /* 0x0009e6000c12f316 */
[C---:B------:R-:W-:Y:S01]  /*50c0*/  LEA.HI.X.SX32 R9, R244.reuse, R213, 0x5, P0 ;  /* 0x000000d5f4097211 */ /* 0x040fe200000f2eff */
[----:B------:R4:W-:Y:S01]  /*50d0*/  REDG.E.ADD.F32.FTZ.RN.STRONG.GPU desc[UR22][R248.64+0x100], R54 ;  /* 0x00010036f80079a6 */ /* 0x0009e2000c12f316 */
[C---:B------:R-:W-:Y:S03]  /*50e0*/  LEA R214, P0, R244.reuse, R8, 0x5 ;  /* 0x00000008f4d67211 */ /* 0x040fe600078028ff */
[----:B------:R-:W-:Y:S01]  /*50f0*/  REDG.E.ADD.F32.FTZ.RN.STRONG.GPU desc[UR22][R6.64+0x100], R55 ;  /* 0x00010037060079a6 */ /* 0x000fe2000c12f316 */
[C---:B------:R-:W-:Y:S03]  /*5100*/  LEA.HI.X.SX32 R215, R244.reuse, R9, 0x5, P0 ;  /* 0x00000009f4d77211 */ /* 0x040fe600000f2eff */
[----:B------:R-:W-:Y:S01]  /*5110*/  REDG.E.ADD.F32.FTZ.RN.STRONG.GPU desc[UR22][R250.64+0x100], R56 ;  /* 0x00010038fa0079a6 */ /* 0x000fe2000c12f316 */
[C---:B-1----:R-:W-:Y:S03]  /*5120*/  IMAD.WIDE R196, R244.reuse, -0xc0, R214 ;  /* 0xffffff40f4c47825 */ /* 0x042fe600078e02d6 */
[----:B------:R-:W-:Y:S01]  /*5130*/  REDG.E.ADD.F32.FTZ.RN.STRONG.GPU desc[UR22][R212.64+0x100], R57 ;  /* 0x00010039d40079a6 */ /* 0x000fe2000c12f316 */
[C---:B------:R-:W-:Y:S03]  /*5140*/  LEA R10, P0, R244.reuse, R196, 0x5 ;  /* 0x000000c4f40a7211 */ /* 0x040fe600078028ff */
[----:B------:R-:W-:Y:S01]  /*5150*/  REDG.E.ADD.F32.FTZ.RN.STRONG.GPU desc[UR22][R8.64+0x100], R58 ;  /* 0x0001003a080079a6 */ /* 0x000fe2000c12f316 */
[C---:B--2---:R-:W-:Y:S03]  /*5160*/  LEA.HI.X.SX32 R11, R244.reuse, R197, 0x5, P0 ;  /* 0x000000c5f40b7211 */ /* 0x044fe600000f2eff */
[----:B------:R-:W-:Y:S01]  /*5170*/  REDG.E.ADD.F32.FTZ.RN.STRONG.GPU desc[UR22][R214.64+0x100], R59 ;  /* 0x0001003bd60079a6 */ /* 0x000fe2000c12f316 */
[C---:B------:R-:W-:Y:S03]  /*5180*/  LEA R198, P0, R244.reuse, R10, 0x5 ;  /* 0x0000000af4c67211 */ /* 0x040fe600078028ff */
[----:B------:R-:W-:Y:S01]  /*5190*/  REDG.E.ADD.F32.FTZ.RN.STRONG.GPU desc[UR22][R236.64+0x180], R64 ;  /* 0x00018040ec0079a6 */ /* 0x000fe2000c12f316 */
[C---:B------:R-:W-:Y:S02]  /*51a0*/  LEA.HI.X.SX32 R199, R244.reuse, R11, 0x5, P0 ;  /* 0x0000000bf4c77211 */ /* 0x040fe400000f2eff */
[C---:B---3--:R-:W-:Y:S01]  /*51b0*/  LEA R48, P0, R244.reuse, R198, 0x5 ;  /* 0x000000c6f4307211 */ /* 0x048fe200078028ff */
[----:B------:R-:W-:Y:S03]  /*51c0*/  REDG.E.ADD.F32.FTZ.RN.STRONG.GPU desc[UR22][R196.64+0x180], R65 ;  /* 0x00018041c40079a6 */ /* 0x000fe6000c12f316 */
[C---:B------:R-:W-:Y:S01]  /*51d0*/  LEA.HI.X.SX32 R49, R244.reuse, R199, 0x5, P0 ;  /* 0x000000c7f4317211 */ /* 0x040fe200000f2eff */
[----:B------:R-:W-:Y:S01]  /*51e0*/  REDG.E.ADD.F32.FTZ.RN.STRONG.GPU desc[UR22][R10.64+0x180], R66 ;  /* 0x000180420a0079a6 */ /* 0x000fe2000c12f316 */
[C---:B------:R-:W-:Y:S03]  /*51f0*/  LEA R204, P0, R244.reuse, R48, 0x5 ;  /* 0x00000030f4cc7211 */ /* 0x040fe600078028ff */
[----:B------:R-:W-:Y:S01]  /*5200*/  REDG.E.ADD.F32.FTZ.RN.STRONG.GPU desc[UR22][R198.64+0x180], R67 ;  /* 0x00018043c60079a6 */ /* 0x000fe2000c12f316 */
[C---:B------:R-:W-:Y:S02]  /*5210*/  LEA.HI.X.SX32 R205, R244.reuse, R49, 0x5, P0 ;  /* 0x00000031f4cd7211 */ /* 0x040fe400000f2eff */
[C---:B------:R-:W-:Y:S01]  /*5220*/  LEA R210, P0, R244.reuse, R204, 0x5 ;  /* 0x000000ccf4d27211 */ /* 0x040fe200078028ff */
[----:B------:R-:W-:Y:S03]  /*5230*/  REDG.E.ADD.F32.FTZ.RN.STRONG.GPU desc[UR22][R48.64+0x180], R60 ;  /* 0x0001803c300079a6 */ /* 0x000fe6000c12f316 */
[C---:B------:R-:W-:Y:S01]  /*5240*/  LEA.HI.X.SX32 R211, R244.reuse, R205, 0x5, P0 ;  /* 0x000000cdf4d37211 */ /* 0x040fe200000f2eff */
[----:B------:R-:W-:Y:S01]  /*5250*/  REDG.E.ADD.F32.FTZ.RN.STRONG.GPU desc[UR22][R204.64+0x180], R61 ;  /* 0x0001803dcc0079a6 */ /* 0x000fe2000c12f316 */
[C---:B------:R-:W-:Y:S03]  /*5260*/  LEA R50, P0, R244.reuse, R210, 0x5 ;  /* 0x000000d2f4327211 */ /* 0x040fe600078028ff */
[----:B------:R-:W-:Y:S01]  /*5270*/  REDG.E.ADD.F32.FTZ.RN.STRONG.GPU desc[UR22][R210.64+0x180], R62 ;  /* 0x0001803ed20079a6 */ /* 0x000fe2000c12f316 */
[C---:B----4-:R-:W-:Y:S03]  /*5280*/  LEA.HI.X.SX32 R51, R244.reuse, R211, 0x5, P0 ;  /* 0x000000d3f4337211 */ /* 0x050fe600000f2eff */
        /* <DEDUP_REMOVED lines=27> */
[C---:B------:R-:W-:Y:S01]  /*5440*/  LEA R248, P0, R244.reuse, R52, 0x5 ;  /* 0x00000034f4f87211 */ /* 0x040fe200078028ff */
[C---:B-1----:R-:W-:Y:S02]  /*5450*/  VIADD R72, R225.reuse, 0x20 ;  /* 0x00000020e1487836 */ /* 0x042fe40000000000 */
[----:B------:R-:W-:Y:S01]  /*5460*/  REDG.E.ADD.F32.FTZ.RN.STRONG.GPU desc[UR22][R52.64+0x280], R82 ;  /* 0x00028052340079a6 */ /* 0x000fe2000c12f316 */
[C---:B------:R-:W-:Y:S01]  /*5470*/  LEA.HI.X.SX32 R249, R244.reuse, R53, 0x5, P0 ;  /* 0x00000035f4f97211 */ /* 0x040fe200000f2eff */
[----:B------:R-:W-:Y:S01]  /*5480*/  @P5 VIADD R72, R225, 0xffffffe0 ;  /* 0xffffffe0e1485836 */ /* 0x000fe20000000000 */
        /* <DEDUP_REMOVED lines=13> */
[----:B------:R-:W-:Y:S02]  /*5560*/  REDG.E.ADD.F32.FTZ.RN.STRONG.GPU desc[UR22][R250.64+0x280], R78 ;  /* 0x0002804efa0079a6 */ /* 0x000fe4000c12f316 */
[C---:B------:R-:W-:Y:S02]  /*5570*/  IMAD.WIDE R212, R244.reuse, -0xc0, R56 ;  /* 0xffffff40f4d47825 */ /* 0x040fe400078e0238 */
[----:B------:R-:W-:Y:S01]  /*5580*/  REDG.E.ADD.F32.FTZ.RN.STRONG.GPU desc[UR22][R56.64+0x280], R79 ;  /* 0x0002804f380079a6 */ /* 0x000fe2000c12f316 */
[C---:B------:R-:W-:Y:S03]  /*5590*/  LEA R2, P0, R244.reuse, R212, 0x5 ;  /* 0x000000d4f4027211 */ /* 0x040fe600078028ff */
[----:B------:R-:W-:Y:S01]  /*55a0*/  REDG.E.ADD.F32.FTZ.RN.STRONG.GPU desc[UR22][R236.64+0x300], R84 ;  /* 0x00030054ec0079a6 */ /* 0x000fe2000c12f316 */
[C---:B------:R-:W-:Y:S03]  /*55b0*/  LEA.HI.X.SX32 R3, R244.reuse, R213, 0x5, P0 ;  /* 0x000000d5f4037211 */ /* 0x040fe600000f2eff */
        /* <DEDUP_REMOVED lines=18> */
[----:B-1----:R1:W5:Y:S01]  /*56e0*/  LDL.LU.64 R2, [R1] ;  /* 0x0000000001027983 */ /* 0x0023620000300a00 */
        /* <DEDUP_REMOVED lines=22> */
[----:B------:R-:W-:Y:S03]  /*5850*/  LEA.HI.X.SX32 R7, R244, R5, 0x5, P0 ;  /* 0x00000005f4077211 */ /* 0x000fe600000f2eff */
[----:B------:R-:W-:Y:S04]  /*5860*/  LDSM.16.MT88.4 R48, [R224+0x4000] ;  /* 0x00400000e030783b */ /* 0x000fe80000004200 */
[----:B------:R-:W-:Y:S04]  /*5870*/  REDG.E.ADD.F32.FTZ.RN.STRONG.GPU desc[UR22][R6.64+0x380], R95 ;  /* 0x0003805f060079a6 */ /* 0x000fe8000c12f316 */
[----:B------:R-:W2:Y:S04]  /*5880*/  LDSM.16.MT88.4 R4, [R225+0x14000] ;  /* 0x01400000e104783b */ /* 0x000ea80000004200 */
[----:B------:R-:W-:Y:S01]  /*5890*/  LDSM.16.MT88.4 R68, [R72+0x14800] ;  /* 0x014800004844783b */ /* 0x000fe20000004200 */
[-C--:B--2---:R-:W-:Y:S08]  /*58a0*/  HMMA.16816.F32.BF16 R100, R4, R8.reuse, R100 ;  /* 0x000000080464723c */ /* 0x084ff00000041864 */
[C---:B------:R-:W-:Y:S08]  /*58b0*/  HMMA.16816.F32.BF16 R104, R44.reuse, R8, R104 ;  /* 0x000000082c68723c */ /* 0x040ff00000041868 */
[-C--:B------:R-:W-:Y:S08]  /*58c0*/  HMMA.16816.F32.BF16 R108, R44, R10.reuse, R108 ;  /* 0x0000000a2c6c723c */ /* 0x080ff0000004186c */
        /* <DEDUP_REMOVED lines=26> */
[----:B------:R-:W-:Y:S04]  /*5a70*/  LOP3.LUT R4, R222, 0x1f8, RZ, 0xc0, !PT ;  /* 0x000001f8de047812 */ /* 0x000fe800078ec0ff */
[-C--:B------:R-:W-:Y:S03]  /*5a80*/  HMMA.16816.F32.BF16 R124, R68, R6.reuse, R124 ;  /* 0x00000006447c723c */ /* 0x080fe6000004187c */
[----:B------:R-:W-:Y:S05]  /*5a90*/  LOP3.LUT R4, R4, 0x38, R221, 0x78, !PT ;  /* 0x0000003804047812 */ /* 0x000fea00078e78dd */
[----:B------:R-:W-:Y:S04]  /*5aa0*/  HMMA.16816.F32.BF16 R128, R8, R6, R128 ;  /* 0x000000060880723c */ /* 0x000fe80000041880 */
[----:B------:R-:W-:Y:S02]  /*5ab0*/  LOP3.LUT R9, R4, 0x1e00, R222, 0xf8, !PT ;  /* 0x00001e0004097812 */ /* 0x000fe400078ef8de */
[C---:B------:R-:W-:Y:S02]  /*5ac0*/  LOP3.LUT R8, R235.reuse, 0xc0, RZ, 0xfc, !PT ;  /* 0x000000c0eb087812 */ /* 0x040fe400078efcff */
[-C--:B----4-:R-:W-:Y:S05]  /*5ad0*/  HMMA.16816.F32.BF16 R100, R48, R56.reuse, R100 ;  /* 0x000000383064723c */ /* 0x090fea0000041864 */
[C---:B------:R-:W-:Y:S02]  /*5ae0*/  LOP3.LUT R7, R235.reuse, 0x80, RZ, 0xfc, !PT ;  /* 0x00000080eb077812 */ /* 0x040fe400078efcff */
[----:B------:R-:W-:Y:S01]  /*5af0*/  LOP3.LUT R6, R235, 0x40, RZ, 0xfc, !PT ;  /* 0x00000040eb067812 */ /* 0x000fe200078efcff */
[C---:B-1----:R-:W-:Y:S04]  /*5b00*/  HMMA.16816.F32.BF16 R104, R60.reuse, R56, R104 ;  /* 0x000000383c68723c */ /* 0x042fe80000041868 */
[----:B------:R-:W-:Y:S04]  /*5b10*/  LEA R9, R9, UR4, 0x1 ;  /* 0x0000000409097c11 */ /* 0x000fe8000f8e08ff */
[-C--:B------:R-:W-:Y:S08]  /*5b20*/  HMMA.16816.F32.BF16 R108, R60, R58.reuse, R108 ;  /* 0x0000003a3c6c723c */ /* 0x080ff0000004186c */
[C---:B------:R-:W-:Y:S08]  /*5b30*/  HMMA.16816.F32.BF16 R112, R48.reuse, R58, R112 ;  /* 0x0000003a3070723c */ /* 0x040ff00000041870 */
[-C--:B------:R-:W-:Y:S08]  /*5b40*/  HMMA.16816.F32.BF16 R116, R48, R72.reuse, R116 ;  /* 0x000000483074723c */ /* 0x080ff00000041874 */
[C---:B------:R-:W-:Y:S08]  /*5b50*/  HMMA.16816.F32.BF16 R120, R60.reuse, R72, R120 ;  /* 0x000000483c78723c */ /* 0x040ff00000041878 */
[-C--:B------:R-:W-:Y:S08]  /*5b60*/  HMMA.16816.F32.BF16 R124, R60, R74.reuse, R124 ;  /* 0x0000004a3c7c723c */ /* 0x080ff0000004187c */
[----:B------:R-:W-:Y:S01]  /*5b70*/  HMMA.16816.F32.BF16 R128, R48, R74, R128 ;  /* 0x0000004a3080723c */ /* 0x000fe20000041880 */
[----:B------:R-:W-:Y:S08]  /*5b80*/  @!UPT UIADD3 URZ, UPT, UPT, URZ, URZ, URZ ;  /* 0x000000fffffff290 */ /* 0x000ff0000fffe0ff */
[----:B------:R-:W-:Y:S11]  /*5b90*/  BRA.U !UP0, `(.L_x_130) ;  /* 0x0000000108e07547 */ /* 0x000ff6000b800000 */
[----:B------:R-:W-:Y:S01]  /*5ba0*/  BAR.SYNC.DEFER_BLOCKING 0x0 ;  /* 0x0000000000007b1d */ /* 0x000fe20000010000 */
[----:B------:R-:W-:Y:S02]  /*5bb0*/  IADD3 R11, P0, PT, RZ, -UR27, RZ ;  /* 0x8000001bff0b7c10 */ /* 0x000fe4000ff1e0ff */
[----:B------:R-:W-:Y:S02]  /*5bc0*/  ISETP.GE.AND P3, PT, R235, UR6, PT ;  /* 0x00000006eb007c0c */ /* 0x000fe4000bf66270 */
[----:B------:R-:W-:Y:S02]  /*5bd0*/  ISETP.GE.AND P2, PT, R6, UR6, PT ;  /* 0x0000000606007c0c */ /* 0x000fe4000bf46270 */
[----:B------:R-:W-:Y:S01]  /*5be0*/  ISETP.GE.AND P1, PT, R7, UR6, PT ;  /* 0x0000000607007c0c */ /* 0x000fe2000bf26270 */
[----:B------:R-:W1:Y:S08]  /*5bf0*/  LDC R5, c[0x0][0x3b0] ;  /* 0x0000ec00ff057b82 */ /* 0x000e700000000800 */
[----:B------:R-:W2:Y:S01]  /*5c00*/  LDC R4, c[0x0][0x3b4] ;  /* 0x0000ed00ff047b82 */ /* 0x000ea20000000800 */
[----:B-1----:R-:W-:Y:S04]  /*5c10*/  IMAD.SHL.U32 R10, R5, 0x40, RZ ;  /* 0x00000040050a7824 */ /* 0x002fe800078e00ff */
[----:B------:R-:W-:Y:S05]  /*5c20*/  IMAD.X R10, RZ, RZ, ~R10, P0 ;  /* 0x000000ffff0a7224 */ /* 0x000fea00000e0e0a */
[----:B------:R-:W-:Y:S04]  /*5c30*/  SHF.R.S64 R11, R11, 0x1f, R10 ;  /* 0x0000001f0b0b7819 */ /* 0x000fe8000000100a */
[----:B------:R-:W-:Y:S04]  /*5c40*/  IADD3 R240, P0, PT, R240, R11, RZ ;  /* 0x0000000bf0f07210 */ /* 0x000fe80007f1e0ff */
[----:B------:R-:W-:Y:S02]  /*5c50*/  LEA.HI.X.SX32 R241, R10, R241, 0x1, P0 ;  /* 0x000000f10af17211 */ /* 0x000fe400000f0eff */
[----:B------:R-:W-:Y:S02]  /*5c60*/  ISETP.GE.AND P0, PT, R8, UR6, PT ;  /* 0x0000000608007c0c */ /* 0x000fe4000bf06270 */
[C---:B------:R-:W-:Y:S01]  /*5c70*/  LEA R10, P4, R5.reuse, R240, 0x6 ;  /* 0x000000f0050a7211 */ /* 0x040fe200078830ff */
[----:B------:R-:W-:Y:S01]  /*5c80*/  @!PT LDS RZ, [RZ] ;  /* 0x00000000fffff984 */ /* 0x000fe20000000800 */
[----:B------:R-:W-:Y:S01]  /*5c90*/  @!PT LDS RZ, [RZ] ;  /* 0x00000000fffff984 */ /* 0x000fe20000000800 */
[----:B------:R-:W-:Y:S01]  /*5ca0*/  @!PT LDS RZ, [RZ] ;  /* 0x00000000fffff984 */ /* 0x000fe20000000800 */
[----:B------:R1:W-:Y:S03]  /*5cb0*/  @!P3 LDGSTS.E.BYPASS.LTC128B.128 [R9], desc[UR22][R240.64] ;  /* 0x00000000f009bfae */ /* 0x0003e6000b981a16 */
[----:B--2---:R-:W-:Y:S01]  /*5cc0*/  LEA.HI.X R11, R5, R241, R4, 0x6, P4 ;  /* 0x000000f1050b7211 */ /* 0x004fe200020f3404 */
        /* <DEDUP_REMOVED lines=37> */
.L_x_130:
[----:B------:R-:W-:Y:S02]  /*5f20*/  UISETP.GT.AND UP0, UPT, UR30, UR14, UPT ;  /* 0x0000000e1e00728c */ /* 0x000fe4000bf04270 */
[----:B------:R-:W-:Y:S07]  /*5f30*/  UIADD3 UR30, UPT, UPT, UR30, -0x1, URZ ;  /* 0xffffffff1e1e7890 */ /* 0x000fee000fffe0ff */
[----:B------:R-:W-:Y:S05]  /*5f40*/  BRA.U UP0, `(.L_x_131) ;  /* 0xffffffcd00f47547 */ /* 0x000fea000b83ffff */
        /* <DEDUP_REMOVED lines=24> */
[----:B--2--5:R-:W-:-:S02]  /*60d0*/  IMAD.SHL.U32 R2, R0, 0x10, RZ ;  /* 0x0000001000027824 */ /* 0x024fc400078e00ff */
        /* <DEDUP_REMOVED lines=50> */
[----:B------:R-:W2:Y:S01]  /*6400*/  S2R R2, SR_CTAID.Y ;  /* 0x0000000000027919 */ /* 0x000ea20000002600 */
        /* <DEDUP_REMOVED lines=32> */
[----:B--2---:R-:W-:Y:S05]  /*6610*/  @P0 BRA `(.L_x_132) ;  /* 0x0000000000280947 */ /* 0x004fea0003800000 */
[----:B------:R-:W2:Y:S01]  /*6620*/  LDCU.64 UR12, c[0x0][0x5c0] ;  /* 0x0000b800ff0c77ac */ /* 0x000ea20008000a00 */
[----:B---3--:R-:W-:Y:S01]  /*6630*/  SHF.R.S32.HI R3, RZ, 0x1f, R231 ;  /* 0x0000001fff037819 */ /* 0x008fe200000114e7 */
        /* <DEDUP_REMOVED lines=8> */
.L_x_132:
[----:B------:R-:W3:Y:S01]  /*66c0*/  LDCU.64 UR12, c[0x0][0x5c0] ;  /* 0x0000b800ff0c77ac */ /* 0x000ee20008000a00 */
[----:B------:R-:W-:-:S05]  /*66d0*/  IADD3 R46, PT, PT, R231, R233, RZ ;  /* 0x000000e9e72e7210 */ /* 0x000fca0007ffe0ff */
[C---:B---3--:R-:W-:Y:S02]  /*66e0*/  IMAD R12, R46.reuse, UR13, RZ ;  /* 0x0000000d2e0c7c24 */ /* 0x048fe4000f8e02ff */
[----:B------:R-:W-:-:S05]  /*66f0*/  IMAD.WIDE.U32 R46, R46, UR12, RZ ;  /* 0x0000000c2e2e7c25 */ /* 0x000fca000f8e00ff */
[----:B------:R-:W-:Y:S02]  /*6700*/  IADD3 R12, PT, PT, R47, R12, RZ ;  /* 0x0000000c2f0c7210 */ /* 0x000fe40007ffe0ff */
.L_x_133:
        /* <DEDUP_REMOVED lines=11> */
.L_x_134:
[----:B------:R-:W2:Y:S01]  /*67c0*/  LDCU.64 UR10, c[0x0][0x5c8] ;  /* 0x0000b900ff0a77ac */ /* 0x000ea20008000a00 */
[----:B------:R-:W-:-:S05]  /*67d0*/  IADD3 R16, PT, PT, R231, R233, RZ ;  /* 0x000000e9e7107210 */ /* 0x000fca0007ffe0ff */
[C---:B--2---:R-:W-:Y:S02]  /*67e0*/  IMAD R3, R16.reuse, UR11, RZ ;  /* 0x0000000b10037c24 */ /* 0x044fe4000f8e02ff */
[----:B------:R-:W-:-:S05]  /*67f0*/  IMAD.WIDE.U32 R16, R16, UR10, RZ ;  /* 0x0000000a10107c25 */ /* 0x000fca000f8e00ff */
[----:B------:R-:W-:Y:S02]  /*6800*/  IADD3 R3, PT, PT, R17, R3, RZ ;  /* 0x0000000311037210 */ /* 0x000fe40007ffe0ff */
.L_x_135:
[----:B------:R-:W-:Y:S01]  /*6810*/  USHF.L.U32 UR6, UR29, 0x5, URZ ;  /* 0x000000051d067899 */ /* 0x000fe200080006ff */
[----:B------:R-:W-:Y:S01]  /*6820*/  SHF.R.U32.HI R0, RZ, 0x3, R0 ;  /* 0x00000003ff007819 */ /* 0x000fe20000011600 */
[----:B------:R-:W-:Y:S04]  /*6830*/  BAR.SYNC.DEFER_BLOCKING 0x0 ;  /* 0x0000000000007b1d */ /* 0x000fe80000010000 */
[----:B------:R-:W-:-:S05]  /*6840*/  VIADD R230, R230, -UR6 ;  /* 0x80000006e6e67c36 */ /* 0x000fca0008000000 */
[----:B------:R-:W-:-:S13]  /*6850*/  ISETP.GE.AND P0, PT, R0, R230, PT ;  /* 0x000000e60000720c */ /* 0x000fda0003f06270 */
[----:B------:R-:W-:Y:S05]  /*6860*/  @P0 BRA `(.L_x_110) ;  /* 0x0000000000d40947 */ /* 0x000fea0003800000 */
[----:B------:R-:W2:Y:S01]  /*6870*/  LDCU UR14, c[0x0][0x440] ;  /* 0x00008800ff0e77ac */ /* 0x000ea20008000800 */
[----:B------:R-:W-:Y:S01]  /*6880*/  MOV R15, RZ ;  /* 0x000000ff000f7202 */ /* 0x000fe20000000f00 */
[----:B------:R-:W-:Y:S01]  /*6890*/  IMAD.U32 R18, RZ, RZ, UR12 ;  /* 0x0000000cff127e24 */ /* 0x000fe2000f8e00ff */
[----:B-1----:R-:W1:Y:S01]  /*68a0*/  LDC.64 R10, c[0x0][0x5d8] ;  /* 0x00017600ff0a7b82 */ /* 0x002e620000000a00 */
[----:B------:R-:W-:Y:S01]  /*68b0*/  USHF.L.U32 UR6, UR29, 0x5, URZ ;  /* 0x000000051d067899 */ /* 0x000fe200080006ff */
[----:B------:R-:W-:Y:S01]  /*68c0*/  IMAD.MOV.U32 R14, RZ, RZ, R235 ;  /* 0x000000ffff0e7224 */ /* 0x000fe200078e00eb */
[----:B------:R-:W3:Y:S01]  /*68d0*/  LDS.128 R36, [R9+0x11000] ;  /* 0x0110000009247984 */ /* 0x000ee20000000c00 */
[----:B------:R-:W-:Y:S01]  /*68e0*/  IMAD.U32 R44, RZ, RZ, UR10 ;  /* 0x0000000aff2c7e24 */ /* 0x000fe2000f8e00ff */
[----:B------:R-:W-:Y:S02]  /*68f0*/  USHF.R.S32.HI UR7, URZ, 0x1f, UR6 ;  /* 0x0000001fff077899 */ /* 0x000fe40008011406 */
[--C-:B------:R-:W-:Y:S01]  /*6900*/  IMAD.WIDE.U32 R18, R18, UR6, R14.reuse ;  /* 0x0000000612127c25 */ /* 0x100fe2000f8e000e */
[----:B------:R-:W4:Y:S01]  /*6910*/  LDC.64 R4, c[0x0][0x5e0] ;  /* 0x00017800ff047b82 */ /* 0x000f220000000a00 */
[----:B------:R-:W-:Y:S01]  /*6920*/  UIMAD UR8, UR7, UR12, URZ ;  /* 0x0000000c070872a4 */ /* 0x000fe2000f8e02ff */
[----:B------:R-:W5:Y:S01]  /*6930*/  LDS.128 R32, [R9+0x12000] ;  /* 0x0120000009207984 */ /* 0x000f620000000c00 */
[----:B------:R-:W-:Y:S01]  /*6940*/  IMAD.WIDE.U32 R44, R44, UR6, R14 ;  /* 0x000000062c2c7c25 */ /* 0x000fe2000f8e000e */
[----:B------:R-:W-:Y:S01]  /*6950*/  IADD3 R46, P0, PT, R46, R18, RZ ;  /* 0x000000122e2e7210 */ /* 0x000fe20007f1e0ff */
[----:B------:R-:W-:Y:S01]  /*6960*/  UIMAD UR8, UR6, UR13, UR8 ;  /* 0x0000000d060872a4 */ /* 0x000fe2000f8e0208 */
[----:B------:R-:W5:Y:S01]  /*6970*/  LDS.128 R28, [R9+0x13000] ;  /* 0x01300000091c7984 */ /* 0x000f620000000c00 */
[----:B--2---:R-:W-:Y:S01]  /*6980*/  ISETP.GE.AND P3, PT, R235, UR14, PT ;  /* 0x0000000eeb007c0c */ /* 0x004fe2000bf66270 */
[----:B------:R-:W-:Y:S01]  /*6990*/  UIMAD UR7, UR7, UR10, URZ ;  /* 0x0000000a070772a4 */ /* 0x000fe2000f8e02ff */
[----:B------:R-:W-:Y:S01]  /*69a0*/  ISETP.GE.AND P2, PT, R6, UR14, PT ;  /* 0x0000000e06007c0c */ /* 0x000fe2000bf46270 */
[----:B------:R-:W-:Y:S01]  /*69b0*/  LDS.128 R24, [R9+0x14000] ;  /* 0x0140000009187984 */ /* 0x000fe20000000c00 */
[----:B------:R-:W-:Y:S01]  /*69c0*/  IADD3.X R47, PT, PT, R12, UR8, R19, P0, !PT ;  /* 0x000000080c2f7c10 */ /* 0x000fe200087fe413 */
[----:B------:R-:W-:Y:S01]  /*69d0*/  UIMAD UR7, UR6, UR11, UR7 ;  /* 0x0000000b060772a4 */ /* 0x000fe2000f8e0207 */
[----:B------:R-:W-:Y:S01]  /*69e0*/  IADD3 R44, P0, PT, R16, R44, RZ ;  /* 0x0000002c102c7210 */ /* 0x000fe20007f1e0ff */
[----:B------:R-:W-:Y:S01]  /*69f0*/  LDS.128 R20, [R9+0x15000] ;  /* 0x0150000009147984 */ /* 0x000fe20000000c00 */
[----:B------:R-:W-:Y:S01]  /*6a00*/  ISETP.GE.AND P1, PT, R7, UR14, PT ;  /* 0x0000000e07007c0c */ /* 0x000fe2000bf26270 */
[----:B------:R-:W2:Y:S01]  /*6a10*/  LDCU.64 UR8, c[0x0][0x560] ;  /* 0x0000ac00ff0877ac */ /* 0x000ea20008000a00 */
[----:B-1----:R-:W-:Y:S01]  /*6a20*/  IMAD.WIDE.U32 R46, R10, UR20, R46 ;  /* 0x000000140a2e7c25 */ /* 0x002fe2000f8e002e */
[----:B------:R-:W-:Y:S01]  /*6a30*/  LDS.128 R16, [R9+0x16000] ;  /* 0x0160000009107984 */ /* 0x000fe20000000c00 */
[----:B------:R-:W-:-:S02]  /*6a40*/  IADD3.X R45, PT, PT, R3, UR7, R45, P0, !PT ;  /* 0x00000007032d7c10 */ /* 0x000fc400087fe42d */
[----:B------:R-:W-:Y:S01]  /*6a50*/  IMAD R47, R11, UR20, R47 ;  /* 0x000000140b2f7c24 */ /* 0x000fe2000f8e022f */
[----:B------:R-:W1:Y:S01]  /*6a60*/  @!P3 LDS.128 R12, [R9+0x10000] ;  /* 0x01000000090cb984 */ /* 0x000e620000000c00 */
[----:B------:R-:W3:Y:S01]  /*6a70*/  LDCU.64 UR6, c[0x0][0x568] ;  /* 0x0000ad00ff0677ac */ /* 0x000ee20008000a00 */
[----:B----4-:R-:W-:Y:S01]  /*6a80*/  IMAD.WIDE.U32 R44, R4, UR20, R44 ;  /* 0x00000014042c7c25 */ /* 0x010fe2000f8e002c */
[----:B------:R-:W-:Y:S01]  /*6a90*/  ISETP.GE.AND P0, PT, R8, UR14, PT ;  /* 0x0000000e08007c0c */ /* 0x000fe2000bf06270 */
[----:B------:R-:W4:Y:S02]  /*6aa0*/  LDS.128 R40, [R9+0x17000] ;  /* 0x0170000009287984 */ /* 0x000f240000000c00 */
[----:B------:R-:W-:-:S04]  /*6ab0*/  IMAD.WIDE.U32 R46, R0, UR12, R46 ;  /* 0x0000000c002e7c25 */ /* 0x000fc8000f8e002e */
[----:B------:R-:W-:Y:S02]  /*6ac0*/  IMAD R45, R5, UR20, R45 ;  /* 0x00000014052d7c24 */ /* 0x000fe4000f8e022d */
[----:B------:R-:W-:Y:S01]  /*6ad0*/  IMAD R3, R0, UR13, R47 ;  /* 0x0000000d00037c24 */ /* 0x000fe2000f8e022f */
[----:B--2---:R-:W-:Y:S01]  /*6ae0*/  LEA R4, P4, R46, UR8, 0x1 ;  /* 0x000000082e047c11 */ /* 0x004fe2000f8808ff */
        /* <DEDUP_REMOVED lines=12> */
[----:B----4-:R2:W-:Y:S02]  /*6bb0*/  @!P0 STG.E.128 desc[UR22][R6.64+0x180], R40 ;  /* 0x0001802806008986 */ /* 0x0105e4000c101d16 */
.L_x_110:
[----:B------:R-:W-:Y:S05]  /*6bc0*/  BSYNC.RECONVERGENT B1 ;  /* 0x0000000000017941 */ /* 0x000fea0003800200 */
.L_x_94:
[----:B------:R-:W5:Y:S01]  /*6bd0*/  LDCU UR7, c[0x0][0x438] ;  /* 0x00008700ff0777ac */ /* 0x000f620008000800 */
[----:B------:R-:W1:Y:S01]  /*6be0*/  LDC R0, c[0x0][0x438] ;  /* 0x00010e00ff007b82 */ /* 0x000e620000000800 */
[----:B------:R-:W3:Y:S01]  /*6bf0*/  LDCU UR8, c[0x0][0x370] ;  /* 0x00006e00ff0877ac */ /* 0x000ee20008000800 */
[----:B-----5:R-:W-:-:S04]  /*6c00*/  UIADD3 UR7, UPT, UPT, UR7, 0x1f, URZ ;  /* 0x0000001f07077890 */ /* 0x020fc8000fffe0ff */
[----:B------:R-:W-:Y:S02]  /*6c10*/  USHF.R.S32.HI UR6, URZ, 0x1f, UR7 ;  /* 0x0000001fff067899 */ /* 0x000fe40008011407 */
[----:B---3--:R-:W-:Y:S02]  /*6c20*/  UIADD3 UR29, UPT, UPT, UR8, UR29, URZ ;  /* 0x0000001d081d7290 */ /* 0x008fe4000fffe0ff */
[----:B------:R-:W-:-:S04]  /*6c30*/  ULEA.HI UR6, UR6, UR7, URZ, 0x5 ;  /* 0x0000000706067291 */ /* 0x000fc8000f8f28ff */
[----:B------:R-:W-:-:S04]  /*6c40*/  USHF.R.S32.HI UR6, URZ, 0x5, UR6 ;  /* 0x00000005ff067899 */ /* 0x000fc80008011406 */
[----:B------:R-:W-:-:S09]  /*6c50*/  UISETP.GE.AND UP0, UPT, UR29, UR6, UPT ;  /* 0x000000061d00728c */ /* 0x000fd2000bf06270 */
[----:B------:R-:W-:Y:S05]  /*6c60*/  BRA.U !UP0, `(.L_x_136) ;  /* 0xffffff9508587547 */ /* 0x000fea000b83ffff */
[----:B------:R-:W-:Y:S05]  /*6c70*/  EXIT ;  /* 0x000000000000794d */ /* 0x000fea0003800000 */
.L_x_137:
        /* <DEDUP_REMOVED lines=16> */
.L_x_2486:


//--------------------- .text._ZN5flash44flash_bwd_dq_dk_dv_loop_seqk_parallel_kernelI23Flash_bwd_kernel_traitsILi256ELi64ELi32ELi8ELi4ELi1ELi2ELb1ELb1EN7cutlass10bfloat16_tE19Flash_kernel_traitsILi256ELi64ELi32ELi8ES3_EELb0ELb0ELb1ELb0ELb0ELb0ELb1EEEvNS_16Flash_bwd_paramsE --------------------------
	.section	.text._ZN5flash44flash_bwd_dq_dk_dv_loop_seqk_parallel_kernelI23Flash_bwd_kernel_traitsILi256ELi64ELi32ELi8ELi4ELi1ELi2ELb1ELb1EN7cutlass10bfloat16_tE19Flash_kernel_traitsILi256ELi64ELi32ELi8ES3_EELb0ELb0ELb1ELb0ELb0ELb0ELb1EEEvNS_16Flash_bwd_paramsE,"ax",@progbits
	.align	128
        .global         _ZN5flash44flash_bwd_dq_dk_dv_loop_seqk_parallel_kernelI23Flash_bwd_kernel_traitsILi256ELi64ELi32ELi8ELi4ELi1ELi2ELb1ELb1EN7cutlass10bfloat16_tE19Flash_kernel_traitsILi256ELi64ELi32ELi8ES3_EELb0ELb0ELb1ELb0ELb0ELb0ELb1EEEvNS_16Flash_bwd_paramsE
        .type           _ZN5flash44flash_bwd_dq_dk_dv_loop_seqk_parallel_kernelI23Flash_bwd_kernel_traitsILi256ELi64ELi32ELi8ELi4ELi1ELi2ELb1ELb1EN7cutlass10bfloat16_tE19Flash_kernel_traitsILi256ELi64ELi32ELi8ES3_EELb0ELb0ELb1ELb0ELb0ELb0ELb1EEEvNS_16Flash_bwd_paramsE,@function
        .size           _ZN5flash44flash_bwd_dq_dk_dv_loop_seqk_parallel_kernelI23Flash_bwd_kernel_traitsILi256ELi64ELi32ELi8ELi4ELi1ELi2ELb1ELb1EN7cutlass10bfloat16_tE19Flash_kernel_traitsILi256ELi64ELi32ELi8ES3_EELb0ELb0ELb1ELb0ELb0ELb0ELb1EEEvNS_16Flash_bwd_paramsE,(.L_x_2487 - _ZN5flash44flash_bwd_dq_dk_dv_loop_seqk_parallel_kernelI23Flash_bwd_kernel_traitsILi256ELi64ELi32ELi8ELi4ELi1ELi2ELb1ELb1EN7cutlass10bfloat16_tE19Flash_kernel_traitsILi256ELi64ELi32ELi8ES3_EELb0ELb0ELb1ELb0ELb0ELb0ELb1EEEvNS_16Flash_bwd_paramsE)
        .other          _ZN5flash44flash_bwd_dq_dk_dv_loop_seqk_parallel_kernelI23Flash_bwd_kernel_traitsILi256ELi64ELi32ELi8ELi4ELi1ELi2ELb1ELb1EN7cutlass10bfloat16_tE19Flash_kernel_traitsILi256ELi64ELi32ELi8ES3_EELb0ELb0ELb1ELb0ELb0ELb0ELb1EEEvNS_16Flash_bwd_paramsE,@"STO_CUDA_ENTRY STV_DEFAULT"
_ZN5flash44flash_bwd_dq_dk_dv_loop_seqk_parallel_kernelI23Flash_bwd_kernel_traitsILi256ELi64ELi32ELi8ELi4ELi1ELi2ELb1ELb1EN7cutlass10bfloat16_tE19Flash_kernel_traitsILi256ELi64ELi32ELi8ES3_EELb0ELb0ELb1ELb0ELb0ELb0ELb1EEEvNS_16Flash_bwd_paramsE:
.text._ZN5flash44flash_bwd_dq_dk_dv_loop_seqk_parallel_kernelI23Flash_bwd_kernel_traitsILi256ELi64ELi32ELi8ELi4ELi1ELi2ELb1ELb1EN7cutlass10bfloat16_tE19Flash_kernel_traitsILi256ELi64ELi32ELi8ES3_EELb0ELb0ELb1ELb0ELb0ELb0ELb1EEEvNS_16Flash_bwd_paramsE:
        /* <DEDUP_REMOVED lines=29> */
.L_x_181:
        /* <DEDUP_REMOVED lines=44> */
.L_x_138:
        /* <DEDUP_REMOVED lines=40> */
.L_x_140:
[----:B------:R-:W2:Y:S01]  /*0710*/  LDCU.64 UR12, c[0x0][0x3b8] ;  /* 0x00007700ff0c77ac */ /* 0x000ea20008000a00 */
[----:B------:R-:W-:-:S05]  /*0720*/  IADD3 R4, PT, PT, R231, R233, RZ ;  /* 0x000000e9e7047210 */ /* 0x000fca0007ffe0ff */
[C---:B--2---:R-:W-:Y:S02]  /*0730*/  IMAD R8, R4.reuse, UR13, RZ ;  /* 0x0000000d04087c24 */ /* 0x044fe4000f8e02ff */
[----:B------:R-:W-:-:S05]  /*0740*/  IMAD.WIDE.U32 R4, R4, UR12, RZ ;  /* 0x0000000c04047c25 */ /* 0x000fca000f8e00ff */
[----:B------:R-:W-:Y:S02]  /*0750*/  IADD3 R8, PT, PT, R5, R8, RZ ;  /* 0x0000000805087210 */ /* 0x000fe40007ffe0ff */
[----:B------:R-:W-:-:S07]  /*0760*/  MOV R9, R4 ;  /* 0x0000000400097202 */ /* 0x000fce0000000f00 */
.L_x_141:
        /* <DEDUP_REMOVED lines=42> */
.L_x_142:
[----:B------:R-:W2:Y:S01]  /*0a10*/  LDCU.64 UR6, c[0x0][0x3c0] ;  /* 0x00007800ff0677ac */ /* 0x000ea20008000a00 */
[----:B------:R-:W-:-:S05]  /*0a20*/  IADD3 R4, PT, PT, R231, R233, RZ ;  /* 0x000000e9e7047210 */ /* 0x000fca0007ffe0ff */
[C---:B--2---:R-:W-:Y:S02]  /*0a30*/  IMAD R11, R4.reuse, UR7, RZ ;  /* 0x00000007040b7c24 */ /* 0x044fe4000f8e02ff */
[----:B------:R-:W-:-:S05]  /*0a40*/  IMAD.WIDE.U32 R4, R4, UR6, RZ ;  /* 0x0000000604047c25 */ /* 0x000fca000f8e00ff */
[----:B------:R-:W-:Y:S02]  /*0a50*/  IADD3 R11, PT, PT, R5, R11, RZ ;  /* 0x0000000b050b7210 */ /* 0x000fe40007ffe0ff */
[----:B------:R-:W-:-:S07]  /*0a60*/  MOV R12, R4 ;  /* 0x00000004000c7202 */ /* 0x000fce0000000f00 */
.L_x_143:
        /* <DEDUP_REMOVED lines=29> */
.L_x_144:
[-C--:B------:R-:W-:Y:S02]  /*0c40*/  IMAD R28, R7, R14.reuse, RZ ;  /* 0x0000000e071c7224 */ /* 0x080fe400078e02ff */
[----:B------:R-:W-:-:S05]  /*0c50*/  IMAD.WIDE.U32 R24, R6, R14, RZ ;  /* 0x0000000e06187225 */ /* 0x000fca00078e00ff */
[----:B------:R-:W-:Y:S02]  /*0c60*/  IADD3 R28, PT, PT, R25, R28, RZ ;  /* 0x0000001c191c7210 */ /* 0x000fe40007ffe0ff */
[----:B------:R-:W-:-:S07]  /*0c70*/  MOV R29, R24 ;  /* 0x00000018001d7202 */ /* 0x000fce0000000f00 */
.L_x_145:
        /* <DEDUP_REMOVED lines=20> */
.L_x_146:
[----:B------:R-:W2:Y:S01]  /*0dc0*/  LDC R24, c[0x0][0x434] ;  /* 0x00010d00ff187b82 */ /* 0x000ea20000000800 */
[----:B------:R-:W-:-:S04]  /*0dd0*/  IMAD R5, R2, R21, R13 ;  /* 0x0000001502057224 */ /* 0x000fc800078e020d */
[----:B--2---:R-:W-:-:S03]  /*0de0*/  IMAD R24, R5, R24, RZ ;  /* 0x0000001805187224 */ /* 0x004fc600078e02ff */
.L_x_147:
        /* <DEDUP_REMOVED lines=12> */
.L_x_148:
[----:B------:R-:W2:Y:S01]  /*0eb0*/  LDC R23, c[0x0][0x444] ;  /* 0x00011100ff177b82 */ /* 0x000ea20000000800 */
[----:B------:R-:W-:-:S04]  /*0ec0*/  IMAD R5, R2, R21, R13 ;  /* 0x0000001502057224 */ /* 0x000fc800078e020d */
[----:B--2---:R-:W-:-:S07]  /*0ed0*/  IMAD R23, R5, R23, RZ ;  /* 0x0000001705177224 */ /* 0x004fce00078e02ff */
.L_x_149:
        /* <DEDUP_REMOVED lines=98> */
.L_x_151:
[----:B------:R-:W1:Y:S01]  /*1500*/  LDCU.64 UR14, c[0x0][0x5c0] ;  /* 0x0000b800ff0e77ac */ /* 0x000e620008000a00 */
[----:B------:R-:W-:-:S05]  /*1510*/  IADD3 R0, PT, PT, R231, R233, RZ ;  /* 0x000000e9e7007210 */ /* 0x000fca0007ffe0ff */
[C---:B-1----:R-:W-:Y:S02]  /*1520*/  IMAD R3, R0.reuse, UR15, RZ ;  /* 0x0000000f00037c24 */ /* 0x042fe4000f8e02ff */
[----:B------:R-:W-:-:S05]  /*1530*/  IMAD.WIDE.U32 R4, R0, UR14, RZ ;  /* 0x0000000e00047c25 */ /* 0x000fca000f8e00ff */
[----:B------:R-:W-:Y:S02]  /*1540*/  IADD3 R0, PT, PT, R5, R3, RZ ;  /* 0x0000000305007210 */ /* 0x000fe40007ffe0ff */
[----:B------:R-:W-:Y:S02]  /*1550*/  MOV R3, R4 ;  /* 0x0000000400037202 */ /* 0x000fe40000000f00 */
.L_x_152:
        /* <DEDUP_REMOVED lines=12> */
.L_x_153:
[----:B------:R-:W1:Y:S01]  /*1620*/  LDCU.64 UR12, c[0x0][0x5c8] ;  /* 0x0000b900ff0c77ac */ /* 0x000e620008000a00 */
[----:B------:R-:W-:-:S05]  /*1630*/  IADD3 R231, PT, PT, R231, R233, RZ ;  /* 0x000000e9e7e77210 */ /* 0x000fca0007ffe0ff */
[C---:B-1----:R-:W-:Y:S02]  /*1640*/  IMAD R4, R231.reuse, UR13, RZ ;  /* 0x0000000de7047c24 */ /* 0x042fe4000f8e02ff */
[----:B------:R-:W-:-:S05]  /*1650*/  IMAD.WIDE.U32 R8, R231, UR12, RZ ;  /* 0x0000000ce7087c25 */ /* 0x000fca000f8e00ff */
[----:B------:R-:W-:Y:S02]  /*1660*/  IADD3 R4, PT, PT, R9, R4, RZ ;  /* 0x0000000409047210 */ /* 0x000fe40007ffe0ff */
[----:B------:R-:W-:Y:S02]  /*1670*/  MOV R5, R8 ;  /* 0x0000000800057202 */ /* 0x000fe40000000f00 */
.L_x_154:
        /* <DEDUP_REMOVED lines=46> */
.L_x_150:
        /* <DEDUP_REMOVED lines=51> */
.L_x_157:
[----:B------:R1:W-:Y:S04]  /*1c90*/  STS.128 [R2+0x14000], RZ ;  /* 0x014000ff02007388 */ /* 0x0003e80000000c00 */
[----:B------:R1:W-:Y:S04]  /*1ca0*/  STS.128 [R2+0x15000], RZ ;  /* 0x015000ff02007388 */ /* 0x0003e80000000c00 */
[----:B------:R1:W-:Y:S04]  /*1cb0*/  STS.128 [R2+0x16000], RZ ;  /* 0x016000ff02007388 */ /* 0x0003e80000000c00 */
[----:B------:R1:W-:Y:S02]  /*1cc0*/  STS.128 [R2+0x17000], RZ ;  /* 0x017000ff02007388 */ /* 0x0003e40000000c00 */
.L_x_158:
[----:B------:R-:W-:Y:S05]  /*1cd0*/  BSYNC.RECONVERGENT B0 ;  /* 0x0000000000007941 */ /* 0x000fea0003800200 */
.L_x_156:
        /* <DEDUP_REMOVED lines=31> */
.L_x_160:
[----:B------:R4:W-:Y:S04]  /*1ed0*/  STS.128 [R2+0x8000], RZ ;  /* 0x008000ff02007388 */ /* 0x0009e80000000c00 */
[----:B------:R4:W-:Y:S04]  /*1ee0*/  STS.128 [R2+0xa000], RZ ;  /* 0x00a000ff02007388 */ /* 0x0009e80000000c00 */
[----:B------:R4:W-:Y:S04]  /*1ef0*/  STS.128 [R2+0xc000], RZ ;  /* 0x00c000ff02007388 */ /* 0x0009e80000000c00 */
[----:B------:R4:W-:Y:S02]  /*1f00*/  STS.128 [R2+0xe000], RZ ;  /* 0x00e000ff02007388 */ /* 0x0009e40000000c00 */
.L_x_161:
[----:B------:R-:W-:Y:S05]  /*1f10*/  BSYNC.RECONVERGENT B0 ;  /* 0x0000000000007941 */ /* 0x000fea0003800200 */
.L_x_159:
        /* <DEDUP_REMOVED lines=38> */
.L_x_163:
[----:B------:R-:W-:Y:S05]  /*2180*/  BSYNC.RECONVERGENT B0 ;  /* 0x0000000000007941 */ /* 0x000fea0003800200 */
.L_x_162:
        /* <DEDUP_REMOVED lines=28> */
.L_x_165:
[----:B------:R1:W-:Y:S04]  /*2350*/  STS.128 [R2], RZ ;  /* 0x000000ff02007388 */ /* 0x0003e80000000c00 */
[----:B------:R1:W-:Y:S04]  /*2360*/  STS.128 [R2+0x2000], RZ ;  /* 0x002000ff02007388 */ /* 0x0003e80000000c00 */
[----:B------:R1:W-:Y:S04]  /*2370*/  STS.128 [R2+0x4000], RZ ;  /* 0x004000ff02007388 */ /* 0x0003e80000000c00 */
[----:B------:R1:W-:Y:S02]  /*2380*/  STS.128 [R2+0x6000], RZ ;  /* 0x006000ff02007388 */ /* 0x0003e40000000c00 */
.L_x_166:
[----:B------:R-:W-:Y:S05]  /*2390*/  BSYNC.RECONVERGENT B0 ;  /* 0x0000000000007941 */ /* 0x000fea0003800200 */
.L_x_164:
        /* <DEDUP_REMOVED lines=46> */
.L_x_168:
[----:B------:R-:W-:Y:S05]  /*2680*/  BSYNC.RECONVERGENT B0 ;  /* 0x0000000000007941 */ /* 0x000fea0003800200 */
.L_x_167:
        /* <DEDUP_REMOVED lines=44> */
.L_x_170:
[----:B------:R1:W-:Y:S04]  /*2950*/  STS.128 [R2+0x10000], RZ ;  /* 0x010000ff02007388 */ /* 0x0003e80000000c00 */
[----:B------:R1:W-:Y:S04]  /*2960*/  STS.128 [R2+0x11000], RZ ;  /* 0x011000ff02007388 */ /* 0x0003e80000000c00 */
[----:B------:R1:W-:Y:S04]  /*2970*/  STS.128 [R2+0x12000], RZ ;  /* 0x012000ff02007388 */ /* 0x0003e80000000c00 */
[----:B------:R1:W-:Y:S02]  /*2980*/  STS.128 [R2+0x13000], RZ ;  /* 0x013000ff02007388 */ /* 0x0003e40000000c00 */
.L_x_171:
[----:B------:R-:W-:Y:S05]  /*2990*/  BSYNC.RECONVERGENT B0 ;  /* 0x0000000000007941 */ /* 0x000fea0003800200 */
.L_x_169:
        /* <DEDUP_REMOVED lines=26> */
[----:B------:R-:W-:Y:S01]  /*2b40*/  VIADD R0, R219, 0x14000 ;  /* 0x00014000db007836 */ /* 0x000fe20000000000 */
        /* <DEDUP_REMOVED lines=30> */
[----:B------:R2:W1:Y:S01]  /*2d30*/  LDSM.16.M88.4 R172, [R188+0x2000] ;  /* 0x00200000bcac783b */ /* 0x0004620000000200 */
        /* <DEDUP_REMOVED lines=16> */
[----:B------:R-:W1:Y:S03]  /*2e40*/  LDCU UR10, c[0x0][0x504] ;  /* 0x0000a080ff0a77ac */ /* 0x000e660008000800 */
        /* <DEDUP_REMOVED lines=12> */
[----:B------:R-:W1:Y:S04]  /*2f10*/  LDSM.16.M88.4 R188, [R188+0x3000] ;  /* 0x00300000bcbc783b */ /* 0x000e680000000200 */
[----:B---34-:R-:W1:Y:S02]  /*2f20*/  LDSM.16.M88.4 R192, [R192+0x3000] ;  /* 0x00300000c0c0783b */ /* 0x018e640000000200 */
.L_x_176:
[----:B------:R-:W0:Y:S01]  /*2f30*/  LDGDEPBAR ;  /* 0x00000000000079af */ /* 0x000e220000000000 */
[----:B------:R-:W-:Y:S01]  /*2f40*/  USHF.L.U32 UR11, UR30, 0x6, URZ ;  /* 0x000000061e0b7899 */ /* 0x000fe200080006ff */
        /* <DEDUP_REMOVED lines=12> */
[C---:B----4-:R-:W-:Y:S08]  /*3010*/  HMMA.16816.F32.BF16 R4, R48.reuse, R52, R4 ;  /* 0x000000343004723c */ /* 0x050ff00000041804 */
[----:B------:R-:W-:Y:S01]  /*3020*/  HMMA.16816.F32.BF16 R8, R48, R54, R8 ;  /* 0x000000363008723c */ /* 0x000fe20000041808 */
[----:B------:R-:W-:Y:S04]  /*3030*/  LDSM.16.M88.4 R48, [R218+0x2000] ;  /* 0x00200000da30783b */ /* 0x000fe80000000200 */
[----:B------:R-:W4:Y:S07]  /*3040*/  LDSM.16.M88.4 R52, [R219+0x11000] ;  /* 0x01100000db34783b */ /* 0x000f2e0000000200 */
[C---:B--2---:R-:W-:Y:S08]  /*3050*/  HMMA.16816.F32.BF16 R4, R56.reuse, R60, R4 ;  /* 0x0000003c3804723c */ /* 0x044ff00000041804 */
[----:B------:R-:W-:Y:S01]  /*3060*/  HMMA.16816.F32.BF16 R8, R56, R62, R8 ;  /* 0x0000003e3808723c */ /* 0x000fe20000041808 */
[----:B------:R-:W-:Y:S04]  /*3070*/  LDSM.16.M88.4 R56, [R220+0x2000] ;  /* 0x00200000dc38783b */ /* 0x000fe80000000200 */
[----:B------:R-:W2:Y:S07]  /*3080*/  LDSM.16.M88.4 R60, [R3+0x11000] ;  /* 0x01100000033c783b */ /* 0x000eae0000000200 */
[C---:B---3--:R-:W-:Y:S01]  /*3090*/  HMMA.16816.F32.BF16 R4, R44.reuse, R64, R4 ;  /* 0x000000402c04723c */ /* 0x048fe20000041804 */
[----:B------:R-:W-:Y:S02]  /*30a0*/  MOV R64, UR16 ;  /* 0x0000001000407c02 */ /* 0x000fe40008000f00 */
[----:B------:R-:W-:Y:S02]  /*30b0*/  MOV R65, UR15 ;  /* 0x0000000f00417c02 */ /* 0x000fe40008000f00 */
[C---:B------:R-:W-:Y:S03]  /*30c0*/  LEA R70, P0, R229.reuse, R64, 0x2 ;  /* 0x00000040e5467211 */ /* 0x040fe600078010ff */
[----:B------:R-:W-:Y:S01]  /*30d0*/  HMMA.16816.F32.BF16 R8, R44, R66, R8 ;  /* 0x000000422c08723c */ /* 0x000fe20000041808 */
[----:B------:R-:W-:Y:S02]  /*30e0*/  LDSM.16.M88.4 R44, [R217+0x2000] ;  /* 0x00200000d92c783b */ /* 0x000fe40000000200 */
[----:B------:R-:W-:Y:S02]  /*30f0*/  LEA.HI.X R71, R229, R65, RZ, 0x2, P0 ;  /* 0x00000041e5477211 */ /* 0x000fe400000f14ff */
[----:B------:R-:W3:Y:S01]  /*3100*/  LDSM.16.M88.4 R64, [R2+0x11000] ;  /* 0x011000000240783b */ /* 0x000ee20000000200 */
[----:B------:R-:W-:Y:S03]  /*3110*/  ISETP.LE.AND P0, PT, R234, UR11, PT ;  /* 0x0000000bea007c0c */ /* 0x000fe6000bf03270 */
[----:B-----5:R-:W5:Y:S03]  /*3120*/  LDG.E R69, desc[UR22][R70.64] ;  /* 0x0000001646457981 */ /* 0x020f66000c1e1900 */
[C---:B----4-:R-:W-:Y:S01]  /*3130*/  HMMA.16816.F32.BF16 R4, R48.reuse, R52, R4 ;  /* 0x000000343004723c */ /* 0x050fe20000041804 */
[----:B------:R4:W5:Y:S07]  /*3140*/  LDG.E R68, desc[UR22][R70.64+0x20] ;  /* 0x0000201646447981 */ /* 0x00096e000c1e1900 */
[----:B------:R-:W-:Y:S01]  /*3150*/  HMMA.16816.F32.BF16 R8, R48, R54, R8 ;  /* 0x000000363008723c */ /* 0x000fe20000041808 */
[----:B------:R-:W-:Y:S04]  /*3160*/  LDSM.16.M88.4 R48, [R216+0x2000] ;  /* 0x00200000d830783b */ /* 0x000fe80000000200 */
[----:B------:R-:W1:Y:S07]  /*3170*/  LDSM.16.M88.4 R52, [R0+0x11000] ;  /* 0x011000000034783b */ /* 0x000e6e0000000200 */
[C---:B--2---:R-:W-:Y:S08]  /*3180*/  HMMA.16816.F32.BF16 R4, R56.reuse, R60, R4 ;  /* 0x0000003c3804723c */ /* 0x044ff00000041804 */
[----:B------:R-:W-:Y:S01]  /*3190*/  HMMA.16816.F32.BF16 R8, R56, R62, R8 ;  /* 0x0000003e3808723c */ /* 0x000fe20000041808 */
[----:B------:R-:W-:Y:S04]  /*31a0*/  LDSM.16.M88.4 R56, [R218+0x4000] ;  /* 0x00400000da38783b */ /* 0x000fe80000000200 */
[----:B------:R-:W2:Y:S07]  /*31b0*/  LDSM.16.M88.4 R60, [R219+0x12000] ;  /* 0x01200000db3c783b */ /* 0x000eae0000000200 */
[C---:B---3--:R-:W-:Y:S08]  /*31c0*/  HMMA.16816.F32.BF16 R4, R44.reuse, R64, R4 ;  /* 0x000000402c04723c */ /* 0x048ff00000041804 */
[----:B------:R-:W-:Y:S01]  /*31d0*/  HMMA.16816.F32.BF16 R8, R44, R66, R8 ;  /* 0x000000422c08723c */ /* 0x000fe20000041808 */
[----:B------:R-:W-:Y:S04]  /*31e0*/  LDSM.16.M88.4 R44, [R220+0x4000] ;  /* 0x00400000dc2c783b */ /* 0x000fe80000000200 */
[----:B------:R-:W3:Y:S07]  /*31f0*/  LDSM.16.M88.4 R64, [R3+0x12000] ;  /* 0x012000000340783b */ /* 0x000eee0000000200 */
[C---:B-1----:R-:W-:Y:S08]  /*3200*/  HMMA.16816.F32.BF16 R4, R48.reuse, R52, R4 ;  /* 0x000000343004723c */ /* 0x042ff00000041804 */
        /* <DEDUP_REMOVED lines=31> */
[----:B------:R-:W-:Y:S01]  /*3400*/  FMUL.FTZ R4, R4, UR13 ;  /* 0x0000000d04047c20 */ /* 0x000fe20008410000 */
[----:B------:R-:W-:Y:S01]  /*3410*/  FMUL.FTZ R5, R5, UR13 ;  /* 0x0000000d05057c20 */ /* 0x000fe20008410000 */
[----:B------:R-:W-:Y:S01]  /*3420*/  FMUL.FTZ R6, R6, UR13 ;  /* 0x0000000d06067c20 */ /* 0x000fe20008410000 */
[----:B------:R-:W-:Y:S01]  /*3430*/  FMUL.FTZ R7, R7, UR13 ;  /* 0x0000000d07077c20 */ /* 0x000fe20008410000 */
[----:B------:R1:W2:Y:S04]  /*3440*/  MUFU.TANH R59, R4 ;  /* 0x00000004003b7308 */ /* 0x0002a80000002400 */
[----:B------:R-:W-:Y:S01]  /*3450*/  FMUL.FTZ R8, R8, UR13 ;  /* 0x0000000d08087c20 */ /* 0x000fe20008410000 */
[----:B------:R-:W-:Y:S01]  /*3460*/  FMUL.FTZ R9, R9, UR13 ;  /* 0x0000000d09097c20 */ /* 0x000fe20008410000 */
[----:B------:R-:W-:Y:S01]  /*3470*/  FMUL.FTZ R10, R10, UR13 ;  /* 0x0000000d0a0a7c20 */ /* 0x000fe20008410000 */
[----:B------:R-:W-:Y:S03]  /*3480*/  FMUL.FTZ R11, R11, UR13 ;  /* 0x0000000d0b0b7c20 */ /* 0x000fe60008410000 */
[----:B------:R1:W3:Y:S10]  /*3490*/  MUFU.TANH R60, R5 ;  /* 0x00000005003c7308 */ /* 0x0002f40000002400 */
[----:B------:R1:W1:Y:S10]  /*34a0*/  MUFU.TANH R61, R6 ;  /* 0x00000006003d7308 */ /* 0x0002740000002400 */
[----:B------:R1:W1:Y:S10]  /*34b0*/  MUFU.TANH R62, R7 ;  /* 0x00000007003e7308 */ /* 0x0002740000002400 */
[----:B------:R1:W1:Y:S10]  /*34c0*/  MUFU.TANH R65, R8 ;  /* 0x0000000800417308 */ /* 0x0002740000002400 */
[----:B------:R1:W1:Y:S10]  /*34d0*/  MUFU.TANH R66, R9 ;  /* 0x0000000900427308 */ /* 0x0002740000002400 */
[----:B----4-:R4:W1:Y:S10]  /*34e0*/  MUFU.TANH R71, R10 ;  /* 0x0000000a00477308 */ /* 0x0108740000002400 */
[----:B------:R4:W1:Y:S01]  /*34f0*/  MUFU.TANH R85, R11 ;  /* 0x0000000b00557308 */ /* 0x0008620000002400 */
[----:B--23--:R-:W-:Y:S05]  /*3500*/  @!P0 BRA `(.L_x_172) ;  /* 0x0000000000488947 */ /* 0x00cfea0003800000 */
[----:B-1----:R-:W-:Y:S01]  /*3510*/  MOV R7, R65 ;  /* 0x0000004100077202 */ /* 0x002fe20000000f00 */
[----:B------:R-:W-:Y:S01]  /*3520*/  USHF.L.U32 UR6, UR29, 0x5, URZ ;  /* 0x000000051d067899 */ /* 0x000fe200080006ff */
[----:B------:R-:W-:Y:S01]  /*3530*/  MOV R9, R61 ;  /* 0x0000003d00097202 */ /* 0x000fe20000000f00 */
[----:B------:R-:W-:Y:S01]  /*3540*/  UIADD3 UR24, UPT, UPT, UR11, 0x40, URZ ;  /* 0x000000400b187890 */ /* 0x000fe2000fffe0ff */
[----:B----4-:R-:W-:Y:S01]  /*3550*/  MOV R11, R59 ;  /* 0x0000003b000b7202 */ /* 0x010fe20000000f00 */
[----:B------:R-:W-:Y:S02]  /*3560*/  IMAD.MOV.U32 R6, RZ, RZ, R66 ;  /* 0x000000ffff067224 */ /* 0x000fe400078e0042 */
[----:B------:R-:W-:Y:S01]  /*3570*/  VIADD R4, R232, UR6 ;  /* 0x00000006e8047c36 */ /* 0x000fe20008000000 */
[----:B------:R-:W-:Y:S01]  /*3580*/  UIADD3 UR6, UPT, UPT, UR6, 0x20, URZ ;  /* 0x0000002006067890 */ /* 0x000fe2000fffe0ff */
[----:B------:R-:W-:Y:S02]  /*3590*/  IMAD.MOV.U32 R8, RZ, RZ, R62 ;  /* 0x000000ffff087224 */ /* 0x000fe400078e003e */
[----:B------:R-:W-:Y:S02]  /*35a0*/  VIADD R4, R4, 0x20 ;  /* 0x0000002004047836 */ /* 0x000fe40000000000 */
[----:B------:R-:W-:Y:S01]  /*35b0*/  IMAD.MOV.U32 R10, RZ, RZ, R60 ;  /* 0x000000ffff0a7224 */ /* 0x000fe200078e003c */
[----:B------:R-:W-:Y:S02]  /*35c0*/  ISETP.GT.AND P0, PT, R230, UR6, PT ;  /* 0x00000006e6007c0c */ /* 0x000fe4000bf04270 */
[----:B------:R-:W-:Y:S04]  /*35d0*/  IADD3 R4, PT, PT, R4, UR10, -R230 ;  /* 0x0000000a04047c10 */ /* 0x000fe8000fffe8e6 */
[----:B------:R-:W-:Y:S01]  /*35e0*/  IADD3 R5, PT, PT, R4, -0x20, RZ ;  /* 0xffffffe004057810 */ /* 0x000fe20007ffe0ff */
[----:B------:R-:W-:Y:S03]  /*35f0*/  IMAD.MOV.U32 R4, RZ, RZ, R85 ;  /* 0x000000ffff047224 */ /* 0x000fe600078e0055 */
[----:B------:R-:W-:Y:S02]  /*3600*/  ISETP.LE.AND P1, PT, R5, UR24, PT ;  /* 0x0000001805007c0c */ /* 0x000fe4000bf23270 */
[----:B------:R-:W-:Y:S11]  /*3610*/  MOV R5, R71 ;  /* 0x0000004700057202 */ /* 0x000ff60000000f00 */
[----:B------:R-:W-:Y:S05]  /*3620*/  @!P1 BRA P0, `(.L_x_173) ;  /* 0x0000000000cc9947 */ /* 0x000fea0000000000 */
.L_x_172:
[C-C-:B-1----:R-:W-:Y:S01]  /*3630*/  IADD3 R7, PT, PT, R230.reuse, -UR10, -R232.reuse ;  /* 0x8000000ae6077c10 */ /* 0x142fe2000fffe8e8 */
[----:B------:R-:W1:Y:S01]  /*3640*/  S2R R5, SR_TID.X ;  /* 0x0000000000057919 */ /* 0x000e620000002100 */
[----:B------:R-:W-:Y:S01]  /*3650*/  IADD3 R4, PT, PT, R230, UR9, -R232 ;  /* 0x00000009e6047c10 */ /* 0x000fe2000fffe8e8 */
[----:B------:R-:W-:Y:S02]  /*3660*/  VIADD R6, R229, UR11 ;  /* 0x0000000be5067c36 */ /* 0x000fe40008000000 */
[----:B------:R-:W-:Y:S02]  /*3670*/  IMAD.U32 R9, RZ, RZ, UR29 ;  /* 0x0000001dff097e24 */ /* 0x000fe4000f8e00ff */
[C---:B------:R-:W-:Y:S02]  /*3680*/  IMAD.IADD R7, R6.reuse, 0x1, R7 ;  /* 0x0000000106077824 */ /* 0x040fe400078e0207 */
[----:B------:R-:W-:Y:S03]  /*3690*/  IMAD.IADD R4, R6, 0x1, R4 ;  /* 0x0000000106047824 */ /* 0x000fe600078e0204 */
[----:B----4-:R-:W-:Y:S02]  /*36a0*/  VIMNMX R10, PT, PT, RZ, R7, !PT ;  /* 0x00000007ff0a7248 */ /* 0x010fe40007fe0100 */
[----:B------:R-:W-:Y:S02]  /*36b0*/  VIADDMNMX R7, R7, 0x8, RZ, !PT ;  /* 0x0000000807077846 */ /* 0x000fe400078001ff */
[C-C-:B------:R-:W-:Y:S02]  /*36c0*/  VIADDMNMX R6, R4.reuse, 0x1, R230.reuse, PT ;  /* 0x0000000104067846 */ /* 0x140fe400038001e6 */
[----:B------:R-:W-:Y:S01]  /*36d0*/  VIADDMNMX R4, R4, 0x9, R230, PT ;  /* 0x0000000904047846 */ /* 0x000fe200038001e6 */
[----:B-1----:R-:W-:Y:S01]  /*36e0*/  IMAD.SHL.U32 R8, R5, 0x2, RZ ;  /* 0x0000000205087824 */ /* 0x002fe200078e00ff */
[----:B------:R-:W-:Y:S04]  /*36f0*/  SHF.R.U32.HI R5, RZ, 0x3, R5 ;  /* 0x00000003ff057819 */ /* 0x000fe80000011605 */
[----:B------:R-:W-:Y:S04]  /*3700*/  LOP3.LUT R8, R8, 0x6, RZ, 0xc0, !PT ;  /* 0x0000000608087812 */ /* 0x000fe800078ec0ff */
[----:B------:R-:W-:Y:S05]  /*3710*/  LOP3.LUT R5, R8, 0x70, R5, 0xf8, !PT ;  /* 0x0000007008057812 */ /* 0x000fea00078ef805 */
[----:B------:R-:W-:Y:S04]  /*3720*/  IMAD R9, R9, 0x20, R5 ;  /* 0x0000002009097824 */ /* 0x000fe800078e0205 */
[C---:B------:R-:W-:Y:S01]  /*3730*/  VIADD R8, R9.reuse, 0x1 ;  /* 0x0000000109087836 */ /* 0x040fe20000000000 */
[C---:B------:R-:W-:Y:S01]  /*3740*/  ISETP.GE.AND P2, PT, R9.reuse, R10, PT ;  /* 0x0000000a0900720c */ /* 0x040fe20003f46270 */
[C---:B------:R-:W-:Y:S01]  /*3750*/  VIADD R5, R9.reuse, 0x8 ;  /* 0x0000000809057836 */ /* 0x040fe20000000000 */
[CC--:B------:R-:W-:Y:S01]  /*3760*/  ISETP.GE.AND P1, PT, R9.reuse, R7.reuse, PT ;  /* 0x000000070900720c */ /* 0x0c0fe20003f26270 */
[C---:B------:R-:W-:Y:S01]  /*3770*/  VIADD R44, R9.reuse, 0x9 ;  /* 0x00000009092c7836 */ /* 0x040fe20000000000 */
[----:B------:R-:W-:Y:S02]  /*3780*/  ISETP.GE.AND P0, PT, R9, R6, PT ;  /* 0x000000060900720c */ /* 0x000fe40003f06270 */
[----:B------:R-:W-:Y:S02]  /*3790*/  FSEL R11, R59, -INF , P2 ;  /* 0xff8000003b0b7808 */ /* 0x000fe40001000000 */
[----:B------:R-:W-:Y:S02]  /*37a0*/  ISETP.GE.AND P6, PT, R9, R4, PT ;  /* 0x000000040900720c */ /* 0x000fe40003fc6270 */
[-C--:B------:R-:W-:Y:S02]  /*37b0*/  ISETP.GE.AND P5, PT, R8, R10.reuse, PT ;  /* 0x0000000a0800720c */ /* 0x080fe40003fa6270 */
[-C--:B------:R-:W-:Y:S02]  /*37c0*/  ISETP.GE.AND P4, PT, R5, R10.reuse, PT ;  /* 0x0000000a0500720c */ /* 0x080fe40003f86270 */
[----:B------:R-:W-:Y:S02]  /*37d0*/  FSEL R9, R61, -INF , P1 ;  /* 0xff8000003d097808 */ /* 0x000fe40000800000 */
[----:B------:R-:W-:Y:S02]  /*37e0*/  ISETP.GE.AND P3, PT, R44, R10, PT ;  /* 0x0000000a2c00720c */ /* 0x000fe40003f66270 */
[----:B------:R-:W-:Y:S02]  /*37f0*/  FSEL R11, R11, -INF , !P0 ;  /* 0xff8000000b0b7808 */ /* 0x000fe40004000000 */
[-C--:B------:R-:W-:Y:S02]  /*3800*/  ISETP.GE.AND P2, PT, R8, R7.reuse, PT ;  /* 0x000000070800720c */ /* 0x080fe40003f46270 */
[-C--:B------:R-:W-:Y:S02]  /*3810*/  ISETP.GE.AND P1, PT, R5, R7.reuse, PT ;  /* 0x000000070500720c */ /* 0x080fe40003f26270 */
[----:B------:R-:W-:Y:S02]  /*3820*/  ISETP.GE.AND P0, PT, R44, R7, PT ;  /* 0x000000072c00720c */ /* 0x000fe40003f06270 */
[----:B------:R-:W-:Y:S02]  /*3830*/  FSEL R9, R9, -INF , !P6 ;  /* 0xff80000009097808 */ /* 0x000fe40007000000 */
[----:B------:R-:W-:Y:S02]  /*3840*/  FSEL R10, R60, -INF , P5 ;  /* 0xff8000003c0a7808 */ /* 0x000fe40002800000 */
[----:B------:R-:W-:Y:S02]  /*3850*/  FSEL R7, R65, -INF , P4 ;  /* 0xff80000041077808 */ /* 0x000fe40002000000 */
[-C--:B------:R-:W-:Y:S02]  /*3860*/  ISETP.GE.AND P6, PT, R8, R6.reuse, PT ;  /* 0x000000060800720c */ /* 0x080fe40003fc6270 */
[CC--:B------:R-:W-:Y:S02]  /*3870*/  ISETP.GE.AND P5, PT, R5.reuse, R6.reuse, PT ;  /* 0x000000060500720c */ /* 0x0c0fe40003fa6270 */
[----:B------:R-:W-:Y:S02]  /*3880*/  ISETP.GE.AND P4, PT, R44, R6, PT ;  /* 0x000000062c00720c */ /* 0x000fe40003f86270 */
[----:B------:R-:W-:Y:S02]  /*3890*/  FSEL R6, R66, -INF , P3 ;  /* 0xff80000042067808 */ /* 0x000fe40001800000 */
[-C--:B------:R-:W-:Y:S02]  /*38a0*/  ISETP.GE.AND P3, PT, R8, R4.reuse, PT ;  /* 0x000000040800720c */ /* 0x080fe40003f66270 */
[----:B------:R-:W-:Y:S02]  /*38b0*/  FSEL R8, R62, -INF , P2 ;  /* 0xff8000003e087808 */ /* 0x000fe40001000000 */
[-C--:B------:R-:W-:Y:S02]  /*38c0*/  ISETP.GE.AND P2, PT, R5, R4.reuse, PT ;  /* 0x000000040500720c */ /* 0x080fe40003f46270 */
[----:B------:R-:W-:Y:S02]  /*38d0*/  FSEL R5, R71, -INF , P1 ;  /* 0xff80000047057808 */ /* 0x000fe40000800000 */
[----:B------:R-:W-:Y:S02]  /*38e0*/  ISETP.GE.AND P1, PT, R44, R4, PT ;  /* 0x000000042c00720c */ /* 0x000fe40003f26270 */
[----:B------:R-:W-:Y:S02]  /*38f0*/  FSEL R4, R85, -INF , P0 ;  /* 0xff80000055047808 */ /* 0x000fe40000000000 */
[----:B------:R-:W-:Y:S02]  /*3900*/  FSEL R10, R10, -INF , !P6 ;  /* 0xff8000000a0a7808 */ /* 0x000fe40007000000 */
[----:B------:R-:W-:Y:S02]  /*3910*/  FSEL R7, R7, -INF , !P5 ;  /* 0xff80000007077808 */ /* 0x000fe40006800000 */
[----:B------:R-:W-:Y:S02]  /*3920*/  FSEL R6, R6, -INF , !P4 ;  /* 0xff80000006067808 */ /* 0x000fe40006000000 */
[----:B------:R-:W-:Y:S02]  /*3930*/  FSEL R8, R8, -INF , !P3 ;  /* 0xff80000008087808 */ /* 0x000fe40005800000 */
[----:B------:R-:W-:Y:S02]  /*3940*/  FSEL R5, R5, -INF , !P2 ;  /* 0xff80000005057808 */ /* 0x000fe40005000000 */
[----:B------:R-:W-:Y:S07]  /*3950*/  FSEL R4, R4, -INF , !P1 ;  /* 0xff80000004047808 */ /* 0x000fee0004800000 */
.L_x_173:
[----:B------:R-:W1:Y:S01]  /*3960*/  S2R R222, SR_TID.X ;  /* 0x0000000000de7919 */ /* 0x000e620000002100 */
[C---:B------:R-:W-:Y:S01]  /*3970*/  FMUL.FTZ R76, R228.reuse, 1.4426950216293334961 ;  /* 0x3fb8aa3be44c7820 */ /* 0x040fe20000410000 */
[----:B------:R-:W-:Y:S01]  /*3980*/  FSETP.NEU.FTZ.AND P1, PT, R228, -INF , PT ;  /* 0xff800000e400780b */ /* 0x000fe20003f3d000 */
[C---:B------:R-:W-:Y:S01]  /*3990*/  FMUL.FTZ R72, R227.reuse, 1.4426950216293334961 ;  /* 0x3fb8aa3be3487820 */ /* 0x040fe20000410000 */
[----:B------:R-:W-:Y:S01]  /*39a0*/  FSETP.NEU.FTZ.AND P0, PT, R227, -INF , PT ;  /* 0xff800000e300780b */ /* 0x000fe20003f1d000 */
[----:B------:R-:W-:Y:S01]  /*39b0*/  IMAD.MOV.U32 R63, RZ, RZ, 0x240 ;  /* 0x00000240ff3f7424 */ /* 0x000fe200078e00ff */
[----:B------:R-:W-:Y:S01]  /*39c0*/  FSEL R76, R76, RZ, P1 ;  /* 0x000000ff4c4c7208 */ /* 0x000fe20000800000 */
[----:B------:R-:W-:Y:S01]  /*39d0*/  FFMA.FTZ R59, -R59, R59, 1 ;  /* 0x3f8000003b3b7423 */ /* 0x000fe2000001013b */
[----:B------:R-:W-:Y:S01]  /*39e0*/  FSEL R72, R72, RZ, P0 ;  /* 0x000000ff48487208 */ /* 0x000fe20000000000 */
[----:B------:R-:W-:Y:S01]  /*39f0*/  FFMA.FTZ R60, -R60, R60, 1 ;  /* 0x3f8000003c3c7423 */ /* 0x000fe2000001013c */
[----:B------:R-:W-:Y:S01]  /*3a00*/  MOV R57, 0x20 ;  /* 0x0000002000397802 */ /* 0x000fe20000000f00 */
[--C-:B------:R-:W-:Y:S01]  /*3a10*/  FFMA.FTZ R79, R11, UR12, -R76.reuse ;  /* 0x0000000c0b4f7c23 */ /* 0x100fe2000801084c */
[----:B------:R-:W-:Y:S01]  /*3a20*/  FFMA.FTZ R78, R10, UR12, -R76 ;  /* 0x0000000c0a4e7c23 */ /* 0x000fe2000801084c */
[--C-:B------:R-:W-:Y:S01]  /*3a30*/  FFMA.FTZ R75, R9, UR12, -R72.reuse ;  /* 0x0000000c094b7c23 */ /* 0x100fe20008010848 */
[--C-:B------:R-:W-:Y:S01]  /*3a40*/  FFMA.FTZ R74, R8, UR12, -R72.reuse ;  /* 0x0000000c084a7c23 */ /* 0x100fe20008010848 */
[--C-:B------:R-:W-:Y:S01]  /*3a50*/  FFMA.FTZ R73, R5, UR12, -R72.reuse ;  /* 0x0000000c05497c23 */ /* 0x100fe20008010848 */
[----:B------:R-:W-:Y:S01]  /*3a60*/  FFMA.FTZ R72, R4, UR12, -R72 ;  /* 0x0000000c04487c23 */ /* 0x000fe20008010848 */
[----:B------:R-:W-:Y:S01]  /*3a70*/  MUFU.EX2 R79, R79 ;  /* 0x0000004f004f7308 */ /* 0x000fe20000000800 */
[--C-:B------:R-:W-:Y:S01]  /*3a80*/  FFMA.FTZ R77, R7, UR12, -R76.reuse ;  /* 0x0000000c074d7c23 */ /* 0x100fe2000801084c */
[----:B------:R-:W-:Y:S01]  /*3a90*/  FFMA.FTZ R76, R6, UR12, -R76 ;  /* 0x0000000c064c7c23 */ /* 0x000fe2000801084c */
[----:B------:R-:W-:Y:S07]  /*3aa0*/  IADD3 R58, PT, PT, R218, 0x40, RZ ;  /* 0x00000040da3a7810 */ /* 0x000fee0007ffe0ff */
[----:B------:R-:W2:Y:S01]  /*3ab0*/  MUFU.EX2 R78, R78 ;  /* 0x0000004e004e7308 */ /* 0x000ea20000000800 */
[----:B------:R-:W-:Y:S01]  /*3ac0*/  FMUL.FTZ R59, R59, UR13 ;  /* 0x0000000d3b3b7c20 */ /* 0x000fe20008410000 */
[----:B------:R-:W-:Y:S01]  /*3ad0*/  FMUL.FTZ R60, R60, UR13 ;  /* 0x0000000d3c3c7c20 */ /* 0x000fe20008410000 */
[----:B------:R-:W-:Y:S07]  /*3ae0*/  FFMA.FTZ R61, -R61, R61, 1 ;  /* 0x3f8000003d3d7423 */ /* 0x000fee000001013d */
[----:B------:R-:W-:Y:S01]  /*3af0*/  MUFU.EX2 R75, R75 ;  /* 0x0000004b004b7308 */ /* 0x000fe20000000800 */
[----:B------:R-:W-:Y:S01]  /*3b00*/  FFMA.FTZ R62, -R62, R62, 1 ;  /* 0x3f8000003e3e7423 */ /* 0x000fe2000001013e */
[----:B------:R-:W-:Y:S01]  /*3b10*/  FFMA.FTZ R65, -R65, R65, 1 ;  /* 0x3f80000041417423 */ /* 0x000fe20000010141 */
[----:B------:R-:W-:Y:S07]  /*3b20*/  FMUL.FTZ R61, R61, UR13 ;  /* 0x0000000d3d3d7c20 */ /* 0x000fee0008410000 */
[----:B------:R-:W3:Y:S01]  /*3b30*/  MUFU.EX2 R74, R74 ;  /* 0x0000004a004a7308 */ /* 0x000ee20000000800 */
[----:B------:R-:W-:Y:S01]  /*3b40*/  FMUL.FTZ R62, R62, UR13 ;  /* 0x0000000d3e3e7c20 */ /* 0x000fe20008410000 */
[----:B------:R-:W-:Y:S01]  /*3b50*/  FMUL.FTZ R65, R65, UR13 ;  /* 0x0000000d41417c20 */ /* 0x000fe20008410000 */
[----:B------:R-:W-:Y:S07]  /*3b60*/  FFMA.FTZ R66, -R66, R66, 1 ;  /* 0x3f80000042427423 */ /* 0x000fee0000010142 */
[----:B------:R-:W-:Y:S01]  /*3b70*/  MUFU.EX2 R77, R77 ;  /* 0x0000004d004d7308 */ /* 0x000fe20000000800 */
[----:B------:R-:W-:Y:S01]  /*3b80*/  FFMA.FTZ R71, -R71, R71, 1 ;  /* 0x3f80000047477423 */ /* 0x000fe20000010147 */
[----:B------:R-:W-:Y:S01]  /*3b90*/  FFMA.FTZ R85, -R85, R85, 1 ;  /* 0x3f80000055557423 */ /* 0x000fe20000010155 */
[----:B------:R-:W-:Y:S07]  /*3ba0*/  FMUL.FTZ R66, R66, UR13 ;  /* 0x0000000d42427c20 */ /* 0x000fee0008410000 */
[----:B------:R-:W4:Y:S01]  /*3bb0*/  MUFU.EX2 R76, R76 ;  /* 0x0000004c004c7308 */ /* 0x000f220000000800 */
[----:B------:R-:W-:Y:S01]  /*3bc0*/  FMUL.FTZ R71, R71, UR13 ;  /* 0x0000000d47477c20 */ /* 0x000fe20008410000 */
[----:B------:R-:W-:Y:S08]  /*3bd0*/  UISETP.GT.AND UP0, UPT, UR30, UR14, UPT ;  /* 0x0000000e1e00728c */ /* 0x000ff0000bf04270 */
[----:B------:R-:W-:Y:S10]  /*3be0*/  MUFU.EX2 R73, R73 ;  /* 0x0000004900497308 */ /* 0x000ff40000000800 */
[----:B------:R-:W4:Y:S01]  /*3bf0*/  MUFU.EX2 R72, R72 ;  /* 0x0000004800487308 */ /* 0x000f220000000800 */
[C---:B-1----:R-:W-:Y:S01]  /*3c00*/  IMAD.SHL.U32 R221, R222.reuse, 0x8, RZ ;  /* 0x00000008dedd7824 */ /* 0x042fe200078e00ff */
[C---:B------:R-:W-:Y:S01]  /*3c10*/  SHF.L.U32 R80, R222.reuse, 0x1, RZ ;  /* 0x00000001de507819 */ /* 0x040fe200000006ff */
[C---:B------:R-:W-:Y:S01]  /*3c20*/  IMAD.SHL.U32 R56, R222.reuse, 0x10, RZ ;  /* 0x00000010de387824 */ /* 0x040fe200078e00ff */
[--C-:B------:R-:W-:Y:S01]  /*3c30*/  SHF.R.U32.HI R81, RZ, 0x3, R222.reuse ;  /* 0x00000003ff517819 */ /* 0x100fe200000116de */
[----:B------:R-:W-:Y:S01]  /*3c40*/  IMAD.SHL.U32 R83, R222, 0x20, RZ ;  /* 0x00000020de537824 */ /* 0x000fe200078e00ff */
[----:B------:R-:W-:Y:S02]  /*3c50*/  LOP3.LUT R67, R221, 0xe0, RZ, 0xc0, !PT ;  /* 0x000000e0dd437812 */ /* 0x000fe400078ec0ff */
[----:B------:R-:W-:Y:S02]  /*3c60*/  LOP3.LUT R4, R56, 0x600, RZ, 0xc0, !PT ;  /* 0x0000060038047812 */ /* 0x000fe400078ec0ff */
[----:B------:R-:W-:Y:S02]  /*3c70*/  LOP3.LUT R67, R67, 0x18, R222, 0xf8, !PT ;  /* 0x0000001843437812 */ /* 0x000fe400078ef8de */
[----:B------:R-:W-:Y:S02]  /*3c80*/  LOP3.LUT R4, R4, 0x6, R80, 0xf8, !PT ;  /* 0x0000000604047812 */ /* 0x000fe400078ef850 */
[----:B------:R-:W-:Y:S02]  /*3c90*/  LOP3.LUT R67, R67, 0x10, R81, 0x78, !PT ;  /* 0x0000001043437812 */ /* 0x000fe400078e7851 */
[----:B------:R-:W-:Y:S02]  /*3ca0*/  SHF.L.U32 R82, R222, 0x2, RZ ;  /* 0x00000002de527819 */ /* 0x000fe400000006ff */
[----:B------:R-:W-:Y:S02]  /*3cb0*/  LOP3.LUT R67, R4, R67, RZ, 0xfc, !PT ;  /* 0x0000004304437212 */ /* 0x000fe400078efcff */
[----:B------:R-:W-:Y:S02]  /*3cc0*/  LOP3.LUT P1, RZ, R222, 0x4, RZ, 0xc0, !PT ;  /* 0x00000004deff7812 */ /* 0x000fe4000782c0ff */
[----:B------:R-:W-:Y:S02]  /*3cd0*/  LOP3.LUT R64, R82, 0x20, RZ, 0xc0, !PT ;  /* 0x0000002052407812 */ /* 0x000fe400078ec0ff */
[C---:B------:R-:W-:Y:S02]  /*3ce0*/  LEA R70, R67.reuse, UR28, 0x1 ;  /* 0x0000001c43467c11 */ /* 0x040fe4000f8e08ff */
[----:B--2---:R-:W-:Y:S02]  /*3cf0*/  F2FP.BF16.F32.PACK_AB R7, R78, R79 ;  /* 0x0000004f4e07723e */ /* 0x004fe400000010ff */
[----:B------:R-:W-:Y:S01]  /*3d00*/  LEA R67, R67, UR4, 0x1 ;  /* 0x0000000443437c11 */ /* 0x000fe2000f8e08ff */
[----:B------:R-:W-:Y:S01]  /*3d10*/  IMAD.IADD R64, R70, 0x1, -R64 ;  /* 0x0000000146407824 */ /* 0x000fe200078e0a40 */
[----:B------:R-:W-:Y:S02]  /*3d20*/  SEL R63, R63, 0x1c0, !P1 ;  /* 0x000001c03f3f7807 */ /* 0x000fe40004800000 */
[----:B---3--:R-:W-:Y:S01]  /*3d30*/  F2FP.BF16.F32.PACK_AB R6, R74, R75 ;  /* 0x0000004b4a06723e */ /* 0x008fe200000010ff */
[----:B------:R-:W-:Y:S01]  /*3d40*/  STS [R67+0x15000], R7 ;  /* 0x0150000743007388 */ /* 0x000fe20000000800 */
[----:B------:R-:W-:Y:S01]  /*3d50*/  IADD3 R70, PT, PT, R70, R63, RZ ;  /* 0x0000003f46467210 */ /* 0x000fe20007ffe0ff */
[----:B------:R-:W-:Y:S01]  /*3d60*/  IMAD.IADD R63, R63, 0x1, R64 ;  /* 0x000000013f3f7824 */ /* 0x000fe200078e0240 */
[----:B----4-:R-:W-:Y:S01]  /*3d70*/  F2FP.BF16.F32.PACK_AB R5, R76, R77 ;  /* 0x0000004d4c05723e */ /* 0x010fe200000010ff */
[----:B------:R-:W-:Y:S01]  /*3d80*/  @P1 VIADD R58, R218, 0xffffffc0 ;  /* 0xffffffc0da3a1836 */ /* 0x000fe20000000000 */
[----:B------:R-:W-:Y:S01]  /*3d90*/  F2FP.BF16.F32.PACK_AB R4, R72, R73 ;  /* 0x000000494804723e */ /* 0x000fe200000010ff */
[----:B------:R-:W-:Y:S01]  /*3da0*/  STS [R70], R6 ;  /* 0x0000000646007388 */ /* 0x000fe20000000800 */
[C---:B------:R-:W-:Y:S02]  /*3db0*/  LOP3.LUT P0, RZ, R222.reuse, 0x2, RZ, 0xc0, !PT ;  /* 0x00000002deff7812 */ /* 0x040fe4000780c0ff */
[----:B------:R-:W-:Y:S01]  /*3dc0*/  SHF.L.U32 R84, R222, 0x6, RZ ;  /* 0x00000006de547819 */ /* 0x000fe200000006ff */
[----:B------:R-:W-:Y:S01]  /*3dd0*/  STS [R64+0x10], R5 ;  /* 0x0000100540007388 */ /* 0x000fe20000000800 */
[----:B------:R-:W-:Y:S02]  /*3de0*/  SEL R57, R57, 0xffffffe0, !P0 ;  /* 0xffffffe039397807 */ /* 0x000fe40004000000 */
[----:B------:R-:W-:Y:S01]  /*3df0*/  SHF.R.U32.HI R223, RZ, 0x2, R222 ;  /* 0x00000002ffdf7819 */ /* 0x000fe200000116de */
[----:B------:R-:W-:Y:S01]  /*3e00*/  STS [R63+0x10], R4 ;  /* 0x000010043f007388 */ /* 0x000fe20000000800 */
[----:B------:R-:W-:Y:S01]  /*3e10*/  LOP3.LUT R80, R80, 0x20, RZ, 0xc0, !PT ;  /* 0x0000002050507812 */ /* 0x000fe200078ec0ff */
[C---:B------:R-:W-:Y:S01]  /*3e20*/  IMAD.IADD R220, R57.reuse, 0x1, R218 ;  /* 0x0000000139dc7824 */ /* 0x040fe200078e02da */
[----:B------:R-:W-:Y:S01]  /*3e30*/  IADD3 R57, PT, PT, R57, R58, RZ ;  /* 0x0000003a39397210 */ /* 0x000fe20007ffe0ff */
[----:B------:R-:W1:Y:S01]  /*3e40*/  LDSM.16.M88.4 R8, [R218+0x8000] ;  /* 0x00800000da08783b */ /* 0x000e620000000200 */
[----:B------:R-:W-:Y:S07]  /*3e50*/  LOP3.LUT R235, R221, 0x38, RZ, 0xc0, !PT ;  /* 0x00000038ddeb7812 */ /* 0x000fee00078ec0ff */
[----:B------:R-:W2:Y:S08]  /*3e60*/  LDSM.16.M88.4 R44, [R220+0x8000] ;  /* 0x00800000dc2c783b */ /* 0x000eb00000000200 */
[----:B------:R-:W3:Y:S08]  /*3e70*/  LDSM.16.M88.4 R48, [R58+0x8000] ;  /* 0x008000003a30783b */ /* 0x000ef00000000200 */
        /* <DEDUP_REMOVED lines=48> */
[----:B------:R-:W-:Y:S01]  /*4180*/  LOP3.LUT R44, R44, 0x38, R46, 0x78, !PT ;  /* 0x000000382c2c7812 */ /* 0x000fe200078e782e */
[----:B------:R-:W-:Y:S01]  /*4190*/  FMUL.FTZ R46, R85, UR13 ;  /* 0x0000000d552e7c20 */ /* 0x000fe20008410000 */
[----:B------:R-:W-:Y:S01]  /*41a0*/  LOP3.LUT R47, R84, 0x1c0, RZ, 0xc0, !PT ;  /* 0x000001c0542f7812 */ /* 0x000fe200078ec0ff */
[----:B------:R-:W-:Y:S03]  /*41b0*/  HMMA.16816.F32.BF16 R8, R48, R190, R8 ;  /* 0x000000be3008723c */ /* 0x000fe60000041808 */
[----:B------:R-:W-:Y:S01]  /*41c0*/  IMAD.SHL.U32 R48, R222, 0x100, RZ ;  /* 0x00000100de307824 */ /* 0x000fe200078e00ff */
[----:B------:R-:W-:Y:S02]  /*41d0*/  LOP3.LUT R44, R44, R56, RZ, 0x3c, !PT ;  /* 0x000000382c2c7212 */ /* 0x000fe400078e3cff */
[----:B------:R-:W-:Y:S02]  /*41e0*/  LOP3.LUT R47, R47, 0x38, R223, 0xf8, !PT ;  /* 0x000000382f2f7812 */ /* 0x000fe400078ef8df */
[----:B------:R-:W-:Y:S02]  /*41f0*/  LOP3.LUT R45, R45, 0x1000, R48, 0xf8, !PT ;  /* 0x000010002d2d7812 */ /* 0x000fe400078ef830 */
[----:B------:R-:W-:Y:S02]  /*4200*/  LOP3.LUT R47, R47, 0x38, R221, 0x78, !PT ;  /* 0x000000382f2f7812 */ /* 0x000fe400078e78dd */
[C---:B---3--:R-:W-:Y:S05]  /*4210*/  HMMA.16816.F32.BF16 R4, R52.reuse, R192, R4 ;  /* 0x000000c03404723c */ /* 0x048fea0000041804 */
[----:B------:R-:W-:Y:S02]  /*4220*/  LOP3.LUT R45, R45, R47, RZ, 0xfc, !PT ;  /* 0x0000002f2d2d7212 */ /* 0x000fe400078efcff */
[----:B------:R-:W-:Y:S01]  /*4230*/  LEA R225, R44, UR4, 0x1 ;  /* 0x000000042ce17c11 */ /* 0x000fe2000f8e08ff */
[----:B------:R-:W-:Y:S03]  /*4240*/  HMMA.16816.F32.BF16 R8, R52, R194, R8 ;  /* 0x000000c23408723c */ /* 0x000fe60000041808 */
[----:B------:R-:W-:Y:S08]  /*4250*/  LEA R224, R45, UR4, 0x1 ;  /* 0x000000042de07c11 */ /* 0x000ff0000f8e08ff */
        /* <DEDUP_REMOVED lines=27> */
[----:B------:R-:W-:Y:S01]  /*4410*/  F2FP.BF16.F32.PACK_AB R8, R9, R8 ;  /* 0x000000080908723e */ /* 0x000fe200000010ff */
[----:B------:R-:W-:Y:S01]  /*4420*/  STS [R70+-0x1000], R6 ;  /* 0xfff0000646007388 */ /* 0x000fe20000000800 */
[----:B------:R-:W-:Y:S02]  /*4430*/  LEA R5, R44, UR28, 0x1 ;  /* 0x0000001c2c057c11 */ /* 0x000fe4000f8e08ff */
[----:B------:R-:W-:Y:S01]  /*4440*/  F2FP.BF16.F32.PACK_AB R10, R11, R10 ;  /* 0x0000000a0b0a723e */ /* 0x000fe200000010ff */
[----:B------:R-:W-:Y:S01]  /*4450*/  STS [R64+-0xff0], R8 ;  /* 0xfff0100840007388 */ /* 0x000fe20000000800 */
[C---:B------:R-:W-:Y:S01]  /*4460*/  IADD3 R85, PT, PT, R5.reuse, 0x20, RZ ;  /* 0x0000002005557810 */ /* 0x040fe20007ffe0ff */
[----:B------:R-:W-:Y:S02]  /*4470*/  @P1 VIADD R85, R5, 0xffffffe0 ;  /* 0xffffffe005551836 */ /* 0x000fe40000000000 */
[----:B------:R-:W-:Y:S01]  /*4480*/  STS [R63+-0xff0], R10 ;  /* 0xfff0100a3f007388 */ /* 0x000fe20000000800 */
[----:B------:R-:W-:Y:S06]  /*4490*/  BAR.SYNC.DEFER_BLOCKING 0x0 ;  /* 0x0000000000007b1d */ /* 0x000fec0000010000 */
[----:B------:R-:W-:Y:S08]  /*44a0*/  LDSM.16.MT88.4 R4, [R225+0x15000] ;  /* 0x01500000e104783b */ /* 0x000ff00000004200 */
[----:B------:R-:W1:Y:S08]  /*44b0*/  LDSM.16.MT88.4 R8, [R224+0x8000] ;  /* 0x00800000e008783b */ /* 0x000e700000004200 */
[----:B------:R-:W2:Y:S08]  /*44c0*/  LDSM.16.MT88.4 R44, [R85] ;  /* 0x00000000552c783b */ /* 0x000eb00000004200 */
[----:B------:R-:W3:Y:S08]  /*44d0*/  LDSM.16.MT88.4 R48, [R224+0xc000] ;  /* 0x00c00000e030783b */ /* 0x000ef00000004200 */
[----:B------:R-:W-:Y:S08]  /*44e0*/  LDSM.16.MT88.4 R52, [R225+0x15400] ;  /* 0x01540000e134783b */ /* 0x000ff00000004200 */
[----:B------:R-:W4:Y:S01]  /*44f0*/  LDSM.16.MT88.4 R56, [R224+0x8800] ;  /* 0x00880000e038783b */ /* 0x000f220000004200 */
[-C--:B-1----:R-:W-:Y:S07]  /*4500*/  HMMA.16816.F32.BF16 R12, R4, R8.reuse, R12 ;  /* 0x00000008040c723c */ /* 0x082fee000004180c */
[----:B------:R-:W1:Y:S01]  /*4510*/  LDSM.16.MT88.4 R60, [R85+0x400] ;  /* 0x00040000553c783b */ /* 0x000e620000004200 */
[C---:B--2---:R-:W-:Y:S07]  /*4520*/  HMMA.16816.F32.BF16 R16, R44.reuse, R8, R16 ;  /* 0x000000082c10723c */ /* 0x044fee0000041810 */
[----:B------:R-:W2:Y:S01]  /*4530*/  LDSM.16.MT88.4 R64, [R224+0xc800] ;  /* 0x00c80000e040783b */ /* 0x000ea20000004200 */
[-C--:B------:R-:W-:Y:S07]  /*4540*/  HMMA.16816.F32.BF16 R20, R44, R10.reuse, R20 ;  /* 0x0000000a2c14723c */ /* 0x080fee0000041814 */
[----:B------:R-:W-:Y:S01]  /*4550*/  LDSM.16.MT88.4 R68, [R224+0x9000] ;  /* 0x00900000e044783b */ /* 0x000fe20000004200 */
[C---:B------:R-:W-:Y:S07]  /*4560*/  HMMA.16816.F32.BF16 R24, R4.reuse, R10, R24 ;  /* 0x0000000a0418723c */ /* 0x040fee0000041818 */
[----:B------:R-:W2:Y:S01]  /*4570*/  LDSM.16.MT88.4 R8, [R225+0x15800] ;  /* 0x01580000e108783b */ /* 0x000ea20000004200 */
[-C--:B---3--:R-:W-:Y:S07]  /*4580*/  HMMA.16816.F32.BF16 R28, R4, R48.reuse, R28 ;  /* 0x00000030041c723c */ /* 0x088fee000004181c */
[----:B------:R-:W3:Y:S01]  /*4590*/  LDSM.16.MT88.4 R72, [R85+0x800] ;  /* 0x000800005548783b */ /* 0x000ee20000004200 */
[C---:B------:R-:W-:Y:S07]  /*45a0*/  HMMA.16816.F32.BF16 R32, R44.reuse, R48, R32 ;  /* 0x000000302c20723c */ /* 0x040fee0000041820 */
[----:B------:R-:W3:Y:S01]  /*45b0*/  LDSM.16.MT88.4 R76, [R224+0xd000] ;  /* 0x00d00000e04c783b */ /* 0x000ee20000004200 */
[-C--:B------:R-:W-:Y:S07]  /*45c0*/  HMMA.16816.F32.BF16 R36, R44, R50.reuse, R36 ;  /* 0x000000322c24723c */ /* 0x080fee0000041824 */
[----:B------:R-:W-:Y:S01]  /*45d0*/  LDSM.16.MT88.4 R44, [R224+0x9800] ;  /* 0x00980000e02c783b */ /* 0x000fe20000004200 */
[----:B------:R-:W-:Y:S07]  /*45e0*/  HMMA.16816.F32.BF16 R40, R4, R50, R40 ;  /* 0x000000320428723c */ /* 0x000fee0000041828 */
[----:B------:R-:W3:Y:S01]  /*45f0*/  LDSM.16.MT88.4 R4, [R225+0x15c00] ;  /* 0x015c0000e104783b */ /* 0x000ee20000004200 */
[-C--:B----4-:R-:W-:Y:S07]  /*4600*/  HMMA.16816.F32.BF16 R12, R52, R56.reuse, R12 ;  /* 0x00000038340c723c */ /* 0x090fee000004180c */
[----:B------:R-:W4:Y:S01]  /*4610*/  LDSM.16.MT88.4 R48, [R85+0xc00] ;  /* 0x000c00005530783b */ /* 0x000f220000004200 */
[C---:B-1----:R-:W-:Y:S08]  /*4620*/  HMMA.16816.F32.BF16 R16, R60.reuse, R56, R16 ;  /* 0x000000383c10723c */ /* 0x042ff00000041810 */
[-C--:B------:R-:W-:Y:S08]  /*4630*/  HMMA.16816.F32.BF16 R20, R60, R58.reuse, R20 ;  /* 0x0000003a3c14723c */ /* 0x080ff00000041814 */
[C---:B------:R-:W-:Y:S01]  /*4640*/  HMMA.16816.F32.BF16 R24, R52.reuse, R58, R24 ;  /* 0x0000003a3418723c */ /* 0x040fe20000041818 */
[----:B------:R-:W1:Y:S07]  /*4650*/  LDSM.16.MT88.4 R56, [R224+0xd800] ;  /* 0x00d80000e038783b */ /* 0x000e6e0000004200 */
[-C--:B--2---:R-:W-:Y:S01]  /*4660*/  HMMA.16816.F32.BF16 R28, R52, R64.reuse, R28 ;  /* 0x00000040341c723c */ /* 0x084fe2000004181c */
[----:B------:R-:W-:Y:S07]  /*4670*/  BAR.SYNC.DEFER_BLOCKING 0x0 ;  /* 0x0000000000007b1d */ /* 0x000fee0000010000 */
[C---:B------:R-:W-:Y:S08]  /*4680*/  HMMA.16816.F32.BF16 R32, R60.reuse, R64, R32 ;  /* 0x000000403c20723c */ /* 0x040ff00000041820 */
[-C--:B------:R-:W-:Y:S08]  /*4690*/  HMMA.16816.F32.BF16 R36, R60, R66.reuse, R36 ;  /* 0x000000423c24723c */ /* 0x080ff00000041824 */
[----:B------:R-:W-:Y:S08]  /*46a0*/  HMMA.16816.F32.BF16 R40, R52, R66, R40 ;  /* 0x000000423428723c */ /* 0x000ff00000041828 */
[-C--:B------:R-:W-:Y:S08]  /*46b0*/  HMMA.16816.F32.BF16 R12, R8, R68.reuse, R12 ;  /* 0x00000044080c723c */ /* 0x080ff0000004180c */
[C---:B---3--:R-:W-:Y:S08]  /*46c0*/  HMMA.16816.F32.BF16 R16, R72.reuse, R68, R16 ;  /* 0x000000444810723c */ /* 0x048ff00000041810 */
        /* <DEDUP_REMOVED lines=8> */
[-C--:B------:R-:W-:Y:S05]  /*4750*/  HMMA.16816.F32.BF16 R12, R4, R44.reuse, R12 ;  /* 0x0000002c040c723c */ /* 0x080fea000004180c */
[----:B------:R-:W-:Y:S02]  /*4760*/  LOP3.LUT R9, R9, 0x1c0, R84, 0xf8, !PT ;  /* 0x000001c009097812 */ /* 0x000fe400078ef854 */
[----:B------:R-:W-:Y:S01]  /*4770*/  LOP3.LUT R82, R8, 0x38, R82, 0x78, !PT ;  /* 0x0000003808527812 */ /* 0x000fe200078e7852 */
[C---:B----4-:R-:W-:Y:S04]  /*4780*/  HMMA.16816.F32.BF16 R16, R48.reuse, R44, R16 ;  /* 0x0000002c3010723c */ /* 0x050fe80000041810 */
[----:B------:R-:W-:Y:S02]  /*4790*/  SHF.R.U32.HI R8, RZ, 0x1, R222 ;  /* 0x00000001ff087819 */ /* 0x000fe400000116de */
[----:B------:R-:W-:Y:S02]  /*47a0*/  LOP3.LUT R9, R9, 0x38, R221, 0x78, !PT ;  /* 0x0000003809097812 */ /* 0x000fe400078e78dd */
[-C--:B------:R-:W-:Y:S03]  /*47b0*/  HMMA.16816.F32.BF16 R20, R48, R46.reuse, R20 ;  /* 0x0000002e3014723c */ /* 0x080fe60000041814 */
[----:B------:R-:W-:Y:S02]  /*47c0*/  LOP3.LUT R8, R82, 0x8, R8, 0x78, !PT ;  /* 0x0000000852087812 */ /* 0x000fe400078e7808 */
[----:B------:R-:W-:Y:S02]  /*47d0*/  LOP3.LUT R83, R83, 0x400, RZ, 0xc0, !PT ;  /* 0x0000040053537812 */ /* 0x000fe400078ec0ff */
[----:B------:R-:W-:Y:S01]  /*47e0*/  LOP3.LUT R226, R9, 0x200, R84, 0xf8, !PT ;  /* 0x0000020009e27812 */ /* 0x000fe200078ef854 */
[C---:B------:R-:W-:Y:S04]  /*47f0*/  HMMA.16816.F32.BF16 R24, R4.reuse, R46, R24 ;  /* 0x0000002e0418723c */ /* 0x040fe80000041818 */
[----:B------:R-:W-:Y:S02]  /*4800*/  LEA R8, R8, R83, 0x1 ;  /* 0x0000005308087211 */ /* 0x000fe400078e08ff */
[----:B------:R-:W-:Y:S02]  /*4810*/  LEA R226, R226, UR4, 0x1 ;  /* 0x00000004e2e27c11 */ /* 0x000fe4000f8e08ff */
[-C--:B-1----:R-:W-:Y:S08]  /*4820*/  HMMA.16816.F32.BF16 R28, R4, R56.reuse, R28 ;  /* 0x00000038041c723c */ /* 0x082ff0000004181c */
        /* <DEDUP_REMOVED lines=67> */
.L_x_174:
        /* <DEDUP_REMOVED lines=354> */
.L_x_175:
        /* <DEDUP_REMOVED lines=122> */
.L_x_177:
[----:B------:R-:W3:Y:S01]  /*6a20*/  LDCU.64 UR12, c[0x0][0x5c0] ;  /* 0x0000b800ff0c77ac */ /* 0x000ee20008000a00 */
[----:B------:R-:W-:-:S05]  /*6a30*/  IADD3 R46, PT, PT, R231, R233, RZ ;  /* 0x000000e9e72e7210 */ /* 0x000fca0007ffe0ff */
[C---:B---3--:R-:W-:Y:S02]  /*6a40*/  IMAD R12, R46.reuse, UR13, RZ ;  /* 0x0000000d2e0c7c24 */ /* 0x048fe4000f8e02ff */
[----:B------:R-:W-:-:S05]  /*6a50*/  IMAD.WIDE.U32 R46, R46, UR12, RZ ;  /* 0x0000000c2e2e7c25 */ /* 0x000fca000f8e00ff */
[----:B------:R-:W-:Y:S02]  /*6a60*/  IADD3 R12, PT, PT, R47, R12, RZ ;  /* 0x0000000c2f0c7210 */ /* 0x000fe40007ffe0ff */
.L_x_178:
        /* <DEDUP_REMOVED lines=11> */
.L_x_179:
[----:B------:R-:W2:Y:S01]  /*6b20*/  LDCU.64 UR10, c[0x0][0x5c8] ;  /* 0x0000b900ff0a77ac */ /* 0x000ea20008000a00 */
[----:B------:R-:W-:-:S05]  /*6b30*/  IADD3 R16, PT, PT, R231, R233, RZ ;  /* 0x000000e9e7107210 */ /* 0x000fca0007ffe0ff */
[C---:B--2---:R-:W-:Y:S02]  /*6b40*/  IMAD R3, R16.reuse, UR11, RZ ;  /* 0x0000000b10037c24 */ /* 0x044fe4000f8e02ff */
[----:B------:R-:W-:-:S05]  /*6b50*/  IMAD.WIDE.U32 R16, R16, UR10, RZ ;  /* 0x0000000a10107c25 */ /* 0x000fca000f8e00ff */
[----:B------:R-:W-:Y:S02]  /*6b60*/  IADD3 R3, PT, PT, R17, R3, RZ ;  /* 0x0000000311037210 */ /* 0x000fe40007ffe0ff */
.L_x_180:
        /* <DEDUP_REMOVED lines=59> */
.L_x_155:
[----:B------:R-:W-:Y:S05]  /*6f20*/  BSYNC.RECONVERGENT B1 ;  /* 0x0000000000017941 */ /* 0x000fea0003800200 */
.L_x_139:
        /* <DEDUP_REMOVED lines=11> */
.L_x_182:
        /* <DEDUP_REMOVED lines=10> */
.L_x_2487:


//--------------------- .text._ZN5flash44flash_bwd_dq_dk_dv_loop_seqk_parallel_kernelI23Flash_bwd_kernel_traitsILi256ELi64ELi32ELi8ELi4ELi1ELi2ELb1ELb1EN7cutlass10bfloat16_tE19Flash_kernel_traitsILi256ELi64ELi32ELi8ES3_EELb0ELb0ELb0ELb0ELb0ELb1ELb0EEEvNS_16Flash_bwd_paramsE --------------------------
	.section	.text._ZN5flash44flash_bwd_dq_dk_dv_loop_seqk_parallel_kernelI23Flash_bwd_kernel_traitsILi256ELi64ELi32ELi8ELi4ELi1ELi2ELb1ELb1EN7cutlass10bfloat16_tE19Flash_kernel_traitsILi256ELi64ELi32ELi8ES3_EELb0ELb0ELb0ELb0ELb0ELb1ELb0EEEvNS_16Flash_bwd_paramsE,"ax",@progbits
	.align	128
        .global         _ZN5flash44flash_bwd_dq_dk_dv_loop_seqk_parallel_kernelI23Flash_bwd_kernel_traitsILi256ELi64ELi32ELi8ELi4ELi1ELi2ELb1ELb1EN7cutlass10bfloat16_tE19Flash_kernel_traitsILi256ELi64ELi32ELi8ES3_EELb0ELb0ELb0ELb0ELb0ELb1ELb0EEEvNS_16Flash_bwd_paramsE
        .type           _ZN5flash44flash_bwd_dq_dk_dv_loop_seqk_parallel_kernelI23Flash_bwd_kernel_traitsILi256ELi64ELi32ELi8ELi4ELi1ELi2ELb1ELb1EN7cutlass10bfloat16_tE19Flash_kernel_traitsILi256ELi64ELi32ELi8ES3_EELb0ELb0ELb0ELb0ELb0ELb1ELb0EEEvNS_16Flash_bwd_paramsE,@function
        .size           _ZN5flash44flash_bwd_dq_dk_dv_loop_seqk_parallel_kernelI23Flash_bwd_kernel_traitsILi256ELi64ELi32ELi8ELi4ELi1ELi2ELb1ELb1EN7cutlass10bfloat16_tE19Flash_kernel_traitsILi256ELi64ELi32ELi8ES3_EELb0ELb0ELb0ELb0ELb0ELb1ELb0EEEvNS_16Flash_bwd_paramsE,(.L_x_2488 - _ZN5flash44flash_bwd_dq_dk_dv_loop_seqk_parallel_kernelI23Flash_bwd_kernel_traitsILi256ELi64ELi32ELi8ELi4ELi1ELi2ELb1ELb1EN7cutlass10bfloat16_tE19Flash_kernel_traitsILi256ELi64ELi32ELi8ES3_EELb0ELb0ELb0ELb0ELb0ELb1ELb0EEEvNS_16Flash_bwd_paramsE)
        .other          _ZN5flash44flash_bwd_dq_dk_dv_loop_seqk_parallel_kernelI23Flash_bwd_kernel_traitsILi256ELi64ELi32ELi8ELi4ELi1ELi2ELb1ELb1EN7cutlass10bfloat16_tE19Flash_kernel_traitsILi256ELi64ELi32ELi8ES3_EELb0ELb0ELb0ELb0ELb0ELb1ELb0EEEvNS_16Flash_bwd_paramsE,@"STO_CUDA_ENTRY STV_DEFAULT"
_ZN5flash44flash_bwd_dq_dk_dv_loop_seqk_parallel_kernelI23Flash_bwd_kernel_traitsILi256ELi64ELi32ELi8ELi4ELi1ELi2ELb1ELb1EN7cutlass10bfloat16_tE19Flash_kernel_traitsILi256ELi64ELi32ELi8ES3_EELb0ELb0ELb0ELb0ELb0ELb1ELb0EEEvNS_16Flash_bwd_paramsE:
.text._ZN5flash44flash_bwd_dq_dk_dv_loop_seqk_parallel_kernelI23Flash_bwd_kernel_traitsILi256ELi64ELi32ELi8ELi4ELi1ELi2ELb1ELb1EN7cutlass10bfloat16_tE19Flash_kernel_traitsILi256ELi64ELi32ELi8ES3_EELb0ELb0ELb0ELb0ELb0ELb1ELb0EEEvNS_16Flash_bwd_paramsE:
[----:B------:R-:W-:Y:S08]  /*0000*/  LDC R1, c[0x0][0x37c] ;  /* 0x0000df00ff017b82 */ /* 0x000ff00000000800 */
[----:B------:R-:W1:Y:S08]  /*0010*/  LDC R3, c[0x0][0x438] ;  /* 0x00010e00ff037b82 */ /* 0x000e700000000800 */
[----:B------:R-:W2:Y:S01]  /*0020*/  S2UR UR9, SR_CTAID.X ;  /* 0x00000000000979c3 */ /* 0x000ea20000002500 */
[----:B-1----:R-:W-:-:S05]  /*0030*/  VIADD R3, R3, 0x1f ;  /* 0x0000001f03037836 */ /* 0x002fca0000000000 */
[----:B------:R-:W-:-:S04]  /*0040*/  SHF.R.S32.HI R0, RZ, 0x1f, R3 ;  /* 0x0000001fff007819 */ /* 0x000fc80000011403 */
[----:B------:R-:W-:-:S04]  /*0050*/  LEA.HI R0, R0, R3, RZ, 0x5 ;  /* 0x0000000300007211 */ /* 0x000fc800078f28ff */
[----:B------:R-:W-:-:S04]  /*0060*/  SHF.R.S32.HI R0, RZ, 0x5, R0 ;  /* 0x00000005ff007819 */ /* 0x000fc80000011400 */
[----:B--2---:R-:W-:-:S13]  /*0070*/  ISETP.LE.AND P0, PT, R0, UR9, PT ;  /* 0x0000000900007c0c */ /* 0x004fda000bf03270 */
        /* <DEDUP_REMOVED lines=15> */
[----:B------:R-:W-:-:S05]  /*0170*/  UMOV UR30, URZ ;  /* 0x000000ff001e7c82 */ /* 0x000fca0008000000 */
[----:B------:R-:W3:Y:S01]  /*0180*/  S2UR UR10, SR_CgaCtaId ;  /* 0x00000000000a79c3 */ /* 0x000ee20000008800 */
[----:B--2---:R-:W-:Y:S01]  /*0190*/  ULEA UR7, UR7, UR17, 0x18 ;  /* 0x0000001107077291 */ /* 0x004fe2000f8ec0ff */
[----:B-1----:R-:W-:-:S06]  /*01a0*/  IMAD.SHL.U32 R0, R5, 0x40, RZ ;  /* 0x0000004005007824 */ /* 0x002fcc00078e00ff */
[----:B------:R-:W1:Y:S01]  /*01b0*/  S2UR UR26, SR_CTAID.X ;  /* 0x00000000001a79c3 */ /* 0x000e620000002500 */
[----:B------:R-:W-:Y:S01]  /*01c0*/  IMAD.SHL.U32 R220, R5, 0x100, RZ ;  /* 0x0000010005dc7824 */ /* 0x000fe200078e00ff */
[----:B------:R-:W-:Y:S01]  /*01d0*/  SHF.R.U32.HI R224, RZ, 0x1, R5 ;  /* 0x00000001ffe07819 */ /* 0x000fe20000011605 */
[----:B----4-:R-:W-:Y:S01]  /*01e0*/  ULEA UR4, UR4, UR5, 0x18 ;  /* 0x0000000504047291 */ /* 0x010fe2000f8ec0ff */
[C---:B------:R-:W-:Y:S02]  /*01f0*/  LOP3.LUT R3, R0.reuse, 0x200, RZ, 0xc0, !PT ;  /* 0x0000020000037812 */ /* 0x040fe400078ec0ff */
[----:B------:R-:W-:Y:S01]  /*0200*/  LOP3.LUT R0, R0, 0x1c0, RZ, 0xc0, !PT ;  /* 0x000001c000007812 */ /* 0x000fe200078ec0ff */
[----:B------:R-:W-:Y:S01]  /*0210*/  UIADD3 UR27, UPT, UPT, UR4, 0x15000, URZ ;  /* 0x00015000041b7890 */ /* 0x000fe2000fffe0ff */
[----:B------:R-:W-:Y:S01]  /*0220*/  LOP3.LUT R220, R3, 0x1000, R220, 0xf8, !PT ;  /* 0x0000100003dc7812 */ /* 0x000fe200078ef8dc */
[----:B------:R-:W-:Y:S01]  /*0230*/  IMAD.SHL.U32 R3, R5, 0x8, RZ ;  /* 0x0000000805037824 */ /* 0x000fe200078e00ff */
[----:B------:R-:W2:Y:S01]  /*0240*/  S2UR UR25, SR_CTAID.Y ;  /* 0x00000000001979c3 */ /* 0x000ea20000002600 */
[----:B------:R-:W-:Y:S01]  /*0250*/  LOP3.LUT R224, R224, 0x30, RZ, 0xc0, !PT ;  /* 0x00000030e0e07812 */ /* 0x000fe200078ec0ff */
[----:B-----5:R-:W-:-:S02]  /*0260*/  ULEA UR6, UR6, UR16, 0x18 ;  /* 0x0000001006067291 */ /* 0x020fc4000f8ec0ff */
[----:B------:R-:W-:Y:S01]  /*0270*/  LOP3.LUT R2, R3, 0x1f8, RZ, 0xc0, !PT ;  /* 0x000001f803027812 */ /* 0x000fe200078ec0ff */
[----:B---3--:R-:W-:-:S03]  /*0280*/  ULEA UR5, UR10, UR11, 0x18 ;  /* 0x0000000b0a057291 */ /* 0x008fc6000f8ec0ff */
[----:B------:R-:W3:Y:S01]  /*0290*/  S2UR UR24, SR_CTAID.Z ;  /* 0x00000000001879c3 */ /* 0x000ee20000002700 */
[--C-:B------:R-:W-:Y:S02]  /*02a0*/  LOP3.LUT R2, R2, 0x38, R5.reuse, 0x78, !PT ;  /* 0x0000003802027812 */ /* 0x100fe400078e7805 */
[----:B------:R-:W-:Y:S02]  /*02b0*/  SHF.R.U32.HI R5, RZ, 0x2, R5 ;  /* 0x00000002ff057819 */ /* 0x000fe40000011605 */
[----:B------:R-:W-:Y:S02]  /*02c0*/  LOP3.LUT R2, R2, 0x1e00, R3, 0xf8, !PT ;  /* 0x00001e0002027812 */ /* 0x000fe400078ef803 */
[--C-:B------:R-:W-:Y:S02]  /*02d0*/  LOP3.LUT R0, R0, 0x38, R5.reuse, 0xf8, !PT ;  /* 0x0000003800007812 */ /* 0x100fe400078ef805 */
[----:B------:R-:W-:Y:S02]  /*02e0*/  LOP3.LUT R224, R224, 0x7, R5, 0xf8, !PT ;  /* 0x00000007e0e07812 */ /* 0x000fe400078ef805 */
[----:B------:R-:W-:-:S02]  /*02f0*/  LOP3.LUT R5, R0, 0x38, R3, 0x78, !PT ;  /* 0x0000003800057812 */ /* 0x000fc400078e7803 */
[----:B------:R-:W-:Y:S02]  /*0300*/  LEA R225, R2, UR7, 0x1 ;  /* 0x0000000702e17c11 */ /* 0x000fe4000f8e08ff */
[----:B------:R-:W-:-:S04]  /*0310*/  LOP3.LUT R220, R220, R5, RZ, 0xfc, !PT ;  /* 0x00000005dcdc7212 */ /* 0x000fc800078efcff */
[----:B------:R-:W-:Y:S01]  /*0320*/  LEA R220, R220, UR7, 0x1 ;  /* 0x00000007dcdc7c11 */ /* 0x000fe2000f8e08ff */
[----:B-12---:R-:W-:-:S06]  /*0330*/  UMOV UR7, URZ ;  /* 0x000000ff00077c82 */ /* 0x006fcc0008000000 */
.L_x_214:
[----:B------:R-:W1:Y:S01]  /*0340*/  S2R R18, SR_CTAID.Y ;  /* 0x0000000000127919 */ /* 0x000e620000002600 */
[----:B------:R-:W2:Y:S01]  /*0350*/  LDCU.64 UR8, c[0x0][0x478] ;  /* 0x00008f00ff0877ac */ /* 0x000ea20008000a00 */
[----:B------:R-:W-:Y:S01]  /*0360*/  ISETP.NE.U32.AND P0, PT, RZ, UR12, PT ;  /* 0x0000000cff007c0c */ /* 0x000fe2000bf05070 */
[----:B------:R-:W4:Y:S01]  /*0370*/  LDC.64 R6, c[0x0][0x460] ;  /* 0x00011800ff067b82 */ /* 0x000f220000000a00 */
[----:B------:R-:W-:Y:S01]  /*0380*/  ISETP.NE.U32.AND P5, PT, RZ, UR14, PT ;  /* 0x0000000eff007c0c */ /* 0x000fe2000bfa5070 */
[----:B------:R-:W-:Y:S01]  /*0390*/  IMAD.MOV.U32 R236, RZ, RZ, RZ ;  /* 0x000000ffffec7224 */ /* 0x000fe200078e00ff */
[----:B------:R-:W-:Y:S02]  /*03a0*/  ISETP.NE.AND.EX P0, PT, RZ, UR13, PT, P0 ;  /* 0x0000000dff007c0c */ /* 0x000fe4000bf05300 */
[----:B------:R-:W-:-:S03]  /*03b0*/  ISETP.NE.AND.EX P5, PT, RZ, UR15, PT, P5 ;  /* 0x0000000fff007c0c */ /* 0x000fc6000bfa5350 */
[----:B------:R-:W3:Y:S01]  /*03c0*/  LDC.64 R4, c[0x0][0x468] ;  /* 0x00011a00ff047b82 */ /* 0x000ee20000000a00 */
[----:B--2---:R-:W-:-:S07]  /*03d0*/  ISETP.NE.U32.AND P2, PT, RZ, UR8, PT ;  /* 0x00000008ff007c0c */ /* 0x004fce000bf45070 */
[----:B------:R-:W2:Y:S01]  /*03e0*/  LDC.U8 R3, c[0x0][0x532] ;  /* 0x00014c80ff037b82 */ /* 0x000ea20000000000 */
[----:B------:R-:W-:Y:S01]  /*03f0*/  ISETP.NE.AND.EX P2, PT, RZ, UR9, PT, P2 ;  /* 0x00000009ff007c0c */ /* 0x000fe2000bf45320 */
[----:B-1----:R-:W-:Y:S01]  /*0400*/  IMAD.SHL.U32 R11, R18, 0x4, RZ ;  /* 0x00000004120b7824 */ /* 0x002fe200078e00ff */
[----:B------:R-:W-:-:S11]  /*0410*/  SHF.R.U32.HI R2, RZ, 0x1e, R18 ;  /* 0x0000001eff027819 */ /* 0x000fd60000011612 */
[C---:B------:R-:W-:Y:S02]  /*0420*/  @P2 IADD3 R12, P3, PT, R11.reuse, UR8, RZ ;  /* 0x000000080b0c2c10 */ /* 0x040fe4000ff7e0ff */
[----:B------:R-:W-:Y:S02]  /*0430*/  @P0 IADD3 R14, P1, PT, R11, UR12, RZ ;  /* 0x0000000c0b0e0c10 */ /* 0x000fe4000ff3e0ff */
[C---:B------:R-:W-:Y:S02]  /*0440*/  @P2 IADD3.X R13, PT, PT, R2.reuse, UR9, RZ, P3, !PT ;  /* 0x00000009020d2c10 */ /* 0x040fe40009ffe4ff */
[----:B------:R-:W-:Y:S02]  /*0450*/  ISETP.NE.U32.AND P3, PT, RZ, UR14, PT ;  /* 0x0000000eff007c0c */ /* 0x000fe4000bf65070 */
[----:B------:R-:W-:Y:S01]  /*0460*/  @P0 IADD3.X R15, PT, PT, R2, UR13, RZ, P1, !PT ;  /* 0x0000000d020f0c10 */ /* 0x000fe20008ffe4ff */
[----:B------:R-:W-:Y:S01]  /*0470*/  IMAD.MOV.U32 R0, RZ, RZ, -0x1 ;  /* 0xffffffffff007424 */ /* 0x000fe200078e00ff */
[----:B------:R-:W-:Y:S01]  /*0480*/  ISETP.NE.AND.EX P3, PT, RZ, UR15, PT, P3 ;  /* 0x0000000fff007c0c */ /* 0x000fe2000bf65330 */
[----:B----4-:R-:W-:Y:S01]  /*0490*/  IMAD.WIDE.U32 R20, R18, 0x4, R6 ;  /* 0x0000000412147825 */ /* 0x010fe200078e0006 */
[----:B------:R-:W4:Y:S01]  /*04a0*/  @P2 LDG.E R235, desc[UR28][R12.64] ;  /* 0x0000001c0ceb2981 */ /* 0x000f22000c1e1900 */
[----:B--2---:R-:W-:Y:S01]  /*04b0*/  ISETP.NE.AND P4, PT, R3, RZ, PT ;  /* 0x000000ff0300720c */ /* 0x004fe20003f85270 */
[----:B------:R-:W1:Y:S02]  /*04c0*/  @!P2 LDC R6, c[0x0][0x43c] ;  /* 0x00010f00ff06ab82 */ /* 0x000e640000000800 */
[----:B------:R-:W4:Y:S04]  /*04d0*/  @P0 LDG.E R236, desc[UR28][R14.64] ;  /* 0x0000001c0eec0981 */ /* 0x000f28000c1e1900 */
[----:B-----5:R2:W5:Y:S04]  /*04e0*/  @P5 LDG.E R0, desc[UR28][R20.64] ;  /* 0x0000001c14005981 */ /* 0x020568000c1e1900 */
[----:B------:R2:W5:Y:S01]  /*04f0*/  @P3 LDG.E R7, desc[UR28][R20.64+0x4] ;  /* 0x0000041c14073981 */ /* 0x000562000c1e1900 */
[----:B---3--:R-:W-:-:S02]  /*0500*/  IADD3 R10, P0, PT, R11, R4, RZ ;  /* 0x000000040b0a7210 */ /* 0x008fc40007f1e0ff */
[----:B------:R-:W-:-:S03]  /*0510*/  ISETP.EQ.U32.AND P1, PT, R4, RZ, PT ;  /* 0x000000ff0400720c */ /* 0x000fc60003f22070 */
[----:B------:R-:W-:Y:S01]  /*0520*/  IMAD.X R11, R2, 0x1, R5, P0 ;  /* 0x00000001020b7824 */ /* 0x000fe200000e0605 */
[----:B------:R-:W-:Y:S01]  /*0530*/  ISETP.EQ.OR.EX P1, PT, R5, RZ, !P4, P1 ;  /* 0x000000ff0500720c */ /* 0x000fe20006722710 */
[----:B------:R-:W3:Y:S01]  /*0540*/  @!P2 LDC.64 R2, c[0x0][0x488] ;  /* 0x00012200ff02ab82 */ /* 0x000ee20000000a00 */
[----:B------:R-:W-:-:S07]  /*0550*/  IMAD.MOV.U32 R237, RZ, RZ, -0x1 ;  /* 0xffffffffffed7424 */ /* 0x000fce00078e00ff */
[----:B------:R-:W1:Y:S04]  /*0560*/  @!P3 LDC R17, c[0x0][0x434] ;  /* 0x00010d00ff11bb82 */ /* 0x000e680000000800 */
[----:B------:R2:W5:Y:S01]  /*0570*/  @!P1 LDG.E R237, desc[UR28][R10.64] ;  /* 0x0000001c0aed9981 */ /* 0x000562000c1e1900 */
[----:B------:R-:W-:-:S04]  /*0580*/  ISETP.NE.U32.AND P1, PT, R4, RZ, PT ;  /* 0x000000ff0400720c */ /* 0x000fc80003f25070 */
[----:B------:R-:W-:Y:S02]  /*0590*/  ISETP.NE.AND.EX P1, PT, R5, RZ, PT, P1 ;  /* 0x000000ff0500720c */ /* 0x000fe40003f25310 */
[----:B---3--:R-:W-:-:S04]  /*05a0*/  @!P2 ISETP.NE.U32.AND P0, PT, R2, RZ, PT ;  /* 0x000000ff0200a20c */ /* 0x008fc80003f05070 */
[----:B------:R-:W-:-:S04]  /*05b0*/  @!P2 ISETP.NE.AND.EX P0, PT, R3, RZ, PT, P0 ;  /* 0x000000ff0300a20c */ /* 0x000fc80003f05300 */
[----:B-1----:R-:W-:Y:S01]  /*05c0*/  @!P2 SEL R6, R6, RZ, P0 ;  /* 0x000000ff0606a207 */ /* 0x002fe20000000000 */
[----:B----4-:R-:W-:Y:S02]  /*05d0*/  @P2 IMAD.IADD R235, R235, 0x1, -R236 ;  /* 0x00000001ebeb2824 */ /* 0x010fe400078e0aec */
[----:B--2---:R-:W-:Y:S06]  /*05e0*/  @!P1 BRA `(.L_x_183) ;  /* 0x00000000000c9947 */ /* 0x004fec0003800000 */
[----:B------:R-:W2:Y:S02]  /*05f0*/  @P4 LDG.E R2, desc[UR28][R10.64+0x4] ;  /* 0x0000041c0a024981 */ /* 0x000ea4000c1e1900 */
[----:B--2--5:R-:W-:-:S06]  /*0600*/  @P4 IADD3 R9, PT, PT, R2, -R237, RZ ;  /* 0x800000ed02094210 */ /* 0x024fcc0007ffe0ff */
[----:B------:R1:W5:Y:S02]  /*0610*/  @!P4 LDG.E R9, desc[UR28][R10.64] ;  /* 0x0000001c0a09c981 */ /* 0x000364000c1e1900 */
.L_x_183:
[----:B------:R-:W-:Y:S01]  /*0620*/  IMAD.SHL.U32 R8, R226, 0x20, RZ ;  /* 0x00000020e2087824 */ /* 0x000fe200078e00ff */
[----:B-----5:R-:W-:Y:S01]  /*0630*/  @!P2 IADD3 R235, PT, PT, R6, R9, -R236 ;  /* 0x0000000906eba210 */ /* 0x020fe20007ffe8ec */
        /* <DEDUP_REMOVED lines=29> */
.L_x_185:
[----:B------:R-:W2:Y:S01]  /*0810*/  LDCU.64 UR22, c[0x0][0x3b8] ;  /* 0x00007700ff1677ac */ /* 0x000ea20008000a00 */
[----:B------:R-:W-:-:S05]  /*0820*/  IADD3 R14, PT, PT, R236, R237, RZ ;  /* 0x000000edec0e7210 */ /* 0x000fca0007ffe0ff */
[C---:B--2---:R-:W-:Y:S02]  /*0830*/  IMAD R12, R14.reuse, UR23, RZ ;  /* 0x000000170e0c7c24 */ /* 0x044fe4000f8e02ff */
[----:B------:R-:W-:-:S05]  /*0840*/  IMAD.WIDE.U32 R14, R14, UR22, RZ ;  /* 0x000000160e0e7c25 */ /* 0x000fca000f8e00ff */
[----:B------:R-:W-:-:S07]  /*0850*/  IADD3 R12, PT, PT, R15, R12, RZ ;  /* 0x0000000c0f0c7210 */ /* 0x000fce0007ffe0ff */
.L_x_186:
[----:B------:R-:W2:Y:S01]  /*0860*/  LDC R2, c[0x0][0x3e8] ;  /* 0x0000fa00ff027b82 */ /* 0x000ea20000000800 */
[----:B------:R-:W3:Y:S01]  /*0870*/  S2R R15, SR_CTAID.Z ;  /* 0x00000000000f7919 */ /* 0x000ee20000002700 */
[----:B-1----:R-:W-:Y:S02]  /*0880*/  SHF.R.S32.HI R11, RZ, 0x1f, R8 ;  /* 0x0000001fff0b7819 */ /* 0x002fe40000011408 */
[----:B--2---:R-:W-:-:S04]  /*0890*/  IABS R5, R2 ;  /* 0x0000000200057213 */ /* 0x004fc80000000000 */
[----:B------:R-:W1:Y:S08]  /*08a0*/  I2F.RP R9, R5 ;  /* 0x0000000500097306 */ /* 0x000e700000209400 */
[----:B-1----:R-:W1:Y:S02]  /*08b0*/  MUFU.RCP R6, R9 ;  /* 0x0000000900067308 */ /* 0x002e640000001000 */
[----:B-1----:R-:W-:-:S06]  /*08c0*/  VIADD R6, R6, 0xffffffe ;  /* 0x0ffffffe06067836 */ /* 0x002fcc0000000000 */
[----:B------:R-:W1:Y:S02]  /*08d0*/  F2I.FTZ.U32.TRUNC.NTZ R7, R6 ;  /* 0x0000000600077305 */ /* 0x000e64000021f000 */
[----:B-1----:R-:W-:Y:S02]  /*08e0*/  IMAD.MOV R3, RZ, RZ, -R7 ;  /* 0x000000ffff037224 */ /* 0x002fe400078e0a07 */
[----:B------:R-:W-:Y:S02]  /*08f0*/  IMAD.MOV.U32 R6, RZ, RZ, RZ ;  /* 0x000000ffff067224 */ /* 0x000fe400078e00ff */
[----:B------:R-:W-:Y:S01]  /*0900*/  IMAD R4, R3, R5, RZ ;  /* 0x0000000503047224 */ /* 0x000fe200078e02ff */
[----:B---3--:R-:W-:-:S03]  /*0910*/  IABS R3, R15 ;  /* 0x0000000f00037213 */ /* 0x008fc60000000000 */
[----:B------:R-:W-:-:S06]  /*0920*/  IMAD.HI.U32 R4, R7, R4, R6 ;  /* 0x0000000407047227 */ /* 0x000fcc00078e0006 */
[----:B------:R-:W-:-:S04]  /*0930*/  IMAD.HI.U32 R10, R4, R3, RZ ;  /* 0x00000003040a7227 */ /* 0x000fc800078e00ff */
        /* <DEDUP_REMOVED lines=25> */
.L_x_187:
[----:B------:R-:W1:Y:S01]  /*0ad0*/  LDCU.64 UR20, c[0x0][0x3c0] ;  /* 0x00007800ff1477ac */ /* 0x000e620008000a00 */
[----:B------:R-:W-:-:S05]  /*0ae0*/  IADD3 R2, PT, PT, R236, R237, RZ ;  /* 0x000000edec027210 */ /* 0x000fca0007ffe0ff */
[C---:B-1----:R-:W-:Y:S02]  /*0af0*/  IMAD R13, R2.reuse, UR21, RZ ;  /* 0x00000015020d7c24 */ /* 0x042fe4000f8e02ff */
[----:B------:R-:W-:-:S05]  /*0b00*/  IMAD.WIDE.U32 R2, R2, UR20, RZ ;  /* 0x0000001402027c25 */ /* 0x000fca000f8e00ff */
[----:B------:R-:W-:Y:S02]  /*0b10*/  IADD3 R13, PT, PT, R3, R13, RZ ;  /* 0x0000000d030d7210 */ /* 0x000fe40007ffe0ff */
[----:B------:R-:W-:-:S07]  /*0b20*/  MOV R16, R2 ;  /* 0x0000000200107202 */ /* 0x000fce0000000f00 */
.L_x_188:
[----:B------:R-:W1:Y:S01]  /*0b30*/  @!P3 LDC.64 R4, c[0x0][0x588] ;  /* 0x00016200ff04bb82 */ /* 0x000e620000000a00 */
[----:B------:R-:W2:Y:S07]  /*0b40*/  LDCU UR10, c[0x0][0x44c] ;  /* 0x00008980ff0a77ac */ /* 0x000eae0008000800 */
[----:B------:R-:W3:Y:S08]  /*0b50*/  @P3 LDC.64 R2, c[0x0][0x590] ;  /* 0x00016400ff023b82 */ /* 0x000ef00000000a00 */
[----:B------:R-:W2:Y:S01]  /*0b60*/  LDC R28, c[0x0][0x3e0] ;  /* 0x0000f800ff1c7b82 */ /* 0x000ea20000000800 */
[----:B-1----:R-:W-:-:S04]  /*0b70*/  @!P3 IMAD.WIDE.U32 R6, R18, R4, RZ ;  /* 0x000000041206b225 */ /* 0x002fc800078e00ff */
[----:B------:R-:W-:Y:S01]  /*0b80*/  @!P3 IMAD R26, R18, R5, R7 ;  /* 0x00000005121ab224 */ /* 0x000fe200078e0207 */
[----:B------:R-:W-:Y:S01]  /*0b90*/  @!P3 MOV R27, R6 ;  /* 0x00000006001bb202 */ /* 0x000fe20000000f00 */
[----:B---3--:R-:W-:-:S04]  /*0ba0*/  @P3 IMAD.WIDE.U32 R4, R0, R2, RZ ;  /* 0x0000000200043225 */ /* 0x008fc800078e00ff */
[----:B------:R-:W-:Y:S01]  /*0bb0*/  @P3 IMAD R26, R0, R3, R5 ;  /* 0x00000003001a3224 */ /* 0x000fe200078e0205 */
[----:B------:R-:W-:Y:S01]  /*0bc0*/  @P3 MOV R27, R4 ;  /* 0x00000004001b3202 */ /* 0x000fe20000000f00 */
[----:B--2---:R-:W-:Y:S01]  /*0bd0*/  IMAD.WIDE R6, R28, UR10, RZ ;  /* 0x0000000a1c067c25 */ /* 0x004fe2000f8e02ff */
[----:B------:R-:W-:Y:S06]  /*0be0*/  @P3 BRA `(.L_x_189) ;  /* 0x0000000000443947 */ /* 0x000fec0003800000 */
[----:B------:R-:W1:Y:S01]  /*0bf0*/  LDCU UR8, c[0x0][0x444] ;  /* 0x00008880ff0877ac */ /* 0x000e620008000800 */
[----:B------:R-:W-:Y:S01]  /*0c00*/  SHF.R.S32.HI R3, RZ, 0x1f, R28 ;  /* 0x0000001fff037819 */ /* 0x000fe2000001141c */
[----:B-1----:R-:W-:Y:S01]  /*0c10*/  USHF.R.S32.HI UR9, URZ, 0x1f, UR8 ;  /* 0x0000001fff097899 */ /* 0x002fe20008011408 */
[----:B------:R-:W-:Y:S01]  /*0c20*/  IMAD.WIDE.U32 R30, R18, UR8, RZ ;  /* 0x00000008121e7c25 */ /* 0x000fe2000f8e00ff */
[----:B------:R-:W-:-:S04]  /*0c30*/  USHF.R.S32.HI UR8, URZ, 0x1f, UR10 ;  /* 0x0000001fff087899 */ /* 0x000fc8000801140a */
[----:B------:R-:W-:-:S05]  /*0c40*/  IMAD R5, R18, UR9, RZ ;  /* 0x0000000912057c24 */ /* 0x000fca000f8e02ff */
[----:B------:R-:W-:-:S05]  /*0c50*/  IADD3 R5, PT, PT, R31, R5, RZ ;  /* 0x000000051f057210 */ /* 0x000fca0007ffe0ff */
[-C--:B------:R-:W-:Y:S02]  /*0c60*/  IMAD R2, R5, R28.reuse, RZ ;  /* 0x0000001c05027224 */ /* 0x080fe400078e02ff */
[----:B------:R-:W-:-:S04]  /*0c70*/  IMAD.WIDE.U32 R4, R30, R28, RZ ;  /* 0x0000001c1e047225 */ /* 0x000fc800078e00ff */
        /* <DEDUP_REMOVED lines=8> */
.L_x_189:
[-C--:B------:R-:W-:Y:S02]  /*0d00*/  IMAD R35, R7, R0.reuse, RZ ;  /* 0x0000000007237224 */ /* 0x080fe400078e02ff */
[----:B------:R-:W-:-:S05]  /*0d10*/  IMAD.WIDE.U32 R2, R6, R0, RZ ;  /* 0x0000000006027225 */ /* 0x000fca00078e00ff */
[----:B------:R-:W-:Y:S02]  /*0d20*/  IADD3 R35, PT, PT, R3, R35, RZ ;  /* 0x0000002303237210 */ /* 0x000fe40007ffe0ff */
[----:B------:R-:W-:-:S07]  /*0d30*/  MOV R34, R2 ;  /* 0x0000000200227202 */ /* 0x000fce0000000f00 */
.L_x_190:
        /* <DEDUP_REMOVED lines=8> */
[----:B------:R-:W-:Y:S02]  /*0dc0*/  IMAD R2, R19, R6, RZ ;  /* 0x0000000613027224 */ /* 0x000fe400078e02ff */
[----:B------:R-:W-:Y:S02]  /*0dd0*/  IMAD R19, R15, UR10, RZ ;  /* 0x0000000a0f137c24 */ /* 0x000fe4000f8e02ff */
        /* <DEDUP_REMOVED lines=10> */
.L_x_191:
[----:B------:R-:W1:Y:S01]  /*0e80*/  LDC R23, c[0x0][0x434] ;  /* 0x00010d00ff177b82 */ /* 0x000e620000000800 */
[----:B------:R-:W-:-:S04]  /*0e90*/  IMAD R2, R18, R28, R15 ;  /* 0x0000001c12027224 */ /* 0x000fc800078e020f */
[----:B-1----:R-:W-:-:S03]  /*0ea0*/  IMAD R23, R2, R23, RZ ;  /* 0x0000001702177224 */ /* 0x002fc600078e02ff */
.L_x_192:
        /* <DEDUP_REMOVED lines=11> */
.L_x_193:
[----:B------:R-:W1:Y:S01]  /*0f60*/  LDC R29, c[0x0][0x444] ;  /* 0x00011100ff1d7b82 */ /* 0x000e620000000800 */
[----:B------:R-:W-:-:S04]  /*0f70*/  IMAD R0, R18, R28, R15 ;  /* 0x0000001c12007224 */ /* 0x000fc800078e020f */
[----:B-1----:R-:W-:-:S07]  /*0f80*/  IMAD R29, R0, R29, RZ ;  /* 0x0000001d001d7224 */ /* 0x002fce00078e02ff */
.L_x_194:
[----:B------:R-:W1:Y:S01]  /*0f90*/  S2R R0, SR_TID.X ;  /* 0x0000000000007919 */ /* 0x000e620000002100 */
[----:B------:R-:W2:Y:S01]  /*0fa0*/  LDC.64 R6, c[0x0][0x5f8] ;  /* 0x00017e00ff067b82 */ /* 0x000ea20000000a00 */
[----:B------:R-:W-:Y:S01]  /*0fb0*/  IADD3 R34, P1, P0, R32, R34, R19 ;  /* 0x0000002220227210 */ /* 0x000fe2000783e013 */
[----:B------:R-:W-:Y:S01]  /*0fc0*/  IMAD R28, R28, UR10, RZ ;  /* 0x0000000a1c1c7c24 */ /* 0x000fe2000f8e02ff */
[----:B------:R-:W-:Y:S01]  /*0fd0*/  ISETP.NE.AND P4, PT, RZ, UR9, PT ;  /* 0x00000009ff007c0c */ /* 0x000fe2000bf85270 */
[----:B------:R-:W3:Y:S01]  /*0fe0*/  LDCU.64 UR18, c[0x0][0x3c8] ;  /* 0x00007900ff1277ac */ /* 0x000ee20008000a00 */
[C---:B------:R-:W-:Y:S01]  /*0ff0*/  IMAD R29, R234.reuse, 0x40, R29 ;  /* 0x00000040ea1d7824 */ /* 0x040fe200078e021d */
[----:B------:R-:W-:Y:S01]  /*1000*/  LEA R23, R234, R23, 0x6 ;  /* 0x00000017ea177211 */ /* 0x000fe200078e30ff */
[----:B------:R-:W-:Y:S01]  /*1010*/  BSSY.RECONVERGENT B1, `(.L_x_184) ;  /* 0x0000485000017945 */ /* 0x000fe20003800200 */
[----:B------:R-:W4:Y:S01]  /*1020*/  LDC.64 R4, c[0x0][0x3b0] ;  /* 0x0000ec00ff047b82 */ /* 0x000f220000000a00 */
[----:B------:R-:W5:Y:S01]  /*1030*/  LDCU.64 UR8, c[0x0][0x570] ;  /* 0x0000ae00ff0877ac */ /* 0x000f620008000a00 */
[----:B------:R-:W3:Y:S06]  /*1040*/  LDCU.64 UR16, c[0x0][0x380] ;  /* 0x00007000ff1077ac */ /* 0x000eec0008000a00 */
[----:B------:R-:W5:Y:S01]  /*1050*/  LDC.64 R2, c[0x0][0x590] ;  /* 0x00016400ff027b82 */ /* 0x000f620000000a00 */
[----:B------:R-:W3:Y:S01]  /*1060*/  LDCU.64 UR10, c[0x0][0x550] ;  /* 0x0000aa00ff0a77ac */ /* 0x000ee20008000a00 */
[----:B--2---:R-:W-:Y:S01]  /*1070*/  IMAD.WIDE.U32 R36, R6, UR26, RZ ;  /* 0x0000001a06247c25 */ /* 0x004fe2000f8e00ff */
[----:B------:R-:W-:-:S05]  /*1080*/  SHF.R.S32.HI R6, RZ, 0x1f, R19 ;  /* 0x0000001fff067819 */ /* 0x000fca0000011413 */
[----:B------:R-:W2:Y:S01]  /*1090*/  LDC.64 R244, c[0x0][0x420] ;  /* 0x00010800fff47b82 */ /* 0x000ea20000000a00 */
[----:B------:R-:W-:Y:S01]  /*10a0*/  IMAD R32, R7, UR26, R37 ;  /* 0x0000001a07207c24 */ /* 0x000fe2000f8e0225 */
[----:B------:R-:W-:Y:S02]  /*10b0*/  IADD3.X R30, PT, PT, R30, R35, R6, P1, P0 ;  /* 0x000000231e1e7210 */ /* 0x000fe40000fe0406 */
[----:B-1----:R-:W-:Y:S01]  /*10c0*/  SHF.R.U32.HI R20, RZ, 0x5, R0 ;  /* 0x00000005ff147819 */ /* 0x002fe20000011600 */
[C---:B------:R-:W-:Y:S01]  /*10d0*/  IMAD.SHL.U32 R19, R0.reuse, 0x8, RZ ;  /* 0x0000000800137824 */ /* 0x040fe200078e00ff */
[----:B------:R-:W-:Y:S02]  /*10e0*/  LOP3.LUT R31, R0, 0x1f, RZ, 0xc0, !PT ;  /* 0x0000001f001f7812 */ /* 0x000fe400078ec0ff */
[----:B------:R-:W1:Y:S01]  /*10f0*/  LDC.64 R6, c[0x0][0x598] ;  /* 0x00016600ff067b82 */ /* 0x000e620000000a00 */
[----:B------:R-:W-:Y:S02]  /*1100*/  SEL R33, R36, RZ, P4 ;  /* 0x000000ff24217207 */ /* 0x000fe40002000000 */
[----:B------:R-:W-:Y:S01]  /*1110*/  SEL R32, R32, RZ, P4 ;  /* 0x000000ff20207207 */ /* 0x000fe20002000000 */
[----:B------:R-:W-:Y:S01]  /*1120*/  IMAD R31, R28, R20, R31 ;  /* 0x000000141c1f7224 */ /* 0x000fe200078e021f */
[----:B------:R-:W-:Y:S01]  /*1130*/  LOP3.LUT R20, R19, 0x38, RZ, 0xc0, !PT ;  /* 0x0000003813147812 */ /* 0x000fe200078ec0ff */
[----:B-----5:R-:W-:Y:S01]  /*1140*/  IMAD R36, R21, R2, RZ ;  /* 0x0000000215247224 */ /* 0x020fe200078e02ff */
[----:B------:R-:W-:Y:S01]  /*1150*/  SHF.L.U64.HI R227, R2, 0x5, R3 ;  /* 0x0000000502e37819 */ /* 0x000fe20000010203 */
[----:B------:R-:W-:Y:S01]  /*1160*/  IMAD.SHL.U32 R28, R28, 0x40, RZ ;  /* 0x000000401c1c7824 */ /* 0x000fe200078e00ff */
[----:B------:R-:W-:Y:S01]  /*1170*/  IADD3 R33, P1, P0, R31, R34, R33 ;  /* 0x000000221f217210 */ /* 0x000fe2000783e021 */
[----:B----4-:R-:W-:Y:S01]  /*1180*/  IMAD R34, R21, R4, RZ ;  /* 0x0000000415227224 */ /* 0x010fe200078e02ff */
[----:B------:R-:W-:Y:S01]  /*1190*/  IADD3 R38, P3, PT, R20, R27, RZ ;  /* 0x0000001b14267210 */ /* 0x000fe20007f7e0ff */
[----:B------:R-:W-:Y:S01]  /*11a0*/  IMAD.MOV.U32 R21, RZ, RZ, RZ ;  /* 0x000000ffff157224 */ /* 0x000fe200078e00ff */
[----:B------:R-:W-:Y:S01]  /*11b0*/  SHF.R.S32.HI R31, RZ, 0x1f, R31 ;  /* 0x0000001fff1f7819 */ /* 0x000fe2000001141f */
[----:B------:R-:W-:-:S02]  /*11c0*/  IMAD R27, R25, R5, R34 ;  /* 0x00000005191b7224 */ /* 0x000fc400078e0222 */
[----:B------:R-:W-:Y:S01]  /*11d0*/  IMAD.X R39, RZ, RZ, R26, P3 ;  /* 0x000000ffff277224 */ /* 0x000fe200018e061a */
[----:B------:R-:W-:Y:S01]  /*11e0*/  IADD3.X R30, PT, PT, R31, R30, R32, P1, P0 ;  /* 0x0000001e1f1e7210 */ /* 0x000fe20000fe0420 */
[----:B------:R-:W-:Y:S01]  /*11f0*/  IMAD.WIDE.U32 R34, R25, R4, R20 ;  /* 0x0000000419227225 */ /* 0x000fe200078e0014 */
[----:B------:R-:W-:-:S03]  /*1200*/  IADD3 R33, P0, PT, R28, R33, RZ ;  /* 0x000000211c217210 */ /* 0x000fc60007f1e0ff */
[C---:B------:R-:W-:Y:S01]  /*1210*/  IMAD R36, R25.reuse, R3, R36 ;  /* 0x0000000319247224 */ /* 0x040fe200078e0224 */
[----:B------:R-:W-:Y:S01]  /*1220*/  IADD3 R24, P3, PT, R24, R34, RZ ;  /* 0x0000002218187210 */ /* 0x000fe20007f7e0ff */
[----:B------:R-:W-:Y:S01]  /*1230*/  IMAD.WIDE.U32 R40, R25, R2, R38 ;  /* 0x0000000219287225 */ /* 0x000fe200078e0026 */
[----:B------:R-:W-:Y:S01]  /*1240*/  LEA.HI.X.SX32 R30, R28, R30, 0x1, P0 ;  /* 0x0000001e1c1e7211 */ /* 0x000fe200000f0eff */
[----:B------:R-:W4:Y:S01]  /*1250*/  LDC.64 R38, c[0x0][0x5e8] ;  /* 0x00017a00ff267b82 */ /* 0x000f220000000a00 */
[----:B------:R-:W-:Y:S01]  /*1260*/  IADD3.X R25, PT, PT, R22, R35, R27, P3, !PT ;  /* 0x0000002316197210 */ /* 0x000fe20001ffe41b */
[----:B--2---:R-:W-:Y:S01]  /*1270*/  IMAD.WIDE R244, R23, 0x4, R244 ;  /* 0x0000000417f47825 */ /* 0x004fe200078e02f4 */
[----:B------:R-:W-:Y:S02]  /*1280*/  IADD3 R41, PT, PT, R41, R36, RZ ;  /* 0x0000002429297210 */ /* 0x000fe40007ffe0ff */
[----:B------:R-:W-:Y:S01]  /*1290*/  LEA R250, P0, R33, UR8, 0x2 ;  /* 0x0000000821fa7c11 */ /* 0x000fe2000f8010ff */
[----:B---3--:R-:W-:-:S03]  /*12a0*/  IMAD.WIDE.U32 R24, R15, UR18, R24 ;  /* 0x000000120f187c25 */ /* 0x008fc6000f8e0018 */
[----:B------:R-:W-:Y:S01]  /*12b0*/  LEA.HI.X R251, R33, UR9, R30, 0x2, P0 ;  /* 0x0000000921fb7c11 */ /* 0x000fe200080f141e */
[----:B-1----:R-:W-:Y:S01]  /*12c0*/  IMAD.WIDE.U32 R40, R15, R6, R40 ;  /* 0x000000060f287225 */ /* 0x002fe200078e0028 */
[----:B------:R-:W-:Y:S02]  /*12d0*/  SHF.R.U32.HI R6, RZ, 0x3, R0 ;  /* 0x00000003ff067819 */ /* 0x000fe40000011600 */
[----:B------:R-:W-:Y:S01]  /*12e0*/  ISETP.GT.AND P0, PT, R17, RZ, PT ;  /* 0x000000ff1100720c */ /* 0x000fe20003f04270 */
[C---:B------:R-:W-:Y:S02]  /*12f0*/  IMAD R25, R15.reuse, UR19, R25 ;  /* 0x000000130f197c24 */ /* 0x040fe4000f8e0219 */
[----:B------:R-:W-:Y:S02]  /*1300*/  IMAD R41, R15, R7, R41 ;  /* 0x000000070f297224 */ /* 0x000fe400078e0229 */
[----:B------:R-:W-:-:S04]  /*1310*/  IMAD.WIDE.U32 R24, R6, R4, R24 ;  /* 0x0000000406187225 */ /* 0x000fc800078e0018 */
[----:B------:R-:W-:Y:S01]  /*1320*/  IMAD.WIDE.U32 R40, R6, R2, R40 ;  /* 0x0000000206287225 */ /* 0x000fe200078e0028 */
[----:B------:R-:W-:-:S03]  /*1330*/  LEA R242, P3, R24, UR16, 0x1 ;  /* 0x0000001018f27c11 */ /* 0x000fc6000f8608ff */
[----:B------:R-:W-:Y:S01]  /*1340*/  IMAD R7, R6, R5, R25 ;  /* 0x0000000506077224 */ /* 0x000fe200078e0219 */
[----:B------:R-:W-:Y:S01]  /*1350*/  LEA R240, P1, R40, UR10, 0x1 ;  /* 0x0000000a28f07c11 */ /* 0x000fe2000f8208ff */
[----:B------:R-:W-:Y:S01]  /*1360*/  IMAD R22, R6, R3, R41 ;  /* 0x0000000306167224 */ /* 0x000fe200078e0229 */
[----:B------:R-:W-:Y:S01]  /*1370*/  SHF.L.U64.HI R5, R4, 0x5, R5 ;  /* 0x0000000504057819 */ /* 0x000fe20000010205 */
[----:B----4-:R-:W-:Y:S01]  /*1380*/  IMAD.WIDE R228, R29, 0x4, R38 ;  /* 0x000000041de47825 */ /* 0x010fe200078e0226 */
[----:B------:R-:W-:Y:S02]  /*1390*/  LEA.HI.X R243, R24, UR17, R7, 0x1, P3 ;  /* 0x0000001118f37c11 */ /* 0x000fe400098f0c07 */
[----:B------:R-:W-:Y:S01]  /*13a0*/  LEA.HI.X R241, R40, UR11, R22, 0x1, P1 ;  /* 0x0000000b28f17c11 */ /* 0x000fe200088f0c16 */
[----:B------:R-:W-:Y:S01]  /*13b0*/  IMAD.MOV.U32 R230, RZ, RZ, R228 ;  /* 0x000000ffffe67224 */ /* 0x000fe200078e00e4 */
[----:B------:R-:W-:Y:S01]  /*13c0*/  SHF.L.U32 R228, R2, 0x5, RZ ;  /* 0x0000000502e47819 */ /* 0x000fe200000006ff */
[----:B------:R-:W-:Y:S01]  /*13d0*/  IMAD.SHL.U32 R7, R4, 0x20, RZ ;  /* 0x0000002004077824 */ /* 0x000fe200078e00ff */
[----:B------:R-:W-:Y:S06]  /*13e0*/  @P0 BRA `(.L_x_195) ;  /* 0x0000000400180947 */ /* 0x000fec0003800000 */
        /* <DEDUP_REMOVED lines=10> */
[----:B------:R-:W-:Y:S05]  /*1490*/  BRA `(.L_x_197) ;  /* 0x0000000000187947 */ /* 0x000fea0003800000 */
.L_x_196:
[----:B------:R-:W1:Y:S01]  /*14a0*/  LDCU.64 UR22, c[0x0][0x5c0] ;  /* 0x0000b800ff1677ac */ /* 0x000e620008000a00 */
[----:B------:R-:W-:-:S05]  /*14b0*/  IADD3 R0, PT, PT, R236, R237, RZ ;  /* 0x000000edec007210 */ /* 0x000fca0007ffe0ff */
[C---:B-1----:R-:W-:Y:S02]  /*14c0*/  IMAD R2, R0.reuse, UR23, RZ ;  /* 0x0000001700027c24 */ /* 0x042fe4000f8e02ff */
[----:B------:R-:W-:-:S05]  /*14d0*/  IMAD.WIDE.U32 R4, R0, UR22, RZ ;  /* 0x0000001600047c25 */ /* 0x000fca000f8e00ff */
[----:B------:R-:W-:Y:S02]  /*14e0*/  IADD3 R0, PT, PT, R5, R2, RZ ;  /* 0x0000000205007210 */ /* 0x000fe40007ffe0ff */
[----:B------:R-:W-:Y:S02]  /*14f0*/  MOV R2, R4 ;  /* 0x0000000400027202 */ /* 0x000fe40000000f00 */
.L_x_197:
        /* <DEDUP_REMOVED lines=11> */
.L_x_198:
[----:B------:R-:W1:Y:S01]  /*15b0*/  LDCU.64 UR20, c[0x0][0x5c8] ;  /* 0x0000b900ff1477ac */ /* 0x000e620008000a00 */
[----:B------:R-:W-:-:S05]  /*15c0*/  IADD3 R236, PT, PT, R236, R237, RZ ;  /* 0x000000edecec7210 */ /* 0x000fca0007ffe0ff */
[C---:B-1----:R-:W-:Y:S02]  /*15d0*/  IMAD R18, R236.reuse, UR21, RZ ;  /* 0x00000015ec127c24 */ /* 0x042fe4000f8e02ff */
[----:B------:R-:W-:-:S05]  /*15e0*/  IMAD.WIDE.U32 R4, R236, UR20, RZ ;  /* 0x00000014ec047c25 */ /* 0x000fca000f8e00ff */
[----:B------:R-:W-:Y:S02]  /*15f0*/  IADD3 R18, PT, PT, R5, R18, RZ ;  /* 0x0000001205127210 */ /* 0x000fe40007ffe0ff */
.L_x_199:
[----:B------:R-:W-:-:S04]  /*1600*/  IADD3 R235, PT, PT, -R8, R235, RZ ;  /* 0x000000eb08eb7210 */ /* 0x000fc80007ffe1ff */
[----:B------:R-:W-:-:S13]  /*1610*/  ISETP.GE.AND P0, PT, R6, R235, PT ;  /* 0x000000eb0600720c */ /* 0x000fda0003f06270 */
[----:B------:R-:W-:Y:S05]  /*1620*/  @P0 BRA `(.L_x_200) ;  /* 0x00000040008c0947 */ /* 0x000fea0003800000 */
[----:B------:R-:W1:Y:S01]  /*1630*/  LDCU.64 UR18, c[0x0][0x5d8] ;  /* 0x0000bb00ff1277ac */ /* 0x000e620008000a00 */
[C---:B------:R-:W-:Y:S02]  /*1640*/  IMAD R3, R11.reuse, UR22, RZ ;  /* 0x000000160b037c24 */ /* 0x040fe4000f8e02ff */
[C-C-:B------:R-:W-:Y:S01]  /*1650*/  IMAD.WIDE.U32 R12, R8.reuse, UR22, R20.reuse ;  /* 0x00000016080c7c25 */ /* 0x140fe2000f8e0014 */
[----:B------:R-:W2:Y:S03]  /*1660*/  LDCU.64 UR16, c[0x0][0x5e0] ;  /* 0x0000bc00ff1077ac */ /* 0x000ea60008000a00 */
[----:B------:R-:W-:Y:S01]  /*1670*/  IMAD.WIDE.U32 R20, R8, UR20, R20 ;  /* 0x0000001408147c25 */ /* 0x000fe2000f8e0014 */
[----:B------:R-:W-:Y:S01]  /*1680*/  IADD3 R2, P1, PT, R2, R12, RZ ;  /* 0x0000000c02027210 */ /* 0x000fe20007f3e0ff */
[----:B------:R-:W3:Y:S02]  /*1690*/  LDCU.128 UR8, c[0x0][0x560] ;  /* 0x0000ac00ff0877ac */ /* 0x000ee40008000c00 */
[----:B------:R-:W-:Y:S01]  /*16a0*/  IMAD R11, R11, UR20, RZ ;  /* 0x000000140b0b7c24 */ /* 0x000fe2000f8e02ff */
[----:B------:R-:W-:Y:S01]  /*16b0*/  IADD3 R4, P0, PT, R4, R20, RZ ;  /* 0x0000001404047210 */ /* 0x000fe20007f1e0ff */
[----:B------:R-:W-:-:S02]  /*16c0*/  IMAD R3, R8, UR23, R3 ;  /* 0x0000001708037c24 */ /* 0x000fc4000f8e0203 */
[----:B------:R-:W-:-:S03]  /*16d0*/  IMAD R11, R8, UR21, R11 ;  /* 0x00000015080b7c24 */ /* 0x000fc6000f8e020b */
[----:B------:R-:W-:Y:S02]  /*16e0*/  IADD3.X R3, PT, PT, R0, R13, R3, P1, !PT ;  /* 0x0000000d00037210 */ /* 0x000fe40000ffe403 */
[----:B------:R-:W-:Y:S01]  /*16f0*/  IADD3.X R5, PT, PT, R18, R21, R11, P0, !PT ;  /* 0x0000001512057210 */ /* 0x000fe200007fe40b */
[----:B-1----:R-:W-:-:S04]  /*1700*/  IMAD.WIDE.U32 R8, R15, UR18, R2 ;  /* 0x000000120f087c25 */ /* 0x002fc8000f8e0002 */
[----:B--2---:R-:W-:-:S04]  /*1710*/  IMAD.WIDE.U32 R2, R15, UR16, R4 ;  /* 0x000000100f027c25 */ /* 0x004fc8000f8e0004 */
[C---:B------:R-:W-:Y:S02]  /*1720*/  IMAD R9, R15.reuse, UR19, R9 ;  /* 0x000000130f097c24 */ /* 0x040fe4000f8e0209 */
[----:B------:R-:W-:Y:S02]  /*1730*/  IMAD R3, R15, UR17, R3 ;  /* 0x000000110f037c24 */ /* 0x000fe4000f8e0203 */
[----:B------:R-:W-:-:S04]  /*1740*/  IMAD.WIDE.U32 R4, R6, UR22, R8 ;  /* 0x0000001606047c25 */ /* 0x000fc8000f8e0008 */
[----:B------:R-:W-:Y:S01]  /*1750*/  IMAD.WIDE.U32 R2, R6, UR20, R2 ;  /* 0x0000001406027c25 */ /* 0x000fe2000f8e0002 */
[----:B---3--:R-:W-:-:S03]  /*1760*/  LEA R10, P1, R4, UR8, 0x1 ;  /* 0x00000008040a7c11 */ /* 0x008fc6000f8208ff */
[----:B------:R-:W-:Y:S01]  /*1770*/  IMAD R0, R6, UR23, R5 ;  /* 0x0000001706007c24 */ /* 0x000fe2000f8e0205 */
[----:B------:R-:W-:Y:S01]  /*1780*/  LEA R8, P0, R2, UR10, 0x1 ;  /* 0x0000000a02087c11 */ /* 0x000fe2000f8008ff */
[----:B------:R-:W-:-:S03]  /*1790*/  IMAD R3, R6, UR21, R3 ;  /* 0x0000001506037c24 */ /* 0x000fc6000f8e0203 */
[----:B------:R-:W-:Y:S02]  /*17a0*/  LEA.HI.X R11, R4, UR9, R0, 0x1, P1 ;  /* 0x00000009040b7c11 */ /* 0x000fe400088f0c00 */
[----:B------:R-:W-:-:S03]  /*17b0*/  LEA.HI.X R9, R2, UR11, R3, 0x1, P0 ;  /* 0x0000000b02097c11 */ /* 0x000fc600080f0c03 */
[----:B------:R1:W-:Y:S04]  /*17c0*/  STG.E.128 desc[UR28][R10.64], RZ ;  /* 0x000000ff0a007986 */ /* 0x0003e8000c101d1c */
[----:B------:R1:W-:Y:S04]  /*17d0*/  STG.E.128 desc[UR28][R10.64+0x80], RZ ;  /* 0x000080ff0a007986 */ /* 0x0003e8000c101d1c */
[----:B------:R1:W-:Y:S04]  /*17e0*/  STG.E.128 desc[UR28][R10.64+0x100], RZ ;  /* 0x000100ff0a007986 */ /* 0x0003e8000c101d1c */
[----:B------:R1:W-:Y:S04]  /*17f0*/  STG.E.128 desc[UR28][R10.64+0x180], RZ ;  /* 0x000180ff0a007986 */ /* 0x0003e8000c101d1c */
[----:B------:R1:W-:Y:S04]  /*1800*/  STG.E.128 desc[UR28][R8.64], RZ ;  /* 0x000000ff08007986 */ /* 0x0003e8000c101d1c */
[----:B------:R1:W-:Y:S04]  /*1810*/  STG.E.128 desc[UR28][R8.64+0x80], RZ ;  /* 0x000080ff08007986 */ /* 0x0003e8000c101d1c */
[----:B------:R1:W-:Y:S04]  /*1820*/  STG.E.128 desc[UR28][R8.64+0x100], RZ ;  /* 0x000100ff08007986 */ /* 0x0003e8000c101d1c */
[----:B------:R1:W-:Y:S01]  /*1830*/  STG.E.128 desc[UR28][R8.64+0x180], RZ ;  /* 0x000180ff08007986 */ /* 0x0003e2000c101d1c */
[----:B------:R-:W-:Y:S05]  /*1840*/  BRA `(.L_x_200) ;  /* 0x0000004000047947 */ /* 0x000fea0003800000 */
.L_x_195:
[----:B------:R-:W-:Y:S01]  /*1850*/  IADD3 R3, PT, PT, -R8, R235, RZ ;  /* 0x000000eb08037210 */ /* 0x000fe20007ffe1ff */
[----:B------:R-:W-:Y:S03]  /*1860*/  @P4 BAR.SYNC.DEFER_BLOCKING 0x0 ;  /* 0x0000000000004b1d */ /* 0x000fe60000010000 */
[----:B------:R-:W-:-:S03]  /*1870*/  ISETP.GE.AND P4, PT, R6, R3, PT ;  /* 0x000000030600720c */ /* 0x000fc60003f86270 */
[----:B------:R-:W-:Y:S10]  /*1880*/  BSSY.RECONVERGENT B0, `(.L_x_201) ;  /* 0x000001d000007945 */ /* 0x000ff40003800200 */
[----:B------:R-:W-:Y:S05]  /*1890*/  @P4 BRA `(.L_x_202) ;  /* 0x00000000005c4947 */ /* 0x000fea0003800000 */
[----:B------:R-:W1:Y:S01]  /*18a0*/  LDCU.64 UR10, c[0x0][0x3d8] ;  /* 0x00007b00ff0a77ac */ /* 0x000e620008000a00 */
[----:B------:R-:W-:Y:S02]  /*18b0*/  IMAD R3, R11, UR20, RZ ;  /* 0x000000140b037c24 */ /* 0x000fe4000f8e02ff */
[C---:B------:R-:W-:Y:S01]  /*18c0*/  IMAD.WIDE.U32 R22, R8.reuse, UR20, R20 ;  /* 0x0000001408167c25 */ /* 0x040fe2000f8e0014 */
[----:B------:R-:W2:Y:S03]  /*18d0*/  LDCU.64 UR8, c[0x0][0x390] ;  /* 0x00007200ff0877ac */ /* 0x000ea60008000a00 */
[----:B------:R-:W-:Y:S01]  /*18e0*/  IMAD R2, R8, UR21, R3 ;  /* 0x0000001508027c24 */ /* 0x000fe2000f8e0203 */
[----:B------:R-:W-:-:S04]  /*18f0*/  IADD3 R22, P0, PT, R16, R22, RZ ;  /* 0x0000001610167210 */ /* 0x000fc80007f1e0ff */
[----:B------:R-:W-:Y:S01]  /*1900*/  IADD3.X R23, PT, PT, R13, R23, R2, P0, !PT ;  /* 0x000000170d177210 */ /* 0x000fe200007fe402 */
[----:B-1----:R-:W-:Y:S02]  /*1910*/  IMAD R3, R9, UR10, RZ ;  /* 0x0000000a09037c24 */ /* 0x002fe4000f8e02ff */
[----:B------:R-:W-:-:S04]  /*1920*/  IMAD.WIDE.U32 R22, R10, UR10, R22 ;  /* 0x0000000a0a167c25 */ /* 0x000fc8000f8e0016 */
[----:B------:R-:W-:-:S05]  /*1930*/  IMAD R3, R10, UR11, R3 ;  /* 0x0000000b0a037c24 */ /* 0x000fca000f8e0203 */
[----:B------:R-:W-:-:S03]  /*1940*/  IADD3 R23, PT, PT, R23, R3, RZ ;  /* 0x0000000317177210 */ /* 0x000fc60007ffe0ff */
[----:B------:R-:W-:-:S04]  /*1950*/  IMAD.WIDE.U32 R22, R6, UR20, R22 ;  /* 0x0000001406167c25 */ /* 0x000fc8000f8e0016 */
[----:B------:R-:W-:Y:S01]  /*1960*/  IMAD R2, R6, UR21, R23 ;  /* 0x0000001506027c24 */ /* 0x000fe2000f8e0217 */
[----:B--2---:R-:W-:-:S04]  /*1970*/  LEA R24, P0, R22, UR8, 0x1 ;  /* 0x0000000816187c11 */ /* 0x004fc8000f8008ff */
[----:B------:R-:W-:-:S05]  /*1980*/  LEA.HI.X R25, R22, UR9, R2, 0x1, P0 ;  /* 0x0000000916197c11 */ /* 0x000fca00080f0c02 */
[----:B------:R-:W-:Y:S01]  /*1990*/  @!PT LDS RZ, [RZ] ;  /* 0x00000000fffff984 */ /* 0x000fe20000000800 */
[----:B------:R-:W-:Y:S01]  /*19a0*/  @!PT LDS RZ, [RZ] ;  /* 0x00000000fffff984 */ /* 0x000fe20000000800 */
[----:B------:R-:W-:Y:S01]  /*19b0*/  @!PT LDS RZ, [RZ] ;  /* 0x00000000fffff984 */ /* 0x000fe20000000800 */
[----:B------:R1:W-:Y:S04]  /*19c0*/  LDGSTS.E.BYPASS.LTC128B.128 [R225+0x14000], desc[UR28][R24.64] ;  /* 0x1400000018e17fae */ /* 0x0003e8000b981a1c */
[----:B------:R1:W-:Y:S04]  /*19d0*/  LDGSTS.E.BYPASS.LTC128B.128 [R225+0x15000], desc[UR28][R24.64+0x80] ;  /* 0x1500008018e17fae */ /* 0x0003e8000b981a1c */
[----:B------:R1:W-:Y:S04]  /*19e0*/  LDGSTS.E.BYPASS.LTC128B.128 [R225+0x16000], desc[UR28][R24.64+0x100] ;  /* 0x1600010018e17fae */ /* 0x0003e8000b981a1c */
[----:B------:R1:W-:Y:S01]  /*19f0*/  LDGSTS.E.BYPASS.LTC128B.128 [R225+0x17000], desc[UR28][R24.64+0x180] ;  /* 0x1700018018e17fae */ /* 0x0003e2000b981a1c */
[----:B------:R-:W-:Y:S05]  /*1a00*/  BRA `(.L_x_203) ;  /* 0x0000000000107947 */ /* 0x000fea0003800000 */
.L_x_202:
[----:B------:R2:W-:Y:S04]  /*1a10*/  STS.128 [R225+0x14000], RZ ;  /* 0x014000ffe1007388 */ /* 0x0005e80000000c00 */
[----:B------:R2:W-:Y:S04]  /*1a20*/  STS.128 [R225+0x15000], RZ ;  /* 0x015000ffe1007388 */ /* 0x0005e80000000c00 */
[----:B------:R2:W-:Y:S04]  /*1a30*/  STS.128 [R225+0x16000], RZ ;  /* 0x016000ffe1007388 */ /* 0x0005e80000000c00 */
[----:B------:R2:W-:Y:S02]  /*1a40*/  STS.128 [R225+0x17000], RZ ;  /* 0x017000ffe1007388 */ /* 0x0005e40000000c00 */
.L_x_203:
[----:B------:R-:W-:Y:S05]  /*1a50*/  BSYNC.RECONVERGENT B0 ;  /* 0x0000000000007941 */ /* 0x000fea0003800200 */
.L_x_201:
[----:B------:R-:W-:Y:S01]  /*1a60*/  IMAD R17, R234, -0x40, R17 ;  /* 0xffffffc0ea117824 */ /* 0x000fe200078e0211 */
[----:B------:R-:W0:Y:S01]  /*1a70*/  LDGDEPBAR ;  /* 0x00000000000079af */ /* 0x000e220000000000 */
[C---:B------:R-:W-:Y:S02]  /*1a80*/  VIADD R2, R224.reuse, 0x8 ;  /* 0x00000008e0027836 */ /* 0x040fe40000000000 */
[----:B------:R-:W-:Y:S01]  /*1a90*/  IMAD.MOV.U32 R233, RZ, RZ, 0x7f800000 ;  /* 0x7f800000ffe97424 */ /* 0x000fe200078e00ff */
[CC--:B------:R-:W-:Y:S01]  /*1aa0*/  ISETP.GE.AND P1, PT, R224.reuse, R17.reuse, PT ;  /* 0x00000011e000720c */ /* 0x0c0fe20003f26270 */
[----:B------:R-:W-:Y:S01]  /*1ab0*/  IMAD.WIDE.U32 R22, R224, 0x4, R244 ;  /* 0x00000004e0167825 */ /* 0x000fe200078e00f4 */
[----:B------:R-:W-:-:S03]  /*1ac0*/  ISETP.GE.AND P0, PT, R2, R17, PT ;  /* 0x000000110200720c */ /* 0x000fc60003f06270 */
[C---:B------:R-:W-:Y:S01]  /*1ad0*/  VIADD R2, R6.reuse, 0x20 ;  /* 0x0000002006027836 */ /* 0x040fe20000000000 */
[----:B------:R-:W-:Y:S01]  /*1ae0*/  ISETP.GE.AND P3, PT, R6, R17, PT ;  /* 0x000000110600720c */ /* 0x000fe20003f66270 */
[----:B------:R-:W-:-:S03]  /*1af0*/  IMAD.MOV.U32 R232, RZ, RZ, 0x7f800000 ;  /* 0x7f800000ffe87424 */ /* 0x000fc600078e00ff */
[----:B------:R-:W-:-:S03]  /*1b00*/  ISETP.GE.AND P2, PT, R2, R17, PT ;  /* 0x000000110200720c */ /* 0x000fc60003f46270 */
[----:B------:R3:W5:Y:S04]  /*1b10*/  @!P1 LDG.E R233, desc[UR28][R22.64] ;  /* 0x0000001c16e99981 */ /* 0x000768000c1e1900 */
[----:B------:R3:W5:Y:S01]  /*1b20*/  @!P0 LDG.E R232, desc[UR28][R22.64+0x20] ;  /* 0x0000201c16e88981 */ /* 0x000762000c1e1900 */
[----:B------:R-:W-:Y:S03]  /*1b30*/  BSSY.RECONVERGENT B0, `(.L_x_204) ;  /* 0x000004a000007945 */ /* 0x000fe60003800200 */
[----:B------:R-:W-:Y:S01]  /*1b40*/  @!PT LDS RZ, [RZ] ;  /* 0x00000000fffff984 */ /* 0x000fe20000000800 */
[----:B------:R-:W-:Y:S01]  /*1b50*/  @!PT LDS RZ, [RZ] ;  /* 0x00000000fffff984 */ /* 0x000fe20000000800 */
[----:B------:R-:W-:Y:S01]  /*1b60*/  @!PT LDS RZ, [RZ] ;  /* 0x00000000fffff984 */ /* 0x000fe20000000800 */
[----:B------:R3:W-:Y:S02]  /*1b70*/  @!P3 LDGSTS.E.BYPASS.LTC128B.128 [R225+0x8000], desc[UR28][R240.64] ;  /* 0x08000000f0e1bfae */ /* 0x0007e4000b981a1c */
[----:B------:R-:W-:-:S02]  /*1b80*/  @!P2 LEA R16, P1, R228, R240, 0x1 ;  /* 0x000000f0e410a211 */ /* 0x000fc400078208ff */
[----:B------:R3:W-:Y:S01]  /*1b90*/  @!P3 LDGSTS.E.BYPASS.LTC128B.128 [R225+0xa000], desc[UR28][R240.64+0x80] ;  /* 0x0a000080f0e1bfae */ /* 0x0007e2000b981a1c */
[C---:B------:R-:W-:Y:S02]  /*1ba0*/  @!P2 LEA R2, P0, R7.reuse, R242, 0x1 ;  /* 0x000000f20702a211 */ /* 0x040fe400078008ff */
[----:B------:R-:W-:Y:S01]  /*1bb0*/  @!P2 LEA.HI.X R17, R228, R241, R227, 0x1, P1 ;  /* 0x000000f1e411a211 */ /* 0x000fe200008f0ce3 */
[----:B------:R3:W-:Y:S01]  /*1bc0*/  @!P3 LDGSTS.E.BYPASS.LTC128B.128 [R225+0xc000], desc[UR28][R240.64+0x100] ;  /* 0x0c000100f0e1bfae */ /* 0x0007e2000b981a1c */
[----:B------:R-:W-:-:S03]  /*1bd0*/  @!P2 LEA.HI.X R3, R7, R243, R5, 0x1, P0 ;  /* 0x000000f30703a211 */ /* 0x000fc600000f0c05 */
[----:B------:R3:W-:Y:S04]  /*1be0*/  @!P3 LDGSTS.E.BYPASS.LTC128B.128 [R225+0xe000], desc[UR28][R240.64+0x180] ;  /* 0x0e000180f0e1bfae */ /* 0x0007e8000b981a1c */
[----:B------:R3:W-:Y:S04]  /*1bf0*/  @P3 STS.128 [R225+0x8000], RZ ;  /* 0x008000ffe1003388 */ /* 0x0007e80000000c00 */
[----:B------:R3:W-:Y:S04]  /*1c00*/  @P3 STS.128 [R225+0xa000], RZ ;  /* 0x00a000ffe1003388 */ /* 0x0007e80000000c00 */
[----:B------:R3:W-:Y:S04]  /*1c10*/  @P3 STS.128 [R225+0xc000], RZ ;  /* 0x00c000ffe1003388 */ /* 0x0007e80000000c00 */
[----:B------:R3:W-:Y:S04]  /*1c20*/  @P3 STS.128 [R225+0xe000], RZ ;  /* 0x00e000ffe1003388 */ /* 0x0007e80000000c00 */
[----:B------:R3:W-:Y:S04]  /*1c30*/  @P2 STS.128 [R225+0x9000], RZ ;  /* 0x009000ffe1002388 */ /* 0x0007e80000000c00 */
[----:B------:R3:W-:Y:S04]  /*1c40*/  @P2 STS.128 [R225+0xb000], RZ ;  /* 0x00b000ffe1002388 */ /* 0x0007e80000000c00 */
[----:B------:R3:W-:Y:S04]  /*1c50*/  @P2 STS.128 [R225+0xd000], RZ ;  /* 0x00d000ffe1002388 */ /* 0x0007e80000000c00 */
[----:B------:R3:W-:Y:S04]  /*1c60*/  @P2 STS.128 [R225+0xf000], RZ ;  /* 0x00f000ffe1002388 */ /* 0x0007e80000000c00 */
[----:B------:R-:W-:Y:S01]  /*1c70*/  @!PT LDS RZ, [RZ] ;  /* 0x00000000fffff984 */ /* 0x000fe20000000800 */
[----:B------:R-:W-:Y:S01]  /*1c80*/  @!PT LDS RZ, [RZ] ;  /* 0x00000000fffff984 */ /* 0x000fe20000000800 */
[----:B------:R-:W-:Y:S01]  /*1c90*/  @!PT LDS RZ, [RZ] ;  /* 0x00000000fffff984 */ /* 0x000fe20000000800 */
[----:B------:R3:W-:Y:S04]  /*1ca0*/  @!P2 LDGSTS.E.BYPASS.LTC128B.128 [R225+0x9000], desc[UR28][R16.64] ;  /* 0x0900000010e1afae */ /* 0x0007e8000b981a1c */
[----:B------:R3:W-:Y:S04]  /*1cb0*/  @!P2 LDGSTS.E.BYPASS.LTC128B.128 [R225+0xb000], desc[UR28][R16.64+0x80] ;  /* 0x0b00008010e1afae */ /* 0x0007e8000b981a1c */
[----:B------:R3:W-:Y:S04]  /*1cc0*/  @!P2 LDGSTS.E.BYPASS.LTC128B.128 [R225+0xd000], desc[UR28][R16.64+0x100] ;  /* 0x0d00010010e1afae */ /* 0x0007e8000b981a1c */
[----:B------:R3:W-:Y:S04]  /*1cd0*/  @!P2 LDGSTS.E.BYPASS.LTC128B.128 [R225+0xf000], desc[UR28][R16.64+0x180] ;  /* 0x0f00018010e1afae */ /* 0x0007e8000b981a1c */
[----:B------:R3:W-:Y:S04]  /*1ce0*/  @!P3 LDGSTS.E.BYPASS.LTC128B.128 [R225], desc[UR28][R242.64] ;  /* 0x00000000f2e1bfae */ /* 0x0007e8000b981a1c */
[----:B------:R3:W-:Y:S04]  /*1cf0*/  @!P3 LDGSTS.E.BYPASS.LTC128B.128 [R225+0x2000], desc[UR28][R242.64+0x80] ;  /* 0x02000080f2e1bfae */ /* 0x0007e8000b981a1c */
[----:B------:R3:W-:Y:S04]  /*1d00*/  @!P3 LDGSTS.E.BYPASS.LTC128B.128 [R225+0x4000], desc[UR28][R242.64+0x100] ;  /* 0x04000100f2e1bfae */ /* 0x0007e8000b981a1c */
[----:B------:R3:W-:Y:S04]  /*1d10*/  @!P3 LDGSTS.E.BYPASS.LTC128B.128 [R225+0x6000], desc[UR28][R242.64+0x180] ;  /* 0x06000180f2e1bfae */ /* 0x0007e8000b981a1c */
[----:B------:R3:W-:Y:S04]  /*1d20*/  @P3 STS.128 [R225], RZ ;  /* 0x000000ffe1003388 */ /* 0x0007e80000000c00 */
        /* <DEDUP_REMOVED lines=13> */
[----:B------:R3:W-:Y:S01]  /*1e00*/  @!P2 LDGSTS.E.BYPASS.LTC128B.128 [R225+0x7000], desc[UR28][R2.64+0x180] ;  /* 0x0700018002e1afae */ /* 0x0007e2000b981a1c */
[----:B------:R-:W-:Y:S05]  /*1e10*/  @P4 BRA `(.L_x_205) ;  /* 0x00000000005c4947 */ /* 0x000fea0003800000 */
[----:B------:R-:W4:Y:S01]  /*1e20*/  LDCU.64 UR10, c[0x0][0x3d0] ;  /* 0x00007a00ff0a77ac */ /* 0x000f220008000a00 */
[----:B------:R-:W-:Y:S01]  /*1e30*/  IMAD.WIDE.U32 R20, R8, UR22, R20 ;  /* 0x0000001608147c25 */ /* 0x000fe2000f8e0014 */
[----:B------:R-:W1:Y:S03]  /*1e40*/  LDCU.64 UR8, c[0x0][0x388] ;  /* 0x00007100ff0877ac */ /* 0x000e660008000a00 */
[----:B---3--:R-:W-:Y:S01]  /*1e50*/  IMAD R3, R11, UR22, RZ ;  /* 0x000000160b037c24 */ /* 0x008fe2000f8e02ff */
[----:B------:R-:W-:-:S03]  /*1e60*/  IADD3 R14, P0, PT, R14, R20, RZ ;  /* 0x000000140e0e7210 */ /* 0x000fc60007f1e0ff */
[----:B------:R-:W-:-:S05]  /*1e70*/  IMAD R3, R8, UR23, R3 ;  /* 0x0000001708037c24 */ /* 0x000fca000f8e0203 */
[----:B------:R-:W-:Y:S01]  /*1e80*/  IADD3.X R15, PT, PT, R12, R21, R3, P0, !PT ;  /* 0x000000150c0f7210 */ /* 0x000fe200007fe403 */
[----:B----4-:R-:W-:Y:S02]  /*1e90*/  IMAD R9, R9, UR10, RZ ;  /* 0x0000000a09097c24 */ /* 0x010fe4000f8e02ff */
[----:B------:R-:W-:-:S04]  /*1ea0*/  IMAD.WIDE.U32 R14, R10, UR10, R14 ;  /* 0x0000000a0a0e7c25 */ /* 0x000fc8000f8e000e */
[----:B------:R-:W-:-:S05]  /*1eb0*/  IMAD R9, R10, UR11, R9 ;  /* 0x0000000b0a097c24 */ /* 0x000fca000f8e0209 */
[----:B------:R-:W-:-:S03]  /*1ec0*/  IADD3 R15, PT, PT, R15, R9, RZ ;  /* 0x000000090f0f7210 */ /* 0x000fc60007ffe0ff */
[----:B------:R-:W-:-:S04]  /*1ed0*/  IMAD.WIDE.U32 R2, R6, UR22, R14 ;  /* 0x0000001606027c25 */ /* 0x000fc8000f8e000e */
[----:B------:R-:W-:Y:S01]  /*1ee0*/  IMAD R6, R6, UR23, R3 ;  /* 0x0000001706067c24 */ /* 0x000fe2000f8e0203 */
[----:B-1----:R-:W-:-:S04]  /*1ef0*/  LEA R4, P0, R2, UR8, 0x1 ;  /* 0x0000000802047c11 */ /* 0x002fc8000f8008ff */
        /* <DEDUP_REMOVED lines=9> */
.L_x_205:
[----:B------:R4:W-:Y:S04]  /*1f90*/  STS.128 [R225+0x10000], RZ ;  /* 0x010000ffe1007388 */ /* 0x0009e80000000c00 */
[----:B------:R4:W-:Y:S04]  /*1fa0*/  STS.128 [R225+0x11000], RZ ;  /* 0x011000ffe1007388 */ /* 0x0009e80000000c00 */
[----:B------:R4:W-:Y:S04]  /*1fb0*/  STS.128 [R225+0x12000], RZ ;  /* 0x012000ffe1007388 */ /* 0x0009e80000000c00 */
[----:B------:R4:W-:Y:S02]  /*1fc0*/  STS.128 [R225+0x13000], RZ ;  /* 0x013000ffe1007388 */ /* 0x0009e40000000c00 */
.L_x_206:
[----:B------:R-:W-:Y:S05]  /*1fd0*/  BSYNC.RECONVERGENT B0 ;  /* 0x0000000000007941 */ /* 0x000fea0003800200 */
.L_x_204:
[----:B------:R-:W2:Y:S01]  /*1fe0*/  S2R R208, SR_TID.X ;  /* 0x0000000000d07919 */ /* 0x000ea20000002100 */
[C---:B------:R-:W-:Y:S01]  /*1ff0*/  IMAD.SHL.U32 R218, R0.reuse, 0x20, RZ ;  /* 0x0000002000da7824 */ /* 0x040fe200078e00ff */
[C---:B------:R-:W-:Y:S01]  /*2000*/  LOP3.LUT P2, RZ, R0.reuse, 0x4, RZ, 0xc0, !PT ;  /* 0x0000000400ff7812 */ /* 0x040fe2000784c0ff */
[C---:B-1----:R-:W-:Y:S01]  /*2010*/  IMAD.SHL.U32 R5, R0.reuse, 0x40, RZ ;  /* 0x0000004000057824 */ /* 0x042fe200078e00ff */
[----:B------:R-:W0:Y:S01]  /*2020*/  LDGDEPBAR ;  /* 0x00000000000079af */ /* 0x000e220000000000 */
[----:B------:R-:W-:Y:S01]  /*2030*/  LOP3.LUT P0, RZ, R0, 0x2, RZ, 0xc0, !PT ;  /* 0x0000000200ff7812 */ /* 0x000fe2000780c0ff */
[----:B------:R-:W-:Y:S01]  /*2040*/  IMAD.MOV.U32 R216, RZ, RZ, 0x20 ;  /* 0x00000020ffd87424 */ /* 0x000fe200078e00ff */
[----:B------:R-:W-:Y:S01]  /*2050*/  LOP3.LUT R4, R218, 0x200, RZ, 0xc0, !PT ;  /* 0x00000200da047812 */ /* 0x000fe200078ec0ff */
[----:B------:R-:W-:Y:S01]  /*2060*/  VIADD R8, R8, 0x20 ;  /* 0x0000002008087836 */ /* 0x000fe20000000000 */
[----:B---3--:R-:W-:Y:S01]  /*2070*/  LOP3.LUT R2, R5, 0x1c0, RZ, 0xc0, !PT ;  /* 0x000001c005027812 */ /* 0x008fe200078ec0ff */
[----:B------:R-:W1:Y:S01]  /*2080*/  LDC R239, c[0x0][0x44c] ;  /* 0x00011300ffef7b82 */ /* 0x000e620000000800 */
[--C-:B------:R-:W-:Y:S01]  /*2090*/  LOP3.LUT R219, R4, 0x1c00, R19.reuse, 0xf8, !PT ;  /* 0x00001c0004db7812 */ /* 0x100fe200078ef813 */
[----:B------:R-:W3:Y:S01]  /*20a0*/  LDCU UR8, c[0x0][0x590] ;  /* 0x0000b200ff0877ac */ /* 0x000ee20008000800 */
[----:B------:R-:W-:Y:S01]  /*20b0*/  LOP3.LUT R3, R2, 0x38, R19, 0xf8, !PT ;  /* 0x0000003802037812 */ /* 0x000fe200078ef813 */
[----:B------:R-:W-:Y:S01]  /*20c0*/  IMAD.MOV.U32 R217, RZ, RZ, 0x40 ;  /* 0x00000040ffd97424 */ /* 0x000fe200078e00ff */
[--C-:B------:R-:W-:Y:S01]  /*20d0*/  SHF.R.U32.HI R4, RZ, 0x1, R0.reuse ;  /* 0x00000001ff047819 */ /* 0x100fe20000011600 */
[----:B------:R-:W-:Y:S01]  /*20e0*/  IMAD.MOV.U32 R246, RZ, RZ, 0x240 ;  /* 0x00000240fff67424 */ /* 0x000fe200078e00ff */
[----:B------:R-:W-:-:S02]  /*20f0*/  LOP3.LUT R0, R3, 0x8, R0, 0x78, !PT ;  /* 0x0000000803007812 */ /* 0x000fc400078e7800 */
[----:B------:R-:W-:Y:S02]  /*2100*/  CS2R R126, SRZ ;  /* 0x00000000007e7805 */ /* 0x000fe4000001ff00 */
[----:B------:R-:W-:Y:S02]  /*2110*/  LOP3.LUT R3, R3, 0x8, R4, 0x78, !PT ;  /* 0x0000000803037812 */ /* 0x000fe400078e7804 */
[----:B------:R-:W-:Y:S02]  /*2120*/  CS2R R124, SRZ ;  /* 0x00000000007c7805 */ /* 0x000fe4000001ff00 */
[----:B------:R-:W-:Y:S02]  /*2130*/  LOP3.LUT R219, R219, R0, RZ, 0xfc, !PT ;  /* 0x00000000dbdb7212 */ /* 0x000fe400078efcff */
[----:B------:R-:W-:Y:S02]  /*2140*/  CS2R R130, SRZ ;  /* 0x0000000000827805 */ /* 0x000fe4000001ff00 */
[----:B------:R-:W-:-:S02]  /*2150*/  LOP3.LUT R5, R5, 0x200, RZ, 0xc0, !PT ;  /* 0x0000020005057812 */ /* 0x000fc400078ec0ff */
[----:B------:R-:W-:Y:S02]  /*2160*/  CS2R R128, SRZ ;  /* 0x0000000000807805 */ /* 0x000fe4000001ff00 */
[----:B------:R-:W-:Y:S02]  /*2170*/  LEA R219, R219, UR6, 0x1 ;  /* 0x00000006dbdb7c11 */ /* 0x000fe4000f8e08ff */
[----:B------:R-:W-:Y:S02]  /*2180*/  CS2R R122, SRZ ;  /* 0x00000000007a7805 */ /* 0x000fe4000001ff00 */
[----:B------:R-:W-:Y:S01]  /*2190*/  LOP3.LUT R218, R5, 0xc00, R218, 0xf8, !PT ;  /* 0x00000c0005da7812 */ /* 0x000fe200078ef8da */
[----:B------:R-:W-:-:S04]  /*21a0*/  DEPBAR.LE SB0, 0x1 ;  /* 0x000080400000791a */ /* 0x000fc80000000000 */
[C---:B--2---:R-:W-:Y:S01]  /*21b0*/  IMAD.SHL.U32 R2, R208.reuse, 0x20, RZ ;  /* 0x00000020d0027824 */ /* 0x044fe200078e00ff */
[----:B------:R-:W-:Y:S01]  /*21c0*/  BAR.SYNC.DEFER_BLOCKING 0x0 ;  /* 0x0000000000007b1d */ /* 0x000fe20000010000 */
[C---:B------:R-:W-:Y:S01]  /*21d0*/  IMAD.SHL.U32 R7, R208.reuse, 0x10, RZ ;  /* 0x00000010d0077824 */ /* 0x040fe200078e00ff */
[C---:B------:R-:W-:Y:S01]  /*21e0*/  LOP3.LUT R213, R208.reuse, 0x8, RZ, 0xc0, !PT ;  /* 0x00000008d0d57812 */ /* 0x040fe200078ec0ff */
[----:B------:R-:W-:Y:S01]  /*21f0*/  IMAD.SHL.U32 R0, R208, 0x8, RZ ;  /* 0x00000008d0007824 */ /* 0x000fe200078e00ff */
[----:B------:R-:W-:Y:S01]  /*2200*/  LOP3.LUT R4, R2, 0xe0, RZ, 0xc0, !PT ;  /* 0x000000e002047812 */ /* 0x000fe200078ec0ff */
[----:B------:R-:W-:Y:S01]  /*2210*/  IMAD.SHL.U32 R214, R208, 0x2, RZ ;  /* 0x00000002d0d67824 */ /* 0x000fe200078e00ff */
[----:B------:R-:W-:Y:S01]  /*2220*/  SEL R216, R216, 0xffffffe0, !P0 ;  /* 0xffffffe0d8d87807 */ /* 0x000fe20004000000 */
[----:B------:R-:W-:Y:S01]  /*2230*/  IMAD.SHL.U32 R212, R208, 0x4, RZ ;  /* 0x00000004d0d47824 */ /* 0x000fe200078e00ff */
[----:B------:R-:W-:Y:S02]  /*2240*/  LOP3.LUT R4, R4, 0x100, R7, 0xf8, !PT ;  /* 0x0000010004047812 */ /* 0x000fe400078ef807 */
[----:B------:R-:W-:-:S02]  /*2250*/  CS2R R120, SRZ ;  /* 0x0000000000787805 */ /* 0x000fc4000001ff00 */
[----:B------:R-:W-:Y:S01]  /*2260*/  LOP3.LUT R5, R0, 0xe0, RZ, 0xc0, !PT ;  /* 0x000000e000057812 */ /* 0x000fe200078ec0ff */
[----:B------:R-:W-:Y:S01]  /*2270*/  IMAD.IADD R211, R219, 0x1, R216 ;  /* 0x00000001dbd37824 */ /* 0x000fe200078e02d8 */
[----:B------:R-:W-:Y:S02]  /*2280*/  SHF.R.U32.HI R6, RZ, 0x3, R4 ;  /* 0x00000003ff067819 */ /* 0x000fe40000011604 */
[----:B------:R-:W-:Y:S02]  /*2290*/  CS2R R118, SRZ ;  /* 0x0000000000767805 */ /* 0x000fe4000001ff00 */
[----:B------:R-:W-:Y:S01]  /*22a0*/  LOP3.LUT R238, R5, 0x18, R208, 0xf8, !PT ;  /* 0x0000001805ee7812 */ /* 0x000fe200078ef8d0 */
[----:B------:R-:W-:Y:S01]  /*22b0*/  VIADD R5, R219, 0x14040 ;  /* 0x00014040db057836 */ /* 0x000fe20000000000 */
[----:B------:R-:W-:Y:S01]  /*22c0*/  LOP3.LUT R213, R213, 0x38, R6, 0x78, !PT ;  /* 0x00000038d5d57812 */ /* 0x000fe200078e7806 */
[----:B------:R-:W-:Y:S01]  /*22d0*/  VIADD R6, R219, 0x14000 ;  /* 0x00014000db067836 */ /* 0x000fe20000000000 */
[----:B------:R-:W-:-:S02]  /*22e0*/  ISETP.GE.AND P1, PT, R8, R235, PT ;  /* 0x000000eb0800720c */ /* 0x000fc40003f26270 */
[----:B------:R-:W-:Y:S02]  /*22f0*/  CS2R R116, SRZ ;  /* 0x0000000000747805 */ /* 0x000fe4000001ff00 */
[----:B------:R-:W-:Y:S01]  /*2300*/  LOP3.LUT R218, R218, R3, RZ, 0xfc, !PT ;  /* 0x00000003dada7212 */ /* 0x000fe200078efcff */
[----:B------:R-:W-:Y:S01]  /*2310*/  @P2 VIADD R5, R6, 0xffffffc0 ;  /* 0xffffffc006052836 */ /* 0x000fe20000000000 */
[----:B------:R-:W-:Y:S02]  /*2320*/  LOP3.LUT R213, R213, R4, RZ, 0x3c, !PT ;  /* 0x00000004d5d57212 */ /* 0x000fe400078e3cff */
[----:B------:R-:W-:Y:S01]  /*2330*/  CS2R R110, SRZ ;  /* 0x00000000006e7805 */ /* 0x000fe2000001ff00 */
[----:B------:R-:W2:Y:S01]  /*2340*/  LDSM.16.M88.4 R132, [R219+0x14000] ;  /* 0x01400000db84783b */ /* 0x000ea20000000200 */
[----:B------:R-:W-:Y:S01]  /*2350*/  IMAD.IADD R4, R216, 0x1, R5 ;  /* 0x00000001d8047824 */ /* 0x000fe200078e0205 */
[----:B------:R-:W-:Y:S02]  /*2360*/  SEL R217, R217, 0xffffffc0, !P2 ;  /* 0xffffffc0d9d97807 */ /* 0x000fe40005000000 */
[----:B------:R-:W-:Y:S01]  /*2370*/  CS2R R108, SRZ ;  /* 0x00000000006c7805 */ /* 0x000fe2000001ff00 */
[----:B------:R-:W1:Y:S01]  /*2380*/  LDSM.16.M88.4 R148, [R219+0x15000] ;  /* 0x01500000db94783b */ /* 0x000e620000000200 */
[----:B------:R-:W-:-:S02]  /*2390*/  LEA R218, R218, UR6, 0x1 ;  /* 0x00000006dada7c11 */ /* 0x000fc4000f8e08ff */
[----:B------:R-:W-:Y:S02]  /*23a0*/  CS2R R114, SRZ ;  /* 0x0000000000727805 */ /* 0x000fe4000001ff00 */
[----:B------:R-:W-:Y:S01]  /*23b0*/  SHF.R.U32.HI R3, RZ, 0x3, R208 ;  /* 0x00000003ff037819 */ /* 0x000fe200000116d0 */
[----:B------:R-:W1:Y:S01]  /*23c0*/  LDSM.16.M88.4 R164, [R219+0x16000] ;  /* 0x01600000dba4783b */ /* 0x000e620000000200 */
[----:B------:R-:W-:Y:S01]  /*23d0*/  LOP3.LUT R7, R7, 0x600, RZ, 0xc0, !PT ;  /* 0x0000060007077812 */ /* 0x000fe200078ec0ff */
[----:B------:R-:W-:Y:S01]  /*23e0*/  IMAD.IADD R210, R219, 0x1, R217 ;  /* 0x00000001dbd27824 */ /* 0x000fe200078e02d9 */
[----:B------:R-:W-:Y:S01]  /*23f0*/  LOP3.LUT R238, R238, 0x10, R3, 0x78, !PT ;  /* 0x00000010eeee7812 */ /* 0x000fe200078e7803 */
[----:B------:R-:W1:Y:S01]  /*2400*/  LDSM.16.M88.4 R180, [R219+0x17000] ;  /* 0x01700000dbb4783b */ /* 0x000e620000000200 */
[----:B------:R-:W-:Y:S01]  /*2410*/  LOP3.LUT R7, R7, 0x6, R214, 0xf8, !PT ;  /* 0x0000000607077812 */ /* 0x000fe200078ef8d6 */
[--C-:B------:R-:W-:Y:S01]  /*2420*/  IMAD.IADD R217, R217, 0x1, R218.reuse ;  /* 0x00000001d9d97824 */ /* 0x100fe200078e02da */
[----:B------:R-:W-:Y:S01]  /*2430*/  LOP3.LUT P0, RZ, R208, 0x4, RZ, 0xc0, !PT ;  /* 0x00000004d0ff7812 */ /* 0x000fe2000780c0ff */
[----:B------:R-:W1:Y:S01]  /*2440*/  LDSM.16.M88.4 R136, [R211+0x14000] ;  /* 0x01400000d388783b */ /* 0x000e620000000200 */
[C---:B------:R-:W-:Y:S01]  /*2450*/  IMAD.IADD R215, R216.reuse, 0x1, R218 ;  /* 0x00000001d8d77824 */ /* 0x040fe200078e02da */
[----:B------:R-:W-:Y:S01]  /*2460*/  LOP3.LUT R238, R7, R238, RZ, 0xfc, !PT ;  /* 0x000000ee07ee7212 */ /* 0x000fe200078efcff */
[----:B------:R-:W-:Y:S01]  /*2470*/  IMAD.IADD R209, R216, 0x1, R210 ;  /* 0x00000001d8d17824 */ /* 0x000fe200078e02d2 */
[----:B------:R-:W1:Y:S01]  /*2480*/  LDSM.16.M88.4 R152, [R211+0x15000] ;  /* 0x01500000d398783b */ /* 0x000e620000000200 */
[----:B------:R-:W-:-:S02]  /*2490*/  CS2R R112, SRZ ;  /* 0x0000000000707805 */ /* 0x000fc4000001ff00 */
[----:B------:R-:W-:Y:S02]  /*24a0*/  CS2R R106, SRZ ;  /* 0x00000000006a7805 */ /* 0x000fe4000001ff00 */
[----:B------:R-:W-:Y:S01]  /*24b0*/  CS2R R104, SRZ ;  /* 0x0000000000687805 */ /* 0x000fe2000001ff00 */
[----:B------:R-:W1:Y:S01]  /*24c0*/  LDSM.16.M88.4 R168, [R211+0x16000] ;  /* 0x01600000d3a8783b */ /* 0x000e620000000200 */
[----:B------:R-:W-:Y:S02]  /*24d0*/  CS2R R102, SRZ ;  /* 0x0000000000667805 */ /* 0x000fe4000001ff00 */
[----:B------:R-:W-:Y:S02]  /*24e0*/  CS2R R100, SRZ ;  /* 0x0000000000647805 */ /* 0x000fe4000001ff00 */
[----:B------:R-:W-:Y:S01]  /*24f0*/  CS2R R38, SRZ ;  /* 0x0000000000267805 */ /* 0x000fe2000001ff00 */
[----:B------:R-:W1:Y:S01]  /*2500*/  LDSM.16.M88.4 R184, [R211+0x17000] ;  /* 0x01700000d3b8783b */ /* 0x000e620000000200 */
[----:B------:R-:W-:-:S02]  /*2510*/  CS2R R36, SRZ ;  /* 0x0000000000247805 */ /* 0x000fc4000001ff00 */
[----:B------:R-:W-:Y:S02]  /*2520*/  CS2R R42, SRZ ;  /* 0x00000000002a7805 */ /* 0x000fe4000001ff00 */
[----:B------:R-:W-:Y:S01]  /*2530*/  CS2R R40, SRZ ;  /* 0x0000000000287805 */ /* 0x000fe2000001ff00 */
[----:B------:R-:W1:Y:S01]  /*2540*/  LDSM.16.M88.4 R140, [R5] ;  /* 0x00000000058c783b */ /* 0x000e620000000200 */
[----:B------:R-:W-:Y:S02]  /*2550*/  CS2R R34, SRZ ;  /* 0x0000000000227805 */ /* 0x000fe4000001ff00 */
[----:B------:R-:W-:Y:S02]  /*2560*/  CS2R R32, SRZ ;  /* 0x0000000000207805 */ /* 0x000fe4000001ff00 */
[----:B------:R-:W-:Y:S01]  /*2570*/  CS2R R30, SRZ ;  /* 0x00000000001e7805 */ /* 0x000fe2000001ff00 */
        /* <DEDUP_REMOVED lines=13> */
[----:B------:R-:W-:Y:S01]  /*2650*/  SEL R246, R246, 0x1c0, !P0 ;  /* 0x000001c0f6f67807 */ /* 0x000fe20004000000 */
[----:B------:R-:W-:Y:S01]  /*2660*/  IMAD.IADD R216, R216, 0x1, R217 ;  /* 0x00000001d8d87824 */ /* 0x000fe200078e02d9 */
[----:B------:R-:W-:Y:S01]  /*2670*/  LOP3.LUT R247, R212, 0x20, RZ, 0xc0, !PT ;  /* 0x00000020d4f77812 */ /* 0x000fe200078ec0ff */
[----:B------:R-:W1:Y:S01]  /*2680*/  LDSM.16.M88.4 R160, [R4+0x1000] ;  /* 0x0010000004a0783b */ /* 0x000e620000000200 */
[----:B------:R-:W1:Y:S03]  /*2690*/  LDCU UR9, c[0x0][0x3e0] ;  /* 0x00007c00ff0977ac */ /* 0x000e660008000800 */
[----:B------:R-:W1:Y:S01]  /*26a0*/  LDSM.16.M88.4 R176, [R4+0x2000] ;  /* 0x0020000004b0783b */ /* 0x000e620000000200 */
[----:B------:R-:W1:Y:S03]  /*26b0*/  LDCU UR10, c[0x0][0x45c] ;  /* 0x00008b80ff0a77ac */ /* 0x000e660008000800 */
[----:B------:R4:W1:Y:S01]  /*26c0*/  LDSM.16.M88.4 R192, [R4+0x3000] ;  /* 0x0030000004c0783b */ /* 0x0008620000000200 */
[----:B---3--:R-:W-:Y:S01]  /*26d0*/  USHF.L.U32 UR8, UR8, 0x6, URZ ;  /* 0x0000000608087899 */ /* 0x008fe200080006ff */
[----:B----4-:R-:W-:-:S04]  /*26e0*/  @P1 LOP3.LUT R4, R214, 0x6, RZ, 0xc0, !PT ;  /* 0x00000006d6041812 */ /* 0x010fc800078ec0ff */
[----:B--2---:R-:W-:-:S07]  /*26f0*/  @P1 LOP3.LUT R249, R4, 0x70, R3, 0xf8, !PT ;  /* 0x0000007004f91812 */ /* 0x004fce00078ef803 */
.L_x_209:
[----:B------:R-:W0:Y:S01]  /*2700*/  LDGDEPBAR ;  /* 0x00000000000079af */ /* 0x000e220000000000 */
[----:B------:R-:W-:Y:S02]  /*2710*/  @P1 IMAD R72, R226, 0x20, R249 ;  /* 0x00000020e2481824 */ /* 0x000fe400078e02f9 */
[C---:B-----5:R-:W-:Y:S01]  /*2720*/  FMUL.FTZ R68, R233.reuse, 1.4426950216293334961 ;  /* 0x3fb8aa3be9447820 */ /* 0x060fe20000410000 */
[----:B------:R-:W-:Y:S01]  /*2730*/  FSETP.NEU.FTZ.AND P2, PT, R233, -INF , PT ;  /* 0xff800000e900780b */ /* 0x000fe20003f5d000 */
[----:B------:R-:W-:Y:S01]  /*2740*/  IMAD.MOV.U32 R231, RZ, RZ, R229 ;  /* 0x000000ffffe77224 */ /* 0x000fe200078e00e5 */
[----:B------:R-:W-:Y:S01]  /*2750*/  LEA R221, R213, UR4, 0x1 ;  /* 0x00000004d5dd7c11 */ /* 0x000fe2000f8e08ff */
[----:B------:R-:W-:Y:S01]  /*2760*/  @P1 VIADD R70, R72, 0x1 ;  /* 0x0000000148461836 */ /* 0x000fe20000000000 */
[----:B------:R-:W-:Y:S01]  /*2770*/  FSEL R73, R68, RZ, P2 ;  /* 0x000000ff44497208 */ /* 0x000fe20001000000 */
[C---:B------:R-:W-:Y:S01]  /*2780*/  @P1 VIADD R74, R72.reuse, 0x8 ;  /* 0x00000008484a1836 */ /* 0x040fe20000000000 */
[-C--:B------:R-:W-:Y:S01]  /*2790*/  @P1 ISETP.GE.AND P3, PT, R72, R235.reuse, PT ;  /* 0x000000eb4800120c */ /* 0x080fe20003f66270 */
[----:B------:R-:W-:Y:S01]  /*27a0*/  FMUL.FTZ R68, R232, 1.4426950216293334961 ;  /* 0x3fb8aa3be8447820 */ /* 0x000fe20000410000 */
[-C--:B------:R-:W-:Y:S01]  /*27b0*/  @P1 ISETP.GE.AND P4, PT, R70, R235.reuse, PT ;  /* 0x000000eb4600120c */ /* 0x080fe20003f86270 */
[----:B------:R-:W-:Y:S01]  /*27c0*/  @P1 VIADD R70, R72, 0x9 ;  /* 0x0000000948461836 */ /* 0x000fe20000000000 */
[----:B------:R-:W-:Y:S02]  /*27d0*/  FSETP.NEU.FTZ.AND P2, PT, R232, -INF , PT ;  /* 0xff800000e800780b */ /* 0x000fe40003f5d000 */
[-C--:B------:R-:W-:Y:S02]  /*27e0*/  @P1 ISETP.GE.AND P5, PT, R74, R235.reuse, PT ;  /* 0x000000eb4a00120c */ /* 0x080fe40003fa6270 */
[----:B------:R-:W-:Y:S02]  /*27f0*/  FSEL R72, R68, RZ, P2 ;  /* 0x000000ff44487208 */ /* 0x000fe40001000000 */
[----:B------:R-:W-:Y:S02]  /*2800*/  @P1 ISETP.GE.AND P2, PT, R70, R235, PT ;  /* 0x000000eb4600120c */ /* 0x000fe40003f46270 */
[----:B------:R-:W-:Y:S02]  /*2810*/  LEA R76, R238, UR27, 0x1 ;  /* 0x0000001bee4c7c11 */ /* 0x000fe4000f8e08ff */
[----:B------:R-:W-:Y:S01]  /*2820*/  SHF.R.U32.HI R200, RZ, 0x1, R208 ;  /* 0x00000001ffc87819 */ /* 0x000fe200000116d0 */
[----:B------:R-:W-:Y:S04]  /*2830*/  DEPBAR.LE SB0, 0x0 ;  /* 0x000080000000791a */ /* 0x000fe80000000000 */
[----:B------:R-:W-:Y:S01]  /*2840*/  BAR.SYNC.DEFER_BLOCKING 0x0 ;  /* 0x0000000000007b1d */ /* 0x000fe20000010000 */
[----:B------:R-:W-:Y:S05]  /*2850*/  IMAD.IADD R77, R76, 0x1, -R247 ;  /* 0x000000014c4d7824 */ /* 0x000fea00078e0af7 */
[----:B------:R-:W-:Y:S05]  /*2860*/  LDSM.16.M88.4 R44, [R218] ;  /* 0x00000000da2c783b */ /* 0x000fea0000000200 */
[----:B------:R-:W2:Y:S05]  /*2870*/  LDSM.16.M88.4 R48, [R219+0x10000] ;  /* 0x01000000db30783b */ /* 0x000eaa0000000200 */
[----:B------:R-:W-:Y:S05]  /*2880*/  LDSM.16.M88.4 R52, [R215] ;  /* 0x00000000d734783b */ /* 0x000fea0000000200 */
[----:B------:R-:W3:Y:S05]  /*2890*/  LDSM.16.M88.4 R56, [R211+0x10000] ;  /* 0x01000000d338783b */ /* 0x000eea0000000200 */
[----:B------:R-:W-:Y:S05]  /*28a0*/  LDSM.16.M88.4 R60, [R217] ;  /* 0x00000000d93c783b */ /* 0x000fea0000000200 */
[----:B------:R-:W4:Y:S01]  /*28b0*/  LDSM.16.M88.4 R64, [R210+0x10000] ;  /* 0x01000000d240783b */ /* 0x000f220000000200 */
[C---:B-12---:R-:W-:Y:S08]  /*28c0*/  HMMA.16816.F32.BF16 R4, R44.reuse, R48, RZ ;  /* 0x000000302c04723c */ /* 0x046ff000000418ff */
        /* <DEDUP_REMOVED lines=57> */
[C---:B--2---:R-:W-:Y:S08]  /*2c60*/  HMMA.16816.F32.BF16 R4, R44.reuse, R48, R4 ;  /* 0x000000302c04723c */ /* 0x044ff00000041804 */
[----:B------:R-:W-:Y:S11]  /*2c70*/  HMMA.16816.F32.BF16 R8, R44, R50, R8 ;  /* 0x000000322c08723c */ /* 0x000ff60000041808 */
        /* <DEDUP_REMOVED lines=11> */
[----:B------:R-:W-:Y:S01]  /*2d30*/  MUFU.EX2 R68, R71 ;  /* 0x0000004700447308 */ /* 0x000fe20000000800 */
[----:B------:R-:W-:Y:S01]  /*2d40*/  @P1 FSEL R8, R8, -INF , !P5 ;  /* 0xff80000008081808 */ /* 0x000fe20006800000 */
[--C-:B------:R-:W-:Y:S01]  /*2d50*/  FFMA.FTZ R78, R10, UR10, -R72.reuse ;  /* 0x0000000a0a4e7c23 */ /* 0x100fe20008010848 */
[----:B------:R-:W-:Y:S07]  /*2d60*/  FFMA.FTZ R72, R11, UR10, -R72 ;  /* 0x0000000a0b487c23 */ /* 0x000fee0008010848 */
[----:B------:R1:W-:Y:S01]  /*2d70*/  MUFU.EX2 R71, R74 ;  /* 0x0000004a00477308 */ /* 0x0003e20000000800 */
[--C-:B------:R-:W-:Y:S01]  /*2d80*/  FFMA.FTZ R80, R9, UR10, -R73.reuse ;  /* 0x0000000a09507c23 */ /* 0x100fe20008010849 */
[----:B------:R-:W-:Y:S01]  /*2d90*/  FFMA.FTZ R79, R8, UR10, -R73 ;  /* 0x0000000a084f7c23 */ /* 0x000fe20008010849 */
[C---:B------:R-:W-:Y:S07]  /*2da0*/  LEA R82, P2, R224.reuse, R230, 0x2 ;  /* 0x000000e6e0527211 */ /* 0x040fee00078410ff */
[----:B------:R-:W2:Y:S01]  /*2db0*/  MUFU.EX2 R69, R69 ;  /* 0x0000004500457308 */ /* 0x000ea20000000800 */
[----:B------:R-:W-:Y:S09]  /*2dc0*/  LEA.HI.X R83, R224, R231, RZ, 0x2, P2 ;  /* 0x000000e7e0537211 */ /* 0x000ff200010f14ff */
[----:B------:R-:W3:Y:S01]  /*2dd0*/  MUFU.EX2 R70, R70 ;  /* 0x0000004600467308 */ /* 0x000ee20000000800 */
[----:B------:R-:W-:Y:S09]  /*2de0*/  ISETP.NE.AND P2, PT, R234, RZ, PT ;  /* 0x000000ffea00720c */ /* 0x000ff20003f45270 */
[----:B------:R4:W-:Y:S01]  /*2df0*/  MUFU.EX2 R75, R72 ;  /* 0x00000048004b7308 */ /* 0x0009e20000000800 */
[----:B-1----:R-:W-:Y:S09]  /*2e00*/  LEA R74, R238, UR4, 0x1 ;  /* 0x00000004ee4a7c11 */ /* 0x002ff2000f8e08ff */
[----:B------:R-:W-:Y:S01]  /*2e10*/  MUFU.EX2 R80, R80 ;  /* 0x0000005000507308 */ /* 0x000fe20000000800 */
[----:B--2---:R-:W-:Y:S09]  /*2e20*/  F2FP.BF16.F32.PACK_AB R85, R69, R68 ;  /* 0x000000444555723e */ /* 0x004ff200000010ff */
[----:B------:R-:W1:Y:S01]  /*2e30*/  MUFU.EX2 R73, R79 ;  /* 0x0000004f00497308 */ /* 0x000e620000000800 */
[----:B---3--:R-:W-:Y:S01]  /*2e40*/  F2FP.BF16.F32.PACK_AB R81, R71, R70 ;  /* 0x000000464751723e */ /* 0x008fe200000010ff */
[----:B------:R-:W-:Y:S08]  /*2e50*/  STS [R74+0x15000], R85 ;  /* 0x015000554a007388 */ /* 0x000ff00000000800 */
[----:B------:R-:W2:Y:S01]  /*2e60*/  MUFU.EX2 R78, R78 ;  /* 0x0000004e004e7308 */ /* 0x000ea20000000800 */
[----:B----4-:R-:W-:Y:S02]  /*2e70*/  IMAD.IADD R72, R76, 0x1, R246 ;  /* 0x000000014c487824 */ /* 0x010fe400078e02f6 */
[----:B------:R-:W-:Y:S03]  /*2e80*/  IMAD.IADD R76, R246, 0x1, R77 ;  /* 0x00000001f64c7824 */ /* 0x000fe600078e024d */
[----:B------:R3:W-:Y:S01]  /*2e90*/  STS [R72], R81 ;  /* 0x0000005148007388 */ /* 0x0007e20000000800 */
[----:B-1----:R-:W-:Y:S02]  /*2ea0*/  F2FP.BF16.F32.PACK_AB R84, R80, R73 ;  /* 0x000000495054723e */ /* 0x002fe400000010ff */
[----:B--2---:R-:W-:Y:S03]  /*2eb0*/  F2FP.BF16.F32.PACK_AB R79, R75, R78 ;  /* 0x0000004e4b4f723e */ /* 0x004fe600000010ff */
[----:B------:R-:W-:Y:S05]  /*2ec0*/  STS [R77+0x10], R84 ;  /* 0x000010544d007388 */ /* 0x000fea0000000800 */
[----:B------:R1:W-:Y:S05]  /*2ed0*/  STS [R76+0x10], R79 ;  /* 0x0000104f4c007388 */ /* 0x0003ea0000000800 */
[----:B------:R-:W2:Y:S05]  /*2ee0*/  LDSM.16.M88.4 R44, [R218+0x8000] ;  /* 0x00800000da2c783b */ /* 0x000eaa0000000200 */
[----:B------:R-:W4:Y:S05]  /*2ef0*/  LDSM.16.M88.4 R48, [R215+0x8000] ;  /* 0x00800000d730783b */ /* 0x000f2a0000000200 */
[----:B---3--:R3:W3:Y:S05]  /*2f00*/  LDG.E R81, desc[UR28][R82.64+0x20] ;  /* 0x0000201c52517981 */ /* 0x0086ea000c1e1900 */
[----:B------:R-:W4:Y:S05]  /*2f10*/  LDSM.16.M88.4 R52, [R217+0x8000] ;  /* 0x00800000d934783b */ /* 0x000f2a0000000200 */
[----:B-1----:R-:W3:Y:S01]  /*2f20*/  LDG.E R79, desc[UR28][R82.64] ;  /* 0x0000001c524f7981 */ /* 0x002ee2000c1e1900 */
[C---:B--2---:R-:W-:Y:S08]  /*2f30*/  HMMA.16816.F32.BF16 R4, R44.reuse, R132, RZ ;  /* 0x000000842c04723c */ /* 0x044ff000000418ff */
[----:B------:R-:W-:Y:S01]  /*2f40*/  HMMA.16816.F32.BF16 R8, R44, R134, RZ ;  /* 0x000000862c08723c */ /* 0x000fe200000418ff */
[----:B------:R-:W1:Y:S11]  /*2f50*/  LDSM.16.M88.4 R44, [R216+0x8000] ;  /* 0x00800000d82c783b */ /* 0x000e760000000200 */
[C---:B----4-:R-:W-:Y:S08]  /*2f60*/  HMMA.16816.F32.BF16 R4, R48.reuse, R136, R4 ;  /* 0x000000883004723c */ /* 0x050ff00000041804 */
[----:B------:R-:W-:Y:S01]  /*2f70*/  HMMA.16816.F32.BF16 R8, R48, R138, R8 ;  /* 0x0000008a3008723c */ /* 0x000fe20000041808 */
[----:B------:R-:W2:Y:S11]  /*2f80*/  LDSM.16.M88.4 R48, [R218+0xa000] ;  /* 0x00a00000da30783b */ /* 0x000eb60000000200 */
[C---:B------:R-:W-:Y:S08]  /*2f90*/  HMMA.16816.F32.BF16 R4, R52.reuse, R140, R4 ;  /* 0x0000008c3404723c */ /* 0x040ff00000041804 */
[----:B------:R-:W-:Y:S01]  /*2fa0*/  HMMA.16816.F32.BF16 R8, R52, R142, R8 ;  /* 0x0000008e3408723c */ /* 0x000fe20000041808 */
[----:B------:R-:W4:Y:S11]  /*2fb0*/  LDSM.16.M88.4 R52, [R215+0xa000] ;  /* 0x00a00000d734783b */ /* 0x000f360000000200 */
[C---:B-1----:R-:W-:Y:S08]  /*2fc0*/  HMMA.16816.F32.BF16 R4, R44.reuse, R144, R4 ;  /* 0x000000902c04723c */ /* 0x042ff00000041804 */
[----:B------:R-:W-:Y:S01]  /*2fd0*/  HMMA.16816.F32.BF16 R8, R44, R146, R8 ;  /* 0x000000922c08723c */ /* 0x000fe20000041808 */
[----:B------:R-:W1:Y:S11]  /*2fe0*/  LDSM.16.M88.4 R44, [R217+0xa000] ;  /* 0x00a00000d92c783b */ /* 0x000e760000000200 */
[C---:B--2---:R-:W-:Y:S08]  /*2ff0*/  HMMA.16816.F32.BF16 R4, R48.reuse, R148, R4 ;  /* 0x000000943004723c */ /* 0x044ff00000041804 */
[----:B------:R-:W-:Y:S01]  /*3000*/  HMMA.16816.F32.BF16 R8, R48, R150, R8 ;  /* 0x000000963008723c */ /* 0x000fe20000041808 */
[----:B------:R-:W2:Y:S11]  /*3010*/  LDSM.16.M88.4 R48, [R216+0xa000] ;  /* 0x00a00000d830783b */ /* 0x000eb60000000200 */
[C---:B----4-:R-:W-:Y:S08]  /*3020*/  HMMA.16816.F32.BF16 R4, R52.reuse, R152, R4 ;  /* 0x000000983404723c */ /* 0x050ff00000041804 */
        /* <DEDUP_REMOVED lines=24> */
[----:B------:R-:W-:Y:S11]  /*31b0*/  HMMA.16816.F32.BF16 R8, R48, R186, R8 ;  /* 0x000000ba3008723c */ /* 0x000ff60000041808 */
[----:B------:R-:W-:Y:S01]  /*31c0*/  @!UPT UIADD3 URZ, UPT, UPT, URZ, URZ, URZ ;  /* 0x000000fffffff290 */ /* 0x000fe2000fffe0ff */
[C---:B----4-:R-:W-:Y:S08]  /*31d0*/  HMMA.16816.F32.BF16 R4, R52.reuse, R188, R4 ;  /* 0x000000bc3404723c */ /* 0x050ff00000041804 */
[----:B------:R-:W-:Y:S11]  /*31e0*/  HMMA.16816.F32.BF16 R8, R52, R190, R8 ;  /* 0x000000be3408723c */ /* 0x000ff60000041808 */
[----:B------:R-:W-:Y:S01]  /*31f0*/  @!UPT UIADD3 URZ, UPT, UPT, URZ, URZ, URZ ;  /* 0x000000fffffff290 */ /* 0x000fe2000fffe0ff */
[C---:B-1----:R-:W-:Y:S08]  /*3200*/  HMMA.16816.F32.BF16 R4, R44.reuse, R192, R4 ;  /* 0x000000c02c04723c */ /* 0x042ff00000041804 */
[----:B------:R-:W-:Y:S11]  /*3210*/  HMMA.16816.F32.BF16 R8, R44, R194, R8 ;  /* 0x000000c22c08723c */ /* 0x000ff60000041808 */
[C---:B---3--:R-:W-:Y:S01]  /*3220*/  FADD.FTZ R82, -R79.reuse, R5 ;  /* 0x000000054f527221 */ /* 0x048fe20000010100 */
[----:B------:R-:W-:Y:S03]  /*3230*/  FADD.FTZ R83, -R79, R4 ;  /* 0x000000044f537221 */ /* 0x000fe60000010100 */
[----:B------:R-:W-:Y:S01]  /*3240*/  FMUL.FTZ R82, R69, R82 ;  /* 0x0000005245527220 */ /* 0x000fe20000410000 */
[----:B------:R-:W-:Y:S01]  /*3250*/  FADD.FTZ R69, -R81, R6 ;  /* 0x0000000651457221 */ /* 0x000fe20000010100 */
[----:B------:R-:W-:Y:S01]  /*3260*/  FMUL.FTZ R83, R68, R83 ;  /* 0x0000005344537220 */ /* 0x000fe20000410000 */
[----:B------:R-:W-:Y:S01]  /*3270*/  LEA R68, R213, UR27, 0x1 ;  /* 0x0000001bd5447c11 */ /* 0x000fe2000f8e08ff */
[C---:B------:R-:W-:Y:S01]  /*3280*/  FADD.FTZ R84, -R79.reuse, R8 ;  /* 0x000000084f547221 */ /* 0x040fe20000010100 */
[----:B------:R-:W-:Y:S01]  /*3290*/  FADD.FTZ R79, -R79, R9 ;  /* 0x000000094f4f7221 */ /* 0x000fe20000010100 */
[C---:B------:R-:W-:Y:S01]  /*32a0*/  FADD.FTZ R86, -R81.reuse, R11 ;  /* 0x0000000b51567221 */ /* 0x040fe20000010100 */
[----:B------:R-:W-:Y:S01]  /*32b0*/  FMUL.FTZ R69, R70, R69 ;  /* 0x0000004546457220 */ /* 0x000fe20000410000 */
[----:B------:R-:W-:Y:S01]  /*32c0*/  F2FP.BF16.F32.PACK_AB R83, R82, R83 ;  /* 0x000000535253723e */ /* 0x000fe200000010ff */
[----:B------:R-:W-:Y:S01]  /*32d0*/  FMUL.FTZ R79, R80, R79 ;  /* 0x0000004f504f7220 */ /* 0x000fe20000410000 */
[----:B------:R-:W-:Y:S01]  /*32e0*/  FADD.FTZ R80, -R81, R7 ;  /* 0x0000000751507221 */ /* 0x000fe20000010100 */
[----:B------:R-:W-:Y:S01]  /*32f0*/  FMUL.FTZ R84, R73, R84 ;  /* 0x0000005449547220 */ /* 0x000fe20000410000 */
[----:B------:R-:W-:Y:S01]  /*3300*/  FADD.FTZ R73, -R81, R10 ;  /* 0x0000000a51497221 */ /* 0x000fe20000010100 */
[----:B------:R-:W-:Y:S01]  /*3310*/  FMUL.FTZ R86, R75, R86 ;  /* 0x000000564b567220 */ /* 0x000fe20000410000 */
[----:B------:R-:W-:Y:S01]  /*3320*/  FMUL.FTZ R80, R71, R80 ;  /* 0x0000005047507220 */ /* 0x000fe20000410000 */
[----:B------:R-:W-:Y:S01]  /*3330*/  STS [R74+0x14000], R83 ;  /* 0x014000534a007388 */ /* 0x000fe20000000800 */
[----:B------:R-:W-:Y:S01]  /*3340*/  FMUL.FTZ R73, R78, R73 ;  /* 0x000000494e497220 */ /* 0x000fe20000410000 */
[----:B------:R-:W-:Y:S01]  /*3350*/  F2FP.BF16.F32.PACK_AB R84, R79, R84 ;  /* 0x000000544f54723e */ /* 0x000fe200000010ff */
[----:B------:R-:W-:Y:S01]  /*3360*/  VIADD R88, R68, 0x20 ;  /* 0x0000002044587836 */ /* 0x000fe20000000000 */
[----:B------:R-:W-:Y:S01]  /*3370*/  F2FP.BF16.F32.PACK_AB R75, R80, R69 ;  /* 0x00000045504b723e */ /* 0x000fe200000010ff */
[----:B------:R-:W-:Y:S01]  /*3380*/  @P0 VIADD R88, R68, 0xffffffe0 ;  /* 0xffffffe044580836 */ /* 0x000fe20000000000 */
[----:B------:R-:W-:Y:S03]  /*3390*/  F2FP.BF16.F32.PACK_AB R79, R86, R73 ;  /* 0x00000049564f723e */ /* 0x000fe600000010ff */
[----:B------:R-:W-:Y:S05]  /*33a0*/  STS [R72+-0x1000], R75 ;  /* 0xfff0004b48007388 */ /* 0x000fea0000000800 */
[----:B------:R-:W-:Y:S05]  /*33b0*/  STS [R77+-0xff0], R84 ;  /* 0xfff010544d007388 */ /* 0x000fea0000000800 */
        /* <DEDUP_REMOVED lines=43> */
[----:B------:R-:W-:Y:S01]  /*3670*/  LOP3.LUT R48, R214, 0x20, RZ, 0xc0, !PT ;  /* 0x00000020d6307812 */ /* 0x000fe200078ec0ff */
[----:B------:R-:W-:Y:S01]  /*3680*/  IMAD.SHL.U32 R50, R208, 0x40, RZ ;  /* 0x00000040d0327824 */ /* 0x000fe200078e00ff */
[----:B------:R-:W-:Y:S02]  /*3690*/  LOP3.LUT R49, R2, 0x1e0, RZ, 0xc0, !PT ;  /* 0x000001e002317812 */ /* 0x000fe400078ec0ff */
[-C--:B--2---:R-:W-:Y:S05]  /*36a0*/  HMMA.16816.F32.BF16 R12, R44, R52.reuse, R12 ;  /* 0x000000342c0c723c */ /* 0x084fea000004180c */
[----:B------:R-:W-:Y:S03]  /*36b0*/  LOP3.LUT R51, R49, 0x38, R212, 0x78, !PT ;  /* 0x0000003831337812 */ /* 0x000fe600078e78d4 */
[C---:B---3--:R-:W-:Y:S04]  /*36c0*/  HMMA.16816.F32.BF16 R16, R56.reuse, R52, R16 ;  /* 0x000000343810723c */ /* 0x048fe80000041810 */
[----:B------:R-:W-:Y:S02]  /*36d0*/  LOP3.LUT R53, R48, 0x18, R3, 0xf8, !PT ;  /* 0x0000001830357812 */ /* 0x000fe400078ef803 */
[----:B------:R-:W-:Y:S02]  /*36e0*/  LOP3.LUT R200, R51, 0x8, R200, 0x78, !PT ;  /* 0x0000000833c87812 */ /* 0x000fe400078e78c8 */
[-C--:B------:R-:W-:Y:S03]  /*36f0*/  HMMA.16816.F32.BF16 R20, R56, R54.reuse, R20 ;  /* 0x000000363814723c */ /* 0x080fe60000041814 */
[----:B------:R-:W-:Y:S04]  /*3700*/  LOP3.LUT R49, R53, 0x1c0, R50, 0xf8, !PT ;  /* 0x000001c035317812 */ /* 0x000fe800078ef832 */
[----:B------:R-:W-:Y:S01]  /*3710*/  LOP3.LUT R51, R49, 0x38, R0, 0x78, !PT ;  /* 0x0000003831337812 */ /* 0x000fe200078e7800 */
[C---:B------:R-:W-:Y:S04]  /*3720*/  HMMA.16816.F32.BF16 R24, R44.reuse, R54, R24 ;  /* 0x000000362c18723c */ /* 0x040fe80000041818 */
[----:B------:R-:W-:Y:S02]  /*3730*/  LOP3.LUT R49, R2, 0x400, RZ, 0xc0, !PT ;  /* 0x0000040002317812 */ /* 0x000fe400078ec0ff */
[----:B------:R-:W-:Y:S02]  /*3740*/  LOP3.LUT R222, R51, 0x200, R50, 0xf8, !PT ;  /* 0x0000020033de7812 */ /* 0x000fe400078ef832 */
[-C--:B----4-:R-:W-:Y:S03]  /*3750*/  HMMA.16816.F32.BF16 R28, R44, R64.reuse, R28 ;  /* 0x000000402c1c723c */ /* 0x090fe6000004181c */
[----:B------:R-:W-:Y:S01]  /*3760*/  IMAD R200, R200, 0x2, R49 ;  /* 0x00000002c8c87824 */ /* 0x000fe200078e0231 */
[----:B------:R-:W-:Y:S04]  /*3770*/  LEA R222, R222, UR4, 0x1 ;  /* 0x00000004dede7c11 */ /* 0x000fe8000f8e08ff */
[C---:B------:R-:W-:Y:S08]  /*3780*/  HMMA.16816.F32.BF16 R32, R56.reuse, R64, R32 ;  /* 0x000000403820723c */ /* 0x040ff00000041820 */
[-C--:B------:R-:W-:Y:S08]  /*3790*/  HMMA.16816.F32.BF16 R36, R56, R66.reuse, R36 ;  /* 0x000000423824723c */ /* 0x080ff00000041824 */
[----:B------:R-:W-:Y:S01]  /*37a0*/  HMMA.16816.F32.BF16 R40, R44, R66, R40 ;  /* 0x000000422c28723c */ /* 0x000fe20000041828 */
[----:B------:R-:W-:Y:S08]  /*37b0*/  @!UPT UIADD3 URZ, UPT, UPT, URZ, URZ, URZ ;  /* 0x000000fffffff290 */ /* 0x000ff0000fffe0ff */
[----:B------:R-:W-:Y:S11]  /*37c0*/  @!P2 BRA `(.L_x_207) ;  /* 0x00000000004ca947 */ /* 0x000ff60003800000 */
[----:B------:R-:W-:Y:S05]  /*37d0*/  IADD3 R4, P3, PT, RZ, -UR7, RZ ;  /* 0x80000007ff047c10 */ /* 0x000fea000ff7e0ff */
[----:B------:R-:W-:Y:S05]  /*37e0*/  IMAD.X R5, RZ, RZ, ~UR8, P3 ;  /* 0x80000008ff057e24 */ /* 0x000fea00098e06ff */
[----:B------:R-:W-:Y:S04]  /*37f0*/  SHF.R.S64 R7, R4, 0x1f, R5 ;  /* 0x0000001f04077819 */ /* 0x000fe80000001005 */
[----:B------:R-:W-:Y:S04]  /*3800*/  IADD3 R240, P3, PT, R240, R7, RZ ;  /* 0x00000007f0f07210 */ /* 0x000fe80007f7e0ff */
[----:B------:R-:W-:Y:S02]  /*3810*/  LEA.HI.X.SX32 R241, R5, R241, 0x1, P3 ;  /* 0x000000f105f17211 */ /* 0x000fe400018f0eff */
[C---:B------:R-:W-:Y:S03]  /*3820*/  LEA R4, P3, R228.reuse, R240, 0x1 ;  /* 0x000000f0e4047211 */ /* 0x040fe600078608ff */
[----:B------:R-:W-:Y:S01]  /*3830*/  @!PT LDS RZ, [RZ] ;  /* 0x00000000fffff984 */ /* 0x000fe20000000800 */
[----:B------:R-:W-:Y:S01]  /*3840*/  @!PT LDS RZ, [RZ] ;  /* 0x00000000fffff984 */ /* 0x000fe20000000800 */
[----:B------:R-:W-:Y:S01]  /*3850*/  @!PT LDS RZ, [RZ] ;  /* 0x00000000fffff984 */ /* 0x000fe20000000800 */
[----:B------:R1:W-:Y:S01]  /*3860*/  LDGSTS.E.BYPASS.LTC128B.128 [R225+0x8000], desc[UR28][R240.64] ;  /* 0x08000000f0e17fae */ /* 0x0003e2000b981a1c */
[----:B------:R-:W-:Y:S03]  /*3870*/  LEA.HI.X R5, R228, R241, R227, 0x1, P3 ;  /* 0x000000f1e4057211 */ /* 0x000fe600018f0ce3 */
[----:B------:R1:W-:Y:S04]  /*3880*/  LDGSTS.E.BYPASS.LTC128B.128 [R225+0xa000], desc[UR28][R240.64+0x80] ;  /* 0x0a000080f0e17fae */ /* 0x0003e8000b981a1c */
[----:B------:R1:W-:Y:S04]  /*3890*/  LDGSTS.E.BYPASS.LTC128B.128 [R225+0xc000], desc[UR28][R240.64+0x100] ;  /* 0x0c000100f0e17fae */ /* 0x0003e8000b981a1c */
[----:B------:R1:W-:Y:S04]  /*38a0*/  LDGSTS.E.BYPASS.LTC128B.128 [R225+0xe000], desc[UR28][R240.64+0x180] ;  /* 0x0e000180f0e17fae */ /* 0x0003e8000b981a1c */
[----:B------:R1:W-:Y:S04]  /*38b0*/  LDGSTS.E.BYPASS.LTC128B.128 [R225+0x9000], desc[UR28][R4.64] ;  /* 0x0900000004e17fae */ /* 0x0003e8000b981a1c */
[----:B------:R1:W-:Y:S04]  /*38c0*/  LDGSTS.E.BYPASS.LTC128B.128 [R225+0xb000], desc[UR28][R4.64+0x80] ;  /* 0x0b00008004e17fae */ /* 0x0003e8000b981a1c */
[----:B------:R1:W-:Y:S04]  /*38d0*/  LDGSTS.E.BYPASS.LTC128B.128 [R225+0xd000], desc[UR28][R4.64+0x100] ;  /* 0x0d00010004e17fae */ /* 0x0003e8000b981a1c */
[----:B------:R1:W-:Y:S04]  /*38e0*/  LDGSTS.E.BYPASS.LTC128B.128 [R225+0xf000], desc[UR28][R4.64+0x180] ;  /* 0x0f00018004e17fae */ /* 0x0003e8000b981a1c */
[----:B------:R-:W0:Y:S02]  /*38f0*/  LDGDEPBAR ;  /* 0x00000000000079af */ /* 0x000e240000000000 */
.L_x_207:
[----:B------:R-:W-:Y:S01]  /*3900*/  LDSM.16.M88.4 R196, [R200+UR4+0x14000] ;  /* 0x01400004c8c4783b */ /* 0x000fe20008000200 */
[----:B------:R-:W-:Y:S02]  /*3910*/  IMAD R231, R239, UR9, RZ ;  /* 0x00000009efe77c24 */ /* 0x000fe4000f8e02ff */
[----:B------:R-:W-:Y:S01]  /*3920*/  VIADD R201, R200, UR4 ;  /* 0x00000004c8c97c36 */ /* 0x000fe20008000000 */
[----:B------:R-:W1:Y:S03]  /*3930*/  LDSM.16.MT88.4 R48, [R222+0x10000] ;  /* 0x01000000de30783b */ /* 0x000e660000004200 */
[----:B------:R-:W-:Y:S01]  /*3940*/  VIADD R223, R201, 0x14020 ;  /* 0x00014020c9df7836 */ /* 0x000fe20000000000 */
[----:B------:R-:W2:Y:S04]  /*3950*/  LDSM.16.M88.4 R92, [R200+UR4+0x14800] ;  /* 0x01480004c85c783b */ /* 0x000ea80008000200 */
[----:B------:R-:W3:Y:S04]  /*3960*/  LDSM.16.MT88.4 R64, [R222+0x11000] ;  /* 0x01100000de40783b */ /* 0x000ee80000004200 */
        /* <DEDUP_REMOVED lines=15> */
[C---:B------:R-:W-:Y:S02]  /*3a60*/  HMMA.16816.F32.BF16 R88, R92.reuse, R96, RZ ;  /* 0x000000605c58723c */ /* 0x040fe400000418ff */
[----:B------:R-:W-:Y:S02]  /*3a70*/  IMAD.U32 R97, R231, -0x40, RZ ;  /* 0xffffffc0e7617824 */ /* 0x000fe400078e00ff */
[----:B------:R-:W-:Y:S03]  /*3a80*/  VIADD R96, R201, 0x14000 ;  /* 0x00014000c9607836 */ /* 0x000fe60000000000 */
[C---:B------:R-:W-:Y:S01]  /*3a90*/  LEA R250, P3, R97.reuse, R250, 0x2 ;  /* 0x000000fa61fa7211 */ /* 0x040fe200078610ff */
[-C--:B------:R-:W-:Y:S01]  /*3aa0*/  HMMA.16816.F32.BF16 R92, R92, R98.reuse, RZ ;  /* 0x000000625c5c723c */ /* 0x080fe200000418ff */
[----:B------:R-:W-:Y:S02]  /*3ab0*/  @P0 VIADD R223, R96, 0xffffffe0 ;  /* 0xffffffe060df0836 */ /* 0x000fe40000000000 */
[----:B------:R-:W-:Y:S03]  /*3ac0*/  LEA.HI.X.SX32 R251, R97, R251, 0x2, P3 ;  /* 0x000000fb61fb7211 */ /* 0x000fe600018f16ff */
[----:B------:R-:W-:Y:S02]  /*3ad0*/  LDSM.16.M88.4 R200, [R223] ;  /* 0x00000000dfc8783b */ /* 0x000fe40000000200 */
[----:B------:R-:W-:Y:S02]  /*3ae0*/  HMMA.16816.F32.BF16 R96, R196, R98, RZ ;  /* 0x00000062c460723c */ /* 0x000fe400000418ff */
[----:B------:R-:W1:Y:S04]  /*3af0*/  LDSM.16.MT88.4 R196, [R222+0x10800] ;  /* 0x01080000dec4783b */ /* 0x000e680000004200 */
[----:B------:R2:W3:Y:S02]  /*3b00*/  LDSM.16.M88.4 R204, [R223+0x800] ;  /* 0x00080000dfcc783b */ /* 0x0004e40000000200 */
[----:B--2---:R-:W-:Y:S01]  /*3b10*/  IMAD.SHL.U32 R223, R231, 0x8, RZ ;  /* 0x00000008e7df7824 */ /* 0x004fe200078e00ff */
[-C--:B-1----:R-:W-:Y:S08]  /*3b20*/  HMMA.16816.F32.BF16 R4, R200, R196.reuse, R4 ;  /* 0x000000c4c804723c */ /* 0x082ff00000041804 */
[C---:B---3--:R-:W-:Y:S08]  /*3b30*/  HMMA.16816.F32.BF16 R8, R204.reuse, R196, R8 ;  /* 0x000000c4cc08723c */ /* 0x048ff00000041808 */
[-C--:B------:R-:W-:Y:S08]  /*3b40*/  HMMA.16816.F32.BF16 R44, R204, R198.reuse, R44 ;  /* 0x000000c6cc2c723c */ /* 0x080ff0000004182c */
[C---:B------:R-:W-:Y:S01]  /*3b50*/  HMMA.16816.F32.BF16 R48, R200.reuse, R198, R48 ;  /* 0x000000c6c830723c */ /* 0x040fe20000041830 */
[----:B------:R-:W1:Y:S07]  /*3b60*/  LDSM.16.MT88.4 R196, [R222+0x11800] ;  /* 0x01180000dec4783b */ /* 0x000e6e0000004200 */
[-C--:B-1----:R-:W-:Y:S08]  /*3b70*/  HMMA.16816.F32.BF16 R52, R200, R196.reuse, R52 ;  /* 0x000000c4c834723c */ /* 0x082ff00000041834 */
[C---:B------:R-:W-:Y:S08]  /*3b80*/  HMMA.16816.F32.BF16 R56, R204.reuse, R196, R56 ;  /* 0x000000c4cc38723c */ /* 0x040ff00000041838 */
[-C--:B------:R-:W-:Y:S08]  /*3b90*/  HMMA.16816.F32.BF16 R60, R204, R198.reuse, R60 ;  /* 0x000000c6cc3c723c */ /* 0x080ff0000004183c */
[C---:B------:R-:W-:Y:S01]  /*3ba0*/  HMMA.16816.F32.BF16 R64, R200.reuse, R198, R64 ;  /* 0x000000c6c840723c */ /* 0x040fe20000041840 */
[----:B------:R-:W1:Y:S07]  /*3bb0*/  LDSM.16.MT88.4 R196, [R222+0x12800] ;  /* 0x01280000dec4783b */ /* 0x000e6e0000004200 */
[-C--:B-1----:R-:W-:Y:S08]  /*3bc0*/  HMMA.16816.F32.BF16 R68, R200, R196.reuse, R68 ;  /* 0x000000c4c844723c */ /* 0x082ff00000041844 */
[C---:B------:R-:W-:Y:S04]  /*3bd0*/  HMMA.16816.F32.BF16 R72, R204.reuse, R196, R72 ;  /* 0x000000c4cc48723c */ /* 0x040fe80000041848 */
[----:B------:R-:W-:Y:S04]  /*3be0*/  @P2 IMAD.WIDE.U32 R196, R224, 0x4, R244 ;  /* 0x00000004e0c42825 */ /* 0x000fe800078e00f4 */
[-C--:B------:R-:W-:Y:S01]  /*3bf0*/  HMMA.16816.F32.BF16 R76, R204, R198.reuse, R76 ;  /* 0x000000c6cc4c723c */ /* 0x080fe2000004184c */
[----:B------:R-:W5:Y:S04]  /*3c00*/  @P2 LDG.E R233, desc[UR28][R196.64+-0x100] ;  /* 0xffff001cc4e92981 */ /* 0x000f68000c1e1900 */
[----:B------:R1:W5:Y:S03]  /*3c10*/  @P2 LDG.E R232, desc[UR28][R196.64+-0xe0] ;  /* 0xffff201cc4e82981 */ /* 0x000366000c1e1900 */
[C---:B------:R-:W-:Y:S01]  /*3c20*/  HMMA.16816.F32.BF16 R80, R200.reuse, R198, R80 ;  /* 0x000000c6c850723c */ /* 0x040fe20000041850 */
[----:B------:R-:W-:Y:S04]  /*3c30*/  REDG.E.ADD.F32.FTZ.RN.STRONG.GPU desc[UR28][R250.64], R4 ;  /* 0x00000004fa0079a6 */ /* 0x000fe8000c12f31c */
[----:B-1----:R1:W2:Y:S02]  /*3c40*/  LDSM.16.MT88.4 R196, [R222+0x13800] ;  /* 0x01380000dec4783b */ /* 0x0022a40000004200 */
[C---:B-1----:R-:W-:Y:S04]  /*3c50*/  LEA R222, P3, R223.reuse, R250, 0x2 ;  /* 0x000000fadfde7211 */ /* 0x042fe800078610ff */
[----:B------:R-:W-:Y:S05]  /*3c60*/  LEA.HI.X.SX32 R223, R223, R251, 0x2, P3 ;  /* 0x000000fbdfdf7211 */ /* 0x000fea00018f16ff */
[----:B------:R1:W-:Y:S01]  /*3c70*/  REDG.E.ADD.F32.FTZ.RN.STRONG.GPU desc[UR28][R222.64], R5 ;  /* 0x00000005de0079a6 */ /* 0x0003e2000c12f31c */
[-C--:B--2---:R-:W-:Y:S08]  /*3c80*/  HMMA.16816.F32.BF16 R84, R200, R196.reuse, R84 ;  /* 0x000000c4c854723c */ /* 0x084ff00000041854 */
[C---:B------:R-:W-:Y:S04]  /*3c90*/  HMMA.16816.F32.BF16 R88, R204.reuse, R196, R88 ;  /* 0x000000c4cc58723c */ /* 0x040fe80000041858 */
[C---:B------:R-:W-:Y:S04]  /*3ca0*/  LEA R196, P3, R231.reuse, R222, 0x5 ;  /* 0x000000dee7c47211 */ /* 0x040fe800078628ff */
[-C--:B------:R-:W-:Y:S03]  /*3cb0*/  HMMA.16816.F32.BF16 R92, R204, R198.reuse, R92 ;  /* 0x000000c6cc5c723c */ /* 0x080fe6000004185c */
[C---:B------:R-:W-:Y:S02]  /*3cc0*/  LEA.HI.X.SX32 R197, R231.reuse, R223, 0x5, P3 ;  /* 0x000000dfe7c57211 */ /* 0x040fe400018f2eff */
[C---:B------:R-:W-:Y:S03]  /*3cd0*/  LEA R206, P3, R231.reuse, R196, 0x5 ;  /* 0x000000c4e7ce7211 */ /* 0x040fe600078628ff */
[----:B------:R2:W-:Y:S01]  /*3ce0*/  REDG.E.ADD.F32.FTZ.RN.STRONG.GPU desc[UR28][R196.64], R6 ;  /* 0x00000006c40079a6 */ /* 0x0005e2000c12f31c */
[C---:B------:R-:W-:Y:S01]  /*3cf0*/  LEA.HI.X.SX32 R207, R231.reuse, R197, 0x5, P3 ;  /* 0x000000c5e7cf7211 */ /* 0x040fe200018f2eff */
[----:B------:R-:W-:Y:S04]  /*3d00*/  HMMA.16816.F32.BF16 R96, R200, R198, R96 ;  /* 0x000000c6c860723c */ /* 0x000fe80000041860 */
[----:B------:R3:W-:Y:S01]  /*3d10*/  REDG.E.ADD.F32.FTZ.RN.STRONG.GPU desc[UR28][R206.64], R7 ;  /* 0x00000007ce0079a6 */ /* 0x0007e2000c12f31c */
[C---:B------:R-:W-:Y:S04]  /*3d20*/  LEA R204, P3, R231.reuse, R206, 0x5 ;  /* 0x000000cee7cc7211 */ /* 0x040fe800078628ff */
[C---:B------:R-:W-:Y:S02]  /*3d30*/  LEA.HI.X.SX32 R205, R231.reuse, R207, 0x5, P3 ;  /* 0x000000cfe7cd7211 */ /* 0x040fe400018f2eff */
[C---:B------:R-:W-:Y:S03]  /*3d40*/  LEA R198, P3, R231.reuse, R204, 0x5 ;  /* 0x000000cce7c67211 */ /* 0x040fe600078628ff */
[----:B------:R4:W-:Y:S01]  /*3d50*/  REDG.E.ADD.F32.FTZ.RN.STRONG.GPU desc[UR28][R204.64], R8 ;  /* 0x00000008cc0079a6 */ /* 0x0009e2000c12f31c */
[C---:B------:R-:W-:Y:S02]  /*3d60*/  LEA.HI.X.SX32 R199, R231.reuse, R205, 0x5, P3 ;  /* 0x000000cde7c77211 */ /* 0x040fe400018f2eff */
[C---:B------:R-:W-:Y:S03]  /*3d70*/  LEA R200, P3, R231.reuse, R198, 0x5 ;  /* 0x000000c6e7c87211 */ /* 0x040fe600078628ff */
[----:B------:R4:W-:Y:S01]  /*3d80*/  REDG.E.ADD.F32.FTZ.RN.STRONG.GPU desc[UR28][R198.64], R9 ;  /* 0x00000009c60079a6 */ /* 0x0009e2000c12f31c */
[C---:B------:R-:W-:Y:S02]  /*3d90*/  LEA.HI.X.SX32 R201, R231.reuse, R199, 0x5, P3 ;  /* 0x000000c7e7c97211 */ /* 0x040fe400018f2eff */
[C---:B------:R-:W-:Y:S03]  /*3da0*/  LEA R202, P3, R231.reuse, R200, 0x5 ;  /* 0x000000c8e7ca7211 */ /* 0x040fe600078628ff */
[----:B------:R4:W-:Y:S01]  /*3db0*/  REDG.E.ADD.F32.FTZ.RN.STRONG.GPU desc[UR28][R200.64], R10 ;  /* 0x0000000ac80079a6 */ /* 0x0009e2000c12f31c */
[C---:B------:R-:W-:Y:S05]  /*3dc0*/  LEA.HI.X.SX32 R203, R231.reuse, R201, 0x5, P3 ;  /* 0x000000c9e7cb7211 */ /* 0x040fea00018f2eff */
[----:B------:R4:W-:Y:S01]  /*3dd0*/  REDG.E.ADD.F32.FTZ.RN.STRONG.GPU desc[UR28][R202.64], R11 ;  /* 0x0000000bca0079a6 */ /* 0x0009e2000c12f31c */
[C---:B-1----:R-:W-:Y:S03]  /*3de0*/  IMAD.WIDE R4, R231.reuse, -0xc0, R202 ;  /* 0xffffff40e7047825 */ /* 0x042fe600078e02ca */
[----:B------:R1:W-:Y:S01]  /*3df0*/  REDG.E.ADD.F32.FTZ.RN.STRONG.GPU desc[UR28][R250.64+0x80], R48 ;  /* 0x00008030fa0079a6 */ /* 0x0003e2000c12f31c */
[C---:B------:R-:W-:Y:S03]  /*3e00*/  LEA R222, P3, R231.reuse, R4, 0x5 ;  /* 0x00000004e7de7211 */ /* 0x040fe600078628ff */
[----:B------:R1:W-:Y:S01]  /*3e10*/  REDG.E.ADD.F32.FTZ.RN.STRONG.GPU desc[UR28][R4.64+0x80], R49 ;  /* 0x00008031040079a6 */ /* 0x0003e2000c12f31c */
[C---:B------:R-:W-:Y:S02]  /*3e20*/  LEA.HI.X.SX32 R223, R231.reuse, R5, 0x5, P3 ;  /* 0x00000005e7df7211 */ /* 0x040fe400018f2eff */
[C---:B--2---:R-:W-:Y:S03]  /*3e30*/  LEA R196, P3, R231.reuse, R222, 0x5 ;  /* 0x000000dee7c47211 */ /* 0x044fe600078628ff */
[----:B------:R2:W-:Y:S01]  /*3e40*/  REDG.E.ADD.F32.FTZ.RN.STRONG.GPU desc[UR28][R222.64+0x80], R50 ;  /* 0x00008032de0079a6 */ /* 0x0005e2000c12f31c */
[C---:B------:R-:W-:Y:S02]  /*3e50*/  LEA.HI.X.SX32 R197, R231.reuse, R223, 0x5, P3 ;  /* 0x000000dfe7c57211 */ /* 0x040fe400018f2eff */
[C---:B------:R-:W-:Y:S03]  /*3e60*/  LEA R6, P3, R231.reuse, R196, 0x5 ;  /* 0x000000c4e7067211 */ /* 0x040fe600078628ff */
[----:B------:R2:W-:Y:S01]  /*3e70*/  REDG.E.ADD.F32.FTZ.RN.STRONG.GPU desc[UR28][R196.64+0x80], R51 ;  /* 0x00008033c40079a6 */ /* 0x0005e2000c12f31c */
[C---:B---3--:R-:W-:Y:S02]  /*3e80*/  LEA.HI.X.SX32 R7, R231.reuse, R197, 0x5, P3 ;  /* 0x000000c5e7077211 */ /* 0x048fe400018f2eff */
[C---:B------:R-:W-:Y:S03]  /*3e90*/  LEA R206, P3, R231.reuse, R6, 0x5 ;  /* 0x00000006e7ce7211 */ /* 0x040fe600078628ff */
[----:B------:R3:W-:Y:S01]  /*3ea0*/  REDG.E.ADD.F32.FTZ.RN.STRONG.GPU desc[UR28][R6.64+0x80], R44 ;  /* 0x0000802c060079a6 */ /* 0x0007e2000c12f31c */
[C---:B------:R-:W-:Y:S02]  /*3eb0*/  LEA.HI.X.SX32 R207, R231.reuse, R7, 0x5, P3 ;  /* 0x00000007e7cf7211 */ /* 0x040fe400018f2eff */
[C---:B----4-:R-:W-:Y:S03]  /*3ec0*/  LEA R204, P3, R231.reuse, R206, 0x5 ;  /* 0x000000cee7cc7211 */ /* 0x050fe600078628ff */
[----:B------:R4:W-:Y:S01]  /*3ed0*/  REDG.E.ADD.F32.FTZ.RN.STRONG.GPU desc[UR28][R206.64+0x80], R45 ;  /* 0x0000802dce0079a6 */ /* 0x0009e2000c12f31c */
[C---:B------:R-:W-:Y:S02]  /*3ee0*/  LEA.HI.X.SX32 R205, R231.reuse, R207, 0x5, P3 ;  /* 0x000000cfe7cd7211 */ /* 0x040fe400018f2eff */
[C---:B------:R-:W-:Y:S03]  /*3ef0*/  LEA R8, P3, R231.reuse, R204, 0x5 ;  /* 0x000000cce7087211 */ /* 0x040fe600078628ff */
[----:B------:R4:W-:Y:S01]  /*3f00*/  REDG.E.ADD.F32.FTZ.RN.STRONG.GPU desc[UR28][R204.64+0x80], R46 ;  /* 0x0000802ecc0079a6 */ /* 0x0009e2000c12f31c */
[C---:B------:R-:W-:Y:S05]  /*3f10*/  LEA.HI.X.SX32 R9, R231.reuse, R205, 0x5, P3 ;  /* 0x000000cde7097211 */ /* 0x040fea00018f2eff */
[----:B------:R4:W-:Y:S01]  /*3f20*/  REDG.E.ADD.F32.FTZ.RN.STRONG.GPU desc[UR28][R8.64+0x80], R47 ;  /* 0x0000802f080079a6 */ /* 0x0009e2000c12f31c */
[C---:B------:R-:W-:Y:S03]  /*3f30*/  IMAD.WIDE R198, R231.reuse, -0xc0, R8 ;  /* 0xffffff40e7c67825 */ /* 0x040fe600078e0208 */
[----:B------:R-:W-:Y:S01]  /*3f40*/  REDG.E.ADD.F32.FTZ.RN.STRONG.GPU desc[UR28][R250.64+0x100], R52 ;  /* 0x00010034fa0079a6 */ /* 0x000fe2000c12f31c */
        /* <DEDUP_REMOVED lines=8> */
[C---:B------:R-:W-:Y:S02]  /*3fd0*/  LEA.HI.X.SX32 R203, R231.reuse, R11, 0x5, P3 ;  /* 0x0000000be7cb7211 */ /* 0x040fe400018f2eff */
[C---:B-1----:R-:W-:Y:S03]  /*3fe0*/  LEA R48, P3, R231.reuse, R202, 0x5 ;  /* 0x000000cae7307211 */ /* 0x042fe600078628ff */
[----:B------:R1:W-:Y:S01]  /*3ff0*/  REDG.E.ADD.F32.FTZ.RN.STRONG.GPU desc[UR28][R202.64+0x100], R56 ;  /* 0x00010038ca0079a6 */ /* 0x0003e2000c12f31c */
[C---:B------:R-:W-:Y:S02]  /*4000*/  LEA.HI.X.SX32 R49, R231.reuse, R203, 0x5, P3 ;  /* 0x000000cbe7317211 */ /* 0x040fe400018f2eff */
[C---:B------:R-:W-:Y:S03]  /*4010*/  LEA R4, P3, R231.reuse, R48, 0x5 ;  /* 0x00000030e7047211 */ /* 0x040fe600078628ff */
[----:B------:R1:W-:Y:S01]  /*4020*/  REDG.E.ADD.F32.FTZ.RN.STRONG.GPU desc[UR28][R48.64+0x100], R57 ;  /* 0x00010039300079a6 */ /* 0x0003e2000c12f31c */
[C---:B------:R-:W-:Y:S02]  /*4030*/  LEA.HI.X.SX32 R5, R231.reuse, R49, 0x5, P3 ;  /* 0x00000031e7057211 */ /* 0x040fe400018f2eff */
[C---:B--2---:R-:W-:Y:S03]  /*4040*/  LEA R222, P3, R231.reuse, R4, 0x5 ;  /* 0x00000004e7de7211 */ /* 0x044fe600078628ff */
[----:B------:R2:W-:Y:S01]  /*4050*/  REDG.E.ADD.F32.FTZ.RN.STRONG.GPU desc[UR28][R4.64+0x100], R58 ;  /* 0x0001003a040079a6 */ /* 0x0005e2000c12f31c */
[C---:B------:R-:W-:Y:S03]  /*4060*/  LEA.HI.X.SX32 R223, R231.reuse, R5, 0x5, P3 ;  /* 0x00000005e7df7211 */ /* 0x040fe600018f2eff */
[C---:B------:R-:W-:Y:S02]  /*4070*/  IMAD.WIDE R196, R231.reuse, -0xc0, R222 ;  /* 0xffffff40e7c47825 */ /* 0x040fe400078e02de */
[----:B------:R2:W-:Y:S01]  /*4080*/  REDG.E.ADD.F32.FTZ.RN.STRONG.GPU desc[UR28][R222.64+0x100], R59 ;  /* 0x0001003bde0079a6 */ /* 0x0005e2000c12f31c */
[C---:B------:R-:W-:Y:S03]  /*4090*/  LEA R50, P3, R231.reuse, R196, 0x5 ;  /* 0x000000c4e7327211 */ /* 0x040fe600078628ff */
[----:B------:R-:W-:Y:S01]  /*40a0*/  REDG.E.ADD.F32.FTZ.RN.STRONG.GPU desc[UR28][R250.64+0x180], R64 ;  /* 0x00018040fa0079a6 */ /* 0x000fe2000c12f31c */
[C---:B------:R-:W-:Y:S03]  /*40b0*/  LEA.HI.X.SX32 R51, R231.reuse, R197, 0x5, P3 ;  /* 0x000000c5e7337211 */ /* 0x040fe600018f2eff */
[----:B------:R2:W-:Y:S01]  /*40c0*/  REDG.E.ADD.F32.FTZ.RN.STRONG.GPU desc[UR28][R196.64+0x180], R65 ;  /* 0x00018041c40079a6 */ /* 0x0005e2000c12f31c */
[C---:B---3--:R-:W-:Y:S03]  /*40d0*/  LEA R6, P3, R231.reuse, R50, 0x5 ;  /* 0x00000032e7067211 */ /* 0x048fe600078628ff */
[----:B------:R3:W-:Y:S01]  /*40e0*/  REDG.E.ADD.F32.FTZ.RN.STRONG.GPU desc[UR28][R50.64+0x180], R66 ;  /* 0x00018042320079a6 */ /* 0x0007e2000c12f31c */
[C---:B------:R-:W-:Y:S02]  /*40f0*/  LEA.HI.X.SX32 R7, R231.reuse, R51, 0x5, P3 ;  /* 0x00000033e7077211 */ /* 0x040fe400018f2eff */
[C---:B------:R-:W-:Y:S03]  /*4100*/  LEA R44, P3, R231.reuse, R6, 0x5 ;  /* 0x00000006e72c7211 */ /* 0x040fe600078628ff */
[----:B------:R3:W-:Y:S01]  /*4110*/  REDG.E.ADD.F32.FTZ.RN.STRONG.GPU desc[UR28][R6.64+0x180], R67 ;  /* 0x00018043060079a6 */ /* 0x0007e2000c12f31c */
[C---:B----4-:R-:W-:Y:S02]  /*4120*/  LEA.HI.X.SX32 R45, R231.reuse, R7, 0x5, P3 ;  /* 0x00000007e72d7211 */ /* 0x050fe400018f2eff */
        /* <DEDUP_REMOVED lines=27> */
[C---:B-1----:R-:W-:Y:S03]  /*42e0*/  LEA R202, P3, R231.reuse, R10, 0x5 ;  /* 0x0000000ae7ca7211 */ /* 0x042fe600078628ff */
        /* <DEDUP_REMOVED lines=8> */
[C---:B--2---:R-:W-:Y:S03]  /*4370*/  LEA R4, P3, R231.reuse, R48, 0x5 ;  /* 0x00000030e7047211 */ /* 0x044fe600078628ff */
        /* <DEDUP_REMOVED lines=52> */
[----:B------:R-:W1:Y:S03]  /*46c0*/  LDSM.16.MT88.4 R8, [R220] ;  /* 0x00000000dc08783b */ /* 0x000e660000004200 */
[C---:B------:R-:W-:Y:S01]  /*46d0*/  LEA.HI.X.SX32 R47, R231.reuse, R69, 0x5, P3 ;  /* 0x00000045e72f7211 */ /* 0x040fe200018f2eff */
[----:B------:R-:W-:Y:S01]  /*46e0*/  REDG.E.ADD.F32.FTZ.RN.STRONG.GPU desc[UR28][R68.64+0x380], R99 ;  /* 0x00038063440079a6 */ /* 0x000fe2000c12f31c */
[C---:B------:R-:W-:Y:S03]  /*46f0*/  LEA R198, P3, R231.reuse, R46, 0x5 ;  /* 0x0000002ee7c67211 */ /* 0x040fe600078628ff */
[----:B------:R-:W-:Y:S01]  /*4700*/  REDG.E.ADD.F32.FTZ.RN.STRONG.GPU desc[UR28][R46.64+0x380], R92 ;  /* 0x0003805c2e0079a6 */ /* 0x000fe2000c12f31c */
[C---:B------:R-:W-:Y:S02]  /*4710*/  LEA.HI.X.SX32 R199, R231.reuse, R47, 0x5, P3 ;  /* 0x0000002fe7c77211 */ /* 0x040fe400018f2eff */
[C---:B------:R-:W-:Y:S01]  /*4720*/  LEA R70, P3, R231.reuse, R198, 0x5 ;  /* 0x000000c6e7467211 */ /* 0x040fe200078628ff */
[----:B------:R-:W2:Y:S03]  /*4730*/  LDSM.16.MT88.4 R44, [R76+0x14000] ;  /* 0x014000004c2c783b */ /* 0x000ea60000004200 */
[C---:B------:R-:W-:Y:S01]  /*4740*/  LEA.HI.X.SX32 R71, R231.reuse, R199, 0x5, P3 ;  /* 0x000000c7e7477211 */ /* 0x040fe200018f2eff */
[----:B------:R-:W-:Y:S01]  /*4750*/  REDG.E.ADD.F32.FTZ.RN.STRONG.GPU desc[UR28][R198.64+0x380], R93 ;  /* 0x0003805dc60079a6 */ /* 0x000fe2000c12f31c */
[C---:B------:R-:W-:Y:S03]  /*4760*/  LEA R52, P3, R231.reuse, R70, 0x5 ;  /* 0x00000046e7347211 */ /* 0x040fe600078628ff */
[----:B------:R-:W-:Y:S01]  /*4770*/  REDG.E.ADD.F32.FTZ.RN.STRONG.GPU desc[UR28][R70.64+0x380], R94 ;  /* 0x0003805e460079a6 */ /* 0x000fe2000c12f31c */
[----:B------:R-:W-:Y:S02]  /*4780*/  LEA.HI.X.SX32 R53, R231, R71, 0x5, P3 ;  /* 0x00000047e7357211 */ /* 0x000fe400018f2eff */
[----:B------:R-:W-:Y:S01]  /*4790*/  @P2 IADD3 R230, P3, PT, R230, -0x100, RZ ;  /* 0xffffff00e6e62810 */ /* 0x000fe20007f7e0ff */
[----:B------:R-:W-:Y:S03]  /*47a0*/  LDSM.16.MT88.4 R60, [R76+0x14400] ;  /* 0x014400004c3c783b */ /* 0x000fe60000004200 */
[----:B------:R-:W-:Y:S01]  /*47b0*/  @P2 IADD3.X R229, PT, PT, R229, -0x1, RZ, P3, !PT ;  /* 0xffffffffe5e52810 */ /* 0x000fe20001ffe4ff */
[----:B------:R-:W-:Y:S04]  /*47c0*/  REDG.E.ADD.F32.FTZ.RN.STRONG.GPU desc[UR28][R52.64+0x380], R95 ;  /* 0x0003805f340079a6 */ /* 0x000fe8000c12f31c */
[----:B------:R-:W3:Y:S04]  /*47d0*/  LDSM.16.MT88.4 R52, [R221+0x14400] ;  /* 0x01440000dd34783b */ /* 0x000ee80000004200 */
[----:B------:R-:W-:Y:S01]  /*47e0*/  LDSM.16.MT88.4 R68, [R76+0x14800] ;  /* 0x014800004c44783b */ /* 0x000fe20000004200 */
[-C--:B-1----:R-:W-:Y:S08]  /*47f0*/  HMMA.16816.F32.BF16 R100, R4, R8.reuse, R100 ;  /* 0x000000080464723c */ /* 0x082ff00000041864 */
[C---:B--2---:R-:W-:Y:S08]  /*4800*/  HMMA.16816.F32.BF16 R104, R44.reuse, R8, R104 ;  /* 0x000000082c68723c */ /* 0x044ff00000041868 */
[-C--:B------:R-:W-:Y:S08]  /*4810*/  HMMA.16816.F32.BF16 R108, R44, R10.reuse, R108 ;  /* 0x0000000a2c6c723c */ /* 0x080ff0000004186c */
[C---:B------:R-:W-:Y:S01]  /*4820*/  HMMA.16816.F32.BF16 R112, R4.reuse, R10, R112 ;  /* 0x0000000a0470723c */ /* 0x040fe20000041870 */
[----:B------:R-:W-:Y:S07]  /*4830*/  LDSM.16.MT88.4 R8, [R221+0x14800] ;  /* 0x01480000dd08783b */ /* 0x000fee0000004200 */
[-C--:B------:R-:W-:Y:S08]  /*4840*/  HMMA.16816.F32.BF16 R116, R4, R48.reuse, R116 ;  /* 0x000000300474723c */ /* 0x080ff00000041874 */
[C---:B------:R-:W-:Y:S08]  /*4850*/  HMMA.16816.F32.BF16 R120, R44.reuse, R48, R120 ;  /* 0x000000302c78723c */ /* 0x040ff00000041878 */
[-C--:B------:R-:W-:Y:S01]  /*4860*/  HMMA.16816.F32.BF16 R124, R44, R50.reuse, R124 ;  /* 0x000000322c7c723c */ /* 0x080fe2000004187c */
[----:B------:R-:W1:Y:S07]  /*4870*/  LDSM.16.MT88.4 R44, [R220+0x1000] ;  /* 0x00100000dc2c783b */ /* 0x000e6e0000004200 */
[----:B------:R-:W-:Y:S01]  /*4880*/  HMMA.16816.F32.BF16 R128, R4, R50, R128 ;  /* 0x000000320480723c */ /* 0x000fe20000041880 */
[----:B------:R-:W2:Y:S04]  /*4890*/  LDSM.16.MT88.4 R4, [R220+0x5000] ;  /* 0x00500000dc04783b */ /* 0x000ea80000004200 */
[----:B------:R-:W-:Y:S03]  /*48a0*/  LDSM.16.MT88.4 R48, [R221+0x14c00] ;  /* 0x014c0000dd30783b */ /* 0x000fe60000004200 */
[-C--:B---3--:R-:W-:Y:S08]  /*48b0*/  HMMA.16816.F32.BF16 R100, R52, R56.reuse, R100 ;  /* 0x000000383464723c */ /* 0x088ff00000041864 */
[C---:B------:R-:W-:Y:S08]  /*48c0*/  HMMA.16816.F32.BF16 R104, R60.reuse, R56, R104 ;  /* 0x000000383c68723c */ /* 0x040ff00000041868 */
[-C--:B------:R-:W-:Y:S08]  /*48d0*/  HMMA.16816.F32.BF16 R108, R60, R58.reuse, R108 ;  /* 0x0000003a3c6c723c */ /* 0x080ff0000004186c */
[C---:B------:R-:W-:Y:S01]  /*48e0*/  HMMA.16816.F32.BF16 R112, R52.reuse, R58, R112 ;  /* 0x0000003a3470723c */ /* 0x040fe20000041870 */
[----:B------:R-:W3:Y:S07]  /*48f0*/  LDSM.16.MT88.4 R56, [R220+0x1800] ;  /* 0x00180000dc38783b */ /* 0x000eee0000004200 */
        /* <DEDUP_REMOVED lines=9> */
[-C--:B--2---:R-:W-:Y:S08]  /*4990*/  HMMA.16816.F32.BF16 R116, R8, R4.reuse, R116 ;  /* 0x000000040874723c */ /* 0x084ff00000041874 */
[C---:B------:R-:W-:Y:S04]  /*49a0*/  HMMA.16816.F32.BF16 R120, R68.reuse, R4, R120 ;  /* 0x000000044478723c */ /* 0x040fe80000041878 */
[----:B------:R-:W-:Y:S04]  /*49b0*/  @P2 IADD3 R5, P4, PT, R244, -0x100, RZ ;  /* 0xffffff00f4052810 */ /* 0x000fe80007f9e0ff */
[-C--:B------:R-:W-:Y:S03]  /*49c0*/  HMMA.16816.F32.BF16 R124, R68, R6.reuse, R124 ;  /* 0x00000006447c723c */ /* 0x080fe6000004187c */
[----:B------:R-:W-:Y:S01]  /*49d0*/  @P2 IMAD.MOV.U32 R244, RZ, RZ, R5 ;  /* 0x000000fffff42224 */ /* 0x000fe200078e0005 */
[----:B------:R-:W-:Y:S04]  /*49e0*/  @P2 IADD3.X R4, PT, PT, R245, -0x1, RZ, P4, !PT ;  /* 0xfffffffff5042810 */ /* 0x000fe800027fe4ff */
[----:B------:R-:W-:Y:S04]  /*49f0*/  HMMA.16816.F32.BF16 R128, R8, R6, R128 ;  /* 0x000000060880723c */ /* 0x000fe80000041880 */
[----:B------:R-:W-:Y:S04]  /*4a00*/  @P2 IMAD.MOV.U32 R245, RZ, RZ, R4 ;  /* 0x000000fffff52224 */ /* 0x000fe800078e0004 */
[-C--:B---3--:R-:W-:Y:S08]  /*4a10*/  HMMA.16816.F32.BF16 R100, R48, R56.reuse, R100 ;  /* 0x000000383064723c */ /* 0x088ff00000041864 */
[C---:B----4-:R-:W-:Y:S08]  /*4a20*/  HMMA.16816.F32.BF16 R104, R60.reuse, R56, R104 ;  /* 0x000000383c68723c */ /* 0x050ff00000041868 */
[-C--:B------:R-:W-:Y:S08]  /*4a30*/  HMMA.16816.F32.BF16 R108, R60, R58.reuse, R108 ;  /* 0x0000003a3c6c723c */ /* 0x080ff0000004186c */
[C---:B------:R-:W-:Y:S08]  /*4a40*/  HMMA.16816.F32.BF16 R112, R48.reuse, R58, R112 ;  /* 0x0000003a3070723c */ /* 0x040ff00000041870 */
[-C--:B------:R-:W-:Y:S08]  /*4a50*/  HMMA.16816.F32.BF16 R116, R48, R72.reuse, R116 ;  /* 0x000000483074723c */ /* 0x080ff00000041874 */
[C---:B------:R-:W-:Y:S08]  /*4a60*/  HMMA.16816.F32.BF16 R120, R60.reuse, R72, R120 ;  /* 0x000000483c78723c */ /* 0x040ff00000041878 */
[-C--:B------:R-:W-:Y:S08]  /*4a70*/  HMMA.16816.F32.BF16 R124, R60, R74.reuse, R124 ;  /* 0x0000004a3c7c723c */ /* 0x080ff0000004187c */
[----:B------:R-:W-:Y:S01]  /*4a80*/  HMMA.16816.F32.BF16 R128, R48, R74, R128 ;  /* 0x0000004a3080723c */ /* 0x000fe20000041880 */
[----:B------:R-:W-:Y:S08]  /*4a90*/  @!UPT UIADD3 URZ, UPT, UPT, URZ, URZ, URZ ;  /* 0x000000fffffff290 */ /* 0x000ff0000fffe0ff */
[----:B------:R-:W-:Y:S11]  /*4aa0*/  @!P2 BRA `(.L_x_208) ;  /* 0x00000000005ca947 */ /* 0x000ff60003800000 */
[----:B------:R-:W-:Y:S01]  /*4ab0*/  BAR.SYNC.DEFER_BLOCKING 0x0 ;  /* 0x0000000000007b1d */ /* 0x000fe20000010000 */
[----:B------:R-:W-:Y:S07]  /*4ac0*/  IADD3 R6, P2, PT, RZ, -UR30, RZ ;  /* 0x8000001eff067c10 */ /* 0x000fee000ff5e0ff */
[----:B------:R-:W1:Y:S08]  /*4ad0*/  LDC R5, c[0x0][0x3b0] ;  /* 0x0000ec00ff057b82 */ /* 0x000e700000000800 */
[----:B------:R-:W2:Y:S01]  /*4ae0*/  LDC R4, c[0x0][0x3b4] ;  /* 0x0000ed00ff047b82 */ /* 0x000ea20000000800 */
[----:B-1----:R-:W-:Y:S04]  /*4af0*/  IMAD.SHL.U32 R7, R5, 0x40, RZ ;  /* 0x0000004005077824 */ /* 0x002fe800078e00ff */
[----:B------:R-:W-:Y:S05]  /*4b00*/  IMAD.X R7, RZ, RZ, ~R7, P2 ;  /* 0x000000ffff077224 */ /* 0x000fea00010e0e07 */
[----:B------:R-:W-:Y:S04]  /*4b10*/  SHF.R.S64 R9, R6, 0x1f, R7 ;  /* 0x0000001f06097819 */ /* 0x000fe80000001007 */
[----:B------:R-:W-:Y:S04]  /*4b20*/  IADD3 R242, P2, PT, R242, R9, RZ ;  /* 0x00000009f2f27210 */ /* 0x000fe80007f5e0ff */
[----:B------:R-:W-:Y:S02]  /*4b30*/  LEA.HI.X.SX32 R243, R7, R243, 0x1, P2 ;  /* 0x000000f307f37211 */ /* 0x000fe400010f0eff */
[C---:B------:R-:W-:Y:S03]  /*4b40*/  LEA R6, P2, R5.reuse, R242, 0x6 ;  /* 0x000000f205067211 */ /* 0x040fe600078430ff */
[----:B------:R-:W-:Y:S01]  /*4b50*/  @!PT LDS RZ, [RZ] ;  /* 0x00000000fffff984 */ /* 0x000fe20000000800 */
[----:B------:R-:W-:Y:S01]  /*4b60*/  @!PT LDS RZ, [RZ] ;  /* 0x00000000fffff984 */ /* 0x000fe20000000800 */
[----:B------:R-:W-:Y:S01]  /*4b70*/  @!PT LDS RZ, [RZ] ;  /* 0x00000000fffff984 */ /* 0x000fe20000000800 */
[----:B------:R1:W-:Y:S01]  /*4b80*/  LDGSTS.E.BYPASS.LTC128B.128 [R225], desc[UR28][R242.64] ;  /* 0x00000000f2e17fae */ /* 0x0003e2000b981a1c */
[----:B--2---:R-:W-:Y:S03]  /*4b90*/  LEA.HI.X R7, R5, R243, R4, 0x6, P2 ;  /* 0x000000f305077211 */ /* 0x004fe600010f3404 */
        /* <DEDUP_REMOVED lines=8> */
.L_x_208:
        /* <DEDUP_REMOVED lines=27> */
[C---:B--2---:R-:W-:Y:S01]  /*4dd0*/  IMAD.SHL.U32 R2, R0.reuse, 0x10, RZ ;  /* 0x0000001000027824 */ /* 0x044fe200078e00ff */
[----:B------:R-:W-:Y:S01]  /*4de0*/  SHF.R.U32.HI R4, RZ, 0x2, R0 ;  /* 0x00000002ff047819 */ /* 0x000fe20000011600 */
[----:B------:R-:W-:-:S02]  /*4df0*/  IMAD.SHL.U32 R3, R0, 0x2, RZ ;  /* 0x0000000200037824 */ /* 0x000fc400078e00ff */
        /* <DEDUP_REMOVED lines=88> */
[----:B------:R-:W-:-:S03]  /*5380*/  IADD3 R7, PT, PT, R7, R4, RZ ;  /* 0x0000000407077210 */ /* 0x000fc60007ffe0ff */
[----:B--2---:R-:W-:-:S04]  /*5390*/  IMAD.WIDE.U32 R42, R2, UR25, R6 ;  /* 0x00000019022a7c25 */ /* 0x004fc8000f8e0006 */
[----:B------:R-:W-:Y:S01]  /*53a0*/  IMAD R8, R3, UR25, R43 ;  /* 0x0000001903087c24 */ /* 0x000fe2000f8e022b */
[----:B------:R-:W-:Y:S05]  /*53b0*/  BRA `(.L_x_211) ;  /* 0x0000000000147947 */ /* 0x000fea0003800000 */
.L_x_210:
[----:B------:R-:W3:Y:S01]  /*53c0*/  LDCU.64 UR18, c[0x0][0x5c0] ;  /* 0x0000b800ff1277ac */ /* 0x000ee20008000a00 */
[----:B--2---:R-:W-:-:S05]  /*53d0*/  IADD3 R42, PT, PT, R236, R237, RZ ;  /* 0x000000edec2a7210 */ /* 0x004fca0007ffe0ff */
[C---:B---3--:R-:W-:Y:S02]  /*53e0*/  IMAD R8, R42.reuse, UR19, RZ ;  /* 0x000000132a087c24 */ /* 0x048fe4000f8e02ff */
[----:B------:R-:W-:-:S05]  /*53f0*/  IMAD.WIDE.U32 R42, R42, UR18, RZ ;  /* 0x000000122a2a7c25 */ /* 0x000fca000f8e00ff */
[----:B------:R-:W-:Y:S02]  /*5400*/  IADD3 R8, PT, PT, R43, R8, RZ ;  /* 0x000000082b087210 */ /* 0x000fe40007ffe0ff */
.L_x_211:
[----:B------:R-:W-:Y:S05]  /*5410*/  @P0 BRA `(.L_x_212) ;  /* 0x0000000000280947 */ /* 0x000fea0003800000 */
[----:B------:R-:W2:Y:S01]  /*5420*/  LDCU.64 UR16, c[0x0][0x5c8] ;  /* 0x0000b900ff1077ac */ /* 0x000ea20008000a00 */
[----:B-1----:R-:W1:Y:S01]  /*5430*/  LDC.64 R6, c[0x0][0x5b0] ;  /* 0x00016c00ff067b82 */ /* 0x002e620000000a00 */
[----:B------:R-:W-:-:S05]  /*5440*/  SHF.R.S32.HI R3, RZ, 0x1f, R236 ;  /* 0x0000001fff037819 */ /* 0x000fca00000114ec */
[----:B--2---:R-:W-:Y:S02]  /*5450*/  IMAD R3, R3, UR16, RZ ;  /* 0x0000001003037c24 */ /* 0x004fe4000f8e02ff */
[----:B------:R-:W-:-:S04]  /*5460*/  IMAD.WIDE.U32 R4, R236, UR16, RZ ;  /* 0x00000010ec047c25 */ /* 0x000fc8000f8e00ff */
[----:B------:R-:W-:-:S05]  /*5470*/  IMAD R3, R236, UR17, R3 ;  /* 0x00000011ec037c24 */ /* 0x000fca000f8e0203 */
[----:B------:R-:W-:-:S03]  /*5480*/  IADD3 R5, PT, PT, R5, R3, RZ ;  /* 0x0000000305057210 */ /* 0x000fc60007ffe0ff */
[----:B-1----:R-:W-:-:S04]  /*5490*/  IMAD.WIDE.U32 R24, R6, UR25, R4 ;  /* 0x0000001906187c25 */ /* 0x002fc8000f8e0004 */
[----:B------:R-:W-:Y:S01]  /*54a0*/  IMAD R7, R7, UR25, R25 ;  /* 0x0000001907077c24 */ /* 0x000fe2000f8e0219 */
[----:B------:R-:W-:Y:S06]  /*54b0*/  BRA `(.L_x_213) ;  /* 0x0000000000147947 */ /* 0x000fec0003800000 */
.L_x_212:
[----:B------:R-:W1:Y:S01]  /*54c0*/  LDCU.64 UR16, c[0x0][0x5c8] ;  /* 0x0000b900ff1077ac */ /* 0x000e620008000a00 */
[----:B------:R-:W-:-:S05]  /*54d0*/  IADD3 R24, PT, PT, R236, R237, RZ ;  /* 0x000000edec187210 */ /* 0x000fca0007ffe0ff */
[C---:B-1----:R-:W-:Y:S02]  /*54e0*/  IMAD R7, R24.reuse, UR17, RZ ;  /* 0x0000001118077c24 */ /* 0x042fe4000f8e02ff */
[----:B------:R-:W-:-:S05]  /*54f0*/  IMAD.WIDE.U32 R24, R24, UR16, RZ ;  /* 0x0000001018187c25 */ /* 0x000fca000f8e00ff */
[----:B------:R-:W-:Y:S02]  /*5500*/  IADD3 R7, PT, PT, R25, R7, RZ ;  /* 0x0000000719077210 */ /* 0x000fe40007ffe0ff */
.L_x_213:
[----:B------:R-:W-:Y:S01]  /*5510*/  IMAD.SHL.U32 R2, R226, 0x20, RZ ;  /* 0x00000020e2027824 */ /* 0x000fe200078e00ff */
[----:B------:R-:W-:Y:S01]  /*5520*/  SHF.R.U32.HI R6, RZ, 0x3, R0 ;  /* 0x00000003ff067819 */ /* 0x000fe20000011600 */
[----:B------:R-:W-:Y:S02]  /*5530*/  BAR.SYNC.DEFER_BLOCKING 0x0 ;  /* 0x0000000000007b1d */ /* 0x000fe40000010000 */
[----:B------:R-:W-:-:S05]  /*5540*/  IMAD.IADD R235, R235, 0x1, -R2 ;  /* 0x00000001ebeb7824 */ /* 0x000fca00078e0a02 */
[----:B------:R-:W-:-:S13]  /*5550*/  ISETP.GE.AND P0, PT, R6, R235, PT ;  /* 0x000000eb0600720c */ /* 0x000fda0003f06270 */
[----:B------:R-:W-:Y:S05]  /*5560*/  @P0 BRA `(.L_x_200) ;  /* 0x0000000000bc0947 */ /* 0x000fea0003800000 */
[----:B------:R-:W-:Y:S01]  /*5570*/  SHF.L.U32 R9, R226, 0x5, RZ ;  /* 0x00000005e2097819 */ /* 0x000fe200000006ff */
[----:B------:R-:W1:Y:S01]  /*5580*/  LDC.64 R4, c[0x0][0x5d8] ;  /* 0x00017600ff047b82 */ /* 0x000e620000000a00 */
[----:B------:R-:W-:Y:S01]  /*5590*/  SHF.L.U32 R40, R0, 0x3, RZ ;  /* 0x0000000300287819 */ /* 0x000fe200000006ff */
[----:B------:R-:W2:Y:S01]  /*55a0*/  LDS.128 R16, [R225+0x12000] ;  /* 0x01200000e1107984 */ /* 0x000ea20000000c00 */
[----:B------:R-:W-:Y:S01]  /*55b0*/  SHF.R.S32.HI R0, RZ, 0x1f, R9 ;  /* 0x0000001fff007819 */ /* 0x000fe20000011409 */
[----:B------:R-:W3:Y:S01]  /*55c0*/  LDCU.128 UR8, c[0x0][0x560] ;  /* 0x0000ac00ff0877ac */ /* 0x000ee20008000c00 */
[----:B------:R-:W-:Y:S01]  /*55d0*/  LOP3.LUT R40, R40, 0x38, RZ, 0xc0, !PT ;  /* 0x0000003828287812 */ /* 0x000fe200078ec0ff */
[----:B------:R-:W4:Y:S01]  /*55e0*/  LDS.128 R20, [R225+0x13000] ;  /* 0x01300000e1147984 */ /* 0x000f220000000c00 */
[----:B------:R-:W-:Y:S01]  /*55f0*/  MOV R41, RZ ;  /* 0x000000ff00297202 */ /* 0x000fe20000000f00 */
[C---:B------:R-:W-:Y:S01]  /*5600*/  IMAD R10, R0.reuse, UR18, RZ ;  /* 0x00000012000a7c24 */ /* 0x040fe2000f8e02ff */
[----:B------:R-:W3:Y:S01]  /*5610*/  LDC.64 R2, c[0x0][0x5e0] ;  /* 0x00017800ff027b82 */ /* 0x000ee20000000a00 */
[----:B------:R-:W-:Y:S01]  /*5620*/  IMAD R0, R0, UR16, RZ ;  /* 0x0000001000007c24 */ /* 0x000fe2000f8e02ff */
[----:B------:R-:W-:Y:S01]  /*5630*/  LDS.128 R32, [R225+0x16000] ;  /* 0x01600000e1207984 */ /* 0x000fe20000000c00 */
[----:B------:R-:W-:-:S03]  /*5640*/  IMAD.WIDE.U32 R12, R9, UR18, R40 ;  /* 0x00000012090c7c25 */ /* 0x000fc6000f8e0028 */
[----:B------:R-:W-:Y:S01]  /*5650*/  LDS.128 R28, [R225+0x15000] ;  /* 0x01500000e11c7984 */ /* 0x000fe20000000c00 */
[C---:B------:R-:W-:Y:S01]  /*5660*/  IMAD R11, R9.reuse, UR19, R10 ;  /* 0x00000013090b7c24 */ /* 0x040fe2000f8e020a */
[----:B------:R-:W-:Y:S01]  /*5670*/  IADD3 R42, P0, PT, R42, R12, RZ ;  /* 0x0000000c2a2a7210 */ /* 0x000fe20007f1e0ff */
[C---:B------:R-:W-:Y:S01]  /*5680*/  IMAD.WIDE.U32 R40, R9.reuse, UR16, R40 ;  /* 0x0000001009287c25 */ /* 0x040fe2000f8e0028 */
[----:B------:R-:W-:Y:S02]  /*5690*/  LDS.128 R36, [R225+0x17000] ;  /* 0x01700000e1247984 */ /* 0x000fe40000000c00 */
[----:B------:R-:W-:Y:S01]  /*56a0*/  IADD3.X R43, PT, PT, R8, R13, R11, P0, !PT ;  /* 0x0000000d082b7210 */ /* 0x000fe200007fe40b */
[----:B------:R-:W-:Y:S01]  /*56b0*/  IMAD R0, R9, UR17, R0 ;  /* 0x0000001109007c24 */ /* 0x000fe2000f8e0200 */
[----:B------:R-:W4:Y:S01]  /*56c0*/  LDS.128 R12, [R225+0x11000] ;  /* 0x01100000e10c7984 */ /* 0x000f220000000c00 */
[----:B------:R-:W-:Y:S01]  /*56d0*/  IADD3 R40, P0, PT, R24, R40, RZ ;  /* 0x0000002818287210 */ /* 0x000fe20007f1e0ff */
[----:B-1----:R-:W-:-:S02]  /*56e0*/  IMAD.WIDE.U32 R42, R4, UR24, R42 ;  /* 0x00000018042a7c25 */ /* 0x002fc4000f8e002a */
[----:B------:R-:W1:Y:S01]  /*56f0*/  LDS.128 R8, [R225+0x10000] ;  /* 0x01000000e1087984 */ /* 0x000e620000000c00 */
[----:B------:R-:W-:Y:S01]  /*5700*/  IADD3.X R41, PT, PT, R7, R41, R0, P0, !PT ;  /* 0x0000002907297210 */ /* 0x000fe200007fe400 */
[----:B------:R-:W-:Y:S02]  /*5710*/  IMAD R43, R5, UR24, R43 ;  /* 0x00000018052b7c24 */ /* 0x000fe4000f8e022b */
[----:B------:R-:W1:Y:S01]  /*5720*/  LDS.128 R24, [R225+0x14000] ;  /* 0x01400000e1187984 */ /* 0x000e620000000c00 */
[----:B---3--:R-:W-:-:S04]  /*5730*/  IMAD.WIDE.U32 R40, R2, UR24, R40 ;  /* 0x0000001802287c25 */ /* 0x008fc8000f8e0028 */
[----:B------:R-:W-:Y:S01]  /*5740*/  IMAD.WIDE.U32 R4, R6, UR18, R42 ;  /* 0x0000001206047c25 */ /* 0x000fe2000f8e002a */
[----:B------:R-:W-:-:S03]  /*5750*/  MOV R2, R40 ;  /* 0x0000002800027202 */ /* 0x000fc60000000f00 */
[----:B------:R-:W-:Y:S01]  /*5760*/  IMAD R3, R3, UR24, R41 ;  /* 0x0000001803037c24 */ /* 0x000fe2000f8e0229 */
[----:B------:R-:W-:Y:S01]  /*5770*/  LEA R40, P0, R4, UR8, 0x1 ;  /* 0x0000000804287c11 */ /* 0x000fe2000f8008ff */
[C---:B------:R-:W-:Y:S02]  /*5780*/  IMAD R0, R6.reuse, UR19, R5 ;  /* 0x0000001306007c24 */ /* 0x040fe4000f8e0205 */
[----:B------:R-:W-:-:S03]  /*5790*/  IMAD.WIDE.U32 R2, R6, UR16, R2 ;  /* 0x0000001006027c25 */ /* 0x000fc6000f8e0002 */
[----:B------:R-:W-:Y:S01]  /*57a0*/  LEA.HI.X R41, R4, UR9, R0, 0x1, P0 ;  /* 0x0000000904297c11 */ /* 0x000fe200080f0c00 */
[----:B------:R-:W-:Y:S01]  /*57b0*/  IMAD R6, R6, UR17, R3 ;  /* 0x0000001106067c24 */ /* 0x000fe2000f8e0203 */
[----:B------:R-:W-:-:S03]  /*57c0*/  LEA R4, P0, R2, UR10, 0x1 ;  /* 0x0000000a02047c11 */ /* 0x000fc6000f8008ff */
[----:B--2---:R2:W-:Y:S01]  /*57d0*/  STG.E.128 desc[UR28][R40.64+0x100], R16 ;  /* 0x0001001028007986 */ /* 0x0045e2000c101d1c */
[----:B------:R-:W-:-:S03]  /*57e0*/  LEA.HI.X R5, R2, UR11, R6, 0x1, P0 ;  /* 0x0000000b02057c11 */ /* 0x000fc600080f0c06 */
[----:B----4-:R2:W-:Y:S04]  /*57f0*/  STG.E.128 desc[UR28][R40.64+0x180], R20 ;  /* 0x0001801428007986 */ /* 0x0105e8000c101d1c */
[----:B------:R2:W-:Y:S04]  /*5800*/  STG.E.128 desc[UR28][R40.64+0x80], R12 ;  /* 0x0000800c28007986 */ /* 0x0005e8000c101d1c */
[----:B-1----:R2:W-:Y:S04]  /*5810*/  STG.E.128 desc[UR28][R40.64], R8 ;  /* 0x0000000828007986 */ /* 0x0025e8000c101d1c */
[----:B------:R2:W-:Y:S04]  /*5820*/  STG.E.128 desc[UR28][R4.64+0x100], R32 ;  /* 0x0001002004007986 */ /* 0x0005e8000c101d1c */
[----:B------:R2:W-:Y:S04]  /*5830*/  STG.E.128 desc[UR28][R4.64+0x80], R28 ;  /* 0x0000801c04007986 */ /* 0x0005e8000c101d1c */
[----:B------:R2:W-:Y:S04]  /*5840*/  STG.E.128 desc[UR28][R4.64], R24 ;  /* 0x0000001804007986 */ /* 0x0005e8000c101d1c */
[----:B------:R2:W-:Y:S02]  /*5850*/  STG.E.128 desc[UR28][R4.64+0x180], R36 ;  /* 0x0001802404007986 */ /* 0x0005e4000c101d1c */
.L_x_200:
[----:B------:R-:W-:Y:S05]  /*5860*/  BSYNC.RECONVERGENT B1 ;  /* 0x0000000000017941 */ /* 0x000fea0003800200 */
.L_x_184:
[----:B------:R-:W3:Y:S01]  /*5870*/  LDCU UR9, c[0x0][0x438] ;  /* 0x00008700ff0977ac */ /* 0x000ee20008000800 */
[----:B------:R-:W4:Y:S08]  /*5880*/  LDC R3, c[0x0][0x370] ;  /* 0x0000dc00ff037b82 */ /* 0x000f300000000800 */
[----:B-12---:R-:W1:Y:S01]  /*5890*/  LDC R9, c[0x0][0x438] ;  /* 0x00010e00ff097b82 */ /* 0x006e620000000800 */
[----:B---3--:R-:W-:-:S04]  /*58a0*/  UIADD3 UR9, UPT, UPT, UR9, 0x1f, URZ ;  /* 0x0000001f09097890 */ /* 0x008fc8000fffe0ff */
[----:B------:R-:W-:Y:S01]  /*58b0*/  USHF.R.S32.HI UR8, URZ, 0x1f, UR9 ;  /* 0x0000001fff087899 */ /* 0x000fe20008011409 */
[----:B----4-:R-:W-:-:S03]  /*58c0*/  IADD3 R226, PT, PT, R3, R226, RZ ;  /* 0x000000e203e27210 */ /* 0x010fc60007ffe0ff */
[----:B------:R-:W-:-:S04]  /*58d0*/  ULEA.HI UR8, UR8, UR9, URZ, 0x5 ;  /* 0x0000000908087291 */ /* 0x000fc8000f8f28ff */
[----:B------:R-:W-:-:S06]  /*58e0*/  USHF.R.S32.HI UR8, URZ, 0x5, UR8 ;  /* 0x00000005ff087899 */ /* 0x000fcc0008011408 */
[----:B------:R-:W-:-:S13]  /*58f0*/  ISETP.GE.AND P0, PT, R226, UR8, PT ;  /* 0x00000008e2007c0c */ /* 0x000fda000bf06270 */
[----:B-1----:R-:W-:Y:S05]  /*5900*/  @!P0 BRA `(.L_x_214) ;  /* 0xffffffa8008c8947 */ /* 0x002fea000383ffff */
[----:B------:R-:W-:Y:S05]  /*5910*/  EXIT ;  /* 0x000000000000794d */ /* 0x000fea0003800000 */
.L_x_215:
        /* <DEDUP_REMOVED lines=14> */
.L_x_2488:


//--------------------- .text._ZN5flash44flash_bwd_dq_dk_dv_loop_seqk_parallel_kernelI23Flash_bwd_kernel_traitsILi256ELi64ELi32ELi8ELi4ELi1ELi2ELb1ELb1EN7cutlass10bfloat16_tE19Flash_kernel_traitsILi256ELi64ELi32ELi8ES3_EELb0ELb0ELb0ELb0ELb0ELb1ELb1EEEvNS_16Flash_bwd_paramsE --------------------------
	.section	.text._ZN5flash44flash_bwd_dq_dk_dv_loop_seqk_parallel_kernelI23Flash_bwd_kernel_traitsILi256ELi64ELi32ELi8ELi4ELi1ELi2ELb1ELb1EN7cutlass10bfloat16_tE19Flash_kernel_traitsILi256ELi64ELi32ELi8ES3_EELb0ELb0ELb0ELb0ELb0ELb1ELb1EEEvNS_16Flash_bwd_paramsE,"ax",@progbits
	.align	128
        .global         _ZN5flash44flash_bwd_dq_dk_dv_loop_seqk_parallel_kernelI23Flash_bwd_kernel_traitsILi256ELi64ELi32ELi8ELi4ELi1ELi2ELb1ELb1EN7cutlass10bfloat16_tE19Flash_kernel_traitsILi256ELi64ELi32ELi8ES3_EELb0ELb0ELb0ELb0ELb0ELb1ELb1EEEvNS_16Flash_bwd_paramsE
        .type           _ZN5flash44flash_bwd_dq_dk_dv_loop_seqk_parallel_kernelI23Flash_bwd_kernel_traitsILi256ELi64ELi32ELi8ELi4ELi1ELi2ELb1ELb1EN7cutlass10bfloat16_tE19Flash_kernel_traitsILi256ELi64ELi32ELi8ES3_EELb0ELb0ELb0ELb0ELb0ELb1ELb1EEEvNS_16Flash_bwd_paramsE,@function
        .size           _ZN5flash44flash_bwd_dq_dk_dv_loop_seqk_parallel_kernelI23Flash_bwd_kernel_traitsILi256ELi64ELi32ELi8ELi4ELi1ELi2ELb1ELb1EN7cutlass10bfloat16_tE19Flash_kernel_traitsILi256ELi64ELi32ELi8ES3_EELb0ELb0ELb0ELb0ELb0ELb1ELb1EEEvNS_16Flash_bwd_paramsE,(.L_x_2489 - _ZN5flash44flash_bwd_dq_dk_dv_loop_seqk_parallel_kernelI23Flash_bwd_kernel_traitsILi256ELi64ELi32ELi8ELi4ELi1ELi2ELb1ELb1EN7cutlass10bfloat16_tE19Flash_kernel_traitsILi256ELi64ELi32ELi8ES3_EELb0ELb0ELb0ELb0ELb0ELb1ELb1EEEvNS_16Flash_bwd_paramsE)
        .other          _ZN5flash44flash_bwd_dq_dk_dv_loop_seqk_parallel_kernelI23Flash_bwd_kernel_traitsILi256ELi64ELi32ELi8ELi4ELi1ELi2ELb1ELb1EN7cutlass10bfloat16_tE19Flash_kernel_traitsILi256ELi64ELi32ELi8ES3_EELb0ELb0ELb0ELb0ELb0ELb1ELb1EEEvNS_16Flash_bwd_paramsE,@"STO_CUDA_ENTRY STV_DEFAULT"
_ZN5flash44flash_bwd_dq_dk_dv_loop_seqk_parallel_kernelI23Flash_bwd_kernel_traitsILi256ELi64ELi32ELi8ELi4ELi1ELi2ELb1ELb1EN7cutlass10bfloat16_tE19Flash_kernel_traitsILi256ELi64ELi32ELi8ES3_EELb0ELb0ELb0ELb0ELb0ELb1ELb1EEEvNS_16Flash_bwd_paramsE:
.text._ZN5flash44flash_bwd_dq_dk_dv_loop_seqk_parallel_kernelI23Flash_bwd_kernel_traitsILi256ELi64ELi32ELi8ELi4ELi1ELi2ELb1ELb1EN7cutlass10bfloat16_tE19Flash_kernel_traitsILi256ELi64ELi32ELi8ES3_EELb0ELb0ELb0ELb0ELb0ELb1ELb1EEEvNS_16Flash_bwd_paramsE:
        /* <DEDUP_REMOVED lines=52> */
.L_x_247:
        /* <DEDUP_REMOVED lines=46> */
.L_x_216:
[----:B-1----:R-:W-:Y:S01]  /*0620*/  IMAD.SHL.U32 R10, R226, 0x20, RZ ;  /* 0x00000020e20a7824 */ /* 0x002fe200078e00ff */
        /* <DEDUP_REMOVED lines=9> */
[----:B------:R-:W1:Y:S01]  /*06c0*/  @!P3 LDC.64 R4, c[0x0][0x398] ;  /* 0x0000e600ff04bb82 */ /* 0x000e620000000a00 */
[----:B------:R-:W-:-:S04]  /*06d0*/  SHF.R.S32.HI R234, RZ, 0x6, R6 ;  /* 0x00000006ffea7819 */ /* 0x000fc80000011406 */
[----:B------:R-:W-:-:S03]  /*06e0*/  LEA R25, R234, 0xffffffc0, 0x6 ;  /* 0xffffffc0ea197811 */ /* 0x000fc600078e30ff */
[----:B------:R-:W2:Y:S01]  /*06f0*/  @P3 LDC.64 R2, c[0x0][0x3b0] ;  /* 0x0000ec00ff023b82 */ /* 0x000ea20000000a00 */
[----:B------:R-:W-:Y:S01]  /*0700*/  SHF.R.S32.HI R23, RZ, 0x1f, R25 ;  /* 0x0000001fff177819 */ /* 0x000fe20000011419 */
[----:B-1----:R-:W-:-:S04]  /*0710*/  @!P3 IMAD.WIDE.U32 R26, R20, R4, RZ ;  /* 0x00000004141ab225 */ /* 0x002fc800078e00ff */
[----:B------:R-:W-:Y:S02]  /*0720*/  @!P3 IMAD R24, R20, R5, R27 ;  /* 0x000000051418b224 */ /* 0x000fe400078e021b */
[----:B--2---:R-:W-:-:S04]  /*0730*/  @P3 IMAD.WIDE.U32 R4, R0, R2, RZ ;  /* 0x0000000200043225 */ /* 0x004fc800078e00ff */
[----:B------:R-:W-:Y:S02]  /*0740*/  @P3 IMAD R24, R0, R3, R5 ;  /* 0x0000000300183224 */ /* 0x000fe400078e0205 */
[----:B------:R-:W-:Y:S01]  /*0750*/  @P3 IMAD.MOV.U32 R26, RZ, RZ, R4 ;  /* 0x000000ffff1a3224 */ /* 0x000fe200078e0004 */
        /* <DEDUP_REMOVED lines=10> */
[----:B------:R-:W-:Y:S06]  /*0800*/  BRA `(.L_x_219) ;  /* 0x0000000000147947 */ /* 0x000fec0003800000 */
.L_x_218:
[----:B------:R-:W1:Y:S01]  /*0810*/  LDCU.64 UR22, c[0x0][0x3b8] ;  /* 0x00007700ff1677ac */ /* 0x000e620008000a00 */
[----:B------:R-:W-:-:S05]  /*0820*/  IADD3 R16, PT, PT, R236, R237, RZ ;  /* 0x000000edec107210 */ /* 0x000fca0007ffe0ff */
[C---:B-1----:R-:W-:Y:S02]  /*0830*/  IMAD R14, R16.reuse, UR23, RZ ;  /* 0x00000017100e7c24 */ /* 0x042fe4000f8e02ff */
[----:B------:R-:W-:-:S05]  /*0840*/  IMAD.WIDE.U32 R16, R16, UR22, RZ ;  /* 0x0000001610107c25 */ /* 0x000fca000f8e00ff */
[----:B------:R-:W-:-:S07]  /*0850*/  IADD3 R14, PT, PT, R17, R14, RZ ;  /* 0x0000000e110e7210 */ /* 0x000fce0007ffe0ff */
.L_x_219:
[----:B------:R-:W1:Y:S01]  /*0860*/  LDC R2, c[0x0][0x3e8] ;  /* 0x0000fa00ff027b82 */ /* 0x000e620000000800 */
[----:B------:R-:W2:Y:S01]  /*0870*/  S2R R17, SR_CTAID.Z ;  /* 0x0000000000117919 */ /* 0x000ea20000002700 */
[----:B------:R-:W-:Y:S02]  /*0880*/  SHF.R.S32.HI R13, RZ, 0x1f, R10 ;  /* 0x0000001fff0d7819 */ /* 0x000fe4000001140a */
[----:B-1----:R-:W-:-:S04]  /*0890*/  IABS R5, R2 ;  /* 0x0000000200057213 */ /* 0x002fc80000000000 */
[----:B------:R-:W1:Y:S08]  /*08a0*/  I2F.RP R8, R5 ;  /* 0x0000000500087306 */ /* 0x000e700000209400 */
[----:B-1----:R-:W1:Y:S02]  /*08b0*/  MUFU.RCP R6, R8 ;  /* 0x0000000800067308 */ /* 0x002e640000001000 */
[----:B-1----:R-:W-:-:S06]  /*08c0*/  VIADD R6, R6, 0xffffffe ;  /* 0x0ffffffe06067836 */ /* 0x002fcc0000000000 */
[----:B------:R-:W1:Y:S02]  /*08d0*/  F2I.FTZ.U32.TRUNC.NTZ R7, R6 ;  /* 0x0000000600077305 */ /* 0x000e64000021f000 */
[----:B-1----:R-:W-:Y:S02]  /*08e0*/  IMAD.MOV R3, RZ, RZ, -R7 ;  /* 0x000000ffff037224 */ /* 0x002fe400078e0a07 */
[----:B------:R-:W-:Y:S02]  /*08f0*/  IMAD.MOV.U32 R6, RZ, RZ, RZ ;  /* 0x000000ffff067224 */ /* 0x000fe400078e00ff */
[----:B------:R-:W-:Y:S01]  /*0900*/  IMAD R4, R3, R5, RZ ;  /* 0x0000000503047224 */ /* 0x000fe200078e02ff */
[----:B--2---:R-:W-:-:S03]  /*0910*/  IABS R3, R17 ;  /* 0x0000001100037213 */ /* 0x004fc60000000000 */
        /* <DEDUP_REMOVED lines=27> */
.L_x_220:
[----:B------:R-:W1:Y:S01]  /*0ad0*/  LDCU.64 UR20, c[0x0][0x3c0] ;  /* 0x00007800ff1477ac */ /* 0x000e620008000a00 */
[----:B------:R-:W-:-:S05]  /*0ae0*/  IADD3 R2, PT, PT, R236, R237, RZ ;  /* 0x000000edec027210 */ /* 0x000fca0007ffe0ff */
[C---:B-1----:R-:W-:Y:S02]  /*0af0*/  IMAD R15, R2.reuse, UR21, RZ ;  /* 0x00000015020f7c24 */ /* 0x042fe4000f8e02ff */
[----:B------:R-:W-:-:S05]  /*0b00*/  IMAD.WIDE.U32 R2, R2, UR20, RZ ;  /* 0x0000001402027c25 */ /* 0x000fca000f8e00ff */
[----:B------:R-:W-:Y:S02]  /*0b10*/  IADD3 R15, PT, PT, R3, R15, RZ ;  /* 0x0000000f030f7210 */ /* 0x000fe40007ffe0ff */
[----:B------:R-:W-:-:S07]  /*0b20*/  MOV R18, R2 ;  /* 0x0000000200127202 */ /* 0x000fce0000000f00 */
.L_x_221:
        /* <DEDUP_REMOVED lines=20> */
[----:B------:R-:W-:Y:S02]  /*0c70*/  IMAD R3, R3, R8, R2 ;  /* 0x0000000803037224 */ /* 0x000fe400078e0202 */
[----:B------:R-:W-:-:S03]  /*0c80*/  IMAD.WIDE.U32 R8, R4, UR10, RZ ;  /* 0x0000000a04087c25 */ /* 0x000fc6000f8e00ff */
[----:B------:R-:W-:-:S05]  /*0c90*/  IADD3 R3, PT, PT, R5, R3, RZ ;  /* 0x0000000305037210 */ /* 0x000fca0007ffe0ff */
[----:B------:R-:W-:-:S04]  /*0ca0*/  IMAD R22, R3, UR10, RZ ;  /* 0x0000000a03167c24 */ /* 0x000fc8000f8e02ff */
[----:B------:R-:W-:-:S05]  /*0cb0*/  IMAD R22, R4, UR8, R22 ;  /* 0x0000000804167c24 */ /* 0x000fca000f8e0216 */
[----:B------:R-:W-:Y:S01]  /*0cc0*/  IADD3 R22, PT, PT, R9, R22, RZ ;  /* 0x0000001609167210 */ /* 0x000fe20007ffe0ff */
[----:B------:R-:W-:Y:S06]  /*0cd0*/  BRA `(.L_x_223) ;  /* 0x00000000000c7947 */ /* 0x000fec0003800000 */
.L_x_222:
[-C--:B------:R-:W-:Y:S02]  /*0ce0*/  IMAD R22, R7, R0.reuse, RZ ;  /* 0x0000000007167224 */ /* 0x080fe400078e02ff */
[----:B------:R-:W-:-:S05]  /*0cf0*/  IMAD.WIDE.U32 R8, R6, R0, RZ ;  /* 0x0000000006087225 */ /* 0x000fca00078e00ff */
[----:B------:R-:W-:-:S07]  /*0d00*/  IADD3 R22, PT, PT, R9, R22, RZ ;  /* 0x0000001609167210 */ /* 0x000fce0007ffe0ff */
.L_x_223:
        /* <DEDUP_REMOVED lines=20> */
.L_x_224:
[----:B------:R-:W1:Y:S01]  /*0e50*/  LDC R21, c[0x0][0x434] ;  /* 0x00010d00ff157b82 */ /* 0x000e620000000800 */
[----:B------:R-:W-:-:S04]  /*0e60*/  IMAD R2, R20, R30, R17 ;  /* 0x0000001e14027224 */ /* 0x000fc800078e0211 */
[----:B-1----:R-:W-:-:S03]  /*0e70*/  IMAD R21, R2, R21, RZ ;  /* 0x0000001502157224 */ /* 0x002fc600078e02ff */
.L_x_225:
        /* <DEDUP_REMOVED lines=11> */
.L_x_226:
[----:B------:R-:W1:Y:S01]  /*0f30*/  LDC R29, c[0x0][0x444] ;  /* 0x00011100ff1d7b82 */ /* 0x000e620000000800 */
[----:B------:R-:W-:-:S04]  /*0f40*/  IMAD R0, R20, R30, R17 ;  /* 0x0000001e14007224 */ /* 0x000fc800078e0211 */
[----:B-1----:R-:W-:-:S07]  /*0f50*/  IMAD R29, R0, R29, RZ ;  /* 0x0000001d001d7224 */ /* 0x002fce00078e02ff */
.L_x_227:
[----:B------:R-:W1:Y:S01]  /*0f60*/  S2R R0, SR_TID.X ;  /* 0x0000000000007919 */ /* 0x000e620000002100 */
[----:B------:R-:W2:Y:S01]  /*0f70*/  LDC.64 R6, c[0x0][0x5f8] ;  /* 0x00017e00ff067b82 */ /* 0x000ea20000000a00 */
[--C-:B------:R-:W-:Y:S01]  /*0f80*/  IADD3 R33, P1, P0, R32, R8, R34.reuse ;  /* 0x0000000820217210 */ /* 0x100fe2000783e022 */
[----:B------:R-:W-:Y:S01]  /*0f90*/  IMAD R30, R30, UR10, RZ ;  /* 0x0000000a1e1e7c24 */ /* 0x000fe2000f8e02ff */
[----:B------:R-:W-:Y:S01]  /*0fa0*/  ISETP.NE.AND P4, PT, RZ, UR9, PT ;  /* 0x00000009ff007c0c */ /* 0x000fe2000bf85270 */
[----:B------:R-:W3:Y:S01]  /*0fb0*/  LDCU.64 UR18, c[0x0][0x3c8] ;  /* 0x00007900ff1277ac */ /* 0x000ee20008000a00 */
[----:B------:R-:W-:Y:S01]  /*0fc0*/  SHF.R.S32.HI R34, RZ, 0x1f, R34 ;  /* 0x0000001fff227819 */ /* 0x000fe20000011422 */
[C---:B------:R-:W-:Y:S01]  /*0fd0*/  IMAD R29, R234.reuse, 0x40, R29 ;  /* 0x00000040ea1d7824 */ /* 0x040fe200078e021d */
[----:B------:R-:W-:Y:S01]  /*0fe0*/  LEA R21, R234, R21, 0x6 ;  /* 0x00000015ea157211 */ /* 0x000fe200078e30ff */
[----:B------:R-:W4:Y:S01]  /*0ff0*/  LDC.64 R4, c[0x0][0x3b0] ;  /* 0x0000ec00ff047b82 */ /* 0x000f220000000a00 */
[----:B------:R-:W-:Y:S01]  /*1000*/  IADD3.X R31, PT, PT, R31, R22, R34, P1, P0 ;  /* 0x000000161f1f7210 */ /* 0x000fe20000fe0422 */
[----:B------:R-:W5:Y:S01]  /*1010*/  LDCU.64 UR8, c[0x0][0x570] ;  /* 0x0000ae00ff0877ac */ /* 0x000f620008000a00 */
[----:B------:R-:W-:Y:S01]  /*1020*/  BSSY.RECONVERGENT B1, `(.L_x_217) ;  /* 0x00004b2000017945 */ /* 0x000fe20003800200 */
[----:B------:R-:W5:Y:S04]  /*1030*/  LDCU.64 UR16, c[0x0][0x380] ;  /* 0x00007000ff1077ac */ /* 0x000f680008000a00 */
[----:B------:R-:W3:Y:S01]  /*1040*/  LDC.64 R2, c[0x0][0x590] ;  /* 0x00016400ff027b82 */ /* 0x000ee20000000a00 */
[----:B------:R-:W5:Y:S01]  /*1050*/  LDCU.64 UR10, c[0x0][0x550] ;  /* 0x0000aa00ff0a77ac */ /* 0x000f620008000a00 */
[----:B--2---:R-:W-:-:S06]  /*1060*/  IMAD.WIDE.U32 R8, R6, UR26, RZ ;  /* 0x0000001a06087c25 */ /* 0x004fcc000f8e00ff */
[----:B------:R-:W2:Y:S01]  /*1070*/  LDC.64 R244, c[0x0][0x420] ;  /* 0x00010800fff47b82 */ /* 0x000ea20000000a00 */
[----:B------:R-:W-:Y:S01]  /*1080*/  IMAD R7, R7, UR26, R9 ;  /* 0x0000001a07077c24 */ /* 0x000fe2000f8e0209 */
[----:B------:R-:W-:Y:S02]  /*1090*/  SEL R8, R8, RZ, P4 ;  /* 0x000000ff08087207 */ /* 0x000fe40002000000 */
[----:B-1----:R-:W-:Y:S01]  /*10a0*/  SHF.R.U32.HI R32, RZ, 0x5, R0 ;  /* 0x00000005ff207819 */ /* 0x002fe20000011600 */
[C---:B------:R-:W-:Y:S01]  /*10b0*/  IMAD.SHL.U32 R6, R0.reuse, 0x8, RZ ;  /* 0x0000000800067824 */ /* 0x040fe200078e00ff */
[----:B------:R-:W-:Y:S02]  /*10c0*/  LOP3.LUT R35, R0, 0x1f, RZ, 0xc0, !PT ;  /* 0x0000001f00237812 */ /* 0x000fe400078ec0ff */
[----:B------:R-:W-:Y:S02]  /*10d0*/  SEL R7, R7, RZ, P4 ;  /* 0x000000ff07077207 */ /* 0x000fe40002000000 */
[----:B------:R-:W-:Y:S01]  /*10e0*/  LOP3.LUT R22, R6, 0x38, RZ, 0xc0, !PT ;  /* 0x0000003806167812 */ /* 0x000fe200078ec0ff */
[----:B------:R-:W-:-:S02]  /*10f0*/  IMAD R32, R30, R32, R35 ;  /* 0x000000201e207224 */ /* 0x000fc400078e0223 */
[C---:B---3--:R-:W-:Y:S01]  /*1100*/  IMAD R34, R23.reuse, R2, RZ ;  /* 0x0000000217227224 */ /* 0x048fe200078e02ff */
[----:B------:R-:W-:Y:S01]  /*1110*/  IADD3 R36, P3, PT, R22, R28, RZ ;  /* 0x0000001c16247210 */ /* 0x000fe20007f7e0ff */
[-C--:B----4-:R-:W-:Y:S01]  /*1120*/  IMAD R28, R23, R4.reuse, RZ ;  /* 0x00000004171c7224 */ /* 0x090fe200078e02ff */
[----:B------:R-:W-:Y:S01]  /*1130*/  IADD3 R33, P1, P0, R32, R33, R8 ;  /* 0x0000002120217210 */ /* 0x000fe2000783e008 */
[----:B------:R-:W-:Y:S01]  /*1140*/  IMAD.MOV.U32 R23, RZ, RZ, RZ ;  /* 0x000000ffff177224 */ /* 0x000fe200078e00ff */
[----:B------:R-:W1:Y:S01]  /*1150*/  LDC.64 R8, c[0x0][0x598] ;  /* 0x00016600ff087b82 */ /* 0x000e620000000a00 */
[----:B------:R-:W-:Y:S01]  /*1160*/  IMAD.X R37, RZ, RZ, R27, P3 ;  /* 0x000000ffff257224 */ /* 0x000fe200018e061b */
[----:B------:R-:W-:Y:S01]  /*1170*/  SHF.R.S32.HI R32, RZ, 0x1f, R32 ;  /* 0x0000001fff207819 */ /* 0x000fe20000011420 */
[C---:B------:R-:W-:Y:S01]  /*1180*/  IMAD.WIDE.U32 R38, R25.reuse, R4, R22 ;  /* 0x0000000419267225 */ /* 0x040fe200078e0016 */
[----:B------:R-:W-:Y:S02]  /*1190*/  SHF.L.U64.HI R227, R2, 0x5, R3 ;  /* 0x0000000502e37819 */ /* 0x000fe40000010203 */
[----:B------:R-:W-:Y:S01]  /*11a0*/  IADD3.X R31, PT, PT, R32, R31, R7, P1, P0 ;  /* 0x0000001f201f7210 */ /* 0x000fe20000fe0407 */
[C---:B------:R-:W-:Y:S01]  /*11b0*/  IMAD R27, R25.reuse, R5, R28 ;  /* 0x00000005191b7224 */ /* 0x040fe200078e021c */
[----:B------:R-:W-:Y:S01]  /*11c0*/  IADD3 R26, P3, PT, R26, R38, RZ ;  /* 0x000000261a1a7210 */ /* 0x000fe20007f7e0ff */
[C---:B------:R-:W-:Y:S01]  /*11d0*/  IMAD R34, R25.reuse, R3, R34 ;  /* 0x0000000319227224 */ /* 0x040fe200078e0222 */
[----:B------:R-:W-:Y:S01]  /*11e0*/  SHF.R.U32.HI R7, RZ, 0x3, R0 ;  /* 0x00000003ff077819 */ /* 0x000fe20000011600 */
[----:B------:R-:W-:Y:S01]  /*11f0*/  IMAD.WIDE.U32 R40, R25, R2, R36 ;  /* 0x0000000219287225 */ /* 0x000fe200078e0024 */
[----:B------:R-:W-:Y:S01]  /*1200*/  IADD3.X R27, PT, PT, R24, R39, R27, P3, !PT ;  /* 0x00000027181b7210 */ /* 0x000fe20001ffe41b */
[----:B------:R-:W3:Y:S02]  /*1210*/  LDC.64 R36, c[0x0][0x5e8] ;  /* 0x00017a00ff247b82 */ /* 0x000ee40000000a00 */
[----:B------:R-:W-:Y:S01]  /*1220*/  IMAD.SHL.U32 R30, R30, 0x40, RZ ;  /* 0x000000401e1e7824 */ /* 0x000fe200078e00ff */
[----:B------:R-:W-:Y:S01]  /*1230*/  IADD3 R41, PT, PT, R41, R34, RZ ;  /* 0x0000002229297210 */ /* 0x000fe20007ffe0ff */
[----:B------:R-:W-:-:S03]  /*1240*/  IMAD.WIDE.U32 R26, R17, UR18, R26 ;  /* 0x00000012111a7c25 */ /* 0x000fc6000f8e001a */
[C---:B------:R-:W-:Y:S01]  /*1250*/  IADD3 R33, P0, PT, R30.reuse, R33, RZ ;  /* 0x000000211e217210 */ /* 0x040fe20007f1e0ff */
[----:B------:R-:W-:Y:S02]  /*1260*/  IMAD R27, R17, UR19, R27 ;  /* 0x00000013111b7c24 */ /* 0x000fe4000f8e021b */
[----:B--2---:R-:W-:Y:S01]  /*1270*/  IMAD.WIDE R244, R21, 0x4, R244 ;  /* 0x0000000415f47825 */ /* 0x004fe200078e02f4 */
[----:B------:R-:W-:Y:S02]  /*1280*/  LEA.HI.X.SX32 R30, R30, R31, 0x1, P0 ;  /* 0x0000001f1e1e7211 */ /* 0x000fe400000f0eff */
[----:B-----5:R-:W-:Y:S01]  /*1290*/  LEA R250, P0, R33, UR8, 0x2 ;  /* 0x0000000821fa7c11 */ /* 0x020fe2000f8010ff */
[----:B-1----:R-:W-:-:S03]  /*12a0*/  IMAD.WIDE.U32 R40, R17, R8, R40 ;  /* 0x0000000811287225 */ /* 0x002fc600078e0028 */
[----:B------:R-:W-:Y:S01]  /*12b0*/  LEA.HI.X R251, R33, UR9, R30, 0x2, P0 ;  /* 0x0000000921fb7c11 */ /* 0x000fe200080f141e */
[----:B------:R-:W-:Y:S01]  /*12c0*/  IMAD R41, R17, R9, R41 ;  /* 0x0000000911297224 */ /* 0x000fe200078e0229 */
[----:B------:R-:W-:Y:S01]  /*12d0*/  ISETP.GT.AND P0, PT, R19, RZ, PT ;  /* 0x000000ff1300720c */ /* 0x000fe20003f04270 */
[----:B------:R-:W-:-:S04]  /*12e0*/  IMAD.WIDE.U32 R26, R7, R4, R26 ;  /* 0x00000004071a7225 */ /* 0x000fc800078e001a */
[----:B------:R-:W-:Y:S01]  /*12f0*/  IMAD.WIDE.U32 R40, R7, R2, R40 ;  /* 0x0000000207287225 */ /* 0x000fe200078e0028 */
[----:B------:R-:W-:-:S03]  /*1300*/  LEA R242, P3, R26, UR16, 0x1 ;  /* 0x000000101af27c11 */ /* 0x000fc6000f8608ff */
[C---:B------:R-:W-:Y:S01]  /*1310*/  IMAD R8, R7.reuse, R5, R27 ;  /* 0x0000000507087224 */ /* 0x040fe200078e021b */
[----:B------:R-:W-:Y:S01]  /*1320*/  LEA R240, P1, R40, UR10, 0x1 ;  /* 0x0000000a28f07c11 */ /* 0x000fe2000f8208ff */
[----:B------:R-:W-:Y:S01]  /*1330*/  IMAD R9, R7, R3, R41 ;  /* 0x0000000307097224 */ /* 0x000fe200078e0229 */
[----:B------:R-:W-:Y:S01]  /*1340*/  SHF.L.U64.HI R5, R4, 0x5, R5 ;  /* 0x0000000504057819 */ /* 0x000fe20000010205 */
[----:B---3--:R-:W-:Y:S01]  /*1350*/  IMAD.WIDE R228, R29, 0x4, R36 ;  /* 0x000000041de47825 */ /* 0x008fe200078e0224 */
        /* <DEDUP_REMOVED lines=17> */
.L_x_229:
[----:B------:R-:W1:Y:S01]  /*1470*/  LDCU.64 UR22, c[0x0][0x5c0] ;  /* 0x0000b800ff1677ac */ /* 0x000e620008000a00 */
[----:B------:R-:W-:-:S05]  /*1480*/  IADD3 R0, PT, PT, R236, R237, RZ ;  /* 0x000000edec007210 */ /* 0x000fca0007ffe0ff */
[C---:B-1----:R-:W-:Y:S02]  /*1490*/  IMAD R2, R0.reuse, UR23, RZ ;  /* 0x0000001700027c24 */ /* 0x042fe4000f8e02ff */
[----:B------:R-:W-:-:S05]  /*14a0*/  IMAD.WIDE.U32 R4, R0, UR22, RZ ;  /* 0x0000001600047c25 */ /* 0x000fca000f8e00ff */
[----:B------:R-:W-:Y:S02]  /*14b0*/  IADD3 R0, PT, PT, R5, R2, RZ ;  /* 0x0000000205007210 */ /* 0x000fe40007ffe0ff */
[----:B------:R-:W-:Y:S02]  /*14c0*/  MOV R2, R4 ;  /* 0x0000000400027202 */ /* 0x000fe40000000f00 */
.L_x_230:
        /* <DEDUP_REMOVED lines=11> */
.L_x_231:
[----:B------:R-:W1:Y:S01]  /*1580*/  LDCU.64 UR20, c[0x0][0x5c8] ;  /* 0x0000b900ff1477ac */ /* 0x000e620008000a00 */
[----:B------:R-:W-:-:S05]  /*1590*/  IADD3 R236, PT, PT, R236, R237, RZ ;  /* 0x000000edecec7210 */ /* 0x000fca0007ffe0ff */
[C---:B-1----:R-:W-:Y:S02]  /*15a0*/  IMAD R20, R236.reuse, UR21, RZ ;  /* 0x00000015ec147c24 */ /* 0x042fe4000f8e02ff */
[----:B------:R-:W-:-:S05]  /*15b0*/  IMAD.WIDE.U32 R4, R236, UR20, RZ ;  /* 0x00000014ec047c25 */ /* 0x000fca000f8e00ff */
[----:B------:R-:W-:Y:S02]  /*15c0*/  IADD3 R20, PT, PT, R5, R20, RZ ;  /* 0x0000001405147210 */ /* 0x000fe40007ffe0ff */
.L_x_232:
        /* <DEDUP_REMOVED lines=23> */
[C---:B------:R-:W-:Y:S01]  /*1740*/  IMAD R0, R7.reuse, UR23, R5 ;  /* 0x0000001707007c24 */ /* 0x040fe2000f8e0205 */
        /* <DEDUP_REMOVED lines=13> */
.L_x_228:
        /* <DEDUP_REMOVED lines=28> */
.L_x_235:
[----:B------:R2:W-:Y:S04]  /*19e0*/  STS.128 [R225+0x14000], RZ ;  /* 0x014000ffe1007388 */ /* 0x0005e80000000c00 */
[----:B------:R2:W-:Y:S04]  /*19f0*/  STS.128 [R225+0x15000], RZ ;  /* 0x015000ffe1007388 */ /* 0x0005e80000000c00 */
[----:B------:R2:W-:Y:S04]  /*1a00*/  STS.128 [R225+0x16000], RZ ;  /* 0x016000ffe1007388 */ /* 0x0005e80000000c00 */
[----:B------:R2:W-:Y:S02]  /*1a10*/  STS.128 [R225+0x17000], RZ ;  /* 0x017000ffe1007388 */ /* 0x0005e40000000c00 */
.L_x_236:
[----:B------:R-:W-:Y:S05]  /*1a20*/  BSYNC.RECONVERGENT B0 ;  /* 0x0000000000007941 */ /* 0x000fea0003800200 */
.L_x_234:
        /* <DEDUP_REMOVED lines=83> */
.L_x_238:
[----:B------:R4:W-:Y:S04]  /*1f60*/  STS.128 [R225+0x10000], RZ ;  /* 0x010000ffe1007388 */ /* 0x0009e80000000c00 */
[----:B------:R4:W-:Y:S04]  /*1f70*/  STS.128 [R225+0x11000], RZ ;  /* 0x011000ffe1007388 */ /* 0x0009e80000000c00 */
[----:B------:R4:W-:Y:S04]  /*1f80*/  STS.128 [R225+0x12000], RZ ;  /* 0x012000ffe1007388 */ /* 0x0009e80000000c00 */
[----:B------:R4:W-:Y:S02]  /*1f90*/  STS.128 [R225+0x13000], RZ ;  /* 0x013000ffe1007388 */ /* 0x0009e40000000c00 */
.L_x_239:
[----:B------:R-:W-:Y:S05]  /*1fa0*/  BSYNC.RECONVERGENT B0 ;  /* 0x0000000000007941 */ /* 0x000fea0003800200 */
.L_x_237:
[----:B------:R-:W2:Y:S01]  /*1fb0*/  S2R R208, SR_TID.X ;  /* 0x0000000000d07919 */ /* 0x000ea20000002100 */
[C---:B---3--:R-:W-:Y:S01]  /*1fc0*/  IMAD.SHL.U32 R3, R0.reuse, 0x20, RZ ;  /* 0x0000002000037824 */ /* 0x048fe200078e00ff */
[C---:B------:R-:W-:Y:S01]  /*1fd0*/  LOP3.LUT P2, RZ, R0.reuse, 0x4, RZ, 0xc0, !PT ;  /* 0x0000000400ff7812 */ /* 0x040fe2000784c0ff */
[C---:B------:R-:W-:Y:S01]  /*1fe0*/  IMAD.SHL.U32 R218, R0.reuse, 0x40, RZ ;  /* 0x0000004000da7824 */ /* 0x040fe200078e00ff */
[----:B------:R-:W0:Y:S01]  /*1ff0*/  LDGDEPBAR ;  /* 0x00000000000079af */ /* 0x000e220000000000 */
[----:B------:R-:W-:Y:S01]  /*2000*/  LOP3.LUT P0, RZ, R0, 0x2, RZ, 0xc0, !PT ;  /* 0x0000000200ff7812 */ /* 0x000fe2000780c0ff */
[----:B------:R-:W-:Y:S01]  /*2010*/  IMAD.MOV.U32 R216, RZ, RZ, 0x20 ;  /* 0x00000020ffd87424 */ /* 0x000fe200078e00ff */
[----:B------:R-:W-:Y:S01]  /*2020*/  LOP3.LUT R219, R3, 0x200, RZ, 0xc0, !PT ;  /* 0x0000020003db7812 */ /* 0x000fe200078ec0ff */
[----:B------:R-:W-:Y:S01]  /*2030*/  VIADD R10, R10, 0x20 ;  /* 0x000000200a0a7836 */ /* 0x000fe20000000000 */
[C---:B-1----:R-:W-:Y:S01]  /*2040*/  LOP3.LUT R5, R218.reuse, 0x1c0, RZ, 0xc0, !PT ;  /* 0x000001c0da057812 */ /* 0x042fe200078ec0ff */
[----:B------:R-:W1:Y:S01]  /*2050*/  LDC R239, c[0x0][0x44c] ;  /* 0x00011300ffef7b82 */ /* 0x000e620000000800 */
[--C-:B------:R-:W-:Y:S01]  /*2060*/  LOP3.LUT R219, R219, 0x1c00, R6.reuse, 0xf8, !PT ;  /* 0x00001c00dbdb7812 */ /* 0x100fe200078ef806 */
[----:B------:R-:W3:Y:S01]  /*2070*/  LDCU UR8, c[0x0][0x590] ;  /* 0x0000b200ff0877ac */ /* 0x000ee20008000800 */
[----:B------:R-:W-:Y:S01]  /*2080*/  LOP3.LUT R6, R5, 0x38, R6, 0xf8, !PT ;  /* 0x0000003805067812 */ /* 0x000fe200078ef806 */
[----:B------:R-:W-:Y:S01]  /*2090*/  IMAD.MOV.U32 R217, RZ, RZ, 0x40 ;  /* 0x00000040ffd97424 */ /* 0x000fe200078e00ff */
[----:B------:R-:W-:Y:S01]  /*20a0*/  LOP3.LUT R218, R218, 0x200, RZ, 0xc0, !PT ;  /* 0x00000200dada7812 */ /* 0x000fe200078ec0ff */
[----:B------:R-:W-:Y:S01]  /*20b0*/  IMAD.MOV.U32 R246, RZ, RZ, 0x240 ;  /* 0x00000240fff67424 */ /* 0x000fe200078e00ff */
[----:B------:R-:W-:-:S02]  /*20c0*/  LOP3.LUT R8, R6, 0x8, R0, 0x78, !PT ;  /* 0x0000000806087812 */ /* 0x000fc400078e7800 */
[----:B------:R-:W-:Y:S02]  /*20d0*/  CS2R R126, SRZ ;  /* 0x00000000007e7805 */ /* 0x000fe4000001ff00 */
[----:B------:R-:W-:Y:S02]  /*20e0*/  LOP3.LUT R218, R218, 0xc00, R3, 0xf8, !PT ;  /* 0x00000c00dada7812 */ /* 0x000fe400078ef803 */
[----:B------:R-:W-:Y:S02]  /*20f0*/  CS2R R124, SRZ ;  /* 0x00000000007c7805 */ /* 0x000fe4000001ff00 */
[----:B------:R-:W-:Y:S02]  /*2100*/  SHF.R.U32.HI R3, RZ, 0x1, R0 ;  /* 0x00000001ff037819 */ /* 0x000fe40000011600 */
[----:B------:R-:W-:Y:S02]  /*2110*/  CS2R R130, SRZ ;  /* 0x0000000000827805 */ /* 0x000fe4000001ff00 */
[----:B------:R-:W-:-:S02]  /*2120*/  LOP3.LUT R219, R219, R8, RZ, 0xfc, !PT ;  /* 0x00000008dbdb7212 */ /* 0x000fc400078efcff */
[----:B------:R-:W-:Y:S02]  /*2130*/  CS2R R128, SRZ ;  /* 0x0000000000807805 */ /* 0x000fe4000001ff00 */
[----:B------:R-:W-:Y:S02]  /*2140*/  LOP3.LUT R3, R6, 0x8, R3, 0x78, !PT ;  /* 0x0000000806037812 */ /* 0x000fe400078e7803 */
[----:B------:R-:W-:Y:S02]  /*2150*/  CS2R R122, SRZ ;  /* 0x00000000007a7805 */ /* 0x000fe4000001ff00 */
[----:B------:R-:W-:Y:S01]  /*2160*/  LEA R219, R219, UR6, 0x1 ;  /* 0x00000006dbdb7c11 */ /* 0x000fe2000f8e08ff */
        /* <DEDUP_REMOVED lines=83> */
[----:B------:R-:W1:Y:S01]  /*26a0*/  LDCU UR10, c[0x0][0x45c] ;  /* 0x00008b80ff0a77ac */ /* 0x000e620008000800 */
[----:B---3--:R-:W-:Y:S01]  /*26b0*/  USHF.L.U32 UR8, UR8, 0x6, URZ ;  /* 0x0000000608087899 */ /* 0x008fe200080006ff */
[----:B----4-:R-:W-:-:S04]  /*26c0*/  @P1 LOP3.LUT R4, R214, 0x6, RZ, 0xc0, !PT ;  /* 0x00000006d6041812 */ /* 0x010fc800078ec0ff */
[----:B--2---:R-:W-:-:S07]  /*26d0*/  @P1 LOP3.LUT R249, R4, 0x70, R3, 0xf8, !PT ;  /* 0x0000007004f91812 */ /* 0x004fce00078ef803 */
.L_x_242:
[----:B------:R-:W0:Y:S01]  /*26e0*/  LDGDEPBAR ;  /* 0x00000000000079af */ /* 0x000e220000000000 */
[----:B------:R-:W-:Y:S01]  /*26f0*/  @P1 LEA R80, R226, R249, 0x5 ;  /* 0x000000f9e2501211 */ /* 0x000fe200078e28ff */
[C---:B-----5:R-:W-:Y:S01]  /*2700*/  FMUL.FTZ R83, R233.reuse, 1.4426950216293334961 ;  /* 0x3fb8aa3be9537820 */ /* 0x060fe20000410000 */
[----:B------:R-:W-:Y:S01]  /*2710*/  FSETP.NEU.FTZ.AND P2, PT, R233, -INF , PT ;  /* 0xff800000e900780b */ /* 0x000fe20003f5d000 */
[----:B------:R-:W-:Y:S01]  /*2720*/  FMUL.FTZ R73, R232, 1.4426950216293334961 ;  /* 0x3fb8aa3be8497820 */ /* 0x000fe20000410000 */
[C---:B------:R-:W-:Y:S02]  /*2730*/  @P1 IADD3 R76, PT, PT, R80.reuse, 0x1, RZ ;  /* 0x00000001504c1810 */ /* 0x040fe40007ffe0ff */
[-C--:B------:R-:W-:Y:S02]  /*2740*/  @P1 ISETP.GE.AND P3, PT, R80, R235.reuse, PT ;  /* 0x000000eb5000120c */ /* 0x080fe40003f66270 */
[-C--:B------:R-:W-:Y:S02]  /*2750*/  @P1 ISETP.GE.AND P4, PT, R76, R235.reuse, PT ;  /* 0x000000eb4c00120c */ /* 0x080fe40003f86270 */
[C---:B------:R-:W-:Y:S02]  /*2760*/  @P1 IADD3 R76, PT, PT, R80.reuse, 0x8, RZ ;  /* 0x00000008504c1810 */ /* 0x040fe40007ffe0ff */
[----:B------:R-:W-:Y:S02]  /*2770*/  @P1 IADD3 R80, PT, PT, R80, 0x9, RZ ;  /* 0x0000000950501810 */ /* 0x000fe40007ffe0ff */
[----:B------:R-:W-:Y:S02]  /*2780*/  FSEL R83, R83, RZ, P2 ;  /* 0x000000ff53537208 */ /* 0x000fe40001000000 */
[----:B------:R-:W-:Y:S02]  /*2790*/  FSETP.NEU.FTZ.AND P2, PT, R232, -INF , PT ;  /* 0xff800000e800780b */ /* 0x000fe40003f5d000 */
[-C--:B------:R-:W-:Y:S02]  /*27a0*/  @P1 ISETP.GE.AND P6, PT, R80, R235.reuse, PT ;  /* 0x000000eb5000120c */ /* 0x080fe40003fc6270 */
[----:B------:R-:W-:Y:S02]  /*27b0*/  @P1 ISETP.GE.AND P5, PT, R76, R235, PT ;  /* 0x000000eb4c00120c */ /* 0x000fe40003fa6270 */
[----:B------:R-:W-:Y:S01]  /*27c0*/  FSEL R73, R73, RZ, P2 ;  /* 0x000000ff49497208 */ /* 0x000fe20001000000 */
[----:B------:R-:W-:Y:S04]  /*27d0*/  DEPBAR.LE SB0, 0x0 ;  /* 0x000080000000791a */ /* 0x000fe80000000000 */
[----:B------:R-:W-:Y:S01]  /*27e0*/  BAR.SYNC.DEFER_BLOCKING 0x0 ;  /* 0x0000000000007b1d */ /* 0x000fe20000010000 */
[----:B------:R-:W-:Y:S02]  /*27f0*/  LEA R75, R238, UR4, 0x1 ;  /* 0x00000004ee4b7c11 */ /* 0x000fe4000f8e08ff */
[----:B------:R-:W-:Y:S02]  /*2800*/  LEA R221, R213, UR4, 0x1 ;  /* 0x00000004d5dd7c11 */ /* 0x000fe4000f8e08ff */
[----:B------:R-:W-:Y:S02]  /*2810*/  MOV R231, R229 ;  /* 0x000000e500e77202 */ /* 0x000fe40000000f00 */
[----:B------:R-:W-:Y:S01]  /*2820*/  SHF.R.U32.HI R200, RZ, 0x1, R208 ;  /* 0x00000001ffc87819 */ /* 0x000fe200000116d0 */
        /* <DEDUP_REMOVED lines=66> */
[----:B-1----:R-:W-:Y:S01]  /*2c50*/  FMUL.FTZ R69, R5, UR11 ;  /* 0x0000000b05457c20 */ /* 0x002fe20008410000 */
[----:B------:R-:W-:Y:S01]  /*2c60*/  FMUL.FTZ R71, R7, UR11 ;  /* 0x0000000b07477c20 */ /* 0x000fe20008410000 */
[----:B------:R-:W-:Y:S01]  /*2c70*/  FMUL.FTZ R68, R4, UR11 ;  /* 0x0000000b04447c20 */ /* 0x000fe20008410000 */
[----:B------:R-:W-:Y:S03]  /*2c80*/  FMUL.FTZ R70, R6, UR11 ;  /* 0x0000000b06467c20 */ /* 0x000fe60008410000 */
[----:B------:R-:W1:Y:S02]  /*2c90*/  MUFU.TANH R69, R69 ;  /* 0x0000004500457308 */ /* 0x000e640000002400 */
[----:B------:R-:W-:Y:S01]  /*2ca0*/  FMUL.FTZ R72, R8, UR11 ;  /* 0x0000000b08487c20 */ /* 0x000fe20008410000 */
[----:B------:R-:W-:Y:S01]  /*2cb0*/  FMUL.FTZ R74, R9, UR11 ;  /* 0x0000000b094a7c20 */ /* 0x000fe20008410000 */
[----:B------:R-:W-:Y:S01]  /*2cc0*/  FMUL.FTZ R78, R10, UR11 ;  /* 0x0000000b0a4e7c20 */ /* 0x000fe20008410000 */
[----:B------:R-:W-:Y:S05]  /*2cd0*/  FMUL.FTZ R87, R11, UR11 ;  /* 0x0000000b0b577c20 */ /* 0x000fea0008410000 */
[----:B------:R-:W2:Y:S10]  /*2ce0*/  MUFU.TANH R71, R71 ;  /* 0x0000004700477308 */ /* 0x000eb40000002400 */
[----:B------:R-:W3:Y:S01]  /*2cf0*/  MUFU.TANH R68, R68 ;  /* 0x0000004400447308 */ /* 0x000ee20000002400 */
[-C--:B-1----:R-:W-:Y:S02]  /*2d00*/  MOV R80, R69.reuse ;  /* 0x0000004500507202 */ /* 0x082fe40000000f00 */
[C---:B------:R-:W-:Y:S01]  /*2d10*/  @P1 FSEL R80, R69.reuse, -INF , !P4 ;  /* 0xff80000045501808 */ /* 0x040fe20006000000 */
[----:B------:R-:W-:Y:S06]  /*2d20*/  FFMA.FTZ R69, -R69, R69, 1 ;  /* 0x3f80000045457423 */ /* 0x000fec0000010145 */
[----:B------:R-:W1:Y:S01]  /*2d30*/  MUFU.TANH R72, R72 ;  /* 0x0000004800487308 */ /* 0x000e620000002400 */
[----:B------:R-:W-:Y:S01]  /*2d40*/  FFMA.FTZ R85, R80, UR10, -R83 ;  /* 0x0000000a50557c23 */ /* 0x000fe20008010853 */
[-C--:B--2---:R-:W-:Y:S01]  /*2d50*/  MOV R76, R71.reuse ;  /* 0x00000047004c7202 */ /* 0x084fe20000000f00 */
[----:B------:R-:W-:Y:S01]  /*2d60*/  FMUL.FTZ R69, R69, UR11 ;  /* 0x0000000b45457c20 */ /* 0x000fe20008410000 */
[C---:B------:R-:W-:Y:S01]  /*2d70*/  @P1 FSEL R76, R71.reuse, -INF , !P4 ;  /* 0xff800000474c1808 */ /* 0x040fe20006000000 */
[----:B------:R-:W-:Y:S05]  /*2d80*/  FFMA.FTZ R71, -R71, R71, 1 ;  /* 0x3f80000047477423 */ /* 0x000fea0000010147 */
[----:B------:R-:W2:Y:S01]  /*2d90*/  MUFU.TANH R70, R70 ;  /* 0x0000004600467308 */ /* 0x000ea20000002400 */
[----:B------:R-:W-:Y:S01]  /*2da0*/  FFMA.FTZ R81, R76, UR10, -R73 ;  /* 0x0000000a4c517c23 */ /* 0x000fe20008010849 */
[-C--:B---3--:R-:W-:Y:S02]  /*2db0*/  MOV R84, R68.reuse ;  /* 0x0000004400547202 */ /* 0x088fe40000000f00 */
[C---:B------:R-:W-:Y:S01]  /*2dc0*/  @P1 FSEL R84, R68.reuse, -INF , !P3 ;  /* 0xff80000044541808 */ /* 0x040fe20005800000 */
[----:B------:R-:W-:Y:S05]  /*2dd0*/  FFMA.FTZ R68, -R68, R68, 1 ;  /* 0x3f80000044447423 */ /* 0x000fea0000010144 */
[----:B------:R-:W3:Y:S01]  /*2de0*/  MUFU.TANH R74, R74 ;  /* 0x0000004a004a7308 */ /* 0x000ee20000002400 */
[--C-:B------:R-:W-:Y:S01]  /*2df0*/  FFMA.FTZ R86, R84, UR10, -R83.reuse ;  /* 0x0000000a54567c23 */ /* 0x100fe20008010853 */
[-C--:B-1----:R-:W-:Y:S01]  /*2e00*/  MOV R90, R72.reuse ;  /* 0x00000048005a7202 */ /* 0x082fe20000000f00 */
[----:B------:R-:W-:Y:S01]  /*2e10*/  FMUL.FTZ R68, R68, UR11 ;  /* 0x0000000b44447c20 */ /* 0x000fe20008410000 */
[C---:B------:R-:W-:Y:S01]  /*2e20*/  @P1 FSEL R90, R72.reuse, -INF , !P5 ;  /* 0xff800000485a1808 */ /* 0x040fe20006800000 */
[----:B------:R-:W-:Y:S05]  /*2e30*/  FFMA.FTZ R72, -R72, R72, 1 ;  /* 0x3f80000048487423 */ /* 0x000fea0000010148 */
[----:B------:R-:W1:Y:S01]  /*2e40*/  MUFU.TANH R78, R78 ;  /* 0x0000004e004e7308 */ /* 0x000e620000002400 */
[----:B------:R-:W-:Y:S01]  /*2e50*/  FFMA.FTZ R84, R90, UR10, -R83 ;  /* 0x0000000a5a547c23 */ /* 0x000fe20008010853 */
[-C--:B--2---:R-:W-:Y:S01]  /*2e60*/  MOV R82, R70.reuse ;  /* 0x0000004600527202 */ /* 0x084fe20000000f00 */
[----:B------:R-:W-:Y:S01]  /*2e70*/  FMUL.FTZ R72, R72, UR11 ;  /* 0x0000000b48487c20 */ /* 0x000fe20008410000 */
[C---:B------:R-:W-:Y:S01]  /*2e80*/  @P1 FSEL R82, R70.reuse, -INF , !P3 ;  /* 0xff80000046521808 */ /* 0x040fe20005800000 */
[----:B------:R-:W-:Y:S01]  /*2e90*/  FFMA.FTZ R70, -R70, R70, 1 ;  /* 0x3f80000046467423 */ /* 0x000fe20000010146 */
[----:B------:R-:W-:Y:S04]  /*2ea0*/  LEA R90, P2, R224, R230, 0x2 ;  /* 0x000000e6e05a7211 */ /* 0x000fe800078410ff */
[----:B------:R-:W2:Y:S01]  /*2eb0*/  MUFU.TANH R87, R87 ;  /* 0x0000005700577308 */ /* 0x000ea20000002400 */
[----:B------:R-:W-:Y:S01]  /*2ec0*/  FFMA.FTZ R82, R82, UR10, -R73 ;  /* 0x0000000a52527c23 */ /* 0x000fe20008010849 */
[----:B---3--:R-:W-:Y:S01]  /*2ed0*/  IMAD.MOV.U32 R80, RZ, RZ, R74 ;  /* 0x000000ffff507224 */ /* 0x008fe200078e004a */
[----:B------:R-:W-:Y:S01]  /*2ee0*/  @P1 FSEL R80, R74, -INF , !P6 ;  /* 0xff8000004a501808 */ /* 0x000fe20007000000 */
[----:B------:R-:W-:Y:S01]  /*2ef0*/  FMUL.FTZ R70, R70, UR11 ;  /* 0x0000000b46467c20 */ /* 0x000fe20008410000 */
[----:B------:R-:W-:Y:S01]  /*2f00*/  LEA.HI.X R91, R224, R231, RZ, 0x2, P2 ;  /* 0x000000e7e05b7211 */ /* 0x000fe200010f14ff */
[----:B------:R-:W-:Y:S01]  /*2f10*/  FFMA.FTZ R74, -R74, R74, 1 ;  /* 0x3f8000004a4a7423 */ /* 0x000fe2000001014a */
[----:B------:R-:W-:Y:S01]  /*2f20*/  ISETP.NE.AND P2, PT, R234, RZ, PT ;  /* 0x000000ffea00720c */ /* 0x000fe20003f45270 */
[----:B------:R-:W-:Y:S02]  /*2f30*/  FFMA.FTZ R83, R80, UR10, -R83 ;  /* 0x0000000a50537c23 */ /* 0x000fe40008010853 */
[----:B------:R-:W-:Y:S01]  /*2f40*/  MUFU.EX2 R86, R86 ;  /* 0x0000005600567308 */ /* 0x000fe20000000800 */
[-C--:B-1----:R-:W-:Y:S02]  /*2f50*/  MOV R88, R78.reuse ;  /* 0x0000004e00587202 */ /* 0x082fe40000000f00 */
[C---:B------:R-:W-:Y:S07]  /*2f60*/  @P1 FSEL R88, R78.reuse, -INF , !P5 ;  /* 0xff8000004e581808 */ /* 0x040fee0006800000 */
[----:B------:R-:W1:Y:S01]  /*2f70*/  MUFU.EX2 R85, R85 ;  /* 0x0000005500557308 */ /* 0x000e620000000800 */
[----:B------:R-:W-:Y:S01]  /*2f80*/  FFMA.FTZ R78, -R78, R78, 1 ;  /* 0x3f8000004e4e7423 */ /* 0x000fe2000001014e */
[--C-:B------:R-:W-:Y:S01]  /*2f90*/  FFMA.FTZ R80, R88, UR10, -R73.reuse ;  /* 0x0000000a58507c23 */ /* 0x100fe20008010849 */
[-C--:B--2---:R-:W-:Y:S07]  /*2fa0*/  MOV R76, R87.reuse ;  /* 0x00000057004c7202 */ /* 0x084fee0000000f00 */
[----:B------:R-:W-:Y:S01]  /*2fb0*/  MUFU.EX2 R82, R82 ;  /* 0x0000005200527308 */ /* 0x000fe20000000800 */
[C---:B------:R-:W-:Y:S01]  /*2fc0*/  @P1 FSEL R76, R87.reuse, -INF , !P6 ;  /* 0xff800000574c1808 */ /* 0x040fe20007000000 */
[----:B------:R-:W-:Y:S01]  /*2fd0*/  FMUL.FTZ R78, R78, UR11 ;  /* 0x0000000b4e4e7c20 */ /* 0x000fe20008410000 */
[----:B------:R-:W-:Y:S07]  /*2fe0*/  FFMA.FTZ R87, -R87, R87, 1 ;  /* 0x3f80000057577423 */ /* 0x000fee0000010157 */
[----:B------:R-:W2:Y:S01]  /*2ff0*/  MUFU.EX2 R81, R81 ;  /* 0x0000005100517308 */ /* 0x000ea20000000800 */
[----:B------:R-:W-:Y:S01]  /*3000*/  FFMA.FTZ R73, R76, UR10, -R73 ;  /* 0x0000000a4c497c23 */ /* 0x000fe20008010849 */
[----:B------:R-:W-:Y:S08]  /*3010*/  LEA R76, R238, UR27, 0x1 ;  /* 0x0000001bee4c7c11 */ /* 0x000ff0000f8e08ff */
[----:B------:R-:W-:Y:S01]  /*3020*/  MUFU.EX2 R84, R84 ;  /* 0x0000005400547308 */ /* 0x000fe20000000800 */
[----:B-1----:R-:W-:Y:S01]  /*3030*/  F2FP.BF16.F32.PACK_AB R94, R85, R86 ;  /* 0x00000056555e723e */ /* 0x002fe200000010ff */
[----:B------:R-:W-:Y:S01]  /*3040*/  FMUL.FTZ R87, R87, UR11 ;  /* 0x0000000b57577c20 */ /* 0x000fe20008410000 */
[C---:B------:R-:W-:Y:S07]  /*3050*/  IADD3 R77, PT, PT, R76.reuse, -R247, RZ ;  /* 0x800000f74c4d7210 */ /* 0x040fee0007ffe0ff */
[----:B------:R1:W-:Y:S01]  /*3060*/  MUFU.EX2 R79, R73 ;  /* 0x00000049004f7308 */ /* 0x0003e20000000800 */
[----:B------:R-:W-:Y:S09]  /*3070*/  STS [R75+0x15000], R94 ;  /* 0x0150005e4b007388 */ /* 0x000ff20000000800 */
[----:B------:R-:W3:Y:S01]  /*3080*/  MUFU.EX2 R83, R83 ;  /* 0x0000005300537308 */ /* 0x000ee20000000800 */
[----:B--2---:R-:W-:Y:S09]  /*3090*/  F2FP.BF16.F32.PACK_AB R92, R81, R82 ;  /* 0x00000052515c723e */ /* 0x004ff200000010ff */
[----:B------:R-:W2:Y:S01]  /*30a0*/  MUFU.EX2 R80, R80 ;  /* 0x0000005000507308 */ /* 0x000ea20000000800 */
[----:B-1----:R-:W-:Y:S01]  /*30b0*/  IADD3 R73, PT, PT, R76, R246, RZ ;  /* 0x000000f64c497210 */ /* 0x002fe20007ffe0ff */
[----:B------:R-:W-:Y:S01]  /*30c0*/  IMAD.IADD R76, R246, 0x1, R77 ;  /* 0x00000001f64c7824 */ /* 0x000fe200078e024d */
[----:B---3--:R-:W-:Y:S03]  /*30d0*/  F2FP.BF16.F32.PACK_AB R88, R83, R84 ;  /* 0x000000545358723e */ /* 0x008fe600000010ff */
[----:B------:R-:W-:Y:S01]  /*30e0*/  STS [R73], R92 ;  /* 0x0000005c49007388 */ /* 0x000fe20000000800 */
[----:B--2---:R-:W-:Y:S04]  /*30f0*/  F2FP.BF16.F32.PACK_AB R89, R79, R80 ;  /* 0x000000504f59723e */ /* 0x004fe800000010ff */
[----:B------:R1:W-:Y:S05]  /*3100*/  STS [R77+0x10], R88 ;  /* 0x000010584d007388 */ /* 0x0003ea0000000800 */
[----:B------:R2:W-:Y:S05]  /*3110*/  STS [R76+0x10], R89 ;  /* 0x000010594c007388 */ /* 0x0005ea0000000800 */
[----:B------:R-:W3:Y:S05]  /*3120*/  LDSM.16.M88.4 R44, [R218+0x8000] ;  /* 0x00800000da2c783b */ /* 0x000eea0000000200 */
[----:B------:R-:W4:Y:S05]  /*3130*/  LDSM.16.M88.4 R48, [R215+0x8000] ;  /* 0x00800000d730783b */ /* 0x000f2a0000000200 */
[----:B------:R-:W4:Y:S05]  /*3140*/  LDSM.16.M88.4 R52, [R217+0x8000] ;  /* 0x00800000d934783b */ /* 0x000f2a0000000200 */
[----:B-1----:R-:W4:Y:S05]  /*3150*/  LDG.E R88, desc[UR28][R90.64] ;  /* 0x0000001c5a587981 */ /* 0x002f2a000c1e1900 */
[----:B--2---:R1:W2:Y:S01]  /*3160*/  LDG.E R89, desc[UR28][R90.64+0x20] ;  /* 0x0000201c5a597981 */ /* 0x0042a2000c1e1900 */
[C---:B---3--:R-:W-:Y:S08]  /*3170*/  HMMA.16816.F32.BF16 R4, R44.reuse, R132, RZ ;  /* 0x000000842c04723c */ /* 0x048ff000000418ff */
[----:B------:R-:W-:Y:S01]  /*3180*/  HMMA.16816.F32.BF16 R8, R44, R134, RZ ;  /* 0x000000862c08723c */ /* 0x000fe200000418ff */
[----:B------:R-:W3:Y:S11]  /*3190*/  LDSM.16.M88.4 R44, [R216+0x8000] ;  /* 0x00800000d82c783b */ /* 0x000ef60000000200 */
[C---:B----4-:R-:W-:Y:S08]  /*31a0*/  HMMA.16816.F32.BF16 R4, R48.reuse, R136, R4 ;  /* 0x000000883004723c */ /* 0x050ff00000041804 */
[----:B------:R-:W-:Y:S01]  /*31b0*/  HMMA.16816.F32.BF16 R8, R48, R138, R8 ;  /* 0x0000008a3008723c */ /* 0x000fe20000041808 */
[----:B------:R-:W4:Y:S11]  /*31c0*/  LDSM.16.M88.4 R48, [R218+0xa000] ;  /* 0x00a00000da30783b */ /* 0x000f360000000200 */
[C---:B------:R-:W-:Y:S08]  /*31d0*/  HMMA.16816.F32.BF16 R4, R52.reuse, R140, R4 ;  /* 0x0000008c3404723c */ /* 0x040ff00000041804 */
[----:B------:R-:W-:Y:S01]  /*31e0*/  HMMA.16816.F32.BF16 R8, R52, R142, R8 ;  /* 0x0000008e3408723c */ /* 0x000fe20000041808 */
[----:B------:R-:W1:Y:S11]  /*31f0*/  LDSM.16.M88.4 R52, [R215+0xa000] ;  /* 0x00a00000d734783b */ /* 0x000e760000000200 */
[C---:B---3--:R-:W-:Y:S08]  /*3200*/  HMMA.16816.F32.BF16 R4, R44.reuse, R144, R4 ;  /* 0x000000902c04723c */ /* 0x048ff00000041804 */
[----:B------:R-:W-:Y:S01]  /*3210*/  HMMA.16816.F32.BF16 R8, R44, R146, R8 ;  /* 0x000000922c08723c */ /* 0x000fe20000041808 */
[----:B------:R-:W3:Y:S11]  /*3220*/  LDSM.16.M88.4 R44, [R217+0xa000] ;  /* 0x00a00000d92c783b */ /* 0x000ef60000000200 */
[C---:B----4-:R-:W-:Y:S08]  /*3230*/  HMMA.16816.F32.BF16 R4, R48.reuse, R148, R4 ;  /* 0x000000943004723c */ /* 0x050ff00000041804 */
[----:B------:R-:W-:Y:S01]  /*3240*/  HMMA.16816.F32.BF16 R8, R48, R150, R8 ;  /* 0x000000963008723c */ /* 0x000fe20000041808 */
[----:B------:R-:W4:Y:S11]  /*3250*/  LDSM.16.M88.4 R48, [R216+0xa000] ;  /* 0x00a00000d830783b */ /* 0x000f360000000200 */
[C---:B-1----:R-:W-:Y:S08]  /*3260*/  HMMA.16816.F32.BF16 R4, R52.reuse, R152, R4 ;  /* 0x000000983404723c */ /* 0x042ff00000041804 */
        /* <DEDUP_REMOVED lines=24> */
[----:B------:R-:W-:Y:S11]  /*33f0*/  HMMA.16816.F32.BF16 R8, R48, R186, R8 ;  /* 0x000000ba3008723c */ /* 0x000ff60000041808 */
[----:B------:R-:W-:Y:S01]  /*3400*/  @!UPT UIADD3 URZ, UPT, UPT, URZ, URZ, URZ ;  /* 0x000000fffffff290 */ /* 0x000fe2000fffe0ff */
[C---:B-1----:R-:W-:Y:S08]  /*3410*/  HMMA.16816.F32.BF16 R4, R52.reuse, R188, R4 ;  /* 0x000000bc3404723c */ /* 0x042ff00000041804 */
[----:B------:R-:W-:Y:S11]  /*3420*/  HMMA.16816.F32.BF16 R8, R52, R190, R8 ;  /* 0x000000be3408723c */ /* 0x000ff60000041808 */
[----:B------:R-:W-:Y:S01]  /*3430*/  @!UPT UIADD3 URZ, UPT, UPT, URZ, URZ, URZ ;  /* 0x000000fffffff290 */ /* 0x000fe2000fffe0ff */
[C---:B---3--:R-:W-:Y:S08]  /*3440*/  HMMA.16816.F32.BF16 R4, R44.reuse, R192, R4 ;  /* 0x000000c02c04723c */ /* 0x048ff00000041804 */
[----:B------:R-:W-:Y:S11]  /*3450*/  HMMA.16816.F32.BF16 R8, R44, R194, R8 ;  /* 0x000000c22c08723c */ /* 0x000ff60000041808 */
[C---:B------:R-:W-:Y:S01]  /*3460*/  FADD.FTZ R91, -R88.reuse, R4 ;  /* 0x00000004585b7221 */ /* 0x040fe20000010100 */
[----:B------:R-:W-:Y:S03]  /*3470*/  FADD.FTZ R90, -R88, R5 ;  /* 0x00000005585a7221 */ /* 0x000fe60000010100 */
[----:B------:R-:W-:Y:S01]  /*3480*/  FMUL.FTZ R91, R86, R91 ;  /* 0x0000005b565b7220 */ /* 0x000fe20000410000 */
[----:B------:R-:W-:Y:S01]  /*3490*/  FMUL.FTZ R90, R85, R90 ;  /* 0x0000005a555a7220 */ /* 0x000fe20000410000 */
[----:B--2---:R-:W-:Y:S02]  /*34a0*/  FADD.FTZ R85, -R89, R6 ;  /* 0x0000000659557221 */ /* 0x004fe40000010100 */
[C---:B------:R-:W-:Y:S01]  /*34b0*/  FADD.FTZ R93, -R88.reuse, R8 ;  /* 0x00000008585d7221 */ /* 0x040fe20000010100 */
[----:B------:R-:W-:Y:S01]  /*34c0*/  FADD.FTZ R88, -R88, R9 ;  /* 0x0000000958587221 */ /* 0x000fe20000010100 */
[----:B------:R-:W-:Y:S01]  /*34d0*/  FMUL.FTZ R69, R90, R69 ;  /* 0x000000455a457220 */ /* 0x000fe20000410000 */
[----:B------:R-:W-:Y:S01]  /*34e0*/  FMUL.FTZ R85, R82, R85 ;  /* 0x0000005552557220 */ /* 0x000fe20000410000 */
[----:B------:R-:W-:Y:S01]  /*34f0*/  FMUL.FTZ R93, R84, R93 ;  /* 0x0000005d545d7220 */ /* 0x000fe20000410000 */
[----:B------:R-:W-:Y:S01]  /*3500*/  FMUL.FTZ R88, R83, R88 ;  /* 0x0000005853587220 */ /* 0x000fe20000410000 */
[----:B------:R-:W-:Y:S01]  /*3510*/  FMUL.FTZ R83, R74, UR11 ;  /* 0x0000000b4a537c20 */ /* 0x000fe20008410000 */
[C---:B------:R-:W-:Y:S01]  /*3520*/  FADD.FTZ R84, -R89.reuse, R11 ;  /* 0x0000000b59547221 */ /* 0x040fe20000010100 */
[----:B------:R-:W-:Y:S01]  /*3530*/  FADD.FTZ R74, -R89, R7 ;  /* 0x00000007594a7221 */ /* 0x000fe20000010100 */
[----:B------:R-:W-:Y:S01]  /*3540*/  FMUL.FTZ R68, R91, R68 ;  /* 0x000000445b447220 */ /* 0x000fe20000410000 */
[----:B------:R-:W-:Y:S01]  /*3550*/  FMUL.FTZ R70, R85, R70 ;  /* 0x0000004655467220 */ /* 0x000fe20000410000 */
[----:B------:R-:W-:Y:S01]  /*3560*/  FMUL.FTZ R84, R79, R84 ;  /* 0x000000544f547220 */ /* 0x000fe20000410000 */
[----:B------:R-:W-:Y:S01]  /*3570*/  FMUL.FTZ R74, R81, R74 ;  /* 0x0000004a514a7220 */ /* 0x000fe20000410000 */
[----:B------:R-:W-:Y:S01]  /*3580*/  FMUL.FTZ R79, R71, UR11 ;  /* 0x0000000b474f7c20 */ /* 0x000fe20008410000 */
[----:B------:R-:W-:Y:S01]  /*3590*/  FADD.FTZ R91, -R89, R10 ;  /* 0x0000000a595b7221 */ /* 0x000fe20000010100 */
[----:B------:R-:W-:Y:S01]  /*35a0*/  F2FP.BF16.F32.PACK_AB R68, R69, R68 ;  /* 0x000000444544723e */ /* 0x000fe200000010ff */
[----:B------:R-:W-:Y:S01]  /*35b0*/  FMUL.FTZ R72, R93, R72 ;  /* 0x000000485d487220 */ /* 0x000fe20000410000 */
[----:B------:R-:W-:Y:S01]  /*35c0*/  FMUL.FTZ R79, R74, R79 ;  /* 0x0000004f4a4f7220 */ /* 0x000fe20000410000 */
[----:B------:R-:W-:Y:S01]  /*35d0*/  FMUL.FTZ R83, R88, R83 ;  /* 0x0000005358537220 */ /* 0x000fe20000410000 */
[----:B------:R-:W-:Y:S01]  /*35e0*/  FMUL.FTZ R91, R80, R91 ;  /* 0x0000005b505b7220 */ /* 0x000fe20000410000 */
[----:B------:R-:W-:Y:S01]  /*35f0*/  STS [R75+0x14000], R68 ;  /* 0x014000444b007388 */ /* 0x000fe20000000800 */
[----:B------:R-:W-:Y:S01]  /*3600*/  FMUL.FTZ R87, R84, R87 ;  /* 0x0000005754577220 */ /* 0x000fe20000410000 */
[----:B------:R-:W-:Y:S01]  /*3610*/  F2FP.BF16.F32.PACK_AB R74, R79, R70 ;  /* 0x000000464f4a723e */ /* 0x000fe200000010ff */
[----:B------:R-:W-:Y:S01]  /*3620*/  FMUL.FTZ R78, R91, R78 ;  /* 0x0000004e5b4e7220 */ /* 0x000fe20000410000 */
[----:B------:R-:W-:Y:S02]  /*3630*/  F2FP.BF16.F32.PACK_AB R80, R83, R72 ;  /* 0x000000485350723e */ /* 0x000fe400000010ff */
[----:B------:R-:W-:Y:S01]  /*3640*/  LEA R71, R213, UR27, 0x1 ;  /* 0x0000001bd5477c11 */ /* 0x000fe2000f8e08ff */
[----:B------:R-:W-:Y:S01]  /*3650*/  STS [R73+-0x1000], R74 ;  /* 0xfff0004a49007388 */ /* 0x000fe20000000800 */
[----:B------:R-:W-:Y:S02]  /*3660*/  F2FP.BF16.F32.PACK_AB R79, R87, R78 ;  /* 0x0000004e574f723e */ /* 0x000fe400000010ff */
[C---:B------:R-:W-:Y:S02]  /*3670*/  IADD3 R88, PT, PT, R71.reuse, 0x20, RZ ;  /* 0x0000002047587810 */ /* 0x040fe40007ffe0ff */
[----:B------:R-:W-:Y:S01]  /*3680*/  STS [R77+-0xff0], R80 ;  /* 0xfff010504d007388 */ /* 0x000fe20000000800 */
[----:B------:R-:W-:Y:S04]  /*3690*/  @P0 IADD3 R88, PT, PT, R71, -0x20, RZ ;  /* 0xffffffe047580810 */ /* 0x000fe80007ffe0ff */
        /* <DEDUP_REMOVED lines=46> */
[----:B------:R-:W-:Y:S02]  /*3980*/  SHF.L.U32 R50, R208, 0x6, RZ ;  /* 0x00000006d0327819 */ /* 0x000fe400000006ff */
[----:B------:R-:W-:Y:S01]  /*3990*/  LOP3.LUT R51, R49, 0x38, R212, 0x78, !PT ;  /* 0x0000003831337812 */ /* 0x000fe200078e78d4 */
        /* <DEDUP_REMOVED lines=10> */
[----:B------:R-:W-:Y:S02]  /*3a40*/  LEA R200, R200, R49, 0x1 ;  /* 0x00000031c8c87211 */ /* 0x000fe400078e08ff */
[----:B------:R-:W-:Y:S03]  /*3a50*/  LEA R222, R222, UR4, 0x1 ;  /* 0x00000004dede7c11 */ /* 0x000fe6000f8e08ff */
        /* <DEDUP_REMOVED lines=24> */
.L_x_240:
        /* <DEDUP_REMOVED lines=306> */
.L_x_241:
        /* <DEDUP_REMOVED lines=122> */
.L_x_243:
[----:B------:R-:W3:Y:S01]  /*56a0*/  LDCU.64 UR18, c[0x0][0x5c0] ;  /* 0x0000b800ff1277ac */ /* 0x000ee20008000a00 */
[----:B--2---:R-:W-:-:S05]  /*56b0*/  IADD3 R42, PT, PT, R236, R237, RZ ;  /* 0x000000edec2a7210 */ /* 0x004fca0007ffe0ff */
[C---:B---3--:R-:W-:Y:S02]  /*56c0*/  IMAD R8, R42.reuse, UR19, RZ ;  /* 0x000000132a087c24 */ /* 0x048fe4000f8e02ff */
[----:B------:R-:W-:-:S05]  /*56d0*/  IMAD.WIDE.U32 R42, R42, UR18, RZ ;  /* 0x000000122a2a7c25 */ /* 0x000fca000f8e00ff */
[----:B------:R-:W-:Y:S02]  /*56e0*/  IADD3 R8, PT, PT, R43, R8, RZ ;  /* 0x000000082b087210 */ /* 0x000fe40007ffe0ff */
.L_x_244:
        /* <DEDUP_REMOVED lines=11> */
.L_x_245:
[----:B------:R-:W1:Y:S01]  /*57a0*/  LDCU.64 UR16, c[0x0][0x5c8] ;  /* 0x0000b900ff1077ac */ /* 0x000e620008000a00 */
[----:B------:R-:W-:-:S05]  /*57b0*/  IADD3 R24, PT, PT, R236, R237, RZ ;  /* 0x000000edec187210 */ /* 0x000fca0007ffe0ff */
[C---:B-1----:R-:W-:Y:S02]  /*57c0*/  IMAD R7, R24.reuse, UR17, RZ ;  /* 0x0000001118077c24 */ /* 0x042fe4000f8e02ff */
[----:B------:R-:W-:-:S05]  /*57d0*/  IMAD.WIDE.U32 R24, R24, UR16, RZ ;  /* 0x0000001018187c25 */ /* 0x000fca000f8e00ff */
[----:B------:R-:W-:Y:S02]  /*57e0*/  IADD3 R7, PT, PT, R25, R7, RZ ;  /* 0x0000000719077210 */ /* 0x000fe40007ffe0ff */
.L_x_246:
        /* <DEDUP_REMOVED lines=53> */
.L_x_233:
[----:B------:R-:W-:Y:S05]  /*5b40*/  BSYNC.RECONVERGENT B1 ;  /* 0x0000000000017941 */ /* 0x000fea0003800200 */
.L_x_217:
        /* <DEDUP_REMOVED lines=11> */
.L_x_248:
        /* <DEDUP_REMOVED lines=16> */
.L_x_2489:


//--------------------- .text._ZN5flash44flash_bwd_dq_dk_dv_loop_seqk_parallel_kernelI23Flash_bwd_kernel_traitsILi256ELi64ELi32ELi8ELi4ELi1ELi2ELb1ELb1EN7cutlass10bfloat16_tE19Flash_kernel_traitsILi256ELi64ELi32ELi8ES3_EELb0ELb0ELb0ELb1ELb0ELb0ELb0EEEvNS_16Flash_bwd_paramsE --------------------------
	.section	.text._ZN5flash44flash_bwd_dq_dk_dv_loop_seqk_parallel_kernelI23Flash_bwd_kernel_traitsILi256ELi64ELi32ELi8ELi4ELi1ELi2ELb1ELb1EN7cutlass10bfloat16_tE19Flash_kernel_traitsILi256ELi64ELi32ELi8ES3_EELb0ELb0ELb0ELb1ELb0ELb0ELb0EEEvNS_16Flash_bwd_paramsE,"ax",@progbits
	.align	128
        .global         _ZN5flash44flash_bwd_dq_dk_dv_loop_seqk_parallel_kernelI23Flash_bwd_kernel_traitsILi256ELi64ELi32ELi8ELi4ELi1ELi2ELb1ELb1EN7cutlass10bfloat16_tE19Flash_kernel_traitsILi256ELi64ELi32ELi8ES3_EELb0ELb0ELb0ELb1ELb0ELb0ELb0EEEvNS_16Flash_bwd_paramsE
        .type           _ZN5flash44flash_bwd_dq_dk_dv_loop_seqk_parallel_kernelI23Flash_bwd_kernel_traitsILi256ELi64ELi32ELi8ELi4ELi1ELi2ELb1ELb1EN7cutlass10bfloat16_tE19Flash_kernel_traitsILi256ELi64ELi32ELi8ES3_EELb0ELb0ELb0ELb1ELb0ELb0ELb0EEEvNS_16Flash_bwd_paramsE,@function
        .size           _ZN5flash44flash_bwd_dq_dk_dv_loop_seqk_parallel_kernelI23Flash_bwd_kernel_traitsILi256ELi64ELi32ELi8ELi4ELi1ELi2ELb1ELb1EN7cutlass10bfloat16_tE19Flash_kernel_traitsILi256ELi64ELi32ELi8ES3_EELb0ELb0ELb0ELb1ELb0ELb0ELb0EEEvNS_16Flash_bwd_paramsE,(.L_x_2490 - _ZN5flash44flash_bwd_dq_dk_dv_loop_seqk_parallel_kernelI23Flash_bwd_kernel_traitsILi256ELi64ELi32ELi8ELi4ELi1ELi2ELb1ELb1EN7cutlass10bfloat16_tE19Flash_kernel_traitsILi256ELi64ELi32ELi8ES3_EELb0ELb0ELb0ELb1ELb0ELb0ELb0EEEvNS_16Flash_bwd_paramsE)
        .other          _ZN5flash44flash_bwd_dq_dk_dv_loop_seqk_parallel_kernelI23Flash_bwd_kernel_traitsILi256ELi64ELi32ELi8ELi4ELi1ELi2ELb1ELb1EN7cutlass10bfloat16_tE19Flash_kernel_traitsILi256ELi64ELi32ELi8ES3_EELb0ELb0ELb0ELb1ELb0ELb0ELb0EEEvNS_16Flash_bwd_paramsE,@"STO_CUDA_ENTRY STV_DEFAULT"
_ZN5flash44flash_bwd_dq_dk_dv_loop_seqk_parallel_kernelI23Flash_bwd_kernel_traitsILi256ELi64ELi32ELi8ELi4ELi1ELi2ELb1ELb1EN7cutlass10bfloat16_tE19Flash_kernel_traitsILi256ELi64ELi32ELi8ES3_EELb0ELb0ELb0ELb1ELb0ELb0ELb0EEEvNS_16Flash_bwd_paramsE:
.text._ZN5flash44flash_bwd_dq_dk_dv_loop_seqk_parallel_kernelI23Flash_bwd_kernel_traitsILi256ELi64ELi32ELi8ELi4ELi1ELi2ELb1ELb1EN7cutlass10bfloat16_tE19Flash_kernel_traitsILi256ELi64ELi32ELi8ES3_EELb0ELb0ELb0ELb1ELb0ELb0ELb0EEEvNS_16Flash_bwd_paramsE:
        /* <DEDUP_REMOVED lines=11> */
[----:B------:R-:W1:Y:S01]  /*00b0*/  LDCU.64 UR10, c[0x0][0x468] ;  /* 0x00008d00ff0a77ac */ /* 0x000e620008000a00 */
[----:B------:R-:W2:Y:S06]  /*00c0*/  LDCU.64 UR8, c[0x0][0x460] ;  /* 0x00008c00ff0877ac */ /* 0x000eac0008000a00 */
[----:B------:R-:W3:Y:S01]  /*00d0*/  S2UR UR22, SR_CgaCtaId ;  /* 0x00000000001679c3 */ /* 0x000ee20000008800 */
[----:B------:R-:W4:Y:S01]  /*00e0*/  LDCU.U8 UR12, c[0x0][0x532] ;  /* 0x0000a640ff0c77ac */ /* 0x000f220008000000 */
[----:B------:R-:W5:Y:S06]  /*00f0*/  LDCU.64 UR6, c[0x0][0x468] ;  /* 0x00008d00ff0677ac */ /* 0x000f6c0008000a00 */
[----:B------:R-:W3:Y:S01]  /*0100*/  S2UR UR21, SR_CgaCtaId ;  /* 0x00000000001579c3 */ /* 0x000ee20000008800 */
[----:B------:R-:W3:Y:S01]  /*0110*/  LDCU.64 UR40, c[0x0][0x358] ;  /* 0x00006b00ff2877ac */ /* 0x000ee20008000a00 */
[----:B------:R-:W3:Y:S06]  /*0120*/  LDCU.64 UR36, c[0x0][0x460] ;  /* 0x00008c00ff2477ac */ /* 0x000eec0008000a00 */
[----:B------:R-:W3:Y:S01]  /*0130*/  S2UR UR30, SR_CTAID.Z ;  /* 0x00000000001e79c3 */ /* 0x000ee20000002700 */
[----:B-1----:R-:W-:-:S02]  /*0140*/  ULEA UR5, UP0, UR38, UR10, 0x2 ;  /* 0x0000000a26057291 */ /* 0x002fc4000f8010ff */
[----:B--2---:R-:W-:Y:S02]  /*0150*/  UISETP.NE.U32.AND UP1, UPT, UR8, URZ, UPT ;  /* 0x000000ff0800728c */ /* 0x004fe4000bf25070 */
[----:B------:R-:W-:Y:S02]  /*0160*/  ULEA.HI.X UR4, UR38, UR11, URZ, 0x2, UP0 ;  /* 0x0000000b26047291 */ /* 0x000fe400080f14ff */
[----:B------:R-:W-:Y:S01]  /*0170*/  UISETP.NE.U32.AND UP0, UPT, UR8, URZ, UPT ;  /* 0x000000ff0800728c */ /* 0x000fe2000bf05070 */
[----:B------:R-:W1:Y:S01]  /*0180*/  S2UR UR23, SR_CTAID.Y ;  /* 0x00000000001779c3 */ /* 0x000e620000002600 */
[----:B------:R-:W-:Y:S01]  /*0190*/  UISETP.NE.AND.EX UP5, UPT, UR9, URZ, UPT, UP1 ;  /* 0x000000ff0900728c */ /* 0x000fe2000bfa5310 */
[----:B------:R-:W-:Y:S01]  /*01a0*/  MOV R244, UR5 ;  /* 0x0000000500f47c02 */ /* 0x000fe20008000f00 */
[----:B------:R-:W-:Y:S01]  /*01b0*/  UISETP.NE.AND.EX UP4, UPT, UR9, URZ, UPT, UP0 ;  /* 0x000000ff0900728c */ /* 0x000fe2000bf85300 */
[----:B------:R-:W-:Y:S01]  /*01c0*/  MOV R245, UR4 ;  /* 0x0000000400f57c02 */ /* 0x000fe20008000f00 */
[----:B------:R-:W2:Y:S03]  /*01d0*/  LDCU.64 UR8, c[0x0][0x470] ;  /* 0x00008e00ff0877ac */ /* 0x000ea60008000a00 */
[----:B------:R-:W1:Y:S01]  /*01e0*/  S2UR UR26, SR_CTAID.X ;  /* 0x00000000001a79c3 */ /* 0x000e620000002500 */
[----:B----4-:R-:W-:-:S02]  /*01f0*/  UISETP.NE.AND UP3, UPT, UR12, URZ, UPT ;  /* 0x000000ff0c00728c */ /* 0x010fc4000bf65270 */
[----:B-----5:R-:W-:Y:S02]  /*0200*/  UISETP.EQ.U32.AND UP2, UPT, UR6, URZ, UPT ;  /* 0x000000ff0600728c */ /* 0x020fe4000bf42070 */
[----:B------:R-:W-:Y:S02]  /*0210*/  UISETP.NE.U32.AND UP6, UPT, UR6, URZ, UPT ;  /* 0x000000ff0600728c */ /* 0x000fe4000bfc5070 */
[----:B------:R-:W-:Y:S01]  /*0220*/  UISETP.EQ.OR.EX UP0, UPT, UR7, URZ, !UP3, UP2 ;  /* 0x000000ff0700728c */ /* 0x000fe2000df02720 */
[----:B------:R-:W4:Y:S01]  /*0230*/  S2UR UR20, SR_CTAID.Y ;  /* 0x00000000001479c3 */ /* 0x000f220000002600 */
[----:B------:R-:W-:Y:S02]  /*0240*/  UISETP.NE.AND.EX UP6, UPT, UR7, URZ, UPT, UP6 ;  /* 0x000000ff0700728c */ /* 0x000fe4000bfc5360 */
[----:B------:R-:W-:Y:S01]  /*0250*/  UP2UR UR33, UPR, URZ, 0x1 ;  /* 0x00000001ff217883 */ /* 0x000fe20008000000 */
[----:B------:R-:W-:Y:S01]  /*0260*/  UMOV UR10, 0x400 ;  /* 0x00000400000a7882 */ /* 0x000fe20000000000 */
[----:B------:R-:W-:Y:S01]  /*0270*/  UMOV UR7, 0x400 ;  /* 0x0000040000077882 */ /* 0x000fe20000000000 */
[----:B--2---:R-:W-:-:S02]  /*0280*/  UISETP.NE.U32.AND UP0, UPT, UR8, URZ, UPT ;  /* 0x000000ff0800728c */ /* 0x004fc4000bf05070 */
[----:B------:R-:W2:Y:S01]  /*0290*/  S2UR UR25, SR_CTAID.Z ;  /* 0x00000000001979c3 */ /* 0x000ea20000002700 */
[----:B------:R-:W-:Y:S01]  /*02a0*/  UP2UR UR32, UPR, URZ, 0x8 ;  /* 0x00000008ff207883 */ /* 0x000fe20008000000 */
[----:B------:R-:W1:Y:S01]  /*02b0*/  LDCU UR6, c[0x0][0x438] ;  /* 0x00008700ff0677ac */ /* 0x000e620008000800 */
[----:B------:R-:W1:Y:S01]  /*02c0*/  LDCU UR24, c[0x0][0x438] ;  /* 0x00008700ff1877ac */ /* 0x000e620008000800 */
[----:B------:R-:W1:Y:S01]  /*02d0*/  @!UP4 LDCU UR27, c[0x0][0x434] ;  /* 0x00008680ff1bc7ac */ /* 0x000e620008000800 */
[----:B---3--:R-:W-:Y:S02]  /*02e0*/  ULEA UR22, UR22, UR10, 0x18 ;  /* 0x0000000a16167291 */ /* 0x008fe4000f8ec0ff */
[----:B------:R-:W-:Y:S02]  /*02f0*/  ULEA UR21, UR21, UR7, 0x18 ;  /* 0x0000000715157291 */ /* 0x000fe4000f8ec0ff */
[----:B------:R-:W-:Y:S01]  /*0300*/  UISETP.NE.AND.EX UP3, UPT, UR9, URZ, UPT, UP0 ;  /* 0x000000ff0900728c */ /* 0x000fe2000bf65300 */
[----:B------:R-:W-:Y:S01]  /*0310*/  UMOV UR28, URZ ;  /* 0x000000ff001c7c82 */ /* 0x000fe20008000000 */
[----:B------:R-:W-:-:S09]  /*0320*/  UMOV UR29, URZ ;  /* 0x000000ff001d7c82 */ /* 0x000fd20008000000 */
.L_x_290:
[----:B---3--:R-:W3:Y:S01]  /*0330*/  LDCU.64 UR4, c[0x0][0x478] ;  /* 0x00008f00ff0477ac */ /* 0x008ee20008000a00 */
[----:B------:R-:W-:Y:S02]  /*0340*/  PLOP3.LUT P1, PT, PT, PT, UP3, 0x80, 0x8 ;  /* 0x000000000008781c */ /* 0x000fe40003f2f038 */
[----:B------:R-:W-:Y:S01]  /*0350*/  PLOP3.LUT P4, PT, PT, PT, UP5, 0x80, 0x8 ;  /* 0x000000000008781c */ /* 0x000fe20003f8f058 */
[----:B------:R-:W-:Y:S01]  /*0360*/  @UP3 ULEA UR10, UP0, UR38, UR8, 0x2 ;  /* 0x00000008260a3291 */ /* 0x000fe2000f8010ff */
[----:B------:R-:W-:Y:S01]  /*0370*/  PLOP3.LUT P2, PT, PT, PT, UP4, 0x80, 0x8 ;  /* 0x000000000008781c */ /* 0x000fe20003f4f048 */
[----:B------:R-:W-:Y:S02]  /*0380*/  UISETP.NE.AND UP2, UPT, UR33, URZ, UPT ;  /* 0x000000ff2100728c */ /* 0x000fe4000bf45270 */
[----:B------:R-:W-:Y:S02]  /*0390*/  @UP3 ULEA.HI.X UR11, UR38, UR9, URZ, 0x2, UP0 ;  /* 0x00000009260b3291 */ /* 0x000fe400080f14ff */
[----:B------:R-:W-:-:S02]  /*03a0*/  IMAD.U32 R2, RZ, RZ, UR10 ;  /* 0x0000000aff027e24 */ /* 0x000fc4000f8e00ff */
[----:B------:R-:W-:Y:S02]  /*03b0*/  PLOP3.LUT P3, PT, PT, PT, UP2, 0x80, 0x8 ;  /* 0x000000000008781c */ /* 0x000fe40003f6f028 */
[----:B------:R-:W-:Y:S01]  /*03c0*/  IMAD.U32 R3, RZ, RZ, UR11 ;  /* 0x0000000bff037e24 */ /* 0x000fe2000f8e00ff */
[----:B------:R-:W-:Y:S02]  /*03d0*/  UIMAD.WIDE.U32 UR10, UR38, 0x4, UR36 ;  /* 0x00000004260a78a5 */ /* 0x000fe4000f8e0024 */
[----:B---3--:R-:W-:-:S03]  /*03e0*/  UISETP.NE.U32.AND UP0, UPT, UR4, URZ, UPT ;  /* 0x000000ff0400728c */ /* 0x008fc6000bf05070 */
[----:B------:R-:W3:Y:S01]  /*03f0*/  @P1 LDG.E R3, desc[UR40][R2.64] ;  /* 0x0000002802031981 */ /* 0x000ee2000c1e1900 */
[----:B------:R-:W-:-:S06]  /*0400*/  UISETP.NE.AND.EX UP0, UPT, UR5, URZ, UPT, UP0 ;  /* 0x000000ff0500728c */ /* 0x000fcc000bf05300 */
[----:B------:R-:W-:-:S05]  /*0410*/  PLOP3.LUT P0, PT, PT, PT, UP0, 0x80, 0x8 ;  /* 0x000000000008781c */ /* 0x000fca0003f0f008 */
[----:B------:R-:W-:Y:S01]  /*0420*/  @UP0 ULEA UR12, UP1, UR38, UR4, 0x2 ;  /* 0x00000004260c0291 */ /* 0x000fe2000f8210ff */
[----:B----4-:R-:W-:Y:S01]  /*0430*/  IMAD.U32 R6, RZ, RZ, UR10 ;  /* 0x0000000aff067e24 */ /* 0x010fe2000f8e00ff */
[----:B------:R-:W5:Y:S02]  /*0440*/  @!UP0 LDCU UR7, c[0x0][0x43c] ;  /* 0x00008780ff0787ac */ /* 0x000f640008000800 */
[----:B------:R-:W-:Y:S02]  /*0450*/  @UP0 ULEA.HI.X UR13, UR38, UR5, URZ, 0x2, UP1 ;  /* 0x00000005260d0291 */ /* 0x000fe400088f14ff */
[----:B-1----:R-:W-:Y:S01]  /*0460*/  IMAD.U32 R4, RZ, RZ, UR12 ;  /* 0x0000000cff047e24 */ /* 0x002fe2000f8e00ff */
[----:B------:R-:W4:Y:S01]  /*0470*/  @!UP0 LDCU.64 UR4, c[0x0][0x488] ;  /* 0x00009100ff0487ac */ /* 0x000f220008000a00 */
[----:B------:R-:W-:Y:S02]  /*0480*/  IMAD.U32 R7, RZ, RZ, UR11 ;  /* 0x0000000bff077e24 */ /* 0x000fe4000f8e00ff */
[----:B------:R-:W-:-:S03]  /*0490*/  IMAD.U32 R5, RZ, RZ, UR13 ;  /* 0x0000000dff057e24 */ /* 0x000fc6000f8e00ff */
[----:B------:R-:W2:Y:S04]  /*04a0*/  @P2 LDG.E R2, desc[UR40][R6.64+0x4] ;  /* 0x0000042806022981 */ /* 0x000ea8000c1e1900 */
[----:B------:R-:W2:Y:S01]  /*04b0*/  @P0 LDG.E R0, desc[UR40][R4.64] ;  /* 0x0000002804000981 */ /* 0x000ea2000c1e1900 */
[----:B------:R-:W-:Y:S01]  /*04c0*/  UMOV UR42, URZ ;  /* 0x000000ff002a7c82 */ /* 0x000fe20008000000 */
[----:B------:R-:W-:Y:S01]  /*04d0*/  UMOV UR18, 0xffffffff ;  /* 0xffffffff00127882 */ /* 0x000fe20000000000 */
[----:B------:R-:W-:Y:S01]  /*04e0*/  UMOV UR43, 0xffffffff ;  /* 0xffffffff002b7882 */ /* 0x000fe20000000000 */
[----:B----4-:R-:W-:-:S04]  /*04f0*/  @!UP0 UISETP.NE.U32.AND UP1, UPT, UR4, URZ, UPT ;  /* 0x000000ff0400828c */ /* 0x010fc8000bf25070 */
[----:B------:R-:W-:Y:S02]  /*0500*/  @!UP0 UISETP.NE.AND.EX UP1, UPT, UR5, URZ, UPT, UP1 ;  /* 0x000000ff0500828c */ /* 0x000fe4000bf25310 */
[----:B------:R-:W-:Y:S02]  /*0510*/  USHF.L.U32 UR35, UR31, 0x5, URZ ;  /* 0x000000051f237899 */ /* 0x000fe400080006ff */
[----:B-----5:R-:W-:Y:S01]  /*0520*/  @!UP0 USEL UR5, UR7, URZ, UP1 ;  /* 0x000000ff07058287 */ /* 0x020fe20008800000 */
[----:B------:R-:W4:Y:S04]  /*0530*/  @P4 LDG.E R5, desc[UR40][R6.64] ;  /* 0x0000002806054981 */ /* 0x000f28000c1e1900 */
[----:B------:R-:W5:Y:S01]  /*0540*/  @!P3 LDG.E R4, desc[UR40][R244.64] ;  /* 0x00000028f404b981 */ /* 0x000f62000c1e1900 */
[----:B---3--:R-:W-:-:S02]  /*0550*/  @P1 R2UR UR42, R3 ;  /* 0x00000000032a12ca */ /* 0x008fc400000e0000 */
[----:B--2---:R-:W-:Y:S02]  /*0560*/  @P2 R2UR UR4, R2 ;  /* 0x00000000020422ca */ /* 0x004fe400000e0000 */
[----:B------:R-:W-:-:S13]  /*0570*/  @P0 R2UR UR39, R0 ;  /* 0x00000000002702ca */ /* 0x000fda00000e0000 */
[----:B------:R-:W-:Y:S01]  /*0580*/  @UP0 UIADD3 UR39, UPT, UPT, UR39, -UR42, URZ ;  /* 0x8000002a27270290 */ /* 0x000fe2000fffe0ff */
[----:B----4-:R-:W-:Y:S02]  /*0590*/  @P4 R2UR UR18, R5 ;  /* 0x00000000051242ca */ /* 0x010fe400000e0000 */
[----:B-----5:R-:W-:Y:S01]  /*05a0*/  @!P3 R2UR UR43, R4 ;  /* 0x00000000042bb2ca */ /* 0x020fe200000e0000 */
[----:B------:R-:W-:-:S14]  /*05b0*/  BRA.U !UP6, `(.L_x_249) ;  /* 0x000000010e1c7547 */ /* 0x000fdc000b800000 */
[----:B------:R-:W-:-:S06]  /*05c0*/  UISETP.NE.AND UP1, UPT, UR32, URZ, UPT ;  /* 0x000000ff2000728c */ /* 0x000fcc000bf25270 */
[----:B------:R-:W-:-:S13]  /*05d0*/  PLOP3.LUT P0, PT, PT, PT, UP1, 0x80, 0x8 ;  /* 0x000000000008781c */ /* 0x000fda0003f0f018 */
[----:B------:R-:W1:Y:S04]  /*05e0*/  @P0 LDG.E R0, desc[UR40][R244.64+0x4] ;  /* 0x00000428f4000981 */ /* 0x000e68000c1e1900 */
[----:B------:R-:W2:Y:S01]  /*05f0*/  @!P0 LDG.E R2, desc[UR40][R244.64] ;  /* 0x00000028f4028981 */ /* 0x000ea2000c1e1900 */
[----:B-1----:R-:W-:-:S13]  /*0600*/  @P0 R2UR UR6, R0 ;  /* 0x00000000000602ca */ /* 0x002fda00000e0000 */
[----:B------:R-:W-:-:S07]  /*0610*/  @UP1 UIADD3 UR6, UPT, UPT, UR6, -UR43, URZ ;  /* 0x8000002b06061290 */ /* 0x000fce000fffe0ff */
[----:B--2---:R-:W-:-:S15]  /*0620*/  @!P0 R2UR UR6, R2 ;  /* 0x00000000020682ca */ /* 0x004fde00000e0000 */
.L_x_249:
[----:B-1----:R-:W-:Y:S01]  /*0630*/  @!UP0 UIADD3 UR39, UPT, UPT, UR5, UR6, -UR42 ;  /* 0x0000000605278290 */ /* 0x002fe2000fffe82a */
[----:B------:R-:W-:Y:S01]  /*0640*/  @!UP4 UMOV UR45, UR27 ;  /* 0x0000001b002dcc82 */ /* 0x000fe20008000000 */
[----:B------:R-:W-:Y:S02]  /*0650*/  @UP4 UIADD3 UR45, UPT, UPT, UR4, -UR18, URZ ;  /* 0x80000012042d4290 */ /* 0x000fe4000fffe0ff */
[----:B------:R-:W-:-:S09]  /*0660*/  UISETP.GT.AND UP0, UPT, UR39, UR35, UPT ;  /* 0x000000232700728c */ /* 0x000fd2000bf04270 */
[----:B------:R-:W-:Y:S05]  /*0670*/  BRA.U !UP0, `(.L_x_250) ;  /* 0x0000006508c47547 */ /* 0x000fea000b800000 */
[----:B------:R-:W-:Y:S02]  /*0680*/  UISETP.NE.AND UP1, UPT, UR18, -0x1, UPT ;  /* 0xffffffff1200788c */ /* 0x000fe4000bf25270 */
[----:B------:R-:W-:Y:S02]  /*0690*/  UIADD3 UR10, UPT, UPT, UR45, 0x3f, URZ ;  /* 0x0000003f2d0a7890 */ /* 0x000fe4000fffe0ff */
[----:B------:R-:W-:Y:S02]  /*06a0*/  UISETP.NE.AND UP2, UPT, UR43, -0x1, UPT ;  /* 0xffffffff2b00788c */ /* 0x000fe4000bf45270 */
[----:B------:R-:W-:-:S04]  /*06b0*/  USHF.R.S32.HI UR44, URZ, 0x1f, UR10 ;  /* 0x0000001fff2c7899 */ /* 0x000fc8000801140a */
[----:B------:R-:W-:Y:S01]  /*06c0*/  ULEA.HI UR44, UR44, UR10, URZ, 0x6 ;  /* 0x0000000a2c2c7291 */ /* 0x000fe2000f8f30ff */
[----:B------:R-:W1:Y:S01]  /*06d0*/  @!UP1 LDCU.64 UR6, c[0x0][0x398] ;  /* 0x00007300ff0697ac */ /* 0x000e620008000a00 */
[----:B------:R-:W2:Y:S02]  /*06e0*/  @UP1 LDCU.64 UR4, c[0x0][0x3b0] ;  /* 0x00007600ff0417ac */ /* 0x000ea40008000a00 */
[----:B------:R-:W-:-:S04]  /*06f0*/  USHF.R.S32.HI UR44, URZ, 0x6, UR44 ;  /* 0x00000006ff2c7899 */ /* 0x000fc8000801142c */
[----:B------:R-:W-:Y:S02]  /*0700*/  ULEA UR14, UR44, 0xffffffc0, 0x6 ;  /* 0xffffffc02c0e7891 */ /* 0x000fe4000f8e30ff */
[----:B-1----:R-:W-:Y:S02]  /*0710*/  @!UP1 UIMAD.WIDE.U32 UR16, UR38, UR6, URZ ;  /* 0x00000006261092a5 */ /* 0x002fe4000f8e00ff */
[----:B--2---:R-:W-:Y:S02]  /*0720*/  @UP1 UIMAD.WIDE.U32 UR10, UR18, UR4, URZ ;  /* 0x00000004120a12a5 */ /* 0x004fe4000f8e00ff */
[----:B------:R-:W-:Y:S02]  /*0730*/  @!UP1 UIMAD UR15, UR38, UR7, UR17 ;  /* 0x00000007260f92a4 */ /* 0x000fe4000f8e0211 */
[----:B------:R-:W-:Y:S02]  /*0740*/  @UP1 UIMAD UR15, UR18, UR5, UR11 ;  /* 0x00000005120f12a4 */ /* 0x000fe4000f8e020b */
[----:B------:R-:W-:Y:S01]  /*0750*/  USHF.R.S32.HI UR17, URZ, 0x1f, UR14 ;  /* 0x0000001fff117899 */ /* 0x000fe2000801140e */
[----:B------:R-:W-:Y:S01]  /*0760*/  @UP1 UMOV UR16, UR10 ;  /* 0x0000000a00101c82 */ /* 0x000fe20008000000 */
[----:B------:R-:W-:Y:S10]  /*0770*/  BRA.U UP2, `(.L_x_251) ;  /* 0x0000000102307547 */ /* 0x000ff4000b800000 */
[----:B------:R-:W1:Y:S01]  /*0780*/  LDCU.64 UR12, c[0x0][0x3b8] ;  /* 0x00007700ff0c77ac */ /* 0x000e620008000a00 */
[----:B------:R-:W2:Y:S01]  /*0790*/  LDCU.64 UR4, c[0x0][0x3a0] ;  /* 0x00007400ff0477ac */ /* 0x000ea20008000a00 */
[----:B------:R-:W-:-:S04]  /*07a0*/  USHF.R.S32.HI UR6, URZ, 0x1f, UR42 ;  /* 0x0000001fff067899 */ /* 0x000fc8000801142a */
[----:B-1----:R-:W-:Y:S02]  /*07b0*/  UIMAD UR6, UR6, UR12, URZ ;  /* 0x0000000c060672a4 */ /* 0x002fe4000f8e02ff */
[----:B------:R-:W-:Y:S02]  /*07c0*/  UIMAD.WIDE.U32 UR10, UR42, UR12, URZ ;  /* 0x0000000c2a0a72a5 */ /* 0x000fe4000f8e00ff */
[----:B------:R-:W-:-:S04]  /*07d0*/  UIMAD UR6, UR42, UR13, UR6 ;  /* 0x0000000d2a0672a4 */ /* 0x000fc8000f8e0206 */
[----:B------:R-:W-:-:S03]  /*07e0*/  UIADD3 UR7, UPT, UPT, UR11, UR6, URZ ;  /* 0x000000060b077290 */ /* 0x000fc6000fffe0ff */
[----:B------:R-:W-:Y:S02]  /*07f0*/  UMOV UR6, UR10 ;  /* 0x0000000a00067c82 */ /* 0x000fe40008000000 */
[----:B--2---:R-:W-:-:S04]  /*0800*/  UIMAD.WIDE.U32 UR46, UR38, UR4, UR6 ;  /* 0x00000004262e72a5 */ /* 0x004fc8000f8e0006 */
[----:B------:R-:W-:-:S06]  /*0810*/  UIMAD UR5, UR38, UR5, UR47 ;  /* 0x00000005260572a4 */ /* 0x000fcc000f8e022f */
[----:B------:R-:W-:Y:S01]  /*0820*/  MOV R6, UR5 ;  /* 0x0000000500067c02 */ /* 0x000fe20008000f00 */
[----:B------:R-:W-:Y:S05]  /*0830*/  BRA `(.L_x_252) ;  /* 0x0000000000187947 */ /* 0x000fea0003800000 */
.L_x_251:
[----:B------:R-:W1:Y:S01]  /*0840*/  LDCU.64 UR12, c[0x0][0x3b8] ;  /* 0x00007700ff0c77ac */ /* 0x000e620008000a00 */
[----:B------:R-:W-:-:S04]  /*0850*/  UIADD3 UR4, UPT, UPT, UR42, UR43, URZ ;  /* 0x0000002b2a047290 */ /* 0x000fc8000fffe0ff */
[----:B-1----:R-:W-:Y:S02]  /*0860*/  UIMAD.WIDE.U32 UR46, UR4, UR12, URZ ;  /* 0x0000000c042e72a5 */ /* 0x002fe4000f8e00ff */
[----:B------:R-:W-:-:S04]  /*0870*/  UIMAD UR4, UR4, UR13, URZ ;  /* 0x0000000d040472a4 */ /* 0x000fc8000f8e02ff */
[----:B------:R-:W-:-:S06]  /*0880*/  UIADD3 UR4, UPT, UPT, UR47, UR4, URZ ;  /* 0x000000042f047290 */ /* 0x000fcc000fffe0ff */
[----:B------:R-:W-:Y:S02]  /*0890*/  MOV R6, UR4 ;  /* 0x0000000400067c02 */ /* 0x000fe40008000f00 */
.L_x_252:
[----:B------:R-:W1:Y:S01]  /*08a0*/  LDC R0, c[0x0][0x3e8] ;  /* 0x0000fa00ff007b82 */ /* 0x000e620000000800 */
[----:B------:R-:W2:Y:S01]  /*08b0*/  S2R R2, SR_CTAID.Z ;  /* 0x0000000000027919 */ /* 0x000ea20000002700 */
[----:B------:R-:W-:Y:S01]  /*08c0*/  USHF.R.S32.HI UR34, URZ, 0x1f, UR35 ;  /* 0x0000001fff227899 */ /* 0x000fe20008011423 */
[----:B-1----:R-:W-:-:S04]  /*08d0*/  IABS R4, R0 ;  /* 0x0000000000047213 */ /* 0x002fc80000000000 */
[----:B------:R-:W1:Y:S01]  /*08e0*/  I2F.RP R8, R4 ;  /* 0x0000000400087306 */ /* 0x000e620000209400 */
[----:B--2---:R-:W-:-:S07]  /*08f0*/  IABS R2, R2 ;  /* 0x0000000200027213 */ /* 0x004fce0000000000 */
[----:B-1----:R-:W1:Y:S02]  /*0900*/  MUFU.RCP R8, R8 ;  /* 0x0000000800087308 */ /* 0x002e640000001000 */
[----:B-1----:R-:W-:-:S06]  /*0910*/  VIADD R8, R8, 0xffffffe ;  /* 0x0ffffffe08087836 */ /* 0x002fcc0000000000 */
[----:B------:R-:W1:Y:S02]  /*0920*/  F2I.FTZ.U32.TRUNC.NTZ R9, R8 ;  /* 0x0000000800097305 */ /* 0x000e64000021f000 */
[----:B-1----:R-:W-:Y:S01]  /*0930*/  IMAD.MOV R3, RZ, RZ, -R9 ;  /* 0x000000ffff037224 */ /* 0x002fe200078e0a09 */
[----:B------:R-:W-:-:S03]  /*0940*/  MOV R8, RZ ;  /* 0x000000ff00087202 */ /* 0x000fc60000000f00 */
[----:B------:R-:W-:-:S04]  /*0950*/  IMAD R3, R3, R4, RZ ;  /* 0x0000000403037224 */ /* 0x000fc800078e02ff */
        /* <DEDUP_REMOVED lines=10> */
[----:B------:R-:W-:-:S04]  /*0a00*/  LOP3.LUT R2, R0, UR30, RZ, 0x3c, !PT ;  /* 0x0000001e00027c12 */ /* 0x000fc8000f8e3cff */
[----:B------:R-:W-:-:S07]  /*0a10*/  ISETP.GE.AND P0, PT, R2, RZ, PT ;  /* 0x000000ff0200720c */ /* 0x000fce0003f06270 */
[----:B------:R-:W-:-:S05]  /*0a20*/  @P2 IADD3 R5, PT, PT, R5, 0x1, RZ ;  /* 0x0000000105052810 */ /* 0x000fca0007ffe0ff */
[----:B------:R-:W-:-:S05]  /*0a30*/  IMAD.MOV.U32 R4, RZ, RZ, R5 ;  /* 0x000000ffff047224 */ /* 0x000fca00078e0005 */
[----:B------:R-:W-:Y:S02]  /*0a40*/  @!P0 IADD3 R4, PT, PT, -R4, RZ, RZ ;  /* 0x000000ff04048210 */ /* 0x000fe40007ffe1ff */
[----:B------:R-:W-:-:S04]  /*0a50*/  @!P1 LOP3.LUT R4, RZ, R0, RZ, 0x33, !PT ;  /* 0x00000000ff049212 */ /* 0x000fc800078e33ff */
[----:B------:R-:W-:Y:S01]  /*0a60*/  SHF.R.S32.HI R0, RZ, 0x1f, R4 ;  /* 0x0000001fff007819 */ /* 0x000fe20000011404 */
[----:B------:R-:W-:Y:S05]  /*0a70*/  BRA.U UP2, `(.L_x_253) ;  /* 0x0000000102307547 */ /* 0x000fea000b800000 */
        /* <DEDUP_REMOVED lines=11> */
[----:B------:R-:W-:Y:S06]  /*0b30*/  BRA `(.L_x_254) ;  /* 0x0000000000187947 */ /* 0x000fec0003800000 */
.L_x_253:
[----:B------:R-:W1:Y:S01]  /*0b40*/  LDCU.64 UR10, c[0x0][0x3c0] ;  /* 0x00007800ff0a77ac */ /* 0x000e620008000a00 */
[----:B------:R-:W-:-:S04]  /*0b50*/  UIADD3 UR4, UPT, UPT, UR42, UR43, URZ ;  /* 0x0000002b2a047290 */ /* 0x000fc8000fffe0ff */
[----:B-1----:R-:W-:Y:S02]  /*0b60*/  UIMAD.WIDE.U32 UR48, UR4, UR10, URZ ;  /* 0x0000000a043072a5 */ /* 0x002fe4000f8e00ff */
[----:B------:R-:W-:-:S04]  /*0b70*/  UIMAD UR4, UR4, UR11, URZ ;  /* 0x0000000b040472a4 */ /* 0x000fc8000f8e02ff */
[----:B------:R-:W-:-:S06]  /*0b80*/  UIADD3 UR4, UPT, UPT, UR49, UR4, URZ ;  /* 0x0000000431047290 */ /* 0x000fcc000fffe0ff */
[----:B------:R-:W-:-:S07]  /*0b90*/  MOV R11, UR4 ;  /* 0x00000004000b7c02 */ /* 0x000fce0008000f00 */
.L_x_254:
[----:B------:R-:W1:Y:S01]  /*0ba0*/  @!UP1 LDCU.64 UR6, c[0x0][0x588] ;  /* 0x0000b100ff0697ac */ /* 0x000e620008000a00 */
[----:B------:R-:W2:Y:S01]  /*0bb0*/  @UP1 LDCU.64 UR4, c[0x0][0x590] ;  /* 0x0000b200ff0417ac */ /* 0x000ea20008000a00 */
[----:B------:R-:W3:Y:S01]  /*0bc0*/  LDCU UR19, c[0x0][0x3e0] ;  /* 0x00007c00ff1377ac */ /* 0x000ee20008000800 */
[----:B------:R-:W3:Y:S01]  /*0bd0*/  LDCU UR53, c[0x0][0x44c] ;  /* 0x00008980ff3577ac */ /* 0x000ee20008000800 */
[----:B-1----:R-:W-:-:S04]  /*0be0*/  @!UP1 UIMAD.WIDE.U32 UR58, UR38, UR6, URZ ;  /* 0x00000006263a92a5 */ /* 0x002fc8000f8e00ff */
[----:B------:R-:W-:Y:S02]  /*0bf0*/  @!UP1 UIMAD UR54, UR38, UR7, UR59 ;  /* 0x00000007263692a4 */ /* 0x000fe4000f8e023b */
[----:B--2---:R-:W-:-:S04]  /*0c00*/  @UP1 UIMAD.WIDE.U32 UR6, UR18, UR4, URZ ;  /* 0x00000004120612a5 */ /* 0x004fc8000f8e00ff */
[----:B------:R-:W-:Y:S02]  /*0c10*/  @UP1 UIMAD UR54, UR18, UR5, UR7 ;  /* 0x00000005123612a4 */ /* 0x000fe4000f8e0207 */
[----:B---3--:R-:W-:Y:S01]  /*0c20*/  UIMAD.WIDE UR62, UR19, UR53, URZ ;  /* 0x00000035133e72a5 */ /* 0x008fe2000f8e02ff */
[----:B------:R-:W-:Y:S01]  /*0c30*/  @UP1 UMOV UR58, UR6 ;  /* 0x00000006003a1c82 */ /* 0x000fe20008000000 */
[----:B------:R-:W-:Y:S10]  /*0c40*/  BRA.U UP1, `(.L_x_255) ;  /* 0x0000000101447547 */ /* 0x000ff4000b800000 */
[----:B------:R-:W1:Y:S01]  /*0c50*/  LDCU UR50, c[0x0][0x444] ;  /* 0x00008880ff3277ac */ /* 0x000e620008000800 */
[----:B------:R-:W-:Y:S02]  /*0c60*/  USHF.R.S32.HI UR5, URZ, 0x1f, UR19 ;  /* 0x0000001fff057899 */ /* 0x000fe40008011413 */
[----:B-1----:R-:W-:Y:S02]  /*0c70*/  USHF.R.S32.HI UR4, URZ, 0x1f, UR50 ;  /* 0x0000001fff047899 */ /* 0x002fe40008011432 */
[----:B------:R-:W-:Y:S02]  /*0c80*/  UIMAD.WIDE.U32 UR50, UR38, UR50, URZ ;  /* 0x00000032263272a5 */ /* 0x000fe4000f8e00ff */
[----:B------:R-:W-:Y:S02]  /*0c90*/  UIMAD UR4, UR4, UR38, URZ ;  /* 0x00000026040472a4 */ /* 0x000fe4000f8e02ff */
[----:B------:R-:W-:Y:S02]  /*0ca0*/  UIMAD.WIDE.U32 UR6, UR50, UR19, URZ ;  /* 0x00000013320672a5 */ /* 0x000fe4000f8e00ff */
[----:B------:R-:W-:-:S04]  /*0cb0*/  UIADD3 UR4, UPT, UPT, UR51, UR4, URZ ;  /* 0x0000000433047290 */ /* 0x000fc8000fffe0ff */
[----:B------:R-:W-:-:S04]  /*0cc0*/  UIMAD UR4, UR4, UR19, URZ ;  /* 0x00000013040472a4 */ /* 0x000fc8000f8e02ff */
[----:B------:R-:W-:Y:S02]  /*0cd0*/  UIMAD UR4, UR5, UR50, UR4 ;  /* 0x00000032050472a4 */ /* 0x000fe4000f8e0204 */
[----:B------:R-:W-:Y:S02]  /*0ce0*/  USHF.R.S32.HI UR5, URZ, 0x1f, UR53 ;  /* 0x0000001fff057899 */ /* 0x000fe40008011435 */
[----:B------:R-:W-:Y:S02]  /*0cf0*/  UIADD3 UR4, UPT, UPT, UR7, UR4, URZ ;  /* 0x0000000407047290 */ /* 0x000fe4000fffe0ff */
[----:B------:R-:W-:Y:S02]  /*0d00*/  UIMAD.WIDE.U32 UR50, UR6, UR53, URZ ;  /* 0x00000035063272a5 */ /* 0x000fe4000f8e00ff */
[----:B------:R-:W-:-:S04]  /*0d10*/  UIMAD UR4, UR4, UR53, URZ ;  /* 0x00000035040472a4 */ /* 0x000fc8000f8e02ff */
[----:B------:R-:W-:Y:S01]  /*0d20*/  UIMAD UR4, UR5, UR6, UR4 ;  /* 0x00000006050472a4 */ /* 0x000fe2000f8e0204 */
[----:B------:R-:W-:-:S03]  /*0d30*/  UMOV UR52, UR50 ;  /* 0x0000003200347c82 */ /* 0x000fc60008000000 */
[----:B------:R-:W-:Y:S01]  /*0d40*/  UIADD3 UR4, UPT, UPT, UR51, UR4, URZ ;  /* 0x0000000433047290 */ /* 0x000fe2000fffe0ff */
[----:B------:R-:W-:Y:S11]  /*0d50*/  BRA `(.L_x_256) ;  /* 0x0000000000107947 */ /* 0x000ff60003800000 */
.L_x_255:
[----:B------:R-:W-:Y:S02]  /*0d60*/  UIMAD.WIDE.U32 UR6, UR62, UR18, URZ ;  /* 0x000000123e0672a5 */ /* 0x000fe4000f8e00ff */
[----:B------:R-:W-:-:S04]  /*0d70*/  UIMAD UR4, UR63, UR18, URZ ;  /* 0x000000123f0472a4 */ /* 0x000fc8000f8e02ff */
[----:B------:R-:W-:Y:S01]  /*0d80*/  UIADD3 UR4, UPT, UPT, UR7, UR4, URZ ;  /* 0x0000000407047290 */ /* 0x000fe2000fffe0ff */
[----:B------:R-:W-:-:S11]  /*0d90*/  UMOV UR52, UR6 ;  /* 0x0000000600347c82 */ /* 0x000fd60008000000 */
.L_x_256:
[----:B------:R-:W1:Y:S01]  /*0da0*/  LDCU.U8 UR6, c[0x0][0x548] ;  /* 0x0000a900ff0677ac */ /* 0x000e620008000000 */
[----:B------:R-:W-:Y:S01]  /*0db0*/  UMOV UR38, UR23 ;  /* 0x0000001700267c82 */ /* 0x000fe20008000000 */
[----:B------:R-:W2:Y:S01]  /*0dc0*/  LDCU.U8 UR56, c[0x0][0x5f0] ;  /* 0x0000be00ff3877ac */ /* 0x000ea20008000000 */
[----:B------:R-:W-:-:S04]  /*0dd0*/  USHF.L.U32 UR50, UR38, 0x7, URZ ;  /* 0x0000000726327899 */ /* 0x000fc800080006ff */
[----:B------:R-:W-:-:S04]  /*0de0*/  USEL UR5, UR50, URZ, UP5 ;  /* 0x000000ff32057287 */ /* 0x000fc8000a800000 */
[----:B------:R-:W-:Y:S02]  /*0df0*/  UIADD3 UR5, UP0, UPT, UR14, UR5, URZ ;  /* 0x000000050e057290 */ /* 0x000fe4000ff1e0ff */
[----:B-1----:R-:W-:Y:S02]  /*0e00*/  UISETP.NE.AND UP1, UPT, UR6, URZ, UPT ;  /* 0x000000ff0600728c */ /* 0x002fe4000bf25270 */
[----:B------:R-:W-:Y:S02]  /*0e10*/  UIADD3.X UR49, UPT, UPT, URZ, UR17, URZ, UP0, !UPT ;  /* 0x00000011ff317290 */ /* 0x000fe400087fe4ff */
[----:B------:R-:W-:Y:S02]  /*0e20*/  UIMAD.WIDE.U32 UR60, UR5, UR62, URZ ;  /* 0x0000003e053c72a5 */ /* 0x000fe4000f8e00ff */
[----:B------:R-:W-:-:S04]  /*0e30*/  UIMAD UR49, UR49, UR62, URZ ;  /* 0x0000003e313172a4 */ /* 0x000fc8000f8e02ff */
[----:B------:R-:W-:Y:S02]  /*0e40*/  UIMAD UR49, UR63, UR5, UR49 ;  /* 0x000000053f3172a4 */ /* 0x000fe4000f8e0231 */
[----:B------:R-:W-:Y:S02]  /*0e50*/  UIMAD UR5, UR30, UR53, URZ ;  /* 0x000000351e0572a4 */ /* 0x000fe4000f8e02ff */
[----:B------:R-:W-:Y:S01]  /*0e60*/  UIADD3 UR49, UPT, UPT, UR61, UR49, URZ ;  /* 0x000000313d317290 */ /* 0x000fe2000fffe0ff */
[----:B--2---:R-:W-:Y:S11]  /*0e70*/  BRA.U !UP1, `(.L_x_257) ;  /* 0x00000001091c7547 */ /* 0x004ff6000b800000 */
[----:B------:R-:W1:Y:S01]  /*0e80*/  LDCU UR6, c[0x0][0x434] ;  /* 0x00008680ff0677ac */ /* 0x000e620008000800 */
[----:B------:R-:W2:Y:S01]  /*0e90*/  LDCU UR51, c[0x0][0x454] ;  /* 0x00008a80ff3377ac */ /* 0x000ea20008000800 */
[----:B------:R-:W-:Y:S02]  /*0ea0*/  UISETP.NE.AND UP0, UPT, UR18, -0x1, UPT ;  /* 0xffffffff1200788c */ /* 0x000fe4000bf05270 */
[----:B-1----:R-:W-:-:S04]  /*0eb0*/  UIMAD UR6, UR38, UR6, URZ ;  /* 0x00000006260672a4 */ /* 0x002fc8000f8e02ff */
[----:B------:R-:W-:-:S04]  /*0ec0*/  USEL UR6, UR6, UR18, !UP0 ;  /* 0x0000001206067287 */ /* 0x000fc8000c000000 */
[----:B--2---:R-:W-:Y:S01]  /*0ed0*/  UIMAD UR51, UR30, UR51, UR6 ;  /* 0x000000331e3372a4 */ /* 0x004fe2000f8e0206 */
[----:B------:R-:W-:Y:S05]  /*0ee0*/  BRA `(.L_x_258) ;  /* 0x00000000000c7947 */ /* 0x000fea0003800000 */
.L_x_257:
[----:B------:R-:W1:Y:S01]  /*0ef0*/  LDCU UR51, c[0x0][0x434] ;  /* 0x00008680ff3377ac */ /* 0x000e620008000800 */
[----:B------:R-:W-:-:S04]  /*0f00*/  UIMAD UR6, UR38, UR19, UR30 ;  /* 0x00000013260672a4 */ /* 0x000fc8000f8e021e */
[----:B-1----:R-:W-:Y:S02]  /*0f10*/  UIMAD UR51, UR6, UR51, URZ ;  /* 0x00000033063372a4 */ /* 0x002fe4000f8e02ff */
.L_x_258:
[----:B------:R-:W-:Y:S01]  /*0f20*/  UIADD3 UR47, UPT, UPT, UR44, -0x1, URZ ;  /* 0xffffffff2c2f7890 */ /* 0x000fe2000fffe0ff */
[----:B------:R-:W-:Y:S09]  /*0f30*/  BRA.U !UP1, `(.L_x_259) ;  /* 0x0000000109247547 */ /* 0x000ff2000b800000 */
[----:B------:R-:W1:Y:S01]  /*0f40*/  LDCU UR6, c[0x0][0x444] ;  /* 0x00008880ff0677ac */ /* 0x000e620008000800 */
[----:B------:R-:W-:Y:S01]  /*0f50*/  UISETP.NE.AND UP0, UPT, UR18, -0x1, UPT ;  /* 0xffffffff1200788c */ /* 0x000fe2000bf05270 */
[----:B------:R-:W2:Y:S10]  /*0f60*/  LDCU UR7, c[0x0][0x430] ;  /* 0x00008600ff0777ac */ /* 0x000eb40008000800 */
[----:B-1----:R-:W-:Y:S01]  /*0f70*/  @!UP0 UIMAD UR18, UR38, UR6, URZ ;  /* 0x00000006261282a4 */ /* 0x002fe2000f8e02ff */
[----:B------:R-:W2:Y:S03]  /*0f80*/  LDCU UR6, c[0x0][0x454] ;  /* 0x00008a80ff0677ac */ /* 0x000ea60008000800 */
[----:B------:R-:W-:-:S02]  /*0f90*/  UIADD3 UR50, UPT, UPT, UR50, UR18, URZ ;  /* 0x0000001232327290 */ /* 0x000fc4000fffe0ff */
[----:B--2---:R-:W-:-:S04]  /*0fa0*/  ULEA UR6, UR7, UR6, 0x7 ;  /* 0x0000000607067291 */ /* 0x004fc8000f8e38ff */
[----:B------:R-:W-:Y:S01]  /*0fb0*/  UIMAD UR50, UR6, UR30, UR50 ;  /* 0x0000001e063272a4 */ /* 0x000fe2000f8e0232 */
[----:B------:R-:W-:Y:S11]  /*0fc0*/  BRA `(.L_x_260) ;  /* 0x00000000000c7947 */ /* 0x000ff60003800000 */
.L_x_259:
[----:B------:R-:W1:Y:S01]  /*0fd0*/  LDCU UR50, c[0x0][0x444] ;  /* 0x00008880ff3277ac */ /* 0x000e620008000800 */
[----:B------:R-:W-:-:S04]  /*0fe0*/  UIMAD UR6, UR38, UR19, UR30 ;  /* 0x00000013260672a4 */ /* 0x000fc8000f8e021e */
[----:B-1----:R-:W-:-:S12]  /*0ff0*/  UIMAD UR50, UR6, UR50, URZ ;  /* 0x00000032063272a4 */ /* 0x002fd8000f8e02ff */
.L_x_260:
[----:B------:R-:W1:Y:S01]  /*1000*/  S2R R80, SR_TID.X ;  /* 0x0000000000507919 */ /* 0x000e620000002100 */
[----:B------:R-:W-:Y:S01]  /*1010*/  USHF.R.S32.HI UR6, URZ, 0x1f, UR5 ;  /* 0x0000001fff067899 */ /* 0x000fe20008011405 */
[----:B------:R-:W2:Y:S01]  /*1020*/  LDC.64 R2, c[0x0][0x3b0] ;  /* 0x0000ec00ff027b82 */ /* 0x000ea20000000a00 */
[----:B------:R-:W-:Y:S01]  /*1030*/  UIADD3 UR52, UP1, UP0, UR60, UR52, UR5 ;  /* 0x000000343c347290 */ /* 0x000fe2000f83e005 */
[----:B------:R-:W-:Y:S01]  /*1040*/  ISETP.NE.AND P3, PT, RZ, UR56, PT ;  /* 0x00000038ff007c0c */ /* 0x000fe2000bf65270 */
[----:B------:R-:W-:Y:S01]  /*1050*/  UIMAD UR53, UR19, UR53, URZ ;  /* 0x00000035133572a4 */ /* 0x000fe2000f8e02ff */
[----:B------:R-:W-:Y:S01]  /*1060*/  BSSY.RECONVERGENT B1, `(.L_x_250) ;  /* 0x00005d2000017945 */ /* 0x000fe20003800200 */
[----:B------:R-:W-:Y:S02]  /*1070*/  UIADD3.X UR49, UPT, UPT, UR49, UR4, UR6, UP1, UP0 ;  /* 0x0000000431317290 */ /* 0x000fe40008fe0406 */
[----:B------:R-:W-:Y:S02]  /*1080*/  UISETP.GT.AND UP0, UPT, UR45, URZ, UPT ;  /* 0x000000ff2d00728c */ /* 0x000fe4000bf04270 */
[----:B------:R-:W-:Y:S01]  /*1090*/  ULEA UR51, UR47, UR51, 0x6 ;  /* 0x000000332f337291 */ /* 0x000fe2000f8e30ff */
[----:B------:R-:W3:Y:S01]  /*10a0*/  LDCU.128 UR4, c[0x0][0x590] ;  /* 0x0000b200ff0477ac */ /* 0x000ee20008000c00 */
[----:B------:R-:W-:Y:S01]  /*10b0*/  ULEA UR50, UR47, UR50, 0x6 ;  /* 0x000000322f327291 */ /* 0x000fe2000f8e30ff */
[----:B--2---:R-:W-:-:S04]  /*10c0*/  IMAD R5, R2, UR17, RZ ;  /* 0x0000001102057c24 */ /* 0x004fc8000f8e02ff */
[----:B------:R-:W-:Y:S01]  /*10d0*/  IMAD R5, R3, UR14, R5 ;  /* 0x0000000e03057c24 */ /* 0x000fe2000f8e0205 */
[----:B---3--:R-:W-:Y:S01]  /*10e0*/  UIMAD UR18, UR17, UR4, URZ ;  /* 0x00000004111272a4 */ /* 0x008fe2000f8e02ff */
[----:B-1----:R-:W-:Y:S01]  /*10f0*/  IMAD.SHL.U32 R86, R80, 0x8, RZ ;  /* 0x0000000850567824 */ /* 0x002fe200078e00ff */
[----:B------:R-:W-:Y:S01]  /*1100*/  MOV R18, UR6 ;  /* 0x0000000600127c02 */ /* 0x000fe20008000f00 */
[----:B------:R-:W-:Y:S01]  /*1110*/  IMAD.U32 R12, RZ, RZ, UR4 ;  /* 0x00000004ff0c7e24 */ /* 0x000fe2000f8e00ff */
[----:B------:R-:W-:Y:S01]  /*1120*/  UIMAD UR18, UR14, UR5, UR18 ;  /* 0x000000050e1272a4 */ /* 0x000fe2000f8e0212 */
[----:B------:R-:W-:Y:S01]  /*1130*/  IMAD.U32 R14, RZ, RZ, UR7 ;  /* 0x00000007ff0e7e24 */ /* 0x000fe2000f8e00ff */
[----:B------:R-:W-:Y:S01]  /*1140*/  LOP3.LUT R84, R86, 0x38, RZ, 0xc0, !PT ;  /* 0x0000003856547812 */ /* 0x000fe200078ec0ff */
[----:B------:R-:W1:Y:S01]  /*1150*/  LDCU.64 UR6, c[0x0][0x570] ;  /* 0x0000ae00ff0677ac */ /* 0x000e620008000a00 */
[----:B------:R-:W-:Y:S02]  /*1160*/  SHF.R.U32.HI R10, RZ, 0x5, R80 ;  /* 0x00000005ff0a7819 */ /* 0x000fe40000011650 */
[----:B------:R-:W-:Y:S01]  /*1170*/  IADD3 R8, P0, PT, R84, UR58, RZ ;  /* 0x0000003a54087c10 */ /* 0x000fe2000ff1e0ff */
[----:B------:R-:W2:Y:S01]  /*1180*/  LDCU.64 UR58, c[0x0][0x5e8] ;  /* 0x0000bd00ff3a77ac */ /* 0x000ea20008000a00 */
[----:B------:R-:W-:-:S03]  /*1190*/  LOP3.LUT R7, R80, 0x1f, RZ, 0xc0, !PT ;  /* 0x0000001f50077812 */ /* 0x000fc600078ec0ff */
[----:B------:R-:W-:Y:S01]  /*11a0*/  IMAD.X R9, RZ, RZ, UR54, P0 ;  /* 0x00000036ff097e24 */ /* 0x000fe200080e06ff */
[----:B------:R-:W3:Y:S01]  /*11b0*/  LDCU.64 UR54, c[0x0][0x420] ;  /* 0x00008400ff3677ac */ /* 0x000ee20008000a00 */
[----:B------:R-:W-:Y:S02]  /*11c0*/  IMAD R7, R10, UR53, R7 ;  /* 0x000000350a077c24 */ /* 0x000fe4000f8e0207 */
[----:B------:R-:W-:Y:S01]  /*11d0*/  IMAD.WIDE.U32 R12, R12, UR14, R8 ;  /* 0x0000000e0c0c7c25 */ /* 0x000fe2000f8e0008 */
[----:B------:R-:W-:Y:S01]  /*11e0*/  USHF.L.U32 UR53, UR53, 0x6, URZ ;  /* 0x0000000635357899 */ /* 0x000fe200080006ff */
[----:B------:R-:W4:Y:S02]  /*11f0*/  LDC.64 R8, c[0x0][0x5f8] ;  /* 0x00017e00ff087b82 */ /* 0x000f240000000a00 */
[----:B------:R-:W-:Y:S01]  /*1200*/  VIADD R13, R13, UR18 ;  /* 0x000000120d0d7c36 */ /* 0x000fe20008000000 */
[----:B------:R-:W5:Y:S01]  /*1210*/  LDCU.64 UR18, c[0x0][0x3c8] ;  /* 0x00007900ff1277ac */ /* 0x000f620008000a00 */
[----:B------:R-:W-:-:S04]  /*1220*/  IMAD.WIDE.U32 R18, R18, UR30, R12 ;  /* 0x0000001e12127c25 */ /* 0x000fc8000f8e000c */
[----:B------:R-:W-:Y:S02]  /*1230*/  IMAD.MOV.U32 R12, RZ, RZ, R84 ;  /* 0x000000ffff0c7224 */ /* 0x000fe400078e0054 */
[----:B------:R-:W-:Y:S01]  /*1240*/  IMAD.MOV.U32 R13, RZ, RZ, RZ ;  /* 0x000000ffff0d7224 */ /* 0x000fe200078e00ff */
[----:B---3--:R-:W-:Y:S01]  /*1250*/  UIMAD.WIDE UR54, UR51, 0x4, UR54 ;  /* 0x00000004333678a5 */ /* 0x008fe2000f8e0236 */
[----:B------:R-:W-:Y:S01]  /*1260*/  IMAD R15, R14, UR30, R19 ;  /* 0x0000001e0e0f7c24 */ /* 0x000fe2000f8e0213 */
[----:B------:R-:W-:Y:S01]  /*1270*/  MOV R14, R18 ;  /* 0x00000012000e7202 */ /* 0x000fe20000000f00 */
[----:B------:R-:W-:Y:S01]  /*1280*/  IMAD.WIDE.U32 R16, R2, UR14, R12 ;  /* 0x0000000e02107c25 */ /* 0x000fe2000f8e000c */
[----:B--2---:R-:W-:Y:S02]  /*1290*/  UIMAD.WIDE UR50, UR50, 0x4, UR58 ;  /* 0x00000004323278a5 */ /* 0x004fe4000f8e023a */
[----:B------:R-:W-:Y:S01]  /*12a0*/  IADD3 R20, P0, PT, R16, UR16, RZ ;  /* 0x0000001010147c10 */ /* 0x000fe2000ff1e0ff */
[----:B------:R-:W2:Y:S01]  /*12b0*/  LDCU.64 UR16, c[0x0][0x380] ;  /* 0x00007000ff1077ac */ /* 0x000ea20008000a00 */
[----:B-----5:R-:W-:-:S02]  /*12c0*/  IMAD.U32 R16, RZ, RZ, UR18 ;  /* 0x00000012ff107e24 */ /* 0x020fc4000f8e00ff */
[----:B----4-:R-:W-:Y:S01]  /*12d0*/  IMAD.WIDE.U32 R18, R8, UR26, RZ ;  /* 0x0000001a08127c25 */ /* 0x010fe2000f8e00ff */
[----:B------:R-:W-:Y:S01]  /*12e0*/  IADD3.X R21, PT, PT, R17, UR15, R5, P0, !PT ;  /* 0x0000000f11157c10 */ /* 0x000fe200087fe405 */
[----:B------:R-:W3:Y:S01]  /*12f0*/  LDCU.64 UR14, c[0x0][0x550] ;  /* 0x0000aa00ff0e77ac */ /* 0x000ee20008000a00 */
[----:B------:R-:W-:Y:S01]  /*1300*/  SHF.R.U32.HI R5, RZ, 0x3, R80 ;  /* 0x00000003ff057819 */ /* 0x000fe20000011650 */
[----:B------:R-:W-:Y:S01]  /*1310*/  IMAD R8, R9, UR26, R19 ;  /* 0x0000001a09087c24 */ /* 0x000fe2000f8e0213 */
[----:B------:R-:W-:Y:S01]  /*1320*/  SEL R10, R18, RZ, P3 ;  /* 0x000000ff120a7207 */ /* 0x000fe20001800000 */
[----:B------:R-:W-:Y:S01]  /*1330*/  IMAD.WIDE.U32 R16, R16, UR30, R20 ;  /* 0x0000001e10107c25 */ /* 0x000fe2000f8e0014 */
[----:B------:R-:W-:Y:S02]  /*1340*/  USHF.L.U64.HI UR18, UR4, 0x5, UR5 ;  /* 0x0000000504127899 */ /* 0x000fe40008010205 */
[----:B------:R-:W-:Y:S01]  /*1350*/  IADD3 R10, P1, P0, R7, UR52, R10 ;  /* 0x00000034070a7c10 */ /* 0x000fe2000f83e00a */
[----:B------:R-:W-:Y:S01]  /*1360*/  IMAD.U32 R9, RZ, RZ, UR19 ;  /* 0x00000013ff097e24 */ /* 0x000fe2000f8e00ff */
[----:B------:R-:W-:Y:S01]  /*1370*/  SHF.R.S32.HI R7, RZ, 0x1f, R7 ;  /* 0x0000001fff077819 */ /* 0x000fe20000011407 */
[----:B------:R-:W-:Y:S01]  /*1380*/  IMAD.WIDE.U32 R14, R5, UR4, R14 ;  /* 0x00000004050e7c25 */ /* 0x000fe2000f8e000e */
[----:B------:R-:W-:Y:S01]  /*1390*/  SEL R18, R8, RZ, P3 ;  /* 0x000000ff08127207 */ /* 0x000fe20001800000 */
[----:B------:R-:W-:-:S02]  /*13a0*/  USHF.L.U32 UR19, UR4, 0x5, URZ ;  /* 0x0000000504137899 */ /* 0x000fc400080006ff */
[----:B------:R-:W-:Y:S01]  /*13b0*/  IMAD R17, R9, UR30, R17 ;  /* 0x0000001e09117c24 */ /* 0x000fe2000f8e0211 */
[----:B------:R-:W-:Y:S01]  /*13c0*/  IADD3.X R7, PT, PT, R7, UR49, R18, P1, P0 ;  /* 0x0000003107077c10 */ /* 0x000fe20008fe0412 */
[C---:B------:R-:W-:Y:S01]  /*13d0*/  IMAD R8, R5.reuse, UR5, R15 ;  /* 0x0000000505087c24 */ /* 0x040fe2000f8e020f */
[----:B------:R-:W-:Y:S01]  /*13e0*/  MOV R9, UR53 ;  /* 0x0000003500097c02 */ /* 0x000fe20008000f00 */
[----:B------:R-:W-:Y:S01]  /*13f0*/  IMAD.WIDE.U32 R16, R5, R2, R16 ;  /* 0x0000000205107225 */ /* 0x000fe200078e0010 */
[----:B------:R-:W-:Y:S01]  /*1400*/  IADD3 R10, P0, PT, R10, UR53, RZ ;  /* 0x000000350a0a7c10 */ /* 0x000fe2000ff1e0ff */
[----:B------:R-:W-:Y:S01]  /*1410*/  UMOV UR49, UR51 ;  /* 0x0000003300317c82 */ /* 0x000fe20008000000 */
[----:B---3--:R-:W-:Y:S02]  /*1420*/  LEA R240, P1, R14, UR14, 0x1 ;  /* 0x0000000e0ef07c11 */ /* 0x008fe4000f8208ff */
[----:B------:R-:W-:Y:S01]  /*1430*/  LEA.HI.X.SX32 R9, R9, R7, 0x1, P0 ;  /* 0x0000000709097211 */ /* 0x000fe200000f0eff */
[----:B------:R-:W-:Y:S01]  /*1440*/  IMAD R7, R5, R3, R17 ;  /* 0x0000000305077224 */ /* 0x000fe200078e0211 */
[----:B-1----:R-:W-:-:S02]  /*1450*/  LEA R238, P0, R10, UR6, 0x2 ;  /* 0x000000060aee7c11 */ /* 0x002fc4000f8010ff */
[----:B--2---:R-:W-:Y:S01]  /*1460*/  LEA R242, P2, R16, UR16, 0x1 ;  /* 0x0000001010f27c11 */ /* 0x004fe2000f8408ff */
[----:B------:R-:W-:Y:S01]  /*1470*/  UMOV UR16, UR54 ;  /* 0x0000003600107c82 */ /* 0x000fe20008000000 */
[----:B------:R-:W-:Y:S02]  /*1480*/  LEA.HI.X R241, R14, UR15, R8, 0x1, P1 ;  /* 0x0000000f0ef17c11 */ /* 0x000fe400088f0c08 */
[----:B------:R-:W-:Y:S02]  /*1490*/  LEA.HI.X R239, R10, UR7, R9, 0x2, P0 ;  /* 0x000000070aef7c11 */ /* 0x000fe400080f1409 */
[C---:B------:R-:W-:Y:S01]  /*14a0*/  SHF.L.U64.HI R3, R2.reuse, 0x5, R3 ;  /* 0x0000000502037819 */ /* 0x040fe20000010203 */
[----:B------:R-:W-:Y:S01]  /*14b0*/  IMAD.SHL.U32 R2, R2, 0x20, RZ ;  /* 0x0000002002027824 */ /* 0x000fe200078e00ff */
[C---:B------:R-:W-:Y:S02]  /*14c0*/  LOP3.LUT R10, R84.reuse, 0xc0, RZ, 0xfc, !PT ;  /* 0x000000c0540a7812 */ /* 0x040fe400078efcff */
[----:B------:R-:W-:-:S02]  /*14d0*/  LOP3.LUT R9, R84, 0x40, RZ, 0xfc, !PT ;  /* 0x0000004054097812 */ /* 0x000fc400078efcff */
[----:B------:R-:W-:Y:S02]  /*14e0*/  LOP3.LUT R8, R84, 0x80, RZ, 0xfc, !PT ;  /* 0x0000008054087812 */ /* 0x000fe400078efcff */
[----:B------:R-:W-:Y:S01]  /*14f0*/  LEA.HI.X R243, R16, UR17, R7, 0x1, P2 ;  /* 0x0000001110f37c11 */ /* 0x000fe200090f0c07 */
[----:B------:R-:W-:Y:S01]  /*1500*/  UMOV UR17, UR55 ;  /* 0x0000003700117c82 */ /* 0x000fe20008000000 */
[----:B------:R-:W-:Y:S05]  /*1510*/  BRA.U UP0, `(.L_x_261) ;  /* 0x0000000500647547 */ /* 0x000fea000b800000 */
        /* <DEDUP_REMOVED lines=13> */
.L_x_262:
[----:B------:R-:W1:Y:S01]  /*15f0*/  LDCU.64 UR12, c[0x0][0x5c0] ;  /* 0x0000b800ff0c77ac */ /* 0x000e620008000a00 */
[----:B------:R-:W-:-:S04]  /*1600*/  UIADD3 UR4, UPT, UPT, UR42, UR43, URZ ;  /* 0x0000002b2a047290 */ /* 0x000fc8000fffe0ff */
[----:B-1----:R-:W-:Y:S02]  /*1610*/  UIMAD.WIDE.U32 UR16, UR4, UR12, URZ ;  /* 0x0000000c041072a5 */ /* 0x002fe4000f8e00ff */
[----:B------:R-:W-:-:S04]  /*1620*/  UIMAD UR4, UR4, UR13, URZ ;  /* 0x0000000d040472a4 */ /* 0x000fc8000f8e02ff */
[----:B------:R-:W-:-:S06]  /*1630*/  UIADD3 UR4, UPT, UPT, UR17, UR4, URZ ;  /* 0x0000000411047290 */ /* 0x000fcc000fffe0ff */
[----:B------:R-:W-:Y:S02]  /*1640*/  MOV R3, UR4 ;  /* 0x0000000400037c02 */ /* 0x000fe40008000f00 */
.L_x_263:
        /* <DEDUP_REMOVED lines=13> */
.L_x_264:
[----:B------:R-:W1:Y:S01]  /*1720*/  LDCU.64 UR10, c[0x0][0x5c8] ;  /* 0x0000b900ff0a77ac */ /* 0x000e620008000a00 */
[----:B------:R-:W-:-:S04]  /*1730*/  UIADD3 UR42, UPT, UPT, UR42, UR43, URZ ;  /* 0x0000002b2a2a7290 */ /* 0x000fc8000fffe0ff */
[----:B-1----:R-:W-:Y:S02]  /*1740*/  UIMAD.WIDE.U32 UR18, UR42, UR10, URZ ;  /* 0x0000000a2a1272a5 */ /* 0x002fe4000f8e00ff */
[----:B------:R-:W-:-:S04]  /*1750*/  UIMAD UR42, UR42, UR11, URZ ;  /* 0x0000000b2a2a72a4 */ /* 0x000fc8000f8e02ff */
[----:B------:R-:W-:-:S06]  /*1760*/  UIADD3 UR42, UPT, UPT, UR19, UR42, URZ ;  /* 0x0000002a132a7290 */ /* 0x000fcc000fffe0ff */
[----:B------:R-:W-:Y:S02]  /*1770*/  MOV R4, UR42 ;  /* 0x0000002a00047c02 */ /* 0x000fe40008000f00 */
.L_x_265:
[----:B------:R-:W-:-:S06]  /*1780*/  UIADD3 UR39, UPT, UPT, -UR35, UR39, URZ ;  /* 0x0000002723277290 */ /* 0x000fcc000fffe1ff */
[----:B------:R-:W-:-:S13]  /*1790*/  ISETP.GE.AND P0, PT, R5, UR39, PT ;  /* 0x0000002705007c0c */ /* 0x000fda000bf06270 */
[----:B------:R-:W-:Y:S05]  /*17a0*/  @P0 BRA `(.L_x_266) ;  /* 0x0000005400740947 */ /* 0x000fea0003800000 */
[----:B------:R-:W1:Y:S01]  /*17b0*/  LDCU.64 UR4, c[0x0][0x5e0] ;  /* 0x0000bc00ff0477ac */ /* 0x000e620008000a00 */
[----:B------:R-:W-:Y:S01]  /*17c0*/  MOV R0, UR10 ;  /* 0x0000000a00007c02 */ /* 0x000fe20008000f00 */
[----:B------:R-:W-:Y:S01]  /*17d0*/  IMAD.U32 R2, RZ, RZ, UR12 ;  /* 0x0000000cff027e24 */ /* 0x000fe2000f8e00ff */
[----:B------:R-:W2:Y:S03]  /*17e0*/  LDCU.64 UR14, c[0x0][0x5d8] ;  /* 0x0000bb00ff0e77ac */ /* 0x000ea60008000a00 */
[--C-:B------:R-:W-:Y:S01]  /*17f0*/  IMAD.WIDE.U32 R6, R0, UR35, R12.reuse ;  /* 0x0000002300067c25 */ /* 0x100fe2000f8e000c */
[----:B------:R-:W-:Y:S02]  /*1800*/  UIMAD UR7, UR34, UR12, URZ ;  /* 0x0000000c220772a4 */ /* 0x000fe4000f8e02ff */
[----:B------:R-:W-:Y:S01]  /*1810*/  UIMAD UR6, UR34, UR10, URZ ;  /* 0x0000000a220672a4 */ /* 0x000fe2000f8e02ff */
[----:B------:R-:W-:Y:S01]  /*1820*/  IMAD.WIDE.U32 R14, R2, UR35, R12 ;  /* 0x00000023020e7c25 */ /* 0x000fe2000f8e000c */
[----:B------:R-:W-:Y:S01]  /*1830*/  UIMAD UR7, UR35, UR13, UR7 ;  /* 0x0000000d230772a4 */ /* 0x000fe2000f8e0207 */
[----:B------:R-:W-:Y:S01]  /*1840*/  IADD3 R6, P0, PT, R6, UR18, RZ ;  /* 0x0000001206067c10 */ /* 0x000fe2000ff1e0ff */
[----:B------:R-:W-:Y:S01]  /*1850*/  UIMAD UR6, UR35, UR11, UR6 ;  /* 0x0000000b230672a4 */ /* 0x000fe2000f8e0206 */
[----:B------:R-:W-:Y:S01]  /*1860*/  IADD3 R12, P1, PT, R14, UR16, RZ ;  /* 0x000000100e0c7c10 */ /* 0x000fe2000ff3e0ff */
[----:B------:R-:W3:Y:S01]  /*1870*/  LDCU UR17, c[0x0][0x440] ;  /* 0x00008800ff1177ac */ /* 0x000ee20008000800 */
[----:B-1----:R-:W-:-:S03]  /*1880*/  MOV R2, UR4 ;  /* 0x0000000400027c02 */ /* 0x002fc60008000f00 */
[----:B------:R-:W-:Y:S02]  /*1890*/  IADD3.X R7, PT, PT, R4, UR6, R7, P0, !PT ;  /* 0x0000000604077c10 */ /* 0x000fe400087fe407 */
[----:B------:R-:W-:Y:S01]  /*18a0*/  IADD3.X R13, PT, PT, R3, UR7, R15, P1, !PT ;  /* 0x00000007030d7c10 */ /* 0x000fe20008ffe40f */
[----:B--2---:R-:W-:Y:S02]  /*18b0*/  IMAD.U32 R0, RZ, RZ, UR14 ;  /* 0x0000000eff007e24 */ /* 0x004fe4000f8e00ff */
[----:B------:R-:W1:Y:S01]  /*18c0*/  LDCU.64 UR6, c[0x0][0x560] ;  /* 0x0000ac00ff0677ac */ /* 0x000e620008000a00 */
[----:B------:R-:W-:Y:S01]  /*18d0*/  IMAD.WIDE.U32 R6, R2, UR30, R6 ;  /* 0x0000001e02067c25 */ /* 0x000fe2000f8e0006 */
[----:B------:R-:W-:Y:S01]  /*18e0*/  MOV R2, UR5 ;  /* 0x0000000500027c02 */ /* 0x000fe20008000f00 */
[----:B------:R-:W2:Y:S02]  /*18f0*/  LDCU.64 UR4, c[0x0][0x568] ;  /* 0x0000ad00ff0477ac */ /* 0x000ea40008000a00 */
[----:B------:R-:W-:-:S04]  /*1900*/  IMAD.WIDE.U32 R12, R0, UR30, R12 ;  /* 0x0000001e000c7c25 */ /* 0x000fc8000f8e000c */
[----:B------:R-:W-:Y:S01]  /*1910*/  IMAD.U32 R0, RZ, RZ, UR15 ;  /* 0x0000000fff007e24 */ /* 0x000fe2000f8e00ff */
[----:B---3--:R-:W-:Y:S01]  /*1920*/  ISETP.GE.AND P4, PT, R84, UR17, PT ;  /* 0x0000001154007c0c */ /* 0x008fe2000bf86270 */
[----:B------:R-:W-:Y:S01]  /*1930*/  IMAD R3, R2, UR30, R7 ;  /* 0x0000001e02037c24 */ /* 0x000fe2000f8e0207 */
[----:B------:R-:W-:Y:S01]  /*1940*/  ISETP.GE.AND P3, PT, R9, UR17, PT ;  /* 0x0000001109007c0c */ /* 0x000fe2000bf66270 */
[----:B------:R-:W-:Y:S01]  /*1950*/  IMAD R13, R0, UR30, R13 ;  /* 0x0000001e000d7c24 */ /* 0x000fe2000f8e020d */
[----:B------:R-:W-:Y:S01]  /*1960*/  ISETP.GE.AND P2, PT, R8, UR17, PT ;  /* 0x0000001108007c0c */ /* 0x000fe2000bf46270 */
[----:B------:R-:W-:Y:S01]  /*1970*/  IMAD.MOV.U32 R2, RZ, RZ, R6 ;  /* 0x000000ffff027224 */ /* 0x000fe200078e0006 */
[----:B------:R-:W-:Y:S01]  /*1980*/  ISETP.GE.AND P1, PT, R10, UR17, PT ;  /* 0x000000110a007c0c */ /* 0x000fe2000bf26270 */
[----:B------:R-:W-:-:S04]  /*1990*/  IMAD.WIDE.U32 R12, R5, UR12, R12 ;  /* 0x0000000c050c7c25 */ /* 0x000fc8000f8e000c */
[C---:B------:R-:W-:Y:S01]  /*19a0*/  IMAD R0, R5.reuse, UR13, R13 ;  /* 0x0000000d05007c24 */ /* 0x040fe2000f8e020d */
[----:B-1----:R-:W-:Y:S01]  /*19b0*/  LEA R6, P0, R12, UR6, 0x1 ;  /* 0x000000060c067c11 */ /* 0x002fe2000f8008ff */
        /* <DEDUP_REMOVED lines=15> */
.L_x_261:
[----:B------:R-:W-:Y:S01]  /*1ab0*/  UIADD3 UR4, UPT, UPT, -UR35, UR39, URZ ;  /* 0x0000002723047290 */ /* 0x000fe2000fffe1ff */
[----:B------:R-:W-:Y:S01]  /*1ac0*/  LOP3.LUT R7, R86, 0x1f8, RZ, 0xc0, !PT ;  /* 0x000001f856077812 */ /* 0x000fe200078ec0ff */
[----:B------:R-:W-:Y:S03]  /*1ad0*/  @P3 BAR.SYNC.DEFER_BLOCKING 0x0 ;  /* 0x0000000000003b1d */ /* 0x000fe60000010000 */
[----:B------:R-:W-:Y:S02]  /*1ae0*/  LOP3.LUT R7, R7, 0x38, R80, 0x78, !PT ;  /* 0x0000003807077812 */ /* 0x000fe400078e7850 */
[----:B------:R-:W-:Y:S01]  /*1af0*/  ISETP.GE.AND P6, PT, R5, UR4, PT ;  /* 0x0000000405007c0c */ /* 0x000fe2000bfc6270 */
[----:B------:R-:W-:Y:S01]  /*1b00*/  UMOV UR5, UR22 ;  /* 0x0000001600057c82 */ /* 0x000fe20008000000 */
[----:B------:R-:W-:Y:S01]  /*1b10*/  LOP3.LUT R7, R7, 0x1e00, R86, 0xf8, !PT ;  /* 0x00001e0007077812 */ /* 0x000fe200078ef856 */
[----:B------:R-:W-:Y:S03]  /*1b20*/  BSSY.RECONVERGENT B0, `(.L_x_267) ;  /* 0x0000031000007945 */ /* 0x000fe60003800200 */
[----:B------:R-:W-:-:S07]  /*1b30*/  LEA R7, R7, UR5, 0x1 ;  /* 0x0000000507077c11 */ /* 0x000fce000f8e08ff */
[----:B------:R-:W-:Y:S05]  /*1b40*/  @P6 BRA `(.L_x_268) ;  /* 0x0000000000a86947 */ /* 0x000fea0003800000 */
[----:B------:R-:W1:Y:S01]  /*1b50*/  LDCU.64 UR14, c[0x0][0x3d8] ;  /* 0x00007b00ff0e77ac */ /* 0x000e620008000a00 */
[----:B------:R-:W-:Y:S01]  /*1b60*/  IMAD.U32 R14, RZ, RZ, UR10 ;  /* 0x0000000aff0e7e24 */ /* 0x000fe2000f8e00ff */
[----:B------:R-:W-:-:S03]  /*1b70*/  UIMAD UR6, UR34, UR10, URZ ;  /* 0x0000000a220672a4 */ /* 0x000fc6000f8e02ff */
[----:B------:R-:W-:Y:S01]  /*1b80*/  IMAD.WIDE.U32 R14, R14, UR35, R12 ;  /* 0x000000230e0e7c25 */ /* 0x000fe2000f8e000c */
[----:B------:R-:W2:Y:S01]  /*1b90*/  LDCU UR4, c[0x0][0x440] ;  /* 0x00008800ff0477ac */ /* 0x000ea20008000800 */
[----:B------:R-:W-:Y:S01]  /*1ba0*/  UIMAD UR6, UR35, UR11, UR6 ;  /* 0x0000000b230672a4 */ /* 0x000fe2000f8e0206 */
[----:B------:R-:W-:-:S05]  /*1bb0*/  IADD3 R16, P0, PT, R14, UR48, RZ ;  /* 0x000000300e107c10 */ /* 0x000fca000ff1e0ff */
        /* <DEDUP_REMOVED lines=35> */
.L_x_268:
[----:B------:R1:W-:Y:S04]  /*1df0*/  STS.128 [R7+0x14000], RZ ;  /* 0x014000ff07007388 */ /* 0x0003e80000000c00 */
[----:B------:R1:W-:Y:S04]  /*1e00*/  STS.128 [R7+0x15000], RZ ;  /* 0x015000ff07007388 */ /* 0x0003e80000000c00 */
[----:B------:R1:W-:Y:S04]  /*1e10*/  STS.128 [R7+0x16000], RZ ;  /* 0x016000ff07007388 */ /* 0x0003e80000000c00 */
[----:B------:R1:W-:Y:S02]  /*1e20*/  STS.128 [R7+0x17000], RZ ;  /* 0x017000ff07007388 */ /* 0x0003e40000000c00 */
.L_x_269:
[----:B------:R-:W-:Y:S05]  /*1e30*/  BSYNC.RECONVERGENT B0 ;  /* 0x0000000000007941 */ /* 0x000fea0003800200 */
.L_x_267:
[----:B------:R-:W-:Y:S01]  /*1e40*/  UIMAD UR6, UR47, -0x40, UR45 ;  /* 0xffffffc02f0678a4 */ /* 0x000fe2000f8e022d */
[----:B------:R-:W0:Y:S01]  /*1e50*/  LDGDEPBAR ;  /* 0x00000000000079af */ /* 0x000e220000000000 */
[----:B------:R-:W-:Y:S04]  /*1e60*/  BSSY.RECONVERGENT B0, `(.L_x_270) ;  /* 0x0000021000007945 */ /* 0x000fe80003800200 */
[----:B------:R-:W-:-:S13]  /*1e70*/  ISETP.GE.AND P5, PT, R5, UR6, PT ;  /* 0x0000000605007c0c */ /* 0x000fda000bfa6270 */
        /* <DEDUP_REMOVED lines=27> */
.L_x_271:
[----:B------:R4:W-:Y:S04]  /*2030*/  STS.128 [R7+0x8000], RZ ;  /* 0x008000ff07007388 */ /* 0x0009e80000000c00 */
[----:B------:R4:W-:Y:S04]  /*2040*/  STS.128 [R7+0xa000], RZ ;  /* 0x00a000ff07007388 */ /* 0x0009e80000000c00 */
[----:B------:R4:W-:Y:S04]  /*2050*/  STS.128 [R7+0xc000], RZ ;  /* 0x00c000ff07007388 */ /* 0x0009e80000000c00 */
[----:B------:R4:W-:Y:S02]  /*2060*/  STS.128 [R7+0xe000], RZ ;  /* 0x00e000ff07007388 */ /* 0x0009e40000000c00 */
.L_x_272:
[----:B------:R-:W-:Y:S05]  /*2070*/  BSYNC.RECONVERGENT B0 ;  /* 0x0000000000007941 */ /* 0x000fea0003800200 */
.L_x_270:
[----:B------:R-:W-:Y:S01]  /*2080*/  IADD3 R11, PT, PT, R5, 0x20, RZ ;  /* 0x00000020050b7810 */ /* 0x000fe20007ffe0ff */
[----:B------:R-:W-:Y:S03]  /*2090*/  BSSY.RECONVERGENT B0, `(.L_x_273) ;  /* 0x0000025000007945 */ /* 0x000fe60003800200 */
[----:B------:R-:W-:-:S13]  /*20a0*/  ISETP.GE.AND P4, PT, R11, UR6, PT ;  /* 0x000000060b007c0c */ /* 0x000fda000bf86270 */
        /* <DEDUP_REMOVED lines=35> */
.L_x_274:
[----:B------:R-:W-:Y:S05]  /*22e0*/  BSYNC.RECONVERGENT B0 ;  /* 0x0000000000007941 */ /* 0x000fea0003800200 */
.L_x_273:
        /* <DEDUP_REMOVED lines=28> */
.L_x_276:
[----:B------:R1:W-:Y:S04]  /*24b0*/  STS.128 [R7], RZ ;  /* 0x000000ff07007388 */ /* 0x0003e80000000c00 */
[----:B------:R1:W-:Y:S04]  /*24c0*/  STS.128 [R7+0x2000], RZ ;  /* 0x002000ff07007388 */ /* 0x0003e80000000c00 */
[----:B------:R1:W-:Y:S04]  /*24d0*/  STS.128 [R7+0x4000], RZ ;  /* 0x004000ff07007388 */ /* 0x0003e80000000c00 */
[----:B------:R1:W-:Y:S02]  /*24e0*/  STS.128 [R7+0x6000], RZ ;  /* 0x006000ff07007388 */ /* 0x0003e40000000c00 */
.L_x_277:
[----:B------:R-:W-:Y:S05]  /*24f0*/  BSYNC.RECONVERGENT B0 ;  /* 0x0000000000007941 */ /* 0x000fea0003800200 */
.L_x_275:
[--C-:B------:R-:W-:Y:S01]  /*2500*/  SHF.R.U32.HI R227, RZ, 0x2, R80.reuse ;  /* 0x00000002ffe37819 */ /* 0x100fe20000011650 */
[----:B--2---:R-:W-:Y:S01]  /*2510*/  IMAD.U32 R14, RZ, RZ, UR16 ;  /* 0x00000010ff0e7e24 */ /* 0x004fe2000f8e00ff */
[----:B------:R-:W-:Y:S01]  /*2520*/  SHF.R.U32.HI R228, RZ, 0x1, R80 ;  /* 0x00000001ffe47819 */ /* 0x000fe20000011650 */
[----:B------:R-:W-:Y:S01]  /*2530*/  IMAD.U32 R15, RZ, RZ, UR17 ;  /* 0x00000011ff0f7e24 */ /* 0x000fe2000f8e00ff */
[----:B------:R-:W-:Y:S01]  /*2540*/  LOP3.LUT R248, R227, 0x7, RZ, 0xc0, !PT ;  /* 0x00000007e3f87812 */ /* 0x000fe200078ec0ff */
[----:B------:R-:W-:Y:S02]  /*2550*/  IMAD.MOV.U32 R234, RZ, RZ, 0x7f800000 ;  /* 0x7f800000ffea7424 */ /* 0x000fe400078e00ff */
[----:B------:R-:W-:Y:S01]  /*2560*/  IMAD.MOV.U32 R233, RZ, RZ, 0x7f800000 ;  /* 0x7f800000ffe97424 */ /* 0x000fe200078e00ff */
[----:B------:R-:W-:-:S04]  /*2570*/  LOP3.LUT R248, R248, 0x30, R228, 0xf8, !PT ;  /* 0x00000030f8f87812 */ /* 0x000fc800078ef8e4 */
[C---:B------:R-:W-:Y:S01]  /*2580*/  ISETP.GE.AND P1, PT, R248.reuse, UR6, PT ;  /* 0x00000006f8007c0c */ /* 0x040fe2000bf26270 */
[C---:B------:R-:W-:Y:S02]  /*2590*/  VIADD R11, R248.reuse, 0x8 ;  /* 0x00000008f80b7836 */ /* 0x040fe40000000000 */
[----:B------:R-:W-:-:S03]  /*25a0*/  IMAD.WIDE.U32 R14, R248, 0x4, R14 ;  /* 0x00000004f80e7825 */ /* 0x000fc600078e000e */
[----:B------:R-:W-:-:S07]  /*25b0*/  ISETP.GE.AND P0, PT, R11, UR6, PT ;  /* 0x000000060b007c0c */ /* 0x000fce000bf06270 */
        /* <DEDUP_REMOVED lines=35> */
.L_x_279:
[----:B------:R-:W-:Y:S05]  /*27f0*/  BSYNC.RECONVERGENT B0 ;  /* 0x0000000000007941 */ /* 0x000fea0003800200 */
.L_x_278:
        /* <DEDUP_REMOVED lines=8> */
[----:B------:R-:W-:-:S05]  /*2880*/  IADD3 R2, P0, PT, R2, UR46, RZ ;  /* 0x0000002e02027c10 */ /* 0x000fca000ff1e0ff */
        /* <DEDUP_REMOVED lines=35> */
.L_x_281:
[----:B------:R1:W-:Y:S04]  /*2ac0*/  STS.128 [R7+0x10000], RZ ;  /* 0x010000ff07007388 */ /* 0x0003e80000000c00 */
[----:B------:R1:W-:Y:S04]  /*2ad0*/  STS.128 [R7+0x11000], RZ ;  /* 0x011000ff07007388 */ /* 0x0003e80000000c00 */
[----:B------:R1:W-:Y:S04]  /*2ae0*/  STS.128 [R7+0x12000], RZ ;  /* 0x012000ff07007388 */ /* 0x0003e80000000c00 */
[----:B------:R1:W-:Y:S02]  /*2af0*/  STS.128 [R7+0x13000], RZ ;  /* 0x013000ff07007388 */ /* 0x0003e40000000c00 */
.L_x_282:
[----:B------:R-:W-:Y:S05]  /*2b00*/  BSYNC.RECONVERGENT B0 ;  /* 0x0000000000007941 */ /* 0x000fea0003800200 */
.L_x_280:
[----:B------:R-:W2:Y:S01]  /*2b10*/  LDCU.64 UR10, c[0x0][0x538] ;  /* 0x0000a700ff0a77ac */ /* 0x000ea20008000a00 */
[----:B------:R-:W0:Y:S01]  /*2b20*/  LDGDEPBAR ;  /* 0x00000000000079af */ /* 0x000e220000000000 */
[C---:B------:R-:W-:Y:S01]  /*2b30*/  IMAD.SHL.U32 R81, R80.reuse, 0x40, RZ ;  /* 0x0000004050517824 */ /* 0x040fe200078e00ff */
[C---:B------:R-:W-:Y:S01]  /*2b40*/  LOP3.LUT P4, R0, R80.reuse, 0x4, RZ, 0xc0, !PT ;  /* 0x0000000450007812 */ /* 0x040fe2000788c0ff */
[C---:B------:R-:W-:Y:S01]  /*2b50*/  IMAD.SHL.U32 R83, R80.reuse, 0x20, RZ ;  /* 0x0000002050537824 */ /* 0x040fe200078e00ff */
[----:B------:R-:W-:Y:S01]  /*2b60*/  LOP3.LUT R68, R80, 0x8, RZ, 0xc0, !PT ;  /* 0x0000000850447812 */ /* 0x000fe200078ec0ff */
[----:B------:R-:W-:Y:S01]  /*2b70*/  IMAD.MOV.U32 R223, RZ, RZ, 0x20 ;  /* 0x00000020ffdf7424 */ /* 0x000fe200078e00ff */
[----:B------:R-:W1:Y:S01]  /*2b80*/  LDC R235, c[0x0][0x44c] ;  /* 0x00011300ffeb7b82 */ /* 0x000e620000000800 */
[----:B--2---:R-:W-:-:S04]  /*2b90*/  UISETP.NE.U32.AND UP0, UPT, UR10, URZ, UPT ;  /* 0x000000ff0a00728c */ /* 0x004fc8000bf05070 */
[----:B------:R-:W-:Y:S01]  /*2ba0*/  UISETP.NE.AND.EX UP0, UPT, UR11, URZ, UPT, UP0 ;  /* 0x000000ff0b00728c */ /* 0x000fe2000bf05300 */
[----:B------:R-:W-:-:S05]  /*2bb0*/  DEPBAR.LE SB0, 0x1 ;  /* 0x000080400000791a */ /* 0x000fca0000000000 */
[----:B------:R-:W-:-:S05]  /*2bc0*/  PLOP3.LUT P3, PT, PT, PT, UP0, 0x80, 0x8 ;  /* 0x000000000008781c */ /* 0x000fca0003f6f008 */
[----:B------:R-:W2:Y:S01]  /*2bd0*/  @UP0 LDCU.64 UR6, c[0x0][0x540] ;  /* 0x0000a800ff0607ac */ /* 0x000ea20008000a00 */
[----:B------:R-:W-:Y:S01]  /*2be0*/  @UP0 UMOV UR12, UR30 ;  /* 0x0000001e000c0c82 */ /* 0x000fe20008000000 */
[----:B------:R-:W-:Y:S01]  /*2bf0*/  @UP0 UMOV UR13, URZ ;  /* 0x000000ff000d0c82 */ /* 0x000fe20008000000 */
[----:B------:R-:W4:Y:S01]  /*2c00*/  @UP0 LDCU UR4, c[0x0][0x458] ;  /* 0x00008b00ff0407ac */ /* 0x000f220008000800 */
[----:B--2---:R-:W-:-:S04]  /*2c10*/  @UP0 UIMAD.WIDE.U32 UR12, UR38, UR6, UR12 ;  /* 0x00000006260c02a5 */ /* 0x004fc8000f8e000c */
[----:B------:R-:W-:Y:S02]  /*2c20*/  @UP0 UIMAD UR7, UR38, UR7, UR13 ;  /* 0x00000007260702a4 */ /* 0x000fe4000f8e020d */
[----:B------:R-:W-:-:S04]  /*2c30*/  @UP0 ULEA UR10, UP1, UR12, UR10, 0x2 ;  /* 0x0000000a0c0a0291 */ /* 0x000fc8000f8210ff */
[----:B------:R-:W-:Y:S02]  /*2c40*/  @UP0 ULEA.HI.X UR11, UR12, UR11, UR7, 0x2, UP1 ;  /* 0x0000000b0c0b0291 */ /* 0x000fe400088f1407 */
[----:B------:R-:W-:Y:S01]  /*2c50*/  IMAD.U32 R2, RZ, RZ, UR10 ;  /* 0x0000000aff027e24 */ /* 0x000fe2000f8e00ff */
[----:B------:R-:W-:Y:S01]  /*2c60*/  LOP3.LUT R82, R81, 0x1c0, RZ, 0xc0, !PT ;  /* 0x000001c051527812 */ /* 0x000fe200078ec0ff */
[----:B------:R-:W2:Y:S02]  /*2c70*/  LDCU UR12, c[0x0][0x590] ;  /* 0x0000b200ff0c77ac */ /* 0x000ea40008000800 */
[----:B------:R-:W-:Y:S01]  /*2c80*/  IMAD.U32 R3, RZ, RZ, UR11 ;  /* 0x0000000bff037e24 */ /* 0x000fe2000f8e00ff */
[----:B------:R-:W-:Y:S01]  /*2c90*/  BAR.SYNC.DEFER_BLOCKING 0x0 ;  /* 0x0000000000007b1d */ /* 0x000fe20000010000 */
[----:B------:R-:W-:Y:S02]  /*2ca0*/  ISETP.NE.AND P0, PT, R0, RZ, PT ;  /* 0x000000ff0000720c */ /* 0x000fe40003f05270 */
[----:B------:R-:W-:-:S02]  /*2cb0*/  LOP3.LUT R225, R82, R84, RZ, 0xfc, !PT ;  /* 0x0000005452e17212 */ /* 0x000fc400078efcff */
[----:B------:R-:W-:Y:S01]  /*2cc0*/  LOP3.LUT R81, R81, 0x200, RZ, 0xc0, !PT ;  /* 0x0000020051517812 */ /* 0x000fe200078ec0ff */
[----:B------:R-:W-:Y:S02]  /*2cd0*/  IMAD.MOV.U32 R224, RZ, RZ, 0x40 ;  /* 0x00000040ffe07424 */ /* 0x000fe400078e00ff */
[----:B------:R-:W-:Y:S02]  /*2ce0*/  VIADD R4, R248, UR39 ;  /* 0x00000027f8047c36 */ /* 0x000fe40008000000 */
[----:B------:R-:W-:Y:S02]  /*2cf0*/  IMAD.U32 R236, RZ, RZ, UR44 ;  /* 0x0000002cffec7e24 */ /* 0x000fe4000f8e00ff */
[----:B------:R-:W-:Y:S02]  /*2d00*/  IMAD.SHL.U32 R219, R80, 0x10, RZ ;  /* 0x0000001050db7824 */ /* 0x000fe400078e00ff */
[----:B------:R-:W-:Y:S02]  /*2d10*/  IMAD.MOV.U32 R220, RZ, RZ, 0x20 ;  /* 0x00000020ffdc7424 */ /* 0x000fe400078e00ff */
[----:B------:R-:W-:-:S02]  /*2d20*/  IMAD.MOV.U32 R246, RZ, RZ, 0x240 ;  /* 0x00000240fff67424 */ /* 0x000fc400078e00ff */
[C---:B------:R-:W-:Y:S02]  /*2d30*/  IMAD.SHL.U32 R218, R80.reuse, 0x4, RZ ;  /* 0x0000000450da7824 */ /* 0x040fe400078e00ff */
[----:B------:R-:W-:Y:S01]  /*2d40*/  IMAD.U32 R232, RZ, RZ, UR31 ;  /* 0x0000001fffe87e24 */ /* 0x000fe2000f8e00ff */
[----:B------:R-:W-:Y:S01]  /*2d50*/  CS2R R126, SRZ ;  /* 0x00000000007e7805 */ /* 0x000fe2000001ff00 */
[----:B------:R-:W-:Y:S01]  /*2d60*/  IMAD.SHL.U32 R221, R80, 0x100, RZ ;  /* 0x0000010050dd7824 */ /* 0x000fe200078e00ff */
[----:B------:R-:W-:Y:S01]  /*2d70*/  CS2R R124, SRZ ;  /* 0x00000000007c7805 */ /* 0x000fe2000001ff00 */
[----:B------:R3:W2:Y:S01]  /*2d80*/  @P3 LDG.E R2, desc[UR40][R2.64] ;  /* 0x0000002802023981 */ /* 0x0006a2000c1e1900 */
[----:B----4-:R-:W4:Y:S01]  /*2d90*/  @P3 MUFU.RCP R0, UR4 ;  /* 0x0000000400003d08 */ /* 0x010f220008001000 */
[C---:B------:R-:W-:Y:S01]  /*2da0*/  LOP3.LUT R226, R225.reuse, R68, RZ, 0x3c, !PT ;  /* 0x00000044e1e27212 */ /* 0x040fe200078e3cff */
[----:B------:R-:W-:Y:S01]  /*2db0*/  IMAD R236, R236, 0x40, R4 ;  /* 0x00000040ecec7824 */ /* 0x000fe200078e0204 */
[----:B------:R-:W-:Y:S01]  /*2dc0*/  R2P PR, R80, 0x6 ;  /* 0x0000000650007804 */ /* 0x000fe20000000000 */
[----:B------:R-:W-:Y:S01]  /*2dd0*/  IMAD.U32 R4, RZ, RZ, UR35 ;  /* 0x00000023ff047e24 */ /* 0x000fe2000f8e00ff */
[----:B------:R-:W-:Y:S01]  /*2de0*/  LOP3.LUT R225, R225, 0x8, R228, 0x78, !PT ;  /* 0x00000008e1e17812 */ /* 0x000fe200078e78e4 */
[----:B------:R-:W-:Y:S01]  /*2df0*/  UIADD3 UR35, UPT, UPT, UR35, 0x20, URZ ;  /* 0x0000002023237890 */ /* 0x000fe2000fffe0ff */
[----:B------:R-:W-:Y:S01]  /*2e00*/  SEL R224, R224, 0xffffffc0, !P4 ;  /* 0xffffffc0e0e07807 */ /* 0x000fe20006000000 */
[----:B------:R-:W-:Y:S01]  /*2e10*/  IMAD.WIDE.U32 R248, R248, 0x4, RZ ;  /* 0x00000004f8f87825 */ /* 0x000fe200078e00ff */
[----:B------:R-:W-:-:S02]  /*2e20*/  SEL R223, R223, 0xffffffe0, !P1 ;  /* 0xffffffe0dfdf7807 */ /* 0x000fc40004800000 */
[----:B------:R-:W-:Y:S02]  /*2e30*/  CS2R R130, SRZ ;  /* 0x0000000000827805 */ /* 0x000fe4000001ff00 */
[----:B------:R-:W-:Y:S02]  /*2e40*/  LOP3.LUT R247, R219, 0x600, RZ, 0xc0, !PT ;  /* 0x00000600dbf77812 */ /* 0x000fe400078ec0ff */
        /* <DEDUP_REMOVED lines=11> */
[----:B------:R-:W-:Y:S01]  /*2f00*/  CS2R R102, SRZ ;  /* 0x0000000000667805 */ /* 0x000fe2000001ff00 */
[----:B---3--:R-:W-:Y:S01]  /*2f10*/  IMAD.SHL.U32 R3, R80, 0x2, RZ ;  /* 0x0000000250037824 */ /* 0x008fe200078e00ff */
[----:B------:R-:W-:Y:S02]  /*2f20*/  CS2R R100, SRZ ;  /* 0x0000000000647805 */ /* 0x000fe4000001ff00 */
[----:B------:R-:W-:Y:S02]  /*2f30*/  CS2R R38, SRZ ;  /* 0x0000000000267805 */ /* 0x000fe4000001ff00 */
[----:B------:R-:W-:Y:S02]  /*2f40*/  CS2R R36, SRZ ;  /* 0x0000000000247805 */ /* 0x000fe4000001ff00 */
[----:B------:R-:W-:-:S02]  /*2f50*/  CS2R R42, SRZ ;  /* 0x00000000002a7805 */ /* 0x000fc4000001ff00 */
[----:B------:R-:W-:Y:S02]  /*2f60*/  LOP3.LUT R3, R3, 0x6, RZ, 0xc0, !PT ;  /* 0x0000000603037812 */ /* 0x000fe400078ec0ff */
[----:B------:R-:W-:Y:S02]  /*2f70*/  CS2R R40, SRZ ;  /* 0x0000000000287805 */ /* 0x000fe4000001ff00 */
[----:B------:R-:W-:Y:S02]  /*2f80*/  CS2R R34, SRZ ;  /* 0x0000000000227805 */ /* 0x000fe4000001ff00 */
[----:B------:R-:W-:Y:S02]  /*2f90*/  CS2R R32, SRZ ;  /* 0x0000000000207805 */ /* 0x000fe4000001ff00 */
[----:B------:R-:W-:Y:S02]  /*2fa0*/  LOP3.LUT R5, R3, 0x70, R5, 0xf8, !PT ;  /* 0x0000007003057812 */ /* 0x000fe400078ef805 */
[----:B------:R-:W-:-:S02]  /*2fb0*/  CS2R R30, SRZ ;  /* 0x00000000001e7805 */ /* 0x000fc4000001ff00 */
[----:B------:R-:W-:Y:S02]  /*2fc0*/  LOP3.LUT R3, R83, 0x200, RZ, 0xc0, !PT ;  /* 0x0000020053037812 */ /* 0x000fe400078ec0ff */
[----:B------:R-:W-:Y:S02]  /*2fd0*/  CS2R R28, SRZ ;  /* 0x00000000001c7805 */ /* 0x000fe4000001ff00 */
[----:B------:R-:W-:Y:S01]  /*2fe0*/  IADD3 R4, PT, PT, R5, UR45, R4 ;  /* 0x0000002d05047c10 */ /* 0x000fe2000fffe004 */
[----:B------:R-:W-:Y:S01]  /*2ff0*/  IMAD.U32 R232, R232, 0x20, R5 ;  /* 0x00000020e8e87824 */ /* 0x000fe200078e0005 */
[----:B------:R-:W-:Y:S02]  /*3000*/  LOP3.LUT R3, R3, 0x1c00, R86, 0xf8, !PT ;  /* 0x00001c0003037812 */ /* 0x000fe400078ef856 */
[----:B------:R-:W-:Y:S02]  /*3010*/  CS2R R22, SRZ ;  /* 0x0000000000167805 */ /* 0x000fe4000001ff00 */
[----:B------:R-:W-:-:S02]  /*3020*/  IADD3 R236, PT, PT, R236, -0x49, -R4 ;  /* 0xffffffb7ecec7810 */ /* 0x000fc40007ffe804 */
[----:B------:R-:W-:Y:S02]  /*3030*/  CS2R R20, SRZ ;  /* 0x0000000000147805 */ /* 0x000fe4000001ff00 */
[----:B------:R-:W-:Y:S02]  /*3040*/  LOP3.LUT R226, R3, R226, RZ, 0xfc, !PT ;  /* 0x000000e203e27212 */ /* 0x000fe400078efcff */
[----:B------:R-:W-:Y:S02]  /*3050*/  CS2R R26, SRZ ;  /* 0x00000000001a7805 */ /* 0x000fe4000001ff00 */
[----:B------:R-:W-:Y:S02]  /*3060*/  LOP3.LUT R3, R81, 0xc00, R83, 0xf8, !PT ;  /* 0x00000c0051037812 */ /* 0x000fe400078ef853 */
[----:B------:R-:W-:Y:S02]  /*3070*/  CS2R R24, SRZ ;  /* 0x0000000000187805 */ /* 0x000fe4000001ff00 */
[----:B------:R-:W-:-:S02]  /*3080*/  LEA R226, R226, UR5, 0x1 ;  /* 0x00000005e2e27c11 */ /* 0x000fc4000f8e08ff */
[----:B------:R-:W-:Y:S02]  /*3090*/  CS2R R18, SRZ ;  /* 0x0000000000127805 */ /* 0x000fe4000001ff00 */
[----:B------:R-:W-:Y:S02]  /*30a0*/  LOP3.LUT R225, R3, R225, RZ, 0xfc, !PT ;  /* 0x000000e103e17212 */ /* 0x000fe400078efcff */
[----:B------:R-:W-:Y:S02]  /*30b0*/  CS2R R16, SRZ ;  /* 0x0000000000107805 */ /* 0x000fe4000001ff00 */
[----:B-1----:R-:W-:Y:S01]  /*30c0*/  CS2R R14, SRZ ;  /* 0x00000000000e7805 */ /* 0x002fe2000001ff00 */
[C---:B------:R-:W-:Y:S01]  /*30d0*/  VIADD R188, R226.reuse, 0x14040 ;  /* 0x00014040e2bc7836 */ /* 0x040fe20000000000 */
[----:B------:R1:W3:Y:S01]  /*30e0*/  LDSM.16.M88.4 R132, [R226+0x14000] ;  /* 0x01400000e284783b */ /* 0x0002e20000000200 */
[----:B------:R-:W-:Y:S01]  /*30f0*/  IMAD.IADD R217, R223, 0x1, R226 ;  /* 0x00000001dfd97824 */ /* 0x000fe200078e02e2 */
[----:B------:R-:W-:Y:S01]  /*3100*/  LEA R225, R225, UR5, 0x1 ;  /* 0x00000005e1e17c11 */ /* 0x000fe2000f8e08ff */
[----:B------:R-:W-:Y:S01]  /*3110*/  IMAD.IADD R216, R226, 0x1, R224 ;  /* 0x00000001e2d87824 */ /* 0x000fe200078e02e0 */
[----:B------:R1:W1:Y:S01]  /*3120*/  LDSM.16.M88.4 R148, [R226+0x15000] ;  /* 0x01500000e294783b */ /* 0x0002620000000200 */
[----:B------:R-:W-:-:S02]  /*3130*/  CS2R R12, SRZ ;  /* 0x00000000000c7805 */ /* 0x000fc4000001ff00 */
[----:B------:R-:W-:Y:S01]  /*3140*/  LOP3.LUT R237, R218, 0x20, RZ, 0xc0, !PT ;  /* 0x00000020daed7812 */ /* 0x000fe200078ec0ff */
[--C-:B------:R-:W-:Y:S01]  /*3150*/  IMAD.IADD R224, R224, 0x1, R225.reuse ;  /* 0x00000001e0e07824 */ /* 0x100fe200078e02e1 */
[----:B------:R1:W1:Y:S01]  /*3160*/  LDSM.16.M88.4 R164, [R226+0x16000] ;  /* 0x01600000e2a4783b */ /* 0x0002620000000200 */
[C---:B------:R-:W-:Y:S01]  /*3170*/  IMAD.IADD R222, R223.reuse, 0x1, R225 ;  /* 0x00000001dfde7824 */ /* 0x040fe200078e02e1 */
[----:B------:R-:W-:Y:S01]  /*3180*/  SEL R220, R220, 0xffffffe0, !P0 ;  /* 0xffffffe0dcdc7807 */ /* 0x000fe20004000000 */
[----:B------:R-:W-:Y:S01]  /*3190*/  IMAD.IADD R3, R223, 0x1, R216 ;  /* 0x00000001df037824 */ /* 0x000fe200078e02d8 */
[----:B------:R1:W1:Y:S01]  /*31a0*/  LDSM.16.M88.4 R180, [R226+0x17000] ;  /* 0x01700000e2b4783b */ /* 0x0002620000000200 */
[----:B------:R-:W-:Y:S01]  /*31b0*/  SEL R246, R246, 0x1c0, !P0 ;  /* 0x000001c0f6f67807 */ /* 0x000fe20004000000 */
[----:B------:R-:W-:Y:S01]  /*31c0*/  UMOV UR6, URZ ;  /* 0x000000ff00067c82 */ /* 0x000fe20008000000 */
[----:B------:R-:W1:Y:S01]  /*31d0*/  LDCU UR7, c[0x0][0x440] ;  /* 0x00008800ff0777ac */ /* 0x000e620008000800 */
[----:B------:R1:W1:Y:S01]  /*31e0*/  LDSM.16.M88.4 R136, [R217+0x14000] ;  /* 0x01400000d988783b */ /* 0x0002620000000200 */
[----:B------:R-:W1:Y:S03]  /*31f0*/  LDCU UR10, c[0x0][0x3e0] ;  /* 0x00007c00ff0a77ac */ /* 0x000e660008000800 */
[----:B------:R1:W1:Y:S01]  /*3200*/  LDSM.16.M88.4 R152, [R217+0x15000] ;  /* 0x01500000d998783b */ /* 0x0002620000000200 */
[----:B------:R-:W1:Y:S03]  /*3210*/  LDCU UR11, c[0x0][0x45c] ;  /* 0x00008b80ff0b77ac */ /* 0x000e660008000800 */
[----:B------:R1:W1:Y:S01]  /*3220*/  LDSM.16.M88.4 R168, [R217+0x16000] ;  /* 0x01600000d9a8783b */ /* 0x0002620000000200 */
[----:B--2---:R-:W-:-:S03]  /*3230*/  USHF.L.U32 UR12, UR12, 0x6, URZ ;  /* 0x000000060c0c7899 */ /* 0x004fc600080006ff */
[----:B------:R2:W1:Y:S01]  /*3240*/  LDSM.16.M88.4 R184, [R217+0x17000] ;  /* 0x01700000d9b8783b */ /* 0x0004620000000200 */
[----:B------:R-:W-:Y:S01]  /*3250*/  UISETP.GE.AND UP2, UPT, UR35, UR39, UPT ;  /* 0x000000272300728c */ /* 0x000fe2000bf46270 */
[----:B----4-:R-:W-:Y:S01]  /*3260*/  @P3 FMUL.FTZ R0, R2, R0 ;  /* 0x0000000002003220 */ /* 0x010fe20000410000 */
[----:B------:R-:W-:-:S04]  /*3270*/  VIADD R2, R226, 0x14000 ;  /* 0x00014000e2027836 */ /* 0x000fc80000000000 */
[----:B------:R-:W-:Y:S01]  /*3280*/  @P2 VIADD R188, R2, 0xffffffc0 ;  /* 0xffffffc002bc2836 */ /* 0x000fe20000000000 */
[----:B------:R-:W-:Y:S01]  /*3290*/  @P3 R2UR UR4, R0 ;  /* 0x00000000000432ca */ /* 0x000fe200000e0000 */
[----:B------:R-:W-:Y:S01]  /*32a0*/  IMAD.SHL.U32 R0, R80, 0x2, RZ ;  /* 0x0000000250007824 */ /* 0x000fe200078e00ff */
[----:B------:R-:W-:Y:S01]  /*32b0*/  SHF.R.U32.HI R2, RZ, 0x3, R80 ;  /* 0x00000003ff027819 */ /* 0x000fe20000011650 */
[C---:B------:R-:W-:Y:S01]  /*32c0*/  IMAD.IADD R192, R223.reuse, 0x1, R188 ;  /* 0x00000001dfc07824 */ /* 0x040fe200078e02bc */
[----:B------:R2:W4:Y:S01]  /*32d0*/  LDSM.16.M88.4 R140, [R188] ;  /* 0x00000000bc8c783b */ /* 0x0005220000000200 */
[----:B------:R-:W-:Y:S01]  /*32e0*/  IMAD.IADD R223, R223, 0x1, R224 ;  /* 0x00000001dfdf7824 */ /* 0x000fe200078e02e0 */
[----:B------:R-:W-:Y:S02]  /*32f0*/  LOP3.LUT R247, R247, 0x6, R0, 0xf8, !PT ;  /* 0x00000006f7f77812 */ /* 0x000fe400078ef800 */
[----:B------:R2:W1:Y:S04]  /*3300*/  LDSM.16.M88.4 R156, [R188+0x1000] ;  /* 0x00100000bc9c783b */ /* 0x0004680000000200 */
[----:B------:R2:W1:Y:S01]  /*3310*/  LDSM.16.M88.4 R172, [R188+0x2000] ;  /* 0x00200000bcac783b */ /* 0x0004620000000200 */
[----:B------:R-:W-:-:S03]  /*3320*/  @UP0 UMOV UR6, UR4 ;  /* 0x0000000400060c82 */ /* 0x000fc60008000000 */
[----:B------:R2:W1:Y:S04]  /*3330*/  LDSM.16.M88.4 R144, [R192] ;  /* 0x00000000c090783b */ /* 0x0004680000000200 */
[----:B------:R2:W1:Y:S04]  /*3340*/  LDSM.16.M88.4 R160, [R192+0x1000] ;  /* 0x00100000c0a0783b */ /* 0x0004680000000200 */
[----:B------:R2:W1:Y:S04]  /*3350*/  LDSM.16.M88.4 R176, [R192+0x2000] ;  /* 0x00200000c0b0783b */ /* 0x0004680000000200 */
[----:B------:R-:W1:Y:S04]  /*3360*/  LDSM.16.M88.4 R188, [R188+0x3000] ;  /* 0x00300000bcbc783b */ /* 0x000e680000000200 */
[----:B---3--:R-:W1:Y:S02]  /*3370*/  LDSM.16.M88.4 R192, [R192+0x3000] ;  /* 0x00300000c0c0783b */ /* 0x008e640000000200 */
.L_x_285:
[----:B------:R-:W0:Y:S01]  /*3380*/  LDGDEPBAR ;  /* 0x00000000000079af */ /* 0x000e220000000000 */
[----:B------:R-:W-:Y:S01]  /*3390*/  IADD3 R70, P1, PT, R248, UR50, RZ ;  /* 0x00000032f8467c10 */ /* 0x000fe2000ff3e0ff */
[----:B------:R-:W-:Y:S01]  /*33a0*/  UIADD3 UR4, UPT, UPT, UR5, 0x15000, URZ ;  /* 0x0001500005047890 */ /* 0x000fe2000fffe0ff */
[----:B-----5:R-:W-:Y:S01]  /*33b0*/  FSETP.NEU.FTZ.AND P2, PT, R234, -INF , PT ;  /* 0xff800000ea00780b */ /* 0x020fe20003f5d000 */
[----:B------:R-:W-:Y:S01]  /*33c0*/  UISETP.NE.AND UP1, UPT, UR47, URZ, UPT ;  /* 0x000000ff2f00728c */ /* 0x000fe2000bf25270 */
[----:B------:R-:W-:Y:S02]  /*33d0*/  IADD3.X R71, PT, PT, R249, UR49, RZ, P1, !PT ;  /* 0x00000031f9477c10 */ /* 0x000fe40008ffe4ff */
[----:B------:R-:W-:Y:S02]  /*33e0*/  PLOP3.LUT P1, PT, PT, PT, UP2, 0x80, 0x8 ;  /* 0x000000000008781c */ /* 0x000fe40003f2f028 */
[----:B------:R-:W-:Y:S06]  /*33f0*/  LOP3.LUT R229, R82, 0x38, R227, 0xf8, !PT ;  /* 0x0000003852e57812 */ /* 0x000fec00078ef8e3 */
[----:B------:R-:W-:Y:S04]  /*3400*/  @UP1 UIADD3 UR14, UP0, UPT, UR16, -0x100, URZ ;  /* 0xffffff00100e1890 */ /* 0x000fe8000ff1e0ff */
[----:B------:R-:W-:Y:S01]  /*3410*/  @UP1 UIADD3.X UR13, UPT, UPT, UR17, -0x1, URZ, UP0, !UPT ;  /* 0xffffffff110d1890 */ /* 0x000fe200087fe4ff */
[C---:B------:R-:W-:Y:S01]  /*3420*/  @P1 ISETP.GE.AND P3, PT, R232.reuse, UR39, PT ;  /* 0x00000027e8001c0c */ /* 0x040fe2000bf66270 */
[----:B------:R-:W-:Y:S01]  /*3430*/  @UP1 UIADD3 UR50, UP0, UPT, UR50, -0x100, URZ ;  /* 0xffffff0032321890 */ /* 0x000fe2000ff1e0ff */
[----:B------:R-:W-:Y:S04]  /*3440*/  DEPBAR.LE SB0, 0x0 ;  /* 0x000080000000791a */ /* 0x000fe80000000000 */
[----:B------:R-:W-:Y:S01]  /*3450*/  BAR.SYNC.DEFER_BLOCKING 0x0 ;  /* 0x0000000000007b1d */ /* 0x000fe20000010000 */
[----:B------:R-:W-:Y:S05]  /*3460*/  @UP1 UIADD3.X UR49, UPT, UPT, UR49, -0x1, URZ, UP0, !UPT ;  /* 0xffffffff31311890 */ /* 0x000fea00087fe4ff */
[----:B-1----:R-:W-:Y:S05]  /*3470*/  LDSM.16.M88.4 R8, [R225] ;  /* 0x00000000e108783b */ /* 0x002fea0000000200 */
[----:B------:R-:W3:Y:S05]  /*3480*/  LDSM.16.M88.4 R44, [R226+0x10000] ;  /* 0x01000000e22c783b */ /* 0x000eea0000000200 */
[----:B------:R-:W-:Y:S05]  /*3490*/  LDSM.16.M88.4 R48, [R222] ;  /* 0x00000000de30783b */ /* 0x000fea0000000200 */
[----:B------:R-:W4:Y:S05]  /*34a0*/  LDSM.16.M88.4 R52, [R217+0x10000] ;  /* 0x01000000d934783b */ /* 0x000f2a0000000200 */
[----:B------:R-:W2:Y:S05]  /*34b0*/  LDG.E R72, desc[UR40][R70.64] ;  /* 0x0000002846487981 */ /* 0x000eaa000c1e1900 */
[----:B------:R-:W-:Y:S05]  /*34c0*/  LDSM.16.M88.4 R56, [R224] ;  /* 0x00000000e038783b */ /* 0x000fea0000000200 */
[----:B------:R-:W1:Y:S05]  /*34d0*/  LDSM.16.M88.4 R60, [R216+0x10000] ;  /* 0x01000000d83c783b */ /* 0x000e6a0000000200 */
[----:B------:R-:W-:Y:S01]  /*34e0*/  LDSM.16.M88.4 R64, [R3+0x10000] ;  /* 0x010000000340783b */ /* 0x000fe20000000200 */
[C---:B---3--:R-:W-:Y:S04]  /*34f0*/  HMMA.16816.F32.BF16 R4, R8.reuse, R44, RZ ;  /* 0x0000002c0804723c */ /* 0x048fe800000418ff */
[----:B------:R-:W3:Y:S04]  /*3500*/  LDG.E R70, desc[UR40][R70.64+0x20] ;  /* 0x0000202846467981 */ /* 0x000ee8000c1e1900 */
[----:B------:R-:W-:Y:S01]  /*3510*/  HMMA.16816.F32.BF16 R8, R8, R46, RZ ;  /* 0x0000002e0808723c */ /* 0x000fe200000418ff */
[----:B------:R-:W1:Y:S11]  /*3520*/  LDSM.16.M88.4 R44, [R223] ;  /* 0x00000000df2c783b */ /* 0x000e760000000200 */
[C---:B----4-:R-:W-:Y:S08]  /*3530*/  HMMA.16816.F32.BF16 R4, R48.reuse, R52, R4 ;  /* 0x000000343004723c */ /* 0x050ff00000041804 */
[----:B------:R-:W-:Y:S01]  /*3540*/  HMMA.16816.F32.BF16 R8, R48, R54, R8 ;  /* 0x000000363008723c */ /* 0x000fe20000041808 */
[----:B------:R-:W-:Y:S05]  /*3550*/  LDSM.16.M88.4 R48, [R225+0x2000] ;  /* 0x00200000e130783b */ /* 0x000fea0000000200 */
[----:B------:R-:W4:Y:S06]  /*3560*/  LDSM.16.M88.4 R52, [R226+0x11000] ;  /* 0x01100000e234783b */ /* 0x000f2c0000000200 */
[C---:B-1----:R-:W-:Y:S08]  /*3570*/  HMMA.16816.F32.BF16 R4, R56.reuse, R60, R4 ;  /* 0x0000003c3804723c */ /* 0x042ff00000041804 */
[----:B------:R-:W-:Y:S01]  /*3580*/  HMMA.16816.F32.BF16 R8, R56, R62, R8 ;  /* 0x0000003e3808723c */ /* 0x000fe20000041808 */
[----:B------:R-:W-:Y:S05]  /*3590*/  LDSM.16.M88.4 R56, [R222+0x2000] ;  /* 0x00200000de38783b */ /* 0x000fea0000000200 */
[----:B------:R-:W1:Y:S06]  /*35a0*/  LDSM.16.M88.4 R60, [R217+0x11000] ;  /* 0x01100000d93c783b */ /* 0x000e6c0000000200 */
[C---:B------:R-:W-:Y:S08]  /*35b0*/  HMMA.16816.F32.BF16 R4, R44.reuse, R64, R4 ;  /* 0x000000402c04723c */ /* 0x040ff00000041804 */
[----:B------:R-:W-:Y:S01]  /*35c0*/  HMMA.16816.F32.BF16 R8, R44, R66, R8 ;  /* 0x000000422c08723c */ /* 0x000fe20000041808 */
[----:B------:R-:W-:Y:S05]  /*35d0*/  LDSM.16.M88.4 R44, [R224+0x2000] ;  /* 0x00200000e02c783b */ /* 0x000fea0000000200 */
[----:B------:R-:W1:Y:S06]  /*35e0*/  LDSM.16.M88.4 R64, [R216+0x11000] ;  /* 0x01100000d840783b */ /* 0x000e6c0000000200 */
        /* <DEDUP_REMOVED lines=35> */
[----:B------:R-:W2:Y:S06]  /*3820*/  LDSM.16.M88.4 R64, [R3+0x13000] ;  /* 0x013000000340783b */ /* 0x000eac0000000200 */
[C---:B----4-:R-:W-:Y:S08]  /*3830*/  HMMA.16816.F32.BF16 R4, R48.reuse, R52, R4 ;  /* 0x000000343004723c */ /* 0x050ff00000041804 */
[----:B------:R-:W-:Y:S03]  /*3840*/  HMMA.16816.F32.BF16 R8, R48, R54, R8 ;  /* 0x000000363008723c */ /* 0x000fe60000041808 */
[C---:B------:R-:W-:Y:S02]  /*3850*/  @P1 VIADD R49, R232.reuse, 0x8 ;  /* 0x00000008e8311836 */ /* 0x040fe40000000000 */
[C---:B------:R-:W-:Y:S02]  /*3860*/  @P1 VIADD R50, R232.reuse, 0x9 ;  /* 0x00000009e8321836 */ /* 0x040fe40000000000 */
[----:B------:R-:W-:Y:S01]  /*3870*/  @P1 VIADD R48, R232, 0x1 ;  /* 0x00000001e8301836 */ /* 0x000fe20000000000 */
[----:B------:R-:W-:Y:S02]  /*3880*/  @P1 ISETP.GE.AND P5, PT, R49, UR39, PT ;  /* 0x0000002731001c0c */ /* 0x000fe4000bfa6270 */
[----:B------:R-:W-:Y:S02]  /*3890*/  @P1 ISETP.GE.AND P6, PT, R50, UR39, PT ;  /* 0x0000002732001c0c */ /* 0x000fe4000bfc6270 */
[C---:B-1----:R-:W-:Y:S05]  /*38a0*/  HMMA.16816.F32.BF16 R4, R56.reuse, R60, R4 ;  /* 0x0000003c3804723c */ /* 0x042fea0000041804 */
[----:B------:R-:W-:Y:S01]  /*38b0*/  @P1 ISETP.GE.AND P4, PT, R48, UR39, PT ;  /* 0x0000002730001c0c */ /* 0x000fe2000bf86270 */
[C---:B------:R-:W-:Y:S02]  /*38c0*/  VIADD R48, R236.reuse, 0x11 ;  /* 0x00000011ec307836 */ /* 0x040fe40000000000 */
[----:B------:R-:W-:Y:S03]  /*38d0*/  HMMA.16816.F32.BF16 R8, R56, R62, R8 ;  /* 0x0000003e3808723c */ /* 0x000fe60000041808 */
[C---:B------:R-:W-:Y:S01]  /*38e0*/  VIADD R56, R225.reuse, 0x40 ;  /* 0x00000040e1387836 */ /* 0x040fe20000000000 */
[----:B------:R-:W-:Y:S01]  /*38f0*/  IABS R48, R48 ;  /* 0x0000003000307213 */ /* 0x000fe20000000000 */
[----:B------:R-:W-:Y:S03]  /*3900*/  @P0 VIADD R56, R225, 0xffffffc0 ;  /* 0xffffffc0e1380836 */ /* 0x000fe60000000000 */
[----:B------:R-:W-:Y:S04]  /*3910*/  I2FP.F32.S32 R48, R48 ;  /* 0x0000003000307245 */ /* 0x000fe80000201400 */
[C---:B--2---:R-:W-:Y:S08]  /*3920*/  HMMA.16816.F32.BF16 R4, R44.reuse, R64, R4 ;  /* 0x000000402c04723c */ /* 0x044ff00000041804 */
[----:B------:R-:W-:Y:S03]  /*3930*/  HMMA.16816.F32.BF16 R8, R44, R66, R8 ;  /* 0x000000422c08723c */ /* 0x000fe60000041808 */
[C---:B------:R-:W-:Y:S02]  /*3940*/  VIADD R45, R236.reuse, 0x9 ;  /* 0x00000009ec2d7836 */ /* 0x040fe40000000000 */
[C---:B------:R-:W-:Y:S02]  /*3950*/  VIADD R47, R236.reuse, 0x10 ;  /* 0x00000010ec2f7836 */ /* 0x040fe40000000000 */
[C---:B------:R-:W-:Y:S01]  /*3960*/  VIADD R44, R236.reuse, 0x8 ;  /* 0x00000008ec2c7836 */ /* 0x040fe20000000000 */
[----:B------:R-:W-:Y:S01]  /*3970*/  IABS R45, R45 ;  /* 0x0000002d002d7213 */ /* 0x000fe20000000000 */
[----:B------:R-:W-:Y:S01]  /*3980*/  VIADD R46, R236, 0x1 ;  /* 0x00000001ec2e7836 */ /* 0x000fe20000000000 */
[----:B------:R-:W-:Y:S01]  /*3990*/  IABS R47, R47 ;  /* 0x0000002f002f7213 */ /* 0x000fe20000000000 */
[----:B------:R-:W-:Y:S01]  /*39a0*/  FFMA.FTZ R6, R48, -UR6, R6 ;  /* 0x8000000630067c23 */ /* 0x000fe20008010006 */
[----:B------:R-:W-:Y:S02]  /*39b0*/  IABS R44, R44 ;  /* 0x0000002c002c7213 */ /* 0x000fe40000000000 */
[----:B------:R-:W-:Y:S02]  /*39c0*/  I2FP.F32.S32 R45, R45 ;  /* 0x0000002d002d7245 */ /* 0x000fe40000201400 */
[----:B------:R-:W-:Y:S02]  /*39d0*/  I2FP.F32.S32 R47, R47 ;  /* 0x0000002f002f7245 */ /* 0x000fe40000201400 */
[----:B------:R-:W-:Y:S01]  /*39e0*/  IABS R46, R46 ;  /* 0x0000002e002e7213 */ /* 0x000fe20000000000 */
[----:B------:R-:W-:Y:S01]  /*39f0*/  FFMA.FTZ R4, R45, -UR6, R4 ;  /* 0x800000062d047c23 */ /* 0x000fe20008010004 */
[----:B------:R-:W-:Y:S01]  /*3a00*/  I2FP.F32.S32 R44, R44 ;  /* 0x0000002c002c7245 */ /* 0x000fe20000201400 */
[----:B------:R-:W-:Y:S01]  /*3a10*/  FFMA.FTZ R7, R47, -UR6, R7 ;  /* 0x800000062f077c23 */ /* 0x000fe20008010007 */
[----:B------:R-:W-:Y:S01]  /*3a20*/  I2FP.F32.S32 R48, R46 ;  /* 0x0000002e00307245 */ /* 0x000fe20000201400 */
[----:B------:R-:W-:Y:S01]  /*3a30*/  FMUL.FTZ R46, R234, 1.4426950216293334961 ;  /* 0x3fb8aa3bea2e7820 */ /* 0x000fe20000410000 */
[----:B------:R-:W-:Y:S01]  /*3a40*/  IABS R47, R236 ;  /* 0x000000ec002f7213 */ /* 0x000fe20000000000 */
[----:B------:R-:W-:Y:S01]  /*3a50*/  FFMA.FTZ R5, R44, -UR6, R5 ;  /* 0x800000062c057c23 */ /* 0x000fe20008010005 */
[----:B------:R-:W-:Y:S01]  /*3a60*/  @P1 FSEL R4, R4, -INF , !P3 ;  /* 0xff80000004041808 */ /* 0x000fe20005800000 */
[----:B------:R-:W-:Y:S01]  /*3a70*/  FFMA.FTZ R8, R48, -UR6, R8 ;  /* 0x8000000630087c23 */ /* 0x000fe20008010008 */
[----:B------:R-:W-:Y:S01]  /*3a80*/  I2FP.F32.S32 R48, R47 ;  /* 0x0000002f00307245 */ /* 0x000fe20000201400 */
[----:B------:R-:W-:Y:S01]  /*3a90*/  FMUL.FTZ R47, R233, 1.4426950216293334961 ;  /* 0x3fb8aa3be92f7820 */ /* 0x000fe20000410000 */
[----:B------:R-:W-:Y:S01]  /*3aa0*/  FSEL R46, R46, RZ, P2 ;  /* 0x000000ff2e2e7208 */ /* 0x000fe20001000000 */
[----:B------:R-:W-:Y:S01]  /*3ab0*/  FFMA.FTZ R10, R45, -UR6, R10 ;  /* 0x800000062d0a7c23 */ /* 0x000fe2000801000a */
[----:B------:R-:W-:Y:S01]  /*3ac0*/  FSETP.NEU.FTZ.AND P2, PT, R233, -INF , PT ;  /* 0xff800000e900780b */ /* 0x000fe20003f5d000 */
[----:B------:R-:W-:Y:S01]  /*3ad0*/  FFMA.FTZ R9, R48, -UR6, R9 ;  /* 0x8000000630097c23 */ /* 0x000fe20008010009 */
[----:B------:R-:W-:Y:S01]  /*3ae0*/  @P1 FSEL R5, R5, -INF , !P4 ;  /* 0xff80000005051808 */ /* 0x000fe20006000000 */
[--C-:B------:R-:W-:Y:S01]  /*3af0*/  FFMA.FTZ R59, R4, UR11, -R46.reuse ;  /* 0x0000000b043b7c23 */ /* 0x100fe2000801082e */
[----:B------:R-:W-:Y:S01]  /*3b00*/  FSEL R4, R47, RZ, P2 ;  /* 0x000000ff2f047208 */ /* 0x000fe20001000000 */
[----:B------:R-:W-:Y:S01]  /*3b10*/  FFMA.FTZ R11, R44, -UR6, R11 ;  /* 0x800000062c0b7c23 */ /* 0x000fe2000801000b */
[----:B------:R-:W-:Y:S01]  /*3b20*/  @P1 FSEL R6, R6, -INF , !P3 ;  /* 0xff80000006061808 */ /* 0x000fe20005800000 */
[----:B------:R-:W-:Y:S01]  /*3b30*/  FFMA.FTZ R63, R5, UR11, -R46 ;  /* 0x0000000b053f7c23 */ /* 0x000fe2000801082e */
[----:B------:R-:W-:Y:S01]  /*3b40*/  @P1 FSEL R7, R7, -INF , !P4 ;  /* 0xff80000007071808 */ /* 0x000fe20006000000 */
[----:B------:R-:W-:Y:S01]  /*3b50*/  MUFU.EX2 R59, R59 ;  /* 0x0000003b003b7308 */ /* 0x000fe20000000800 */
[----:B------:R-:W-:Y:S01]  /*3b60*/  LOP3.LUT R5, R86, 0xe0, RZ, 0xc0, !PT ;  /* 0x000000e056057812 */ /* 0x000fe200078ec0ff */
[--C-:B------:R-:W-:Y:S01]  /*3b70*/  FFMA.FTZ R62, R6, UR11, -R4.reuse ;  /* 0x0000000b063e7c23 */ /* 0x100fe20008010804 */
[----:B------:R-:W-:Y:S01]  /*3b80*/  @P1 FSEL R8, R8, -INF , !P5 ;  /* 0xff80000008081808 */ /* 0x000fe20006800000 */
[----:B------:R-:W-:Y:S01]  /*3b90*/  FFMA.FTZ R66, R7, UR11, -R4 ;  /* 0x0000000b07427c23 */ /* 0x000fe20008010804 */
[----:B------:R-:W-:Y:S05]  /*3ba0*/  @P1 FSEL R9, R9, -INF , !P6 ;  /* 0xff80000009091808 */ /* 0x000fea0007000000 */
[----:B------:R-:W1:Y:S01]  /*3bb0*/  MUFU.EX2 R63, R63 ;  /* 0x0000003f003f7308 */ /* 0x000e620000000800 */
[----:B------:R-:W-:Y:S01]  /*3bc0*/  LOP3.LUT R5, R5, 0x18, R80, 0xf8, !PT ;  /* 0x0000001805057812 */ /* 0x000fe200078ef850 */
[--C-:B------:R-:W-:Y:S01]  /*3bd0*/  FFMA.FTZ R69, R8, UR11, -R46.reuse ;  /* 0x0000000b08457c23 */ /* 0x100fe2000801082e */
[----:B------:R-:W-:Y:S07]  /*3be0*/  @P1 FSEL R10, R10, -INF , !P5 ;  /* 0xff8000000a0a1808 */ /* 0x000fee0006800000 */
[----:B------:R-:W-:Y:S01]  /*3bf0*/  MUFU.EX2 R62, R62 ;  /* 0x0000003e003e7308 */ /* 0x000fe20000000800 */
[----:B------:R-:W-:Y:S01]  /*3c00*/  @P1 FSEL R11, R11, -INF , !P6 ;  /* 0xff8000000b0b1808 */ /* 0x000fe20007000000 */
[----:B------:R-:W-:Y:S01]  /*3c10*/  FFMA.FTZ R46, R9, UR11, -R46 ;  /* 0x0000000b092e7c23 */ /* 0x000fe2000801082e */
[----:B------:R-:W-:Y:S07]  /*3c20*/  LOP3.LUT R5, R5, 0x10, R2, 0x78, !PT ;  /* 0x0000001005057812 */ /* 0x000fee00078e7802 */
[----:B------:R-:W2:Y:S01]  /*3c30*/  MUFU.EX2 R66, R66 ;  /* 0x0000004200427308 */ /* 0x000ea20000000800 */
[--C-:B------:R-:W-:Y:S01]  /*3c40*/  FFMA.FTZ R65, R10, UR11, -R4.reuse ;  /* 0x0000000b0a417c23 */ /* 0x100fe20008010804 */
[----:B------:R-:W-:Y:S01]  /*3c50*/  FFMA.FTZ R4, R11, UR11, -R4 ;  /* 0x0000000b0b047c23 */ /* 0x000fe20008010804 */
[----:B------:R-:W-:Y:S07]  /*3c60*/  LOP3.LUT R60, R247, R5, RZ, 0xfc, !PT ;  /* 0x00000005f73c7212 */ /* 0x000fee00078efcff */
[----:B------:R-:W-:Y:S01]  /*3c70*/  MUFU.EX2 R69, R69 ;  /* 0x0000004500457308 */ /* 0x000fe20000000800 */
[----:B-1----:R-:W-:Y:S09]  /*3c80*/  F2FP.BF16.F32.PACK_AB R7, R63, R59 ;  /* 0x0000003b3f07723e */ /* 0x002ff200000010ff */
[----:B------:R-:W1:Y:S01]  /*3c90*/  MUFU.EX2 R67, R46 ;  /* 0x0000002e00437308 */ /* 0x000e620000000800 */
[C---:B------:R-:W-:Y:S02]  /*3ca0*/  LEA R61, R60.reuse, UR4, 0x1 ;  /* 0x000000043c3d7c11 */ /* 0x040fe4000f8e08ff */
[----:B------:R-:W-:Y:S07]  /*3cb0*/  LEA R60, R60, UR5, 0x1 ;  /* 0x000000053c3c7c11 */ /* 0x000fee000f8e08ff */
[----:B------:R-:W-:Y:S01]  /*3cc0*/  MUFU.EX2 R65, R65 ;  /* 0x0000004100417308 */ /* 0x000fe20000000800 */
[C---:B------:R-:W-:Y:S01]  /*3cd0*/  IMAD.IADD R58, R61.reuse, 0x1, -R237 ;  /* 0x000000013d3a7824 */ /* 0x040fe200078e0aed */
[----:B--2---:R-:W-:Y:S08]  /*3ce0*/  F2FP.BF16.F32.PACK_AB R6, R66, R62 ;  /* 0x0000003e4206723e */ /* 0x004ff000000010ff */
[----:B------:R-:W2:Y:S01]  /*3cf0*/  MUFU.EX2 R64, R4 ;  /* 0x0000000400407308 */ /* 0x000ea20000000800 */
[----:B------:R-:W-:Y:S01]  /*3d00*/  IMAD.IADD R61, R61, 0x1, R246 ;  /* 0x000000013d3d7824 */ /* 0x000fe200078e02f6 */
[----:B------:R-:W-:Y:S01]  /*3d10*/  STS [R60+0x15000], R7 ;  /* 0x015000073c007388 */ /* 0x000fe20000000800 */
[----:B------:R-:W-:Y:S01]  /*3d20*/  IMAD.IADD R57, R246, 0x1, R58 ;  /* 0x00000001f6397824 */ /* 0x000fe200078e023a */
[----:B-1----:R-:W-:Y:S03]  /*3d30*/  F2FP.BF16.F32.PACK_AB R5, R67, R69 ;  /* 0x000000454305723e */ /* 0x002fe600000010ff */
[----:B------:R-:W-:Y:S05]  /*3d40*/  STS [R61], R6 ;  /* 0x000000063d007388 */ /* 0x000fea0000000800 */
[----:B------:R-:W-:Y:S01]  /*3d50*/  STS [R58+0x10], R5 ;  /* 0x000010053a007388 */ /* 0x000fe20000000800 */
[----:B--2---:R-:W-:Y:S05]  /*3d60*/  F2FP.BF16.F32.PACK_AB R4, R64, R65 ;  /* 0x000000414004723e */ /* 0x004fea00000010ff */
[----:B------:R-:W-:Y:S05]  /*3d70*/  STS [R57+0x10], R4 ;  /* 0x0000100439007388 */ /* 0x000fea0000000800 */
[----:B------:R-:W1:Y:S05]  /*3d80*/  LDSM.16.M88.4 R8, [R225+0x8000] ;  /* 0x00800000e108783b */ /* 0x000e6a0000000200 */
[----:B------:R-:W2:Y:S05]  /*3d90*/  LDSM.16.M88.4 R44, [R222+0x8000] ;  /* 0x00800000de2c783b */ /* 0x000eaa0000000200 */
[----:B------:R-:W4:Y:S05]  /*3da0*/  LDSM.16.M88.4 R48, [R56+0x8000] ;  /* 0x008000003830783b */ /* 0x000f2a0000000200 */
[----:B------:R-:W3:Y:S01]  /*3db0*/  LDSM.16.M88.4 R52, [R223+0x8000] ;  /* 0x00800000df34783b */ /* 0x000ee20000000200 */
[C---:B-1----:R-:W-:Y:S08]  /*3dc0*/  HMMA.16816.F32.BF16 R4, R8.reuse, R132, RZ ;  /* 0x000000840804723c */ /* 0x042ff000000418ff */
[----:B------:R-:W-:Y:S11]  /*3dd0*/  HMMA.16816.F32.BF16 R8, R8, R134, RZ ;  /* 0x000000860808723c */ /* 0x000ff600000418ff */
[----:B------:R-:W-:Y:S01]  /*3de0*/  @!UPT UIADD3 URZ, UPT, UPT, URZ, URZ, URZ ;  /* 0x000000fffffff290 */ /* 0x000fe2000fffe0ff */
[C---:B--2---:R-:W-:Y:S08]  /*3df0*/  HMMA.16816.F32.BF16 R4, R44.reuse, R136, R4 ;  /* 0x000000882c04723c */ /* 0x044ff00000041804 */
[----:B------:R-:W-:Y:S01]  /*3e00*/  HMMA.16816.F32.BF16 R8, R44, R138, R8 ;  /* 0x0000008a2c08723c */ /* 0x000fe20000041808 */
[----:B------:R-:W1:Y:S11]  /*3e10*/  LDSM.16.M88.4 R44, [R225+0xa000] ;  /* 0x00a00000e12c783b */ /* 0x000e760000000200 */
[C---:B----4-:R-:W-:Y:S08]  /*3e20*/  HMMA.16816.F32.BF16 R4, R48.reuse, R140, R4 ;  /* 0x0000008c3004723c */ /* 0x050ff00000041804 */
        /* <DEDUP_REMOVED lines=34> */
[----:B------:R-:W-:Y:S02]  /*4050*/  LOP3.LUT R46, R81, 0x1000, R221, 0xf8, !PT ;  /* 0x00001000512e7812 */ /* 0x000fe400078ef8dd */
[----:B------:R-:W-:Y:S02]  /*4060*/  LOP3.LUT R45, R83, 0xe0, RZ, 0xc0, !PT ;  /* 0x000000e0532d7812 */ /* 0x000fe400078ec0ff */
[----:B------:R-:W-:Y:S02]  /*4070*/  LOP3.LUT R229, R46, R229, R84, 0xf6, !PT ;  /* 0x000000e52ee57212 */ /* 0x000fe400078ef654 */
[----:B------:R-:W-:Y:S02]  /*4080*/  LOP3.LUT R45, R45, 0x100, R219, 0xf8, !PT ;  /* 0x000001002d2d7812 */ /* 0x000fe400078ef8db */
[----:B------:R-:W-:Y:S01]  /*4090*/  LEA R229, R229, UR5, 0x1 ;  /* 0x00000005e5e57c11 */ /* 0x000fe2000f8e08ff */
[C---:B--2---:R-:W-:Y:S05]  /*40a0*/  HMMA.16816.F32.BF16 R4, R48.reuse, R188, R4 ;  /* 0x000000bc3004723c */ /* 0x044fea0000041804 */
[----:B------:R-:W-:Y:S03]  /*40b0*/  SHF.R.U32.HI R44, RZ, 0x3, R45 ;  /* 0x00000003ff2c7819 */ /* 0x000fe6000001162d */
[----:B------:R-:W-:Y:S03]  /*40c0*/  HMMA.16816.F32.BF16 R8, R48, R190, R8 ;  /* 0x000000be3008723c */ /* 0x000fe60000041808 */
[----:B------:R-:W-:Y:S04]  /*40d0*/  LOP3.LUT R44, R68, 0x38, R44, 0x78, !PT ;  /* 0x00000038442c7812 */ /* 0x000fe800078e782c */
[----:B------:R-:W-:Y:S04]  /*40e0*/  LOP3.LUT R44, R44, R45, RZ, 0x3c, !PT ;  /* 0x0000002d2c2c7212 */ /* 0x000fe800078e3cff */
[C---:B------:R-:W-:Y:S01]  /*40f0*/  LEA R230, R44.reuse, UR5, 0x1 ;  /* 0x000000052ce67c11 */ /* 0x040fe2000f8e08ff */
[C---:B---3--:R-:W-:Y:S05]  /*4100*/  HMMA.16816.F32.BF16 R4, R52.reuse, R192, R4 ;  /* 0x000000c03404723c */ /* 0x048fea0000041804 */
[----:B------:R-:W-:Y:S03]  /*4110*/  LEA R85, R44, UR4, 0x1 ;  /* 0x000000042c557c11 */ /* 0x000fe6000f8e08ff */
[----:B------:R-:W-:Y:S03]  /*4120*/  HMMA.16816.F32.BF16 R8, R52, R194, R8 ;  /* 0x000000c23408723c */ /* 0x000fe60000041808 */
[----:B------:R-:W-:Y:S08]  /*4130*/  IMAD.IADD R85, R220, 0x1, R85 ;  /* 0x00000001dc557824 */ /* 0x000ff000078e0255 */
[C---:B------:R-:W-:Y:S01]  /*4140*/  FADD.FTZ R4, -R72.reuse, R4 ;  /* 0x0000000448047221 */ /* 0x040fe20000010100 */
        /* <DEDUP_REMOVED lines=11> */
[----:B------:R-:W-:Y:S01]  /*4200*/  FMUL.FTZ R8, R69, R8 ;  /* 0x0000000845087220 */ /* 0x000fe20000410000 */
[----:B------:R-:W-:Y:S01]  /*4210*/  FADD.FTZ R11, -R70, R11 ;  /* 0x0000000b460b7221 */ /* 0x000fe20000010100 */
[----:B------:R-:W-:Y:S01]  /*4220*/  FMUL.FTZ R9, R67, R9 ;  /* 0x0000000943097220 */ /* 0x000fe20000410000 */
[----:B------:R-:W-:Y:S01]  /*4230*/  F2FP.BF16.F32.PACK_AB R6, R7, R6 ;  /* 0x000000060706723e */ /* 0x000fe200000010ff */
[----:B------:R-:W-:Y:S01]  /*4240*/  STS [R60+0x14000], R4 ;  /* 0x014000043c007388 */ /* 0x000fe20000000800 */
[----:B------:R-:W-:Y:S01]  /*4250*/  FMUL.FTZ R10, R65, R10 ;  /* 0x0000000a410a7220 */ /* 0x000fe20000410000 */
[----:B------:R-:W-:Y:S01]  /*4260*/  FMUL.FTZ R11, R64, R11 ;  /* 0x0000000b400b7220 */ /* 0x000fe20000410000 */
[----:B------:R-:W-:Y:S02]  /*4270*/  F2FP.BF16.F32.PACK_AB R8, R9, R8 ;  /* 0x000000080908723e */ /* 0x000fe400000010ff */
[----:B------:R-:W-:Y:S02]  /*4280*/  STS [R61+-0x1000], R6 ;  /* 0xfff000063d007388 */ /* 0x000fe40000000800 */
[----:B------:R-:W-:Y:S03]  /*4290*/  F2FP.BF16.F32.PACK_AB R10, R11, R10 ;  /* 0x0000000a0b0a723e */ /* 0x000fe600000010ff */
        /* <DEDUP_REMOVED lines=50> */
[----:B------:R-:W-:Y:S02]  /*45c0*/  LOP3.LUT R9, R84, R9, R82, 0x1e, !PT ;  /* 0x0000000954097212 */ /* 0x000fe400078e1e52 */
[----:B------:R-:W-:Y:S02]  /*45d0*/  LOP3.LUT R83, R83, 0x400, RZ, 0xc0, !PT ;  /* 0x0000040053537812 */ /* 0x000fe400078ec0ff */
[-C--:B------:R-:W-:Y:S03]  /*45e0*/  HMMA.16816.F32.BF16 R20, R48, R46.reuse, R20 ;  /* 0x0000002e3014723c */ /* 0x080fe60000041814 */
[----:B------:R-:W-:Y:S02]  /*45f0*/  LOP3.LUT R8, R8, 0x8, R228, 0x78, !PT ;  /* 0x0000000808087812 */ /* 0x000fe400078e78e4 */
[----:B------:R-:W-:Y:S03]  /*4600*/  LOP3.LUT R231, R9, R81, RZ, 0xfc, !PT ;  /* 0x0000005109e77212 */ /* 0x000fe600078efcff */
        /* <DEDUP_REMOVED lines=71> */
.L_x_283:
[----:B------:R-:W-:Y:S01]  /*4a80*/  LDSM.16.M88.4 R96, [R8+UR5+0x14000] ;  /* 0x014000050860783b */ /* 0x000fe20008000200 */
[----:B------:R-:W-:Y:S01]  /*4a90*/  VIADD R208, R8, UR5 ;  /* 0x0000000508d07c36 */ /* 0x000fe20008000000 */
[----:B------:R-:W-:Y:S01]  /*4aa0*/  PLOP3.LUT P2, PT, PT, PT, UP1, 0x80, 0x8 ;  /* 0x000000000008781c */ /* 0x000fe20003f4f018 */
[----:B------:R-:W-:Y:S01]  /*4ab0*/  IMAD R250, R235, UR10, RZ ;  /* 0x0000000aebfa7c24 */ /* 0x000fe2000f8e02ff */
[----:B------:R-:W1:Y:S01]  /*4ac0*/  LDSM.16.MT88.4 R48, [R231+0x10000] ;  /* 0x01000000e730783b */ /* 0x000e620000004200 */
[----:B------:R-:W-:Y:S03]  /*4ad0*/  IMAD.IADD R208, R220, 0x1, R208 ;  /* 0x00000001dcd07824 */ /* 0x000fe600078e02d0 */
[----:B------:R-:W2:Y:S01]  /*4ae0*/  LDSM.16.M88.4 R92, [R8+UR5+0x14800] ;  /* 0x01480005085c783b */ /* 0x000ea20008000200 */
[----:B------:R-:W-:Y:S03]  /*4af0*/  UMOV UR5, UR21 ;  /* 0x0000001500057c82 */ /* 0x000fe60008000000 */
[----:B------:R-:W3:Y:S04]  /*4b00*/  LDSM.16.MT88.4 R64, [R231+0x11000] ;  /* 0x01100000e740783b */ /* 0x000ee80000004200 */
[----:B------:R-:W4:Y:S04]  /*4b10*/  LDSM.16.MT88.4 R80, [R231+0x12000] ;  /* 0x01200000e750783b */ /* 0x000f280000004200 */
[----:B------:R-:W4:Y:S04]  /*4b20*/  LDSM.16.MT88.4 R196, [R231+0x13000] ;  /* 0x01300000e7c4783b */ /* 0x000f280000004200 */
[----:B------:R-:W-:Y:S04]  /*4b30*/  LDSM.16.M88.4 R200, [R208+0x14000] ;  /* 0x01400000d0c8783b */ /* 0x000fe80000000200 */
[----:B------:R-:W4:Y:S04]  /*4b40*/  LDSM.16.MT88.4 R204, [R231+0x10800] ;  /* 0x01080000e7cc783b */ /* 0x000f280000004200 */
[----:B------:R-:W4:Y:S04]  /*4b50*/  LDSM.16.M88.4 R208, [R208+0x14800] ;  /* 0x01480000d0d0783b */ /* 0x000f280000000200 */
[----:B------:R-:W4:Y:S04]  /*4b60*/  LDSM.16.MT88.4 R212, [R231+0x11800] ;  /* 0x01180000e7d4783b */ /* 0x000f280000004200 */
[----:B------:R-:W-:Y:S01]  /*4b70*/  STL.64 [R1], R2 ;  /* 0x0000000201007387 */ /* 0x000fe20000100a00 */
        /* <DEDUP_REMOVED lines=27> */
[C---:B------:R-:W-:Y:S04]  /*4d30*/  IMAD.SHL.U32 R213, R250.reuse, 0x8, RZ ;  /* 0x00000008fad57824 */ /* 0x040fe800078e00ff */
[-C--:B------:R-:W-:Y:S03]  /*4d40*/  HMMA.16816.F32.BF16 R60, R208, R214.reuse, R60 ;  /* 0x000000d6d03c723c */ /* 0x080fe6000004183c */
[C---:B------:R-:W-:Y:S04]  /*4d50*/  LEA R212, P1, R213.reuse, R238, 0x2 ;  /* 0x000000eed5d47211 */ /* 0x040fe800078210ff */
[----:B------:R-:W-:Y:S01]  /*4d60*/  LEA.HI.X.SX32 R213, R213, R239, 0x2, P1 ;  /* 0x000000efd5d57211 */ /* 0x000fe200008f16ff */
[C---:B------:R-:W-:Y:S04]  /*4d70*/  HMMA.16816.F32.BF16 R64, R200.reuse, R214, R64 ;  /* 0x000000d6c840723c */ /* 0x040fe80000041840 */
[C---:B------:R-:W-:Y:S04]  /*4d80*/  LEA R214, P1, R250.reuse, R212, 0x5 ;  /* 0x000000d4fad67211 */ /* 0x040fe800078228ff */
[-C--:B-1----:R-:W-:Y:S03]  /*4d90*/  HMMA.16816.F32.BF16 R68, R200, R196.reuse, R68 ;  /* 0x000000c4c844723c */ /* 0x082fe60000041844 */
[C---:B------:R-:W-:Y:S05]  /*4da0*/  LEA.HI.X.SX32 R215, R250.reuse, R213, 0x5, P1 ;  /* 0x000000d5fad77211 */ /* 0x040fea00008f2eff */
        /* <DEDUP_REMOVED lines=12> */
[----:B------:R-:W-:Y:S03]  /*4e70*/  LEA R210, P1, R250, R204, 0x5 ;  /* 0x000000ccfad27211 */ /* 0x000fe600078228ff */
[----:B------:R-:W-:Y:S04]  /*4e80*/  HMMA.16816.F32.BF16 R96, R200, R206, R96 ;  /* 0x000000cec860723c */ /* 0x000fe80000041860 */
[----:B------:R-:W-:Y:S01]  /*4e90*/  @P2 IADD3 R200, P3, PT, R248, UR16, RZ ;  /* 0x00000010f8c82c10 */ /* 0x000fe2000ff7e0ff */
[----:B------:R-:W-:Y:S01]  /*4ea0*/  @UP1 UMOV UR16, UR14 ;  /* 0x0000000e00101c82 */ /* 0x000fe20008000000 */
[C---:B------:R-:W-:Y:S02]  /*4eb0*/  LEA.HI.X.SX32 R211, R250.reuse, R205, 0x5, P1 ;  /* 0x000000cdfad37211 */ /* 0x040fe400008f2eff */
[----:B------:R-:W-:Y:S01]  /*4ec0*/  @P2 IADD3.X R201, PT, PT, R249, UR17, RZ, P3, !PT ;  /* 0x00000011f9c92c10 */ /* 0x000fe20009ffe4ff */
[----:B------:R-:W-:Y:S01]  /*4ed0*/  @UP1 UMOV UR17, UR13 ;  /* 0x0000000d00111c82 */ /* 0x000fe20008000000 */
[C---:B------:R-:W-:Y:S03]  /*4ee0*/  LEA R208, P1, R250.reuse, R210, 0x5 ;  /* 0x000000d2fad07211 */ /* 0x040fe600078228ff */
[----:B------:R-:W5:Y:S01]  /*4ef0*/  @P2 LDG.E R234, desc[UR40][R200.64+-0x100] ;  /* 0xffff0028c8ea2981 */ /* 0x000f62000c1e1900 */
[C---:B------:R-:W-:Y:S03]  /*4f00*/  LEA.HI.X.SX32 R209, R250.reuse, R211, 0x5, P1 ;  /* 0x000000d3fad17211 */ /* 0x040fe600008f2eff */
[----:B------:R1:W5:Y:S01]  /*4f10*/  @P2 LDG.E R233, desc[UR40][R200.64+-0xe0] ;  /* 0xffff2028c8e92981 */ /* 0x000362000c1e1900 */
[C---:B------:R-:W-:Y:S03]  /*4f20*/  IMAD.WIDE R206, R250.reuse, -0xc0, R208 ;  /* 0xffffff40face7825 */ /* 0x040fe600078e02d0 */
[----:B------:R2:W-:Y:S01]  /*4f30*/  REDG.E.ADD.F32.FTZ.RN.STRONG.GPU desc[UR40][R238.64], R4 ;  /* 0x00000004ee0079a6 */ /* 0x0005e2000c12f328 */
[C---:B------:R-:W-:Y:S03]  /*4f40*/  LEA R202, P1, R250.reuse, R206, 0x5 ;  /* 0x000000cefaca7211 */ /* 0x040fe600078228ff */
[----:B------:R3:W-:Y:S01]  /*4f50*/  REDG.E.ADD.F32.FTZ.RN.STRONG.GPU desc[UR40][R212.64], R5 ;  /* 0x00000005d40079a6 */ /* 0x0007e2000c12f328 */
[C---:B------:R-:W-:Y:S03]  /*4f60*/  LEA.HI.X.SX32 R203, R250.reuse, R207, 0x5, P1 ;  /* 0x000000cffacb7211 */ /* 0x040fe600008f2eff */
        /* <DEDUP_REMOVED lines=78> */
[----:B-1----:R1:W5:Y:S03]  /*5450*/  LDL.LU.64 R2, [R1] ;  /* 0x0000000001027983 */ /* 0x0023660000300a00 */
        /* <DEDUP_REMOVED lines=12> */
[----:B------:R2:W-:Y:S01]  /*5520*/  REDG.E.ADD.F32.FTZ.RN.STRONG.GPU desc[UR40][R238.64+0x280], R80 ;  /* 0x00028050ee0079a6 */ /* 0x0005e2000c12f328 */
        /* <DEDUP_REMOVED lines=12> */
[C---:B------:R-:W-:Y:S03]  /*55f0*/  LEA R214, P1, R250.reuse, R210, 0x5 ;  /* 0x000000d2fad67211 */ /* 0x040fe600078228ff */
[----:B------:R-:W-:Y:S01]  /*5600*/  REDG.E.ADD.F32.FTZ.RN.STRONG.GPU desc[UR40][R210.64+0x280], R77 ;  /* 0x0002804dd20079a6 */ /* 0x000fe2000c12f328 */
[C---:B------:R-:W-:Y:S02]  /*5610*/  LEA.HI.X.SX32 R215, R250.reuse, R211, 0x5, P1 ;  /* 0x000000d3fad77211 */ /* 0x040fe400008f2eff */
[C---:B------:R-:W-:Y:S01]  /*5620*/  LEA R10, P1, R250.reuse, R214, 0x5 ;  /* 0x000000d6fa0a7211 */ /* 0x040fe200078228ff */
[----:B--2---:R-:W2:Y:S03]  /*5630*/  S2R R80, SR_TID.X ;  /* 0x0000000000507919 */ /* 0x004ea60000002100 */
        /* <DEDUP_REMOVED lines=8> */
[----:B------:R-:W-:Y:S01]  /*56c0*/  LEA R206, P1, R250, R64, 0x5 ;  /* 0x00000040face7211 */ /* 0x000fe200078228ff */
[----:B---3--:R-:W-:Y:S02]  /*56d0*/  VIADD R76, R230, 0x20 ;  /* 0x00000020e64c7836 */ /* 0x008fe40000000000 */
[----:B------:R3:W-:Y:S01]  /*56e0*/  REDG.E.ADD.F32.FTZ.RN.STRONG.GPU desc[UR40][R64.64+0x300], R86 ;  /* 0x00030056400079a6 */ /* 0x0007e2000c12f328 */
[C---:B------:R-:W-:Y:S02]  /*56f0*/  LEA.HI.X.SX32 R207, R250.reuse, R65, 0x5, P1 ;  /* 0x00000041facf7211 */ /* 0x040fe400008f2eff */
[C---:B------:R-:W-:Y:S01]  /*5700*/  LEA R208, P1, R250.reuse, R206, 0x5 ;  /* 0x000000cefad07211 */ /* 0x040fe200078228ff */
[----:B------:R-:W-:Y:S03]  /*5710*/  LDSM.16.MT88.4 R56, [R229+0x800] ;  /* 0x00080000e538783b */ /* 0x000fe60000004200 */
[C---:B------:R-:W-:Y:S01]  /*5720*/  LEA.HI.X.SX32 R209, R250.reuse, R207, 0x5, P1 ;  /* 0x000000cffad17211 */ /* 0x040fe200008f2eff */
[----:B------:R-:W-:Y:S01]  /*5730*/  REDG.E.ADD.F32.FTZ.RN.STRONG.GPU desc[UR40][R206.64+0x300], R87 ;  /* 0x00030057ce0079a6 */ /* 0x000fe2000c12f328 */
[----:B------:R-:W-:Y:S01]  /*5740*/  LEA R48, P1, R250, R208, 0x5 ;  /* 0x000000d0fa307211 */ /* 0x000fe200078228ff */
[----:B--2---:R-:W-:Y:S02]  /*5750*/  IMAD.SHL.U32 R82, R80, 0x40, RZ ;  /* 0x0000004050527824 */ /* 0x004fe400078e00ff */
[----:B------:R-:W-:Y:S01]  /*5760*/  REDG.E.ADD.F32.FTZ.RN.STRONG.GPU desc[UR40][R208.64+0x300], R88 ;  /* 0x00030058d00079a6 */ /* 0x000fe2000c12f328 */
[----:B------:R-:W-:Y:S01]  /*5770*/  LEA.HI.X.SX32 R49, R250, R209, 0x5, P1 ;  /* 0x000000d1fa317211 */ /* 0x000fe200008f2eff */
[----:B------:R-:W-:Y:S01]  /*5780*/  IMAD.SHL.U32 R83, R80, 0x20, RZ ;  /* 0x0000002050537824 */ /* 0x000fe200078e00ff */
[----:B------:R-:W-:Y:S02]  /*5790*/  LEA R66, P1, R250, R48, 0x5 ;  /* 0x00000030fa427211 */ /* 0x000fe400078228ff */
[----:B------:R-:W-:Y:S01]  /*57a0*/  LOP3.LUT R81, R82, 0x200, RZ, 0xc0, !PT ;  /* 0x0000020052517812 */ /* 0x000fe200078ec0ff */
[----:B------:R-:W-:Y:S01]  /*57b0*/  REDG.E.ADD.F32.FTZ.RN.STRONG.GPU desc[UR40][R48.64+0x300], R89 ;  /* 0x00030059300079a6 */ /* 0x000fe2000c12f328 */
[C---:B------:R-:W-:Y:S02]  /*57c0*/  LEA.HI.X.SX32 R67, R250.reuse, R49, 0x5, P1 ;  /* 0x00000031fa437211 */ /* 0x040fe400008f2eff */
[----:B------:R-:W-:Y:S02]  /*57d0*/  LEA R50, P1, R250, R66, 0x5 ;  /* 0x00000042fa327211 */ /* 0x000fe400078228ff */
[----:B------:R-:W-:Y:S01]  /*57e0*/  LOP3.LUT R82, R82, 0x1c0, RZ, 0xc0, !PT ;  /* 0x000001c052527812 */ /* 0x000fe200078ec0ff */
[----:B------:R-:W-:Y:S01]  /*57f0*/  REDG.E.ADD.F32.FTZ.RN.STRONG.GPU desc[UR40][R66.64+0x300], R90 ;  /* 0x0003005a420079a6 */ /* 0x000fe2000c12f328 */
[----:B------:R-:W-:Y:S01]  /*5800*/  LEA.HI.X.SX32 R51, R250, R67, 0x5, P1 ;  /* 0x00000043fa337211 */ /* 0x000fe200008f2eff */
[----:B---3--:R-:W-:Y:S02]  /*5810*/  IMAD.SHL.U32 R86, R80, 0x8, RZ ;  /* 0x0000000850567824 */ /* 0x008fe400078e00ff */
[----:B------:R-:W-:Y:S01]  /*5820*/  LDSM.16.MT88.4 R64, [R229+0x4800] ;  /* 0x00480000e540783b */ /* 0x000fe20000004200 */
[----:B------:R-:W-:Y:S03]  /*5830*/  IMAD.WIDE R200, R250, -0xc0, R50 ;  /* 0xffffff40fac87825 */ /* 0x000fe600078e0232 */
[----:B------:R-:W-:Y:S01]  /*5840*/  REDG.E.ADD.F32.FTZ.RN.STRONG.GPU desc[UR40][R50.64+0x300], R91 ;  /* 0x0003005b320079a6 */ /* 0x000fe2000c12f328 */
[----:B------:R-:W-:Y:S02]  /*5850*/  LOP3.LUT R84, R86, 0x38, RZ, 0xc0, !PT ;  /* 0x0000003856547812 */ /* 0x000fe400078ec0ff */
[C---:B------:R-:W-:Y:S01]  /*5860*/  LEA R60, P1, R250.reuse, R200, 0x5 ;  /* 0x000000c8fa3c7211 */ /* 0x040fe200078228ff */
[----:B------:R-:W-:Y:S03]  /*5870*/  REDG.E.ADD.F32.FTZ.RN.STRONG.GPU desc[UR40][R238.64+0x380], R96 ;  /* 0x00038060ee0079a6 */ /* 0x000fe6000c12f328 */
        /* <DEDUP_REMOVED lines=16> */
[----:B------:R-:W-:Y:S03]  /*5980*/  LDSM.16.MT88.4 R4, [R230+0x14000] ;  /* 0x01400000e604783b */ /* 0x000fe60000004200 */
[----:B------:R-:W-:Y:S01]  /*5990*/  LEA.HI.X.SX32 R11, R250, R9, 0x5, P1 ;  /* 0x00000009fa0b7211 */ /* 0x000fe200008f2eff */
[----:B------:R-:W-:Y:S01]  /*59a0*/  REDG.E.ADD.F32.FTZ.RN.STRONG.GPU desc[UR40][R8.64+0x380], R94 ;  /* 0x0003805e080079a6 */ /* 0x000fe2000c12f328 */
[----:B------:R-:W-:Y:S03]  /*59b0*/  LOP3.LUT P1, RZ, R80, 0x4, RZ, 0xc0, !PT ;  /* 0x0000000450ff7812 */ /* 0x000fe6000782c0ff */
[----:B------:R-:W-:Y:S04]  /*59c0*/  REDG.E.ADD.F32.FTZ.RN.STRONG.GPU desc[UR40][R10.64+0x380], R95 ;  /* 0x0003805f0a0079a6 */ /* 0x000fe8000c12f328 */
[----:B------:R-:W2:Y:S06]  /*59d0*/  LDSM.16.MT88.4 R8, [R229] ;  /* 0x00000000e508783b */ /* 0x000eac0000004200 */
[----:B------:R-:W-:Y:S05]  /*59e0*/  @P1 VIADD R76, R230, 0xffffffe0 ;  /* 0xffffffe0e64c1836 */ /* 0x000fea0000000000 */
[----:B------:R-:W3:Y:S04]  /*59f0*/  LDSM.16.MT88.4 R44, [R76+0x14000] ;  /* 0x014000004c2c783b */ /* 0x000ee80000004200 */
[----:B------:R-:W4:Y:S04]  /*5a00*/  LDSM.16.MT88.4 R60, [R76+0x14400] ;  /* 0x014400004c3c783b */ /* 0x000f280000004200 */
[----:B------:R-:W-:Y:S01]  /*5a10*/  LDSM.16.MT88.4 R72, [R76+0x14800] ;  /* 0x014800004c48783b */ /* 0x000fe20000004200 */
[-C--:B--2---:R-:W-:Y:S08]  /*5a20*/  HMMA.16816.F32.BF16 R100, R4, R8.reuse, R100 ;  /* 0x000000080464723c */ /* 0x084ff00000041864 */
[C---:B---3--:R-:W-:Y:S08]  /*5a30*/  HMMA.16816.F32.BF16 R104, R44.reuse, R8, R104 ;  /* 0x000000082c68723c */ /* 0x048ff00000041868 */
[-C--:B------:R-:W-:Y:S08]  /*5a40*/  HMMA.16816.F32.BF16 R108, R44, R10.reuse, R108 ;  /* 0x0000000a2c6c723c */ /* 0x080ff0000004186c */
[C---:B------:R-:W-:Y:S01]  /*5a50*/  HMMA.16816.F32.BF16 R112, R4.reuse, R10, R112 ;  /* 0x0000000a0470723c */ /* 0x040fe20000041870 */
[----:B------:R-:W2:Y:S07]  /*5a60*/  LDSM.16.MT88.4 R8, [R230+0x14800] ;  /* 0x01480000e608783b */ /* 0x000eae0000004200 */
[-C--:B------:R-:W-:Y:S08]  /*5a70*/  HMMA.16816.F32.BF16 R116, R4, R48.reuse, R116 ;  /* 0x000000300474723c */ /* 0x080ff00000041874 */
[C---:B------:R-:W-:Y:S08]  /*5a80*/  HMMA.16816.F32.BF16 R120, R44.reuse, R48, R120 ;  /* 0x000000302c78723c */ /* 0x040ff00000041878 */
[-C--:B------:R-:W-:Y:S01]  /*5a90*/  HMMA.16816.F32.BF16 R124, R44, R50.reuse, R124 ;  /* 0x000000322c7c723c */ /* 0x080fe2000004187c */
[----:B------:R-:W3:Y:S07]  /*5aa0*/  LDSM.16.MT88.4 R44, [R229+0x5000] ;  /* 0x00500000e52c783b */ /* 0x000eee0000004200 */
[----:B------:R-:W-:Y:S01]  /*5ab0*/  HMMA.16816.F32.BF16 R128, R4, R50, R128 ;  /* 0x000000320480723c */ /* 0x000fe20000041880 */
[----:B------:R-:W-:Y:S04]  /*5ac0*/  LDSM.16.MT88.4 R4, [R230+0x14c00] ;  /* 0x014c0000e604783b */ /* 0x000fe80000004200 */
[----:B------:R-:W1:Y:S03]  /*5ad0*/  LDSM.16.MT88.4 R48, [R229+0x1800] ;  /* 0x00180000e530783b */ /* 0x000e660000004200 */
[-C--:B------:R-:W-:Y:S08]  /*5ae0*/  HMMA.16816.F32.BF16 R100, R52, R56.reuse, R100 ;  /* 0x000000383464723c */ /* 0x080ff00000041864 */
[C---:B----4-:R-:W-:Y:S08]  /*5af0*/  HMMA.16816.F32.BF16 R104, R60.reuse, R56, R104 ;  /* 0x000000383c68723c */ /* 0x050ff00000041868 */
[-C--:B------:R-:W-:Y:S08]  /*5b00*/  HMMA.16816.F32.BF16 R108, R60, R58.reuse, R108 ;  /* 0x0000003a3c6c723c */ /* 0x080ff0000004186c */
[C---:B------:R-:W-:Y:S01]  /*5b10*/  HMMA.16816.F32.BF16 R112, R52.reuse, R58, R112 ;  /* 0x0000003a3470723c */ /* 0x040fe20000041870 */
[----:B------:R-:W4:Y:S04]  /*5b20*/  LDSM.16.MT88.4 R56, [R76+0x14c00] ;  /* 0x014c00004c38783b */ /* 0x000f280000004200 */
[----:B------:R-:W4:Y:S03]  /*5b30*/  LDSM.16.MT88.4 R76, [R229+0x5800] ;  /* 0x00580000e54c783b */ /* 0x000f260000004200 */
[-C--:B------:R-:W-:Y:S08]  /*5b40*/  HMMA.16816.F32.BF16 R116, R52, R64.reuse, R116 ;  /* 0x000000403474723c */ /* 0x080ff00000041874 */
[C---:B------:R-:W-:Y:S08]  /*5b50*/  HMMA.16816.F32.BF16 R120, R60.reuse, R64, R120 ;  /* 0x000000403c78723c */ /* 0x040ff00000041878 */
[-C--:B------:R-:W-:Y:S08]  /*5b60*/  HMMA.16816.F32.BF16 R124, R60, R66.reuse, R124 ;  /* 0x000000423c7c723c */ /* 0x080ff0000004187c */
[----:B------:R-:W-:Y:S08]  /*5b70*/  HMMA.16816.F32.BF16 R128, R52, R66, R128 ;  /* 0x000000423480723c */ /* 0x000ff00000041880 */
[-C--:B--2---:R-:W-:Y:S08]  /*5b80*/  HMMA.16816.F32.BF16 R100, R8, R68.reuse, R100 ;  /* 0x000000440864723c */ /* 0x084ff00000041864 */
[C---:B------:R-:W-:Y:S04]  /*5b90*/  HMMA.16816.F32.BF16 R104, R72.reuse, R68, R104 ;  /* 0x000000444868723c */ /* 0x040fe80000041868 */
[C---:B------:R-:W-:Y:S04]  /*5ba0*/  LOP3.LUT R68, R80.reuse, 0x8, RZ, 0xc0, !PT ;  /* 0x0000000850447812 */ /* 0x040fe800078ec0ff */
[-C--:B------:R-:W-:Y:S08]  /*5bb0*/  HMMA.16816.F32.BF16 R108, R72, R70.reuse, R108 ;  /* 0x00000046486c723c */ /* 0x080ff0000004186c */
[C---:B------:R-:W-:Y:S08]  /*5bc0*/  HMMA.16816.F32.BF16 R112, R8.reuse, R70, R112 ;  /* 0x000000460870723c */ /* 0x040ff00000041870 */
[-C--:B---3--:R-:W-:Y:S08]  /*5bd0*/  HMMA.16816.F32.BF16 R116, R8, R44.reuse, R116 ;  /* 0x0000002c0874723c */ /* 0x088ff00000041874 */
[C---:B------:R-:W-:Y:S08]  /*5be0*/  HMMA.16816.F32.BF16 R120, R72.reuse, R44, R120 ;  /* 0x0000002c4878723c */ /* 0x040ff00000041878 */
[-C--:B------:R-:W-:Y:S08]  /*5bf0*/  HMMA.16816.F32.BF16 R124, R72, R46.reuse, R124 ;  /* 0x0000002e487c723c */ /* 0x080ff0000004187c */
[----:B------:R-:W-:Y:S04]  /*5c00*/  HMMA.16816.F32.BF16 R128, R8, R46, R128 ;  /* 0x0000002e0880723c */ /* 0x000fe80000041880 */
[----:B------:R-:W-:Y:S02]  /*5c10*/  LOP3.LUT R9, R80, 0x38, RZ, 0xc0, !PT ;  /* 0x0000003850097812 */ /* 0x000fe400078ec0ff */
[C---:B------:R-:W-:Y:S02]  /*5c20*/  LOP3.LUT R10, R86.reuse, 0x1f8, RZ, 0xc0, !PT ;  /* 0x000001f8560a7812 */ /* 0x040fe400078ec0ff */
[-C--:B-1----:R-:W-:Y:S05]  /*5c30*/  HMMA.16816.F32.BF16 R100, R4, R48.reuse, R100 ;  /* 0x000000300464723c */ /* 0x082fea0000041864 */
[----:B------:R-:W-:Y:S03]  /*5c40*/  LOP3.LUT R8, R86, 0x1e00, RZ, 0xc0, !PT ;  /* 0x00001e0056087812 */ /* 0x000fe600078ec0ff */
[C---:B----4-:R-:W-:Y:S04]  /*5c50*/  HMMA.16816.F32.BF16 R104, R56.reuse, R48, R104 ;  /* 0x000000303868723c */ /* 0x050fe80000041868 */
[----:B------:R-:W-:Y:S04]  /*5c60*/  LOP3.LUT R8, R8, R10, R9, 0xf6, !PT ;  /* 0x0000000a08087212 */ /* 0x000fe800078ef609 */
[-C--:B------:R-:W-:Y:S03]  /*5c70*/  HMMA.16816.F32.BF16 R108, R56, R50.reuse, R108 ;  /* 0x00000032386c723c */ /* 0x080fe6000004186c */
[----:B------:R-:W-:Y:S05]  /*5c80*/  LEA R10, R8, UR5, 0x1 ;  /* 0x00000005080a7c11 */ /* 0x000fea000f8e08ff */
[C---:B------:R-:W-:Y:S08]  /*5c90*/  HMMA.16816.F32.BF16 R112, R4.reuse, R50, R112 ;  /* 0x000000320470723c */ /* 0x040ff00000041870 */
[-C--:B------:R-:W-:Y:S08]  /*5ca0*/  HMMA.16816.F32.BF16 R116, R4, R76.reuse, R116 ;  /* 0x0000004c0474723c */ /* 0x080ff00000041874 */
[C---:B------:R-:W-:Y:S08]  /*5cb0*/  HMMA.16816.F32.BF16 R120, R56.reuse, R76, R120 ;  /* 0x0000004c3878723c */ /* 0x040ff00000041878 */
[-C--:B------:R-:W-:Y:S08]  /*5cc0*/  HMMA.16816.F32.BF16 R124, R56, R78.reuse, R124 ;  /* 0x0000004e387c723c */ /* 0x080ff0000004187c */
[----:B------:R-:W-:Y:S04]  /*5cd0*/  HMMA.16816.F32.BF16 R128, R4, R78, R128 ;  /* 0x0000004e0480723c */ /* 0x000fe80000041880 */
[----:B------:R-:W-:Y:S02]  /*5ce0*/  LOP3.LUT R7, R227, 0x38, RZ, 0xc0, !PT ;  /* 0x00000038e3077812 */ /* 0x000fe400078ec0ff */
[----:B------:R-:W-:Y:S02]  /*5cf0*/  SHF.R.U32.HI R227, RZ, 0x2, R80 ;  /* 0x00000002ffe37819 */ /* 0x000fe40000011650 */
[C---:B------:R-:W-:Y:S02]  /*5d00*/  LOP3.LUT R6, R84.reuse, 0xc0, RZ, 0xfc, !PT ;  /* 0x000000c054067812 */ /* 0x040fe400078efcff */
[C---:B------:R-:W-:Y:S02]  /*5d10*/  LOP3.LUT R5, R84.reuse, 0x40, RZ, 0xfc, !PT ;  /* 0x0000004054057812 */ /* 0x040fe400078efcff */
[----:B------:R-:W-:Y:S01]  /*5d20*/  LOP3.LUT R4, R84, 0x80, RZ, 0xfc, !PT ;  /* 0x0000008054047812 */ /* 0x000fe200078efcff */
[----:B------:R-:W-:Y:S07]  /*5d30*/  BRA.U !UP1, `(.L_x_284) ;  /* 0x0000000109e07547 */ /* 0x000fee000b800000 */
        /* <DEDUP_REMOVED lines=56> */
.L_x_284:
[----:B------:R-:W-:Y:S01]  /*60c0*/  UISETP.GT.AND UP0, UPT, UR47, URZ, UPT ;  /* 0x000000ff2f00728c */ /* 0x000fe2000bf04270 */
[----:B------:R-:W-:Y:S01]  /*60d0*/  IADD3 R236, PT, PT, R236, -0x40, RZ ;  /* 0xffffffc0ecec7810 */ /* 0x000fe20007ffe0ff */
[----:B------:R-:W-:Y:S07]  /*60e0*/  UIADD3 UR4, UPT, UPT, UR47, -0x1, URZ ;  /* 0xffffffff2f047890 */ /* 0x000fee000fffe0ff */
[----:B------:R-:W-:Y:S01]  /*60f0*/  UMOV UR47, UR4 ;  /* 0x00000004002f7c82 */ /* 0x000fe20008000000 */
[----:B------:R-:W-:Y:S05]  /*6100*/  BRA.U UP0, `(.L_x_285) ;  /* 0xffffffd1009c7547 */ /* 0x000fea000b83ffff */
[----:B------:R-:W2:Y:S01]  /*6110*/  LDCU UR4, c[0x0][0x500] ;  /* 0x0000a000ff0477ac */ /* 0x000ea20008000800 */
[----:B------:R-:W-:Y:S02]  /*6120*/  LOP3.LUT R219, R219, 0x1c0, RZ, 0xc0, !PT ;  /* 0x000001c0dbdb7812 */ /* 0x000fe400078ec0ff */
[----:B------:R-:W-:Y:S01]  /*6130*/  F2FP.BF16.F32.PACK_AB R12, R13, R12 ;  /* 0x0000000c0d0c723e */ /* 0x000fe200000010ff */
[----:B------:R-:W-:Y:S01]  /*6140*/  UISETP.NE.AND UP0, UPT, UR43, -0x1, UPT ;  /* 0xffffffff2b00788c */ /* 0x000fe2000bf05270 */
[----:B------:R-:W-:Y:S01]  /*6150*/  LOP3.LUT R219, R219, 0x38, R0, 0xf8, !PT ;  /* 0x00000038dbdb7812 */ /* 0x000fe200078ef800 */
[----:B------:R-:W-:Y:S01]  /*6160*/  UMOV UR38, UR20 ;  /* 0x0000001400267c82 */ /* 0x000fe20008000000 */
[----:B------:R-:W-:Y:S02]  /*6170*/  F2FP.BF16.F32.PACK_AB R14, R15, R14 ;  /* 0x0000000e0f0e723e */ /* 0x000fe400000010ff */
[----:B------:R-:W-:Y:S02]  /*6180*/  LOP3.LUT R7, R219, R7, RZ, 0x3c, !PT ;  /* 0x00000007db077212 */ /* 0x000fe400078e3cff */
[----:B------:R-:W-:-:S02]  /*6190*/  F2FP.BF16.F32.PACK_AB R16, R17, R16 ;  /* 0x000000101110723e */ /* 0x000fc400000010ff */
[----:B------:R-:W-:Y:S02]  /*61a0*/  LOP3.LUT R7, R7, 0x6, R0, 0xf8, !PT ;  /* 0x0000000607077812 */ /* 0x000fe400078ef800 */
[----:B------:R-:W-:Y:S02]  /*61b0*/  F2FP.BF16.F32.PACK_AB R18, R19, R18 ;  /* 0x000000121312723e */ /* 0x000fe400000010ff */
[----:B------:R-:W-:Y:S01]  /*61c0*/  F2FP.BF16.F32.PACK_AB R24, R25, R24 ;  /* 0x000000181918723e */ /* 0x000fe200000010ff */
[----:B--2---:R-:W-:Y:S01]  /*61d0*/  FMUL.FTZ R100, R100, UR4 ;  /* 0x0000000464647c20 */ /* 0x004fe20008410000 */
        /* <DEDUP_REMOVED lines=55> */
[----:B------:R-:W-:Y:S01]  /*6550*/  LEA R7, R7, UR5, 0x1 ;  /* 0x0000000507077c11 */ /* 0x000fe2000f8e08ff */
[----:B------:R-:W-:Y:S01]  /*6560*/  BAR.SYNC.DEFER_BLOCKING 0x0 ;  /* 0x0000000000007b1d */ /* 0x000fe20000010000 */
[----:B------:R-:W-:-:S02]  /*6570*/  F2FP.BF16.F32.PACK_AB R130, R131, R130 ;  /* 0x000000828382723e */ /* 0x000fc400000010ff */
[----:B------:R-:W-:Y:S02]  /*6580*/  F2FP.BF16.F32.PACK_AB R124, R125, R124 ;  /* 0x0000007c7d7c723e */ /* 0x000fe400000010ff */
[----:B------:R-:W-:Y:S01]  /*6590*/  F2FP.BF16.F32.PACK_AB R126, R127, R126 ;  /* 0x0000007e7f7e723e */ /* 0x000fe200000010ff */
        /* <DEDUP_REMOVED lines=32> */
[----:B------:R-:W-:Y:S05]  /*67a0*/  BRA.U UP0, `(.L_x_286) ;  /* 0x0000000100307547 */ /* 0x000fea000b800000 */
[----:B------:R-:W3:Y:S01]  /*67b0*/  LDCU.64 UR6, c[0x0][0x5c0] ;  /* 0x0000b800ff0677ac */ /* 0x000ee20008000a00 */
[----:B------:R-:W4:Y:S01]  /*67c0*/  LDCU.64 UR4, c[0x0][0x5a8] ;  /* 0x0000b500ff0477ac */ /* 0x000f220008000a00 */
[----:B------:R-:W-:-:S04]  /*67d0*/  USHF.R.S32.HI UR10, URZ, 0x1f, UR42 ;  /* 0x0000001fff0a7899 */ /* 0x000fc8000801142a */
[----:B---3--:R-:W-:Y:S02]  /*67e0*/  UIMAD UR10, UR10, UR6, URZ ;  /* 0x000000060a0a72a4 */ /* 0x008fe4000f8e02ff */
[----:B------:R-:W-:Y:S02]  /*67f0*/  UIMAD.WIDE.U32 UR12, UR42, UR6, URZ ;  /* 0x000000062a0c72a5 */ /* 0x000fe4000f8e00ff */
[----:B------:R-:W-:-:S04]  /*6800*/  UIMAD UR10, UR42, UR7, UR10 ;  /* 0x000000072a0a72a4 */ /* 0x000fc8000f8e020a */
[----:B------:R-:W-:-:S03]  /*6810*/  UIADD3 UR11, UPT, UPT, UR13, UR10, URZ ;  /* 0x0000000a0d0b7290 */ /* 0x000fc6000fffe0ff */
[----:B------:R-:W-:Y:S02]  /*6820*/  UMOV UR10, UR12 ;  /* 0x0000000c000a7c82 */ /* 0x000fe40008000000 */
[----:B----4-:R-:W-:-:S04]  /*6830*/  UIMAD.WIDE.U32 UR14, UR38, UR4, UR10 ;  /* 0x00000004260e72a5 */ /* 0x010fc8000f8e000a */
[----:B------:R-:W-:-:S06]  /*6840*/  UIMAD UR5, UR38, UR5, UR15 ;  /* 0x00000005260572a4 */ /* 0x000fcc000f8e020f */
[----:B-----5:R-:W-:Y:S01]  /*6850*/  MOV R3, UR5 ;  /* 0x0000000500037c02 */ /* 0x020fe20008000f00 */
[----:B------:R-:W-:Y:S05]  /*6860*/  BRA `(.L_x_287) ;  /* 0x0000000000187947 */ /* 0x000fea0003800000 */
.L_x_286:
[----:B------:R-:W3:Y:S01]  /*6870*/  LDCU.64 UR6, c[0x0][0x5c0] ;  /* 0x0000b800ff0677ac */ /* 0x000ee20008000a00 */
[----:B------:R-:W-:-:S04]  /*6880*/  UIADD3 UR4, UPT, UPT, UR42, UR43, URZ ;  /* 0x0000002b2a047290 */ /* 0x000fc8000fffe0ff */
[----:B---3--:R-:W-:Y:S02]  /*6890*/  UIMAD.WIDE.U32 UR14, UR4, UR6, URZ ;  /* 0x00000006040e72a5 */ /* 0x008fe4000f8e00ff */
[----:B------:R-:W-:-:S04]  /*68a0*/  UIMAD UR4, UR4, UR7, URZ ;  /* 0x00000007040472a4 */ /* 0x000fc8000f8e02ff */
[----:B------:R-:W-:-:S06]  /*68b0*/  UIADD3 UR4, UPT, UPT, UR15, UR4, URZ ;  /* 0x000000040f047290 */ /* 0x000fcc000fffe0ff */
[----:B-----5:R-:W-:Y:S02]  /*68c0*/  MOV R3, UR4 ;  /* 0x0000000400037c02 */ /* 0x020fe40008000f00 */
.L_x_287:
[----:B------:R-:W-:Y:S05]  /*68d0*/  BRA.U UP0, `(.L_x_288) ;  /* 0x00000001002c7547 */ /* 0x000fea000b800000 */
[----:B------:R-:W3:Y:S01]  /*68e0*/  LDCU.64 UR4, c[0x0][0x5c8] ;  /* 0x0000b900ff0477ac */ /* 0x000ee20008000a00 */
[----:B------:R-:W4:Y:S01]  /*68f0*/  LDCU.64 UR10, c[0x0][0x5b0] ;  /* 0x0000b600ff0a77ac */ /* 0x000f220008000a00 */
[----:B------:R-:W-:-:S04]  /*6900*/  USHF.R.S32.HI UR12, URZ, 0x1f, UR42 ;  /* 0x0000001fff0c7899 */ /* 0x000fc8000801142a */
[----:B---3--:R-:W-:Y:S02]  /*6910*/  UIMAD UR12, UR12, UR4, URZ ;  /* 0x000000040c0c72a4 */ /* 0x008fe4000f8e02ff */
[----:B------:R-:W-:Y:S02]  /*6920*/  UIMAD.WIDE.U32 UR16, UR42, UR4, URZ ;  /* 0x000000042a1072a5 */ /* 0x000fe4000f8e00ff */
[----:B------:R-:W-:-:S04]  /*6930*/  UIMAD UR12, UR42, UR5, UR12 ;  /* 0x000000052a0c72a4 */ /* 0x000fc8000f8e020c */
[----:B------:R-:W-:-:S04]  /*6940*/  UIADD3 UR17, UPT, UPT, UR17, UR12, URZ ;  /* 0x0000000c11117290 */ /* 0x000fc8000fffe0ff */
[----:B----4-:R-:W-:-:S04]  /*6950*/  UIMAD.WIDE.U32 UR16, UR38, UR10, UR16 ;  /* 0x0000000a261072a5 */ /* 0x010fc8000f8e0010 */
[----:B------:R-:W-:-:S06]  /*6960*/  UIMAD UR11, UR38, UR11, UR17 ;  /* 0x0000000b260b72a4 */ /* 0x000fcc000f8e0211 */
[----:B------:R-:W-:Y:S01]  /*6970*/  MOV R0, UR11 ;  /* 0x0000000b00007c02 */ /* 0x000fe20008000f00 */
[----:B------:R-:W-:Y:S06]  /*6980*/  BRA `(.L_x_289) ;  /* 0x0000000000187947 */ /* 0x000fec0003800000 */
.L_x_288:
[----:B------:R-:W3:Y:S01]  /*6990*/  LDCU.64 UR4, c[0x0][0x5c8] ;  /* 0x0000b900ff0477ac */ /* 0x000ee20008000a00 */
[----:B------:R-:W-:-:S04]  /*69a0*/  UIADD3 UR10, UPT, UPT, UR42, UR43, URZ ;  /* 0x0000002b2a0a7290 */ /* 0x000fc8000fffe0ff */
[----:B---3--:R-:W-:Y:S02]  /*69b0*/  UIMAD.WIDE.U32 UR16, UR10, UR4, URZ ;  /* 0x000000040a1072a5 */ /* 0x008fe4000f8e00ff */
[----:B------:R-:W-:-:S04]  /*69c0*/  UIMAD UR10, UR10, UR5, URZ ;  /* 0x000000050a0a72a4 */ /* 0x000fc8000f8e02ff */
[----:B------:R-:W-:-:S06]  /*69d0*/  UIADD3 UR10, UPT, UPT, UR17, UR10, URZ ;  /* 0x0000000a110a7290 */ /* 0x000fcc000fffe0ff */
[----:B------:R-:W-:-:S07]  /*69e0*/  MOV R0, UR10 ;  /* 0x0000000a00007c02 */ /* 0x000fce0008000f00 */
.L_x_289:
[----:B------:R-:W-:Y:S01]  /*69f0*/  USHF.L.U32 UR10, UR31, 0x5, URZ ;  /* 0x000000051f0a7899 */ /* 0x000fe200080006ff */
[----:B------:R-:W-:Y:S03]  /*6a00*/  BAR.SYNC.DEFER_BLOCKING 0x0 ;  /* 0x0000000000007b1d */ /* 0x000fe60000010000 */
[----:B------:R-:W-:-:S06]  /*6a10*/  UIADD3 UR10, UPT, UPT, -UR10, UR39, URZ ;  /* 0x000000270a0a7290 */ /* 0x000fcc000fffe1ff */
[----:B------:R-:W-:-:S13]  /*6a20*/  ISETP.GE.AND P0, PT, R2, UR10, PT ;  /* 0x0000000a02007c0c */ /* 0x000fda000bf06270 */
[----:B------:R-:W-:Y:S05]  /*6a30*/  @P0 BRA `(.L_x_266) ;  /* 0x0000000000d00947 */ /* 0x000fea0003800000 */
[----:B------:R-:W3:Y:S01]  /*6a40*/  LDCU UR15, c[0x0][0x440] ;  /* 0x00008800ff0f77ac */ /* 0x000ee20008000800 */
[----:B------:R-:W-:Y:S01]  /*6a50*/  MOV R85, RZ ;  /* 0x000000ff00557202 */ /* 0x000fe20000000f00 */
[----:B--2---:R-:W-:Y:S01]  /*6a60*/  IMAD.U32 R16, RZ, RZ, UR6 ;  /* 0x00000006ff107e24 */ /* 0x004fe2000f8e00ff */
[----:B------:R-:W2:Y:S01]  /*6a70*/  LDC.64 R12, c[0x0][0x5d8] ;  /* 0x00017600ff0c7b82 */ /* 0x000ea20000000a00 */
[----:B------:R-:W-:Y:S01]  /*6a80*/  USHF.L.U32 UR10, UR31, 0x5, URZ ;  /* 0x000000051f0a7899 */ /* 0x000fe200080006ff */
[----:B------:R-:W-:Y:S01]  /*6a90*/  IMAD.U32 R14, RZ, RZ, UR4 ;  /* 0x00000004ff0e7e24 */ /* 0x000fe2000f8e00ff */
[----:B------:R-:W4:Y:S02]  /*6aa0*/  LDS.128 R40, [R10+0x11000] ;  /* 0x011000000a287984 */ /* 0x000f240000000c00 */
[----:B------:R-:W-:Y:S02]  /*6ab0*/  USHF.R.S32.HI UR11, URZ, 0x1f, UR10 ;  /* 0x0000001fff0b7899 */ /* 0x000fe4000801140a */
[--C-:B------:R-:W-:Y:S01]  /*6ac0*/  IMAD.WIDE.U32 R16, R16, UR10, R84.reuse ;  /* 0x0000000a10107c25 */ /* 0x100fe2000f8e0054 */
[----:B------:R-:W5:Y:S01]  /*6ad0*/  LDC.64 R8, c[0x0][0x5e0] ;  /* 0x00017800ff087b82 */ /* 0x000f620000000a00 */
[----:B------:R-:W-:Y:S01]  /*6ae0*/  UIMAD UR12, UR11, UR6, URZ ;  /* 0x000000060b0c72a4 */ /* 0x000fe2000f8e02ff */
[----:B------:R-:W4:Y:S01]  /*6af0*/  LDS.128 R36, [R10+0x12000] ;  /* 0x012000000a247984 */ /* 0x000f220000000c00 */
[----:B------:R-:W-:Y:S01]  /*6b00*/  UIMAD UR11, UR11, UR4, URZ ;  /* 0x000000040b0b72a4 */ /* 0x000fe2000f8e02ff */
[----:B------:R-:W-:Y:S01]  /*6b10*/  IADD3 R48, P0, PT, R16, UR14, RZ ;  /* 0x0000000e10307c10 */ /* 0x000fe2000ff1e0ff */
[----:B------:R-:W-:Y:S01]  /*6b20*/  UIMAD UR12, UR10, UR7, UR12 ;  /* 0x000000070a0c72a4 */ /* 0x000fe2000f8e020c */
[----:B------:R-:W4:Y:S01]  /*6b30*/  LDS.128 R32, [R10+0x13000] ;  /* 0x013000000a207984 */ /* 0x000f220000000c00 */
[----:B---3--:R-:W-:Y:S01]  /*6b40*/  ISETP.GE.AND P3, PT, R84, UR15, PT ;  /* 0x0000000f54007c0c */ /* 0x008fe2000bf66270 */
[----:B------:R-:W-:Y:S01]  /*6b50*/  UIMAD UR11, UR10, UR5, UR11 ;  /* 0x000000050a0b72a4 */ /* 0x000fe2000f8e020b */
[----:B------:R-:W-:Y:S01]  /*6b60*/  IMAD.WIDE.U32 R14, R14, UR10, R84 ;  /* 0x0000000a0e0e7c25 */ /* 0x000fe2000f8e0054 */
[----:B------:R-:W-:Y:S01]  /*6b70*/  LDS.128 R28, [R10+0x14000] ;  /* 0x014000000a1c7984 */ /* 0x000fe20000000c00 */
[----:B------:R-:W-:-:S02]  /*6b80*/  IADD3.X R49, PT, PT, R3, UR12, R17, P0, !PT ;  /* 0x0000000c03317c10 */ /* 0x000fc400087fe411 */
[----:B------:R-:W-:Y:S01]  /*6b90*/  ISETP.GE.AND P1, PT, R4, UR15, PT ;  /* 0x0000000f04007c0c */ /* 0x000fe2000bf26270 */
[----:B------:R-:W-:Y:S01]  /*6ba0*/  LDS.128 R24, [R10+0x15000] ;  /* 0x015000000a187984 */ /* 0x000fe20000000c00 */
[----:B------:R-:W-:Y:S01]  /*6bb0*/  IADD3 R14, P0, PT, R14, UR16, RZ ;  /* 0x000000100e0e7c10 */ /* 0x000fe2000ff1e0ff */
[----:B------:R-:W3:Y:S01]  /*6bc0*/  LDCU.64 UR12, c[0x0][0x560] ;  /* 0x0000ac00ff0c77ac */ /* 0x000ee20008000a00 */
[----:B--2---:R-:W-:Y:S01]  /*6bd0*/  IMAD.WIDE.U32 R48, R12, UR25, R48 ;  /* 0x000000190c307c25 */ /* 0x004fe2000f8e0030 */
[----:B------:R-:W-:Y:S01]  /*6be0*/  LDS.128 R20, [R10+0x16000] ;  /* 0x016000000a147984 */ /* 0x000fe20000000c00 */
[----:B------:R-:W-:Y:S01]  /*6bf0*/  IADD3.X R15, PT, PT, R0, UR11, R15, P0, !PT ;  /* 0x0000000b000f7c10 */ /* 0x000fe200087fe40f */
[----:B------:R-:W2:Y:S01]  /*6c00*/  LDCU.64 UR10, c[0x0][0x568] ;  /* 0x0000ad00ff0a77ac */ /* 0x000ea20008000a00 */
[----:B------:R-:W-:Y:S01]  /*6c10*/  IMAD R49, R13, UR25, R49 ;  /* 0x000000190d317c24 */ /* 0x000fe2000f8e0231 */
[----:B------:R-:W4:Y:S01]  /*6c20*/  @!P3 LDS.128 R16, [R10+0x10000] ;  /* 0x010000000a10b984 */ /* 0x000f220000000c00 */
[----:B------:R-:W-:Y:S01]  /*6c30*/  ISETP.GE.AND P2, PT, R5, UR15, PT ;  /* 0x0000000f05007c0c */ /* 0x000fe2000bf46270 */
[----:B-----5:R-:W-:Y:S01]  /*6c40*/  IMAD.WIDE.U32 R14, R8, UR25, R14 ;  /* 0x00000019080e7c25 */ /* 0x020fe2000f8e000e */
[----:B------:R-:W-:Y:S01]  /*6c50*/  ISETP.GE.AND P0, PT, R6, UR15, PT ;  /* 0x0000000f06007c0c */ /* 0x000fe2000bf06270 */
[----:B-1----:R-:W1:Y:S02]  /*6c60*/  LDS.128 R44, [R10+0x17000] ;  /* 0x017000000a2c7984 */ /* 0x002e640000000c00 */
[----:B------:R-:W-:-:S04]  /*6c70*/  IMAD.WIDE.U32 R48, R2, UR6, R48 ;  /* 0x0000000602307c25 */ /* 0x000fc8000f8e0030 */
[----:B------:R-:W-:Y:S02]  /*6c80*/  IMAD R15, R9, UR25, R15 ;  /* 0x00000019090f7c24 */ /* 0x000fe4000f8e020f */
[----:B------:R-:W-:Y:S01]  /*6c90*/  IMAD R0, R2, UR7, R49 ;  /* 0x0000000702007c24 */ /* 0x000fe2000f8e0231 */
[----:B---3--:R-:W-:Y:S01]  /*6ca0*/  LEA R4, P4, R48, UR12, 0x1 ;  /* 0x0000000c30047c11 */ /* 0x008fe2000f8808ff */
[----:B------:R-:W-:-:S03]  /*6cb0*/  IMAD.WIDE.U32 R14, R2, UR4, R14 ;  /* 0x00000004020e7c25 */ /* 0x000fc6000f8e000e */
[----:B------:R-:W-:Y:S01]  /*6cc0*/  LEA.HI.X R5, R48, UR13, R0, 0x1, P4 ;  /* 0x0000000d30057c11 */ /* 0x000fe2000a0f0c00 */
[----:B------:R-:W-:Y:S01]  /*6cd0*/  IMAD R2, R2, UR5, R15 ;  /* 0x0000000502027c24 */ /* 0x000fe2000f8e020f */
[----:B--2---:R-:W-:-:S03]  /*6ce0*/  LEA R6, P4, R14, UR10, 0x1 ;  /* 0x0000000a0e067c11 */ /* 0x004fc6000f8808ff */
[----:B----4-:R3:W-:Y:S01]  /*6cf0*/  @!P2 STG.E.128 desc[UR40][R4.64+0x80], R40 ;  /* 0x000080280400a986 */ /* 0x0107e2000c101d28 */
[----:B------:R-:W-:-:S03]  /*6d00*/  LEA.HI.X R7, R14, UR11, R2, 0x1, P4 ;  /* 0x0000000b0e077c11 */ /* 0x000fc6000a0f0c02 */
[----:B------:R3:W-:Y:S04]  /*6d10*/  @!P1 STG.E.128 desc[UR40][R4.64+0x100], R36 ;  /* 0x0001002404009986 */ /* 0x0007e8000c101d28 */
[----:B------:R3:W-:Y:S04]  /*6d20*/  @!P0 STG.E.128 desc[UR40][R4.64+0x180], R32 ;  /* 0x0001802004008986 */ /* 0x0007e8000c101d28 */
[----:B------:R3:W-:Y:S04]  /*6d30*/  @!P3 STG.E.128 desc[UR40][R4.64], R16 ;  /* 0x000000100400b986 */ /* 0x0007e8000c101d28 */
[----:B------:R3:W-:Y:S04]  /*6d40*/  @!P3 STG.E.128 desc[UR40][R6.64], R28 ;  /* 0x0000001c0600b986 */ /* 0x0007e8000c101d28 */
[----:B------:R3:W-:Y:S04]  /*6d50*/  @!P2 STG.E.128 desc[UR40][R6.64+0x80], R24 ;  /* 0x000080180600a986 */ /* 0x0007e8000c101d28 */
[----:B------:R3:W-:Y:S04]  /*6d60*/  @!P1 STG.E.128 desc[UR40][R6.64+0x100], R20 ;  /* 0x0001001406009986 */ /* 0x0007e8000c101d28 */
[----:B-1----:R3:W-:Y:S02]  /*6d70*/  @!P0 STG.E.128 desc[UR40][R6.64+0x180], R44 ;  /* 0x0001802c06008986 */ /* 0x0027e4000c101d28 */
.L_x_266:
[----:B------:R-:W-:Y:S05]  /*6d80*/  BSYNC.RECONVERGENT B1 ;  /* 0x0000000000017941 */ /* 0x000fea0003800200 */
.L_x_250:
[----:B------:R-:W5:Y:S01]  /*6d90*/  LDCU UR5, c[0x0][0x438] ;  /* 0x00008700ff0577ac */ /* 0x000f620008000800 */
[----:B------:R-:W2:Y:S01]  /*6da0*/  LDCU UR6, c[0x0][0x370] ;  /* 0x00006e00ff0677ac */ /* 0x000ea20008000800 */
[----:B-----5:R-:W-:-:S04]  /*6db0*/  UIADD3 UR5, UPT, UPT, UR5, 0x1f, URZ ;  /* 0x0000001f05057890 */ /* 0x020fc8000fffe0ff */
[----:B------:R-:W-:Y:S02]  /*6dc0*/  USHF.R.S32.HI UR4, URZ, 0x1f, UR5 ;  /* 0x0000001fff047899 */ /* 0x000fe40008011405 */
[----:B--2---:R-:W-:Y:S02]  /*6dd0*/  UIADD3 UR31, UPT, UPT, UR6, UR31, URZ ;  /* 0x0000001f061f7290 */ /* 0x004fe4000fffe0ff */
[----:B------:R-:W-:Y:S01]  /*6de0*/  ULEA.HI UR4, UR4, UR5, URZ, 0x5 ;  /* 0x0000000504047291 */ /* 0x000fe2000f8f28ff */
[----:B------:R-:W-:-:S03]  /*6df0*/  UMOV UR6, UR24 ;  /* 0x0000001800067c82 */ /* 0x000fc60008000000 */
[----:B------:R-:W-:-:S04]  /*6e00*/  USHF.R.S32.HI UR4, URZ, 0x5, UR4 ;  /* 0x00000005ff047899 */ /* 0x000fc80008011404 */
[----:B------:R-:W-:-:S09]  /*6e10*/  UISETP.GE.AND UP0, UPT, UR31, UR4, UPT ;  /* 0x000000041f00728c */ /* 0x000fd2000bf06270 */
[----:B------:R-:W-:Y:S05]  /*6e20*/  BRA.U !UP0, `(.L_x_290) ;  /* 0xffffff9508407547 */ /* 0x000fea000b83ffff */
[----:B------:R-:W-:Y:S05]  /*6e30*/  EXIT ;  /* 0x000000000000794d */ /* 0x000fea0003800000 */
.L_x_291:
        /* <DEDUP_REMOVED lines=12> */
.L_x_2490:


//--------------------- .text._ZN5flash44flash_bwd_dq_dk_dv_loop_seqk_parallel_kernelI23Flash_bwd_kernel_traitsILi256ELi64ELi32ELi8ELi4ELi1ELi2ELb1ELb1EN7cutlass10bfloat16_tE19Flash_kernel_traitsILi256ELi64ELi32ELi8ES3_EELb0ELb0ELb0ELb1ELb0ELb0ELb1EEEvNS_16Flash_bwd_paramsE --------------------------
	.section	.text._ZN5flash44flash_bwd_dq_dk_dv_loop_seqk_parallel_kernelI23Flash_bwd_kernel_traitsILi256ELi64ELi32ELi8ELi4ELi1ELi2ELb1ELb1EN7cutlass10bfloat16_tE19Flash_kernel_traitsILi256ELi64ELi32ELi8ES3_EELb0ELb0ELb0ELb1ELb0ELb0ELb1EEEvNS_16Flash_bwd_paramsE,"ax",@progbits
	.align	128
        .global         _ZN5flash44flash_bwd_dq_dk_dv_loop_seqk_parallel_kernelI23Flash_bwd_kernel_traitsILi256ELi64ELi32ELi8ELi4ELi1ELi2ELb1ELb1EN7cutlass10bfloat16_tE19Flash_kernel_traitsILi256ELi64ELi32ELi8ES3_EELb0ELb0ELb0ELb1ELb0ELb0ELb1EEEvNS_16Flash_bwd_paramsE
        .type           _ZN5flash44flash_bwd_dq_dk_dv_loop_seqk_parallel_kernelI23Flash_bwd_kernel_traitsILi256ELi64ELi32ELi8ELi4ELi1ELi2ELb1ELb1EN7cutlass10bfloat16_tE19Flash_kernel_traitsILi256ELi64ELi32ELi8ES3_EELb0ELb0ELb0ELb1ELb0ELb0ELb1EEEvNS_16Flash_bwd_paramsE,@function
        .size           _ZN5flash44flash_bwd_dq_dk_dv_loop_seqk_parallel_kernelI23Flash_bwd_kernel_traitsILi256ELi64ELi32ELi8ELi4ELi1ELi2ELb1ELb1EN7cutlass10bfloat16_tE19Flash_kernel_traitsILi256ELi64ELi32ELi8ES3_EELb0ELb0ELb0ELb1ELb0ELb0ELb1EEEvNS_16Flash_bwd_paramsE,(.L_x_2491 - _ZN5flash44flash_bwd_dq_dk_dv_loop_seqk_parallel_kernelI23Flash_bwd_kernel_traitsILi256ELi64ELi32ELi8ELi4ELi1ELi2ELb1ELb1EN7cutlass10bfloat16_tE19Flash_kernel_traitsILi256ELi64ELi32ELi8ES3_EELb0ELb0ELb0ELb1ELb0ELb0ELb1EEEvNS_16Flash_bwd_paramsE)
        .other          _ZN5flash44flash_bwd_dq_dk_dv_loop_seqk_parallel_kernelI23Flash_bwd_kernel_traitsILi256ELi64ELi32ELi8ELi4ELi1ELi2ELb1ELb1EN7cutlass10bfloat16_tE19Flash_kernel_traitsILi256ELi64ELi32ELi8ES3_EELb0ELb0ELb0ELb1ELb0ELb0ELb1EEEvNS_16Flash_bwd_paramsE,@"STO_CUDA_ENTRY STV_DEFAULT"
_ZN5flash44flash_bwd_dq_dk_dv_loop_seqk_parallel_kernelI23Flash_bwd_kernel_traitsILi256ELi64ELi32ELi8ELi4ELi1ELi2ELb1ELb1EN7cutlass10bfloat16_tE19Flash_kernel_traitsILi256ELi64ELi32ELi8ES3_EELb0ELb0ELb0ELb1ELb0ELb0ELb1EEEvNS_16Flash_bwd_paramsE:
.text._ZN5flash44flash_bwd_dq_dk_dv_loop_seqk_parallel_kernelI23Flash_bwd_kernel_traitsILi256ELi64ELi32ELi8ELi4ELi1ELi2ELb1ELb1EN7cutlass10bfloat16_tE19Flash_kernel_traitsILi256ELi64ELi32ELi8ES3_EELb0ELb0ELb0ELb1ELb0ELb0ELb1EEEvNS_16Flash_bwd_paramsE:
        /* <DEDUP_REMOVED lines=50> */
.L_x_333:
[----:B------:R-:W3:Y:S01]  /*0320*/  LDCU.64 UR4, c[0x0][0x478] ;  /* 0x00008f00ff0477ac */ /* 0x000ee20008000a00 */
        /* <DEDUP_REMOVED lines=10> */
[----:B---3--:R-:W-:Y:S02]  /*03d0*/  UISETP.NE.U32.AND UP0, UPT, UR4, URZ, UPT ;  /* 0x000000ff0400728c */ /* 0x008fe4000bf05070 */
[----:B------:R-:W3:Y:S02]  /*03e0*/  @P1 LDG.E R3, desc[UR40][R10.64] ;  /* 0x000000280a031981 */ /* 0x000ee4000c1e1900 */
[----:B------:R-:W-:-:S04]  /*03f0*/  UISETP.NE.AND.EX UP0, UPT, UR5, URZ, UPT, UP0 ;  /* 0x000000ff0500728c */ /* 0x000fc8000bf05300 */
[----:B--2-45:R-:W5:Y:S02]  /*0400*/  @!P3 LDG.E R4, desc[UR40][R246.64] ;  /* 0x00000028f604b981 */ /* 0x034f64000c1e1900 */
[----:B------:R-:W-:-:S05]  /*0410*/  PLOP3.LUT P0, PT, PT, PT, UP0, 0x80, 0x8 ;  /* 0x000000000008781c */ /* 0x000fca0003f0f008 */
[----:B------:R-:W-:Y:S01]  /*0420*/  @UP0 ULEA UR12, UP1, UR38, UR4, 0x2 ;  /* 0x00000004260c0291 */ /* 0x000fe2000f8210ff */
[----:B------:R-:W-:Y:S01]  /*0430*/  IMAD.U32 R6, RZ, RZ, UR10 ;  /* 0x0000000aff067e24 */ /* 0x000fe2000f8e00ff */
[----:B------:R-:W4:Y:S02]  /*0440*/  @!UP0 LDCU UR7, c[0x0][0x43c] ;  /* 0x00008780ff0787ac */ /* 0x000f240008000800 */
[----:B------:R-:W-:Y:S02]  /*0450*/  @UP0 ULEA.HI.X UR13, UR38, UR5, URZ, 0x2, UP1 ;  /* 0x00000005260d0291 */ /* 0x000fe400088f14ff */
[----:B------:R-:W-:Y:S01]  /*0460*/  IMAD.U32 R8, RZ, RZ, UR12 ;  /* 0x0000000cff087e24 */ /* 0x000fe2000f8e00ff */
[----:B------:R-:W1:Y:S01]  /*0470*/  @!UP0 LDCU.64 UR4, c[0x0][0x488] ;  /* 0x00009100ff0487ac */ /* 0x000e620008000a00 */
[----:B------:R-:W-:Y:S02]  /*0480*/  IMAD.U32 R7, RZ, RZ, UR11 ;  /* 0x0000000bff077e24 */ /* 0x000fe4000f8e00ff */
[----:B------:R-:W-:-:S03]  /*0490*/  IMAD.U32 R9, RZ, RZ, UR13 ;  /* 0x0000000dff097e24 */ /* 0x000fc6000f8e00ff */
[----:B------:R-:W2:Y:S04]  /*04a0*/  @P4 LDG.E R5, desc[UR40][R6.64] ;  /* 0x0000002806054981 */ /* 0x000ea8000c1e1900 */
[----:B------:R-:W2:Y:S04]  /*04b0*/  @P0 LDG.E R0, desc[UR40][R8.64] ;  /* 0x0000002808000981 */ /* 0x000ea8000c1e1900 */
[----:B------:R-:W2:Y:S01]  /*04c0*/  @P2 LDG.E R2, desc[UR40][R6.64+0x4] ;  /* 0x0000042806022981 */ /* 0x000ea2000c1e1900 */
[----:B------:R-:W-:Y:S01]  /*04d0*/  UMOV UR42, URZ ;  /* 0x000000ff002a7c82 */ /* 0x000fe20008000000 */
[----:B------:R-:W-:Y:S01]  /*04e0*/  UMOV UR18, 0xffffffff ;  /* 0xffffffff00127882 */ /* 0x000fe20000000000 */
[----:B------:R-:W-:Y:S01]  /*04f0*/  UMOV UR43, 0xffffffff ;  /* 0xffffffff002b7882 */ /* 0x000fe20000000000 */
[----:B-1----:R-:W-:-:S04]  /*0500*/  @!UP0 UISETP.NE.U32.AND UP1, UPT, UR4, URZ, UPT ;  /* 0x000000ff0400828c */ /* 0x002fc8000bf25070 */
[----:B------:R-:W-:Y:S02]  /*0510*/  @!UP0 UISETP.NE.AND.EX UP1, UPT, UR5, URZ, UPT, UP1 ;  /* 0x000000ff0500828c */ /* 0x000fe4000bf25310 */
[----:B------:R-:W-:Y:S02]  /*0520*/  USHF.L.U32 UR35, UR31, 0x5, URZ ;  /* 0x000000051f237899 */ /* 0x000fe400080006ff */
[----:B----4-:R-:W-:Y:S01]  /*0530*/  @!UP0 USEL UR5, UR7, URZ, UP1 ;  /* 0x000000ff07058287 */ /* 0x010fe20008800000 */
[----:B---3--:R-:W-:Y:S02]  /*0540*/  @P1 R2UR UR42, R3 ;  /* 0x00000000032a12ca */ /* 0x008fe400000e0000 */
[----:B-----5:R-:W-:Y:S02]  /*0550*/  @!P3 R2UR UR43, R4 ;  /* 0x00000000042bb2ca */ /* 0x020fe400000e0000 */
[----:B--2---:R-:W-:Y:S02]  /*0560*/  @P4 R2UR UR18, R5 ;  /* 0x00000000051242ca */ /* 0x004fe400000e0000 */
[----:B------:R-:W-:-:S02]  /*0570*/  @P0 R2UR UR39, R0 ;  /* 0x00000000002702ca */ /* 0x000fc400000e0000 */
[----:B------:R-:W-:-:S11]  /*0580*/  @P2 R2UR UR4, R2 ;  /* 0x00000000020422ca */ /* 0x000fd600000e0000 */
[----:B------:R-:W-:Y:S01]  /*0590*/  @UP0 UIADD3 UR39, UPT, UPT, UR39, -UR42, URZ ;  /* 0x8000002a27270290 */ /* 0x000fe2000fffe0ff */
[----:B------:R-:W-:Y:S11]  /*05a0*/  BRA.U !UP6, `(.L_x_292) ;  /* 0x000000010e1c7547 */ /* 0x000ff6000b800000 */
[----:B------:R-:W-:-:S06]  /*05b0*/  UISETP.NE.AND UP1, UPT, UR32, URZ, UPT ;  /* 0x000000ff2000728c */ /* 0x000fcc000bf25270 */
[----:B------:R-:W-:-:S13]  /*05c0*/  PLOP3.LUT P0, PT, PT, PT, UP1, 0x80, 0x8 ;  /* 0x000000000008781c */ /* 0x000fda0003f0f018 */
[----:B------:R-:W2:Y:S04]  /*05d0*/  @P0 LDG.E R0, desc[UR40][R246.64+0x4] ;  /* 0x00000428f6000981 */ /* 0x000ea8000c1e1900 */
[----:B------:R-:W3:Y:S01]  /*05e0*/  @!P0 LDG.E R2, desc[UR40][R246.64] ;  /* 0x00000028f6028981 */ /* 0x000ee2000c1e1900 */
[----:B--2---:R-:W-:-:S13]  /*05f0*/  @P0 R2UR UR6, R0 ;  /* 0x00000000000602ca */ /* 0x004fda00000e0000 */
[----:B------:R-:W-:-:S07]  /*0600*/  @UP1 UIADD3 UR6, UPT, UPT, UR6, -UR43, URZ ;  /* 0x8000002b06061290 */ /* 0x000fce000fffe0ff */
[----:B---3--:R-:W-:-:S15]  /*0610*/  @!P0 R2UR UR6, R2 ;  /* 0x00000000020682ca */ /* 0x008fde00000e0000 */
.L_x_292:
[----:B------:R-:W-:Y:S01]  /*0620*/  @!UP0 UIADD3 UR39, UPT, UPT, UR5, UR6, -UR42 ;  /* 0x0000000605278290 */ /* 0x000fe2000fffe82a */
        /* <DEDUP_REMOVED lines=32> */
.L_x_294:
[----:B------:R-:W1:Y:S01]  /*0830*/  LDCU.64 UR12, c[0x0][0x3b8] ;  /* 0x00007700ff0c77ac */ /* 0x000e620008000a00 */
[----:B------:R-:W-:-:S04]  /*0840*/  UIADD3 UR4, UPT, UPT, UR42, UR43, URZ ;  /* 0x0000002b2a047290 */ /* 0x000fc8000fffe0ff */
[----:B-1----:R-:W-:Y:S02]  /*0850*/  UIMAD.WIDE.U32 UR46, UR4, UR12, URZ ;  /* 0x0000000c042e72a5 */ /* 0x002fe4000f8e00ff */
[----:B------:R-:W-:-:S04]  /*0860*/  UIMAD UR4, UR4, UR13, URZ ;  /* 0x0000000d040472a4 */ /* 0x000fc8000f8e02ff */
[----:B------:R-:W-:-:S06]  /*0870*/  UIADD3 UR4, UPT, UPT, UR47, UR4, URZ ;  /* 0x000000042f047290 */ /* 0x000fcc000fffe0ff */
[----:B------:R-:W-:Y:S02]  /*0880*/  MOV R5, UR4 ;  /* 0x0000000400057c02 */ /* 0x000fe40008000f00 */
.L_x_295:
[----:B------:R-:W1:Y:S01]  /*0890*/  LDC R0, c[0x0][0x3e8] ;  /* 0x0000fa00ff007b82 */ /* 0x000e620000000800 */
[----:B------:R-:W2:Y:S01]  /*08a0*/  S2R R2, SR_CTAID.Z ;  /* 0x0000000000027919 */ /* 0x000ea20000002700 */
[----:B------:R-:W-:Y:S01]  /*08b0*/  IMAD.MOV.U32 R6, RZ, RZ, RZ ;  /* 0x000000ffff067224 */ /* 0x000fe200078e00ff */
[----:B------:R-:W-:Y:S01]  /*08c0*/  USHF.R.S32.HI UR34, URZ, 0x1f, UR35 ;  /* 0x0000001fff227899 */ /* 0x000fe20008011423 */
[----:B-1----:R-:W-:-:S04]  /*08d0*/  IABS R4, R0 ;  /* 0x0000000000047213 */ /* 0x002fc80000000000 */
[----:B------:R-:W1:Y:S01]  /*08e0*/  I2F.RP R8, R4 ;  /* 0x0000000400087306 */ /* 0x000e620000209400 */
[----:B--2---:R-:W-:-:S07]  /*08f0*/  IABS R2, R2 ;  /* 0x0000000200027213 */ /* 0x004fce0000000000 */
[----:B-1----:R-:W1:Y:S02]  /*0900*/  MUFU.RCP R7, R8 ;  /* 0x0000000800077308 */ /* 0x002e640000001000 */
[----:B-1----:R-:W-:-:S06]  /*0910*/  VIADD R7, R7, 0xffffffe ;  /* 0x0ffffffe07077836 */ /* 0x002fcc0000000000 */
[----:B------:R-:W1:Y:S02]  /*0920*/  F2I.FTZ.U32.TRUNC.NTZ R7, R7 ;  /* 0x0000000700077305 */ /* 0x000e64000021f000 */
[----:B-1----:R-:W-:-:S04]  /*0930*/  IMAD.MOV R3, RZ, RZ, -R7 ;  /* 0x000000ffff037224 */ /* 0x002fc800078e0a07 */
[----:B------:R-:W-:-:S04]  /*0940*/  IMAD R3, R3, R4, RZ ;  /* 0x0000000403037224 */ /* 0x000fc800078e02ff */
[----:B------:R-:W-:-:S06]  /*0950*/  IMAD.HI.U32 R3, R7, R3, R6 ;  /* 0x0000000307037227 */ /* 0x000fcc00078e0006 */
[----:B------:R-:W-:-:S05]  /*0960*/  IMAD.HI.U32 R6, R3, R2, RZ ;  /* 0x0000000203067227 */ /* 0x000fca00078e00ff */
[----:B------:R-:W-:-:S05]  /*0970*/  IADD3 R3, PT, PT, -R6, RZ, RZ ;  /* 0x000000ff06037210 */ /* 0x000fca0007ffe1ff */
[----:B------:R-:W-:Y:S01]  /*0980*/  IMAD R3, R4, R3, R2 ;  /* 0x0000000304037224 */ /* 0x000fe200078e0202 */
[----:B------:R-:W-:-:S04]  /*0990*/  LOP3.LUT R2, R0, UR30, RZ, 0x3c, !PT ;  /* 0x0000001e00027c12 */ /* 0x000fc8000f8e3cff */
[----:B------:R-:W-:Y:S02]  /*09a0*/  ISETP.GT.U32.AND P1, PT, R4, R3, PT ;  /* 0x000000030400720c */ /* 0x000fe40003f24070 */
[----:B------:R-:W-:-:S11]  /*09b0*/  ISETP.GE.AND P0, PT, R2, RZ, PT ;  /* 0x000000ff0200720c */ /* 0x000fd60003f06270 */
[----:B------:R-:W-:Y:S02]  /*09c0*/  @!P1 IMAD.IADD R3, R3, 0x1, -R4 ;  /* 0x0000000103039824 */ /* 0x000fe400078e0a04 */
[----:B------:R-:W-:Y:S01]  /*09d0*/  @!P1 VIADD R6, R6, 0x1 ;  /* 0x0000000106069836 */ /* 0x000fe20000000000 */
[----:B------:R-:W-:Y:S02]  /*09e0*/  ISETP.NE.AND P1, PT, R0, RZ, PT ;  /* 0x000000ff0000720c */ /* 0x000fe40003f25270 */
[----:B------:R-:W-:-:S13]  /*09f0*/  ISETP.GE.U32.AND P2, PT, R3, R4, PT ;  /* 0x000000040300720c */ /* 0x000fda0003f46070 */
        /* <DEDUP_REMOVED lines=18> */
.L_x_296:
[----:B------:R-:W1:Y:S01]  /*0b20*/  LDCU.64 UR10, c[0x0][0x3c0] ;  /* 0x00007800ff0a77ac */ /* 0x000e620008000a00 */
[----:B------:R-:W-:-:S04]  /*0b30*/  UIADD3 UR4, UPT, UPT, UR42, UR43, URZ ;  /* 0x0000002b2a047290 */ /* 0x000fc8000fffe0ff */
[----:B-1----:R-:W-:Y:S02]  /*0b40*/  UIMAD.WIDE.U32 UR48, UR4, UR10, URZ ;  /* 0x0000000a043072a5 */ /* 0x002fe4000f8e00ff */
[----:B------:R-:W-:-:S04]  /*0b50*/  UIMAD UR4, UR4, UR11, URZ ;  /* 0x0000000b040472a4 */ /* 0x000fc8000f8e02ff */
[----:B------:R-:W-:-:S06]  /*0b60*/  UIADD3 UR4, UPT, UPT, UR49, UR4, URZ ;  /* 0x0000000431047290 */ /* 0x000fcc000fffe0ff */
[----:B------:R-:W-:-:S07]  /*0b70*/  MOV R10, UR4 ;  /* 0x00000004000a7c02 */ /* 0x000fce0008000f00 */
.L_x_297:
        /* <DEDUP_REMOVED lines=28> */
.L_x_298:
[----:B------:R-:W-:Y:S02]  /*0d40*/  UIMAD.WIDE.U32 UR6, UR62, UR18, URZ ;  /* 0x000000123e0672a5 */ /* 0x000fe4000f8e00ff */
[----:B------:R-:W-:-:S04]  /*0d50*/  UIMAD UR4, UR63, UR18, URZ ;  /* 0x000000123f0472a4 */ /* 0x000fc8000f8e02ff */
[----:B------:R-:W-:Y:S01]  /*0d60*/  UIADD3 UR4, UPT, UPT, UR7, UR4, URZ ;  /* 0x0000000407047290 */ /* 0x000fe2000fffe0ff */
[----:B------:R-:W-:-:S11]  /*0d70*/  UMOV UR52, UR6 ;  /* 0x0000000600347c82 */ /* 0x000fd60008000000 */
.L_x_299:
        /* <DEDUP_REMOVED lines=21> */
.L_x_300:
[----:B------:R-:W1:Y:S01]  /*0ed0*/  LDCU UR51, c[0x0][0x434] ;  /* 0x00008680ff3377ac */ /* 0x000e620008000800 */
[----:B------:R-:W-:-:S04]  /*0ee0*/  UIMAD UR6, UR38, UR19, UR30 ;  /* 0x00000013260672a4 */ /* 0x000fc8000f8e021e */
[----:B-1----:R-:W-:Y:S02]  /*0ef0*/  UIMAD UR51, UR6, UR51, URZ ;  /* 0x00000033063372a4 */ /* 0x002fe4000f8e02ff */
.L_x_301:
        /* <DEDUP_REMOVED lines=11> */
.L_x_302:
[----:B------:R-:W1:Y:S01]  /*0fb0*/  LDCU UR50, c[0x0][0x444] ;  /* 0x00008880ff3277ac */ /* 0x000e620008000800 */
[----:B------:R-:W-:-:S04]  /*0fc0*/  UIMAD UR6, UR38, UR19, UR30 ;  /* 0x00000013260672a4 */ /* 0x000fc8000f8e021e */
[----:B-1----:R-:W-:-:S12]  /*0fd0*/  UIMAD UR50, UR6, UR50, URZ ;  /* 0x00000032063272a4 */ /* 0x002fd8000f8e02ff */
.L_x_303:
[----:B------:R-:W1:Y:S01]  /*0fe0*/  S2R R88, SR_TID.X ;  /* 0x0000000000587919 */ /* 0x000e620000002100 */
[----:B------:R-:W-:Y:S01]  /*0ff0*/  USHF.R.S32.HI UR6, URZ, 0x1f, UR5 ;  /* 0x0000001fff067899 */ /* 0x000fe20008011405 */
[----:B------:R-:W2:Y:S01]  /*1000*/  LDC.64 R2, c[0x0][0x3b0] ;  /* 0x0000ec00ff027b82 */ /* 0x000ea20000000a00 */
[----:B------:R-:W-:Y:S01]  /*1010*/  UIADD3 UR52, UP1, UP0, UR60, UR52, UR5 ;  /* 0x000000343c347290 */ /* 0x000fe2000f83e005 */
[----:B------:R-:W-:Y:S01]  /*1020*/  IMAD.MOV.U32 R13, RZ, RZ, RZ ;  /* 0x000000ffff0d7224 */ /* 0x000fe200078e00ff */
[----:B------:R-:W-:Y:S01]  /*1030*/  UIMAD UR53, UR19, UR53, URZ ;  /* 0x00000035133572a4 */ /* 0x000fe2000f8e02ff */
[----:B------:R-:W-:Y:S01]  /*1040*/  ISETP.NE.AND P3, PT, RZ, UR56, PT ;  /* 0x00000038ff007c0c */ /* 0x000fe2000bf65270 */
[----:B------:R-:W-:Y:S01]  /*1050*/  UIADD3.X UR49, UPT, UPT, UR49, UR4, UR6, UP1, UP0 ;  /* 0x0000000431317290 */ /* 0x000fe20008fe0406 */
[----:B------:R-:W-:Y:S01]  /*1060*/  BSSY.RECONVERGENT B1, `(.L_x_293) ;  /* 0x0000600000017945 */ /* 0x000fe20003800200 */
[----:B------:R-:W-:Y:S02]  /*1070*/  UISETP.GT.AND UP0, UPT, UR45, URZ, UPT ;  /* 0x000000ff2d00728c */ /* 0x000fe4000bf04270 */
[----:B------:R-:W-:Y:S01]  /*1080*/  ULEA UR51, UR47, UR51, 0x6 ;  /* 0x000000332f337291 */ /* 0x000fe2000f8e30ff */
[----:B------:R-:W3:Y:S01]  /*1090*/  LDCU.128 UR4, c[0x0][0x590] ;  /* 0x0000b200ff0477ac */ /* 0x000ee20008000c00 */
[----:B------:R-:W-:Y:S01]  /*10a0*/  ULEA UR50, UR47, UR50, 0x6 ;  /* 0x000000322f327291 */ /* 0x000fe2000f8e30ff */
[----:B--2---:R-:W-:Y:S01]  /*10b0*/  IMAD R14, R2, UR17, RZ ;  /* 0x00000011020e7c24 */ /* 0x004fe2000f8e02ff */
        /* <DEDUP_REMOVED lines=8> */
[----:B------:R-:W-:-:S02]  /*1140*/  SHF.R.U32.HI R11, RZ, 0x5, R88 ;  /* 0x00000005ff0b7819 */ /* 0x000fc40000011658 */
[----:B------:R-:W-:Y:S01]  /*1150*/  IADD3 R6, P0, PT, R91, UR58, RZ ;  /* 0x0000003a5b067c10 */ /* 0x000fe2000ff1e0ff */
[----:B------:R-:W-:Y:S01]  /*1160*/  IMAD.MOV.U32 R12, RZ, RZ, R91 ;  /* 0x000000ffff0c7224 */ /* 0x000fe200078e005b */
[----:B------:R-:W2:Y:S03]  /*1170*/  LDCU.64 UR58, c[0x0][0x5e8] ;  /* 0x0000bd00ff3a77ac */ /* 0x000ea60008000a00 */
[----:B------:R-:W-:Y:S01]  /*1180*/  IMAD.X R7, RZ, RZ, UR54, P0 ;  /* 0x00000036ff077e24 */ /* 0x000fe200080e06ff */
[----:B------:R-:W3:Y:S01]  /*1190*/  LDCU.64 UR54, c[0x0][0x420] ;  /* 0x00008400ff3677ac */ /* 0x000ee20008000a00 */
[----:B------:R-:W-:-:S04]  /*11a0*/  IMAD.WIDE.U32 R16, R2, UR14, R12 ;  /* 0x0000000e02107c25 */ /* 0x000fc8000f8e000c */
[----:B------:R-:W-:Y:S01]  /*11b0*/  IMAD.WIDE.U32 R8, R8, UR14, R6 ;  /* 0x0000000e08087c25 */ /* 0x000fe2000f8e0006 */
[----:B------:R-:W-:Y:S01]  /*11c0*/  IADD3 R20, P0, PT, R16, UR16, RZ ;  /* 0x0000001010147c10 */ /* 0x000fe2000ff1e0ff */
[----:B------:R-:W4:Y:S01]  /*11d0*/  LDC.64 R6, c[0x0][0x5f8] ;  /* 0x00017e00ff067b82 */ /* 0x000f220000000a00 */
[----:B------:R-:W5:Y:S01]  /*11e0*/  LDCU.64 UR16, c[0x0][0x380] ;  /* 0x00007000ff1077ac */ /* 0x000f620008000a00 */
[----:B------:R-:W-:Y:S01]  /*11f0*/  VIADD R9, R9, UR18 ;  /* 0x0000001209097c36 */ /* 0x000fe20008000000 */
[----:B------:R-:W1:Y:S01]  /*1200*/  LDCU.64 UR18, c[0x0][0x3c8] ;  /* 0x00007900ff1277ac */ /* 0x000e620008000a00 */
[----:B------:R-:W-:Y:S01]  /*1210*/  IMAD.WIDE.U32 R18, R18, UR30, R8 ;  /* 0x0000001e12127c25 */ /* 0x000fe2000f8e0008 */
[----:B------:R-:W-:-:S03]  /*1220*/  LOP3.LUT R8, R88, 0x1f, RZ, 0xc0, !PT ;  /* 0x0000001f58087812 */ /* 0x000fc600078ec0ff */
[----:B------:R-:W-:Y:S01]  /*1230*/  IMAD R9, R3, UR14, R14 ;  /* 0x0000000e03097c24 */ /* 0x000fe2000f8e020e */
[----:B------:R-:W-:Y:S01]  /*1240*/  MOV R14, R18 ;  /* 0x00000012000e7202 */ /* 0x000fe20000000f00 */
[----:B------:R-:W-:Y:S01]  /*1250*/  IMAD R15, R15, UR30, R19 ;  /* 0x0000001e0f0f7c24 */ /* 0x000fe2000f8e0213 */
[----:B---3--:R-:W-:Y:S01]  /*1260*/  UIMAD.WIDE UR54, UR51, 0x4, UR54 ;  /* 0x00000004333678a5 */ /* 0x008fe2000f8e0236 */
[----:B------:R-:W-:Y:S01]  /*1270*/  IMAD R8, R11, UR53, R8 ;  /* 0x000000350b087c24 */ /* 0x000fe2000f8e0208 */
[----:B------:R-:W-:Y:S01]  /*1280*/  IADD3.X R21, PT, PT, R17, UR15, R9, P0, !PT ;  /* 0x0000000f11157c10 */ /* 0x000fe200087fe409 */
[----:B------:R-:W3:Y:S01]  /*1290*/  LDCU.64 UR14, c[0x0][0x550] ;  /* 0x0000aa00ff0e77ac */ /* 0x000ee20008000a00 */
[----:B------:R-:W-:Y:S01]  /*12a0*/  SHF.R.U32.HI R9, RZ, 0x3, R88 ;  /* 0x00000003ff097819 */ /* 0x000fe20000011658 */
[----:B------:R-:W-:-:S04]  /*12b0*/  USHF.L.U32 UR53, UR53, 0x6, URZ ;  /* 0x0000000635357899 */ /* 0x000fc800080006ff */
[----:B------:R-:W-:Y:S01]  /*12c0*/  IMAD.WIDE.U32 R14, R9, UR4, R14 ;  /* 0x00000004090e7c25 */ /* 0x000fe2000f8e000e */
[----:B--2---:R-:W-:-:S03]  /*12d0*/  UIMAD.WIDE UR50, UR50, 0x4, UR58 ;  /* 0x00000004323278a5 */ /* 0x004fc6000f8e023a */
[----:B----4-:R-:W-:-:S04]  /*12e0*/  IMAD.WIDE.U32 R18, R6, UR26, RZ ;  /* 0x0000001a06127c25 */ /* 0x010fc8000f8e00ff */
[----:B-1----:R-:W-:Y:S01]  /*12f0*/  IMAD.U32 R16, RZ, RZ, UR18 ;  /* 0x00000012ff107e24 */ /* 0x002fe2000f8e00ff */
[----:B------:R-:W-:Y:S01]  /*1300*/  SEL R11, R18, RZ, P3 ;  /* 0x000000ff120b7207 */ /* 0x000fe20001800000 */
[----:B------:R-:W-:Y:S01]  /*1310*/  IMAD R7, R7, UR26, R19 ;  /* 0x0000001a07077c24 */ /* 0x000fe2000f8e0213 */
[----:B------:R-:W-:Y:S01]  /*1320*/  USHF.L.U64.HI UR18, UR4, 0x5, UR5 ;  /* 0x0000000504127899 */ /* 0x000fe20008010205 */
[----:B------:R-:W-:Y:S01]  /*1330*/  IMAD.WIDE.U32 R16, R16, UR30, R20 ;  /* 0x0000001e10107c25 */ /* 0x000fe2000f8e0014 */
[----:B------:R-:W-:Y:S02]  /*1340*/  IADD3 R11, P1, P0, R8, UR52, R11 ;  /* 0x00000034080b7c10 */ /* 0x000fe4000f83e00b */
[----:B------:R-:W-:Y:S01]  /*1350*/  SHF.R.S32.HI R8, RZ, 0x1f, R8 ;  /* 0x0000001fff087819 */ /* 0x000fe20000011408 */
[----:B------:R-:W-:Y:S01]  /*1360*/  IMAD.U32 R6, RZ, RZ, UR19 ;  /* 0x00000013ff067e24 */ /* 0x000fe2000f8e00ff */
[----:B------:R-:W-:Y:S01]  /*1370*/  SEL R19, R7, RZ, P3 ;  /* 0x000000ff07137207 */ /* 0x000fe20001800000 */
[C---:B------:R-:W-:Y:S01]  /*1380*/  IMAD R7, R9.reuse, UR5, R15 ;  /* 0x0000000509077c24 */ /* 0x040fe2000f8e020f */
[----:B------:R-:W-:Y:S01]  /*1390*/  USHF.L.U32 UR19, UR4, 0x5, URZ ;  /* 0x0000000504137899 */ /* 0x000fe200080006ff */
[----:B------:R-:W-:Y:S01]  /*13a0*/  IMAD R17, R6, UR30, R17 ;  /* 0x0000001e06117c24 */ /* 0x000fe2000f8e0211 */
[----:B------:R-:W-:Y:S01]  /*13b0*/  IADD3.X R15, PT, PT, R8, UR49, R19, P1, P0 ;  /* 0x00000031080f7c10 */ /* 0x000fe20008fe0413 */
[----:B------:R-:W-:Y:S01]  /*13c0*/  UMOV UR49, UR51 ;  /* 0x0000003300317c82 */ /* 0x000fe20008000000 */
[----:B------:R-:W-:Y:S01]  /*13d0*/  MOV R8, UR53 ;  /* 0x0000003500087c02 */ /* 0x000fe20008000f00 */
[----:B------:R-:W-:Y:S01]  /*13e0*/  IMAD.WIDE.U32 R16, R9, R2, R16 ;  /* 0x0000000209107225 */ /* 0x000fe200078e0010 */
[----:B------:R-:W-:-:S02]  /*13f0*/  IADD3 R11, P0, PT, R11, UR53, RZ ;  /* 0x000000350b0b7c10 */ /* 0x000fc4000ff1e0ff */
[----:B---3--:R-:W-:Y:S01]  /*1400*/  LEA R242, P1, R14, UR14, 0x1 ;  /* 0x0000000e0ef27c11 */ /* 0x008fe2000f8208ff */
[----:B------:R-:W-:Y:S01]  /*1410*/  IMAD R6, R9, R3, R17 ;  /* 0x0000000309067224 */ /* 0x000fe200078e0211 */
[----:B------:R-:W-:Y:S02]  /*1420*/  LEA.HI.X.SX32 R8, R8, R15, 0x1, P0 ;  /* 0x0000000f08087211 */ /* 0x000fe400000f0eff */
[----:B-----5:R-:W-:Y:S01]  /*1430*/  LEA R244, P2, R16, UR16, 0x1 ;  /* 0x0000001010f47c11 */ /* 0x020fe2000f8408ff */
[----:B------:R-:W-:Y:S01]  /*1440*/  UMOV UR16, UR54 ;  /* 0x0000003600107c82 */ /* 0x000fe20008000000 */
[C---:B------:R-:W-:Y:S02]  /*1450*/  LEA R240, P0, R11.reuse, UR6, 0x2 ;  /* 0x000000060bf07c11 */ /* 0x040fe4000f8010ff */
[----:B------:R-:W-:Y:S01]  /*1460*/  LEA.HI.X R243, R14, UR15, R7, 0x1, P1 ;  /* 0x0000000f0ef37c11 */ /* 0x000fe200088f0c07 */
[----:B------:R-:W-:Y:S01]  /*1470*/  IMAD.SHL.U32 R7, R2, 0x20, RZ ;  /* 0x0000002002077824 */ /* 0x000fe200078e00ff */
[----:B------:R-:W-:Y:S01]  /*1480*/  LEA.HI.X R245, R16, UR17, R6, 0x1, P2 ;  /* 0x0000001110f57c11 */ /* 0x000fe200090f0c06 */
[----:B------:R-:W-:Y:S01]  /*1490*/  UMOV UR17, UR55 ;  /* 0x0000003700117c82 */ /* 0x000fe20008000000 */
[----:B------:R-:W-:-:S02]  /*14a0*/  LEA.HI.X R241, R11, UR7, R8, 0x2, P0 ;  /* 0x000000070bf17c11 */ /* 0x000fc400080f1408 */
[----:B------:R-:W-:Y:S02]  /*14b0*/  SHF.L.U64.HI R3, R2, 0x5, R3 ;  /* 0x0000000502037819 */ /* 0x000fe40000010203 */
[C---:B------:R-:W-:Y:S02]  /*14c0*/  LOP3.LUT R8, R91.reuse, 0xc0, RZ, 0xfc, !PT ;  /* 0x000000c05b087812 */ /* 0x040fe400078efcff */
[C---:B------:R-:W-:Y:S02]  /*14d0*/  LOP3.LUT R6, R91.reuse, 0x80, RZ, 0xfc, !PT ;  /* 0x000000805b067812 */ /* 0x040fe400078efcff */
[----:B------:R-:W-:Y:S01]  /*14e0*/  LOP3.LUT R2, R91, 0x40, RZ, 0xfc, !PT ;  /* 0x000000405b027812 */ /* 0x000fe200078efcff */
[----:B------:R-:W-:Y:S06]  /*14f0*/  BRA.U UP0, `(.L_x_304) ;  /* 0x0000000500607547 */ /* 0x000fec000b800000 */
        /* <DEDUP_REMOVED lines=13> */
.L_x_305:
[----:B------:R-:W1:Y:S01]  /*15d0*/  LDCU.64 UR12, c[0x0][0x5c0] ;  /* 0x0000b800ff0c77ac */ /* 0x000e620008000a00 */
[----:B------:R-:W-:-:S04]  /*15e0*/  UIADD3 UR4, UPT, UPT, UR42, UR43, URZ ;  /* 0x0000002b2a047290 */ /* 0x000fc8000fffe0ff */
[----:B-1----:R-:W-:Y:S02]  /*15f0*/  UIMAD.WIDE.U32 UR16, UR4, UR12, URZ ;  /* 0x0000000c041072a5 */ /* 0x002fe4000f8e00ff */
[----:B------:R-:W-:-:S04]  /*1600*/  UIMAD UR4, UR4, UR13, URZ ;  /* 0x0000000d040472a4 */ /* 0x000fc8000f8e02ff */
[----:B------:R-:W-:-:S06]  /*1610*/  UIADD3 UR4, UPT, UPT, UR17, UR4, URZ ;  /* 0x0000000411047290 */ /* 0x000fcc000fffe0ff */
[----:B------:R-:W-:Y:S02]  /*1620*/  MOV R0, UR4 ;  /* 0x0000000400007c02 */ /* 0x000fe40008000f00 */
.L_x_306:
        /* <DEDUP_REMOVED lines=13> */
.L_x_307:
[----:B------:R-:W1:Y:S01]  /*1700*/  LDCU.64 UR10, c[0x0][0x5c8] ;  /* 0x0000b900ff0a77ac */ /* 0x000e620008000a00 */
[----:B------:R-:W-:-:S04]  /*1710*/  UIADD3 UR42, UPT, UPT, UR42, UR43, URZ ;  /* 0x0000002b2a2a7290 */ /* 0x000fc8000fffe0ff */
[----:B-1----:R-:W-:Y:S02]  /*1720*/  UIMAD.WIDE.U32 UR18, UR42, UR10, URZ ;  /* 0x0000000a2a1272a5 */ /* 0x002fe4000f8e00ff */
[----:B------:R-:W-:-:S04]  /*1730*/  UIMAD UR42, UR42, UR11, URZ ;  /* 0x0000000b2a2a72a4 */ /* 0x000fc8000f8e02ff */
[----:B------:R-:W-:-:S06]  /*1740*/  UIADD3 UR42, UPT, UPT, UR19, UR42, URZ ;  /* 0x0000002a132a7290 */ /* 0x000fcc000fffe0ff */
[----:B------:R-:W-:Y:S02]  /*1750*/  MOV R4, UR42 ;  /* 0x0000002a00047c02 */ /* 0x000fe40008000f00 */
.L_x_308:
[----:B------:R-:W-:-:S06]  /*1760*/  UIADD3 UR39, UPT, UPT, -UR35, UR39, URZ ;  /* 0x0000002723277290 */ /* 0x000fcc000fffe1ff */
[----:B------:R-:W-:-:S13]  /*1770*/  ISETP.GE.AND P0, PT, R9, UR39, PT ;  /* 0x0000002709007c0c */ /* 0x000fda000bf06270 */
[----:B------:R-:W-:Y:S05]  /*1780*/  @P0 BRA `(.L_x_309) ;  /* 0x0000005800340947 */ /* 0x000fea0003800000 */
[----:B------:R-:W1:Y:S01]  /*1790*/  LDCU.64 UR14, c[0x0][0x5d8] ;  /* 0x0000bb00ff0e77ac */ /* 0x000e620008000a00 */
[----:B------:R-:W-:Y:S02]  /*17a0*/  IMAD.U32 R5, RZ, RZ, UR12 ;  /* 0x0000000cff057e24 */ /* 0x000fe4000f8e00ff */
[----:B------:R-:W-:Y:S01]  /*17b0*/  IMAD.U32 R3, RZ, RZ, UR10 ;  /* 0x0000000aff037e24 */ /* 0x000fe2000f8e00ff */
[----:B------:R-:W2:Y:S01]  /*17c0*/  LDCU.64 UR4, c[0x0][0x5e0] ;  /* 0x0000bc00ff0477ac */ /* 0x000ea20008000a00 */
[----:B------:R-:W-:Y:S01]  /*17d0*/  IMAD.WIDE.U32 R14, R5, UR35, R12 ;  /* 0x00000023050e7c25 */ /* 0x000fe2000f8e000c */
[----:B------:R-:W-:-:S03]  /*17e0*/  UIMAD UR7, UR34, UR12, URZ ;  /* 0x0000000c220772a4 */ /* 0x000fc6000f8e02ff */
[----:B------:R-:W-:Y:S01]  /*17f0*/  IMAD.WIDE.U32 R10, R3, UR35, R12 ;  /* 0x00000023030a7c25 */ /* 0x000fe2000f8e000c */
[----:B------:R-:W-:Y:S01]  /*1800*/  UIMAD UR6, UR34, UR10, URZ ;  /* 0x0000000a220672a4 */ /* 0x000fe2000f8e02ff */
[----:B------:R-:W-:Y:S01]  /*1810*/  IADD3 R12, P1, PT, R14, UR16, RZ ;  /* 0x000000100e0c7c10 */ /* 0x000fe2000ff3e0ff */
[----:B------:R-:W-:Y:S02]  /*1820*/  UIMAD UR7, UR35, UR13, UR7 ;  /* 0x0000000d230772a4 */ /* 0x000fe4000f8e0207 */
[----:B------:R-:W-:Y:S01]  /*1830*/  UIMAD UR6, UR35, UR11, UR6 ;  /* 0x0000000b230672a4 */ /* 0x000fe2000f8e0206 */
[----:B------:R-:W-:Y:S01]  /*1840*/  IADD3 R10, P0, PT, R10, UR18, RZ ;  /* 0x000000120a0a7c10 */ /* 0x000fe2000ff1e0ff */
[----:B------:R-:W3:Y:S02]  /*1850*/  LDCU UR17, c[0x0][0x440] ;  /* 0x00008800ff1177ac */ /* 0x000ee40008000800 */
[----:B------:R-:W-:Y:S02]  /*1860*/  IADD3.X R13, PT, PT, R0, UR7, R15, P1, !PT ;  /* 0x00000007000d7c10 */ /* 0x000fe40008ffe40f */
[----:B-1----:R-:W-:-:S02]  /*1870*/  MOV R0, UR14 ;  /* 0x0000000e00007c02 */ /* 0x002fc40008000f00 */
[----:B------:R-:W-:Y:S01]  /*1880*/  IADD3.X R11, PT, PT, R4, UR6, R11, P0, !PT ;  /* 0x00000006040b7c10 */ /* 0x000fe200087fe40b */
[----:B--2---:R-:W-:Y:S02]  /*1890*/  IMAD.U32 R3, RZ, RZ, UR4 ;  /* 0x00000004ff037e24 */ /* 0x004fe4000f8e00ff */
[----:B------:R-:W1:Y:S01]  /*18a0*/  LDCU.64 UR6, c[0x0][0x560] ;  /* 0x0000ac00ff0677ac */ /* 0x000e620008000a00 */
[----:B------:R-:W-:Y:S01]  /*18b0*/  IMAD.WIDE.U32 R12, R0, UR30, R12 ;  /* 0x0000001e000c7c25 */ /* 0x000fe2000f8e000c */
[----:B------:R-:W-:-:S03]  /*18c0*/  MOV R0, UR15 ;  /* 0x0000000f00007c02 */ /* 0x000fc60008000f00 */
[----:B------:R-:W-:-:S04]  /*18d0*/  IMAD.WIDE.U32 R10, R3, UR30, R10 ;  /* 0x0000001e030a7c25 */ /* 0x000fc8000f8e000a */
[----:B------:R-:W-:Y:S01]  /*18e0*/  IMAD.U32 R3, RZ, RZ, UR5 ;  /* 0x00000005ff037e24 */ /* 0x000fe2000f8e00ff */
[----:B------:R-:W2:Y:S01]  /*18f0*/  LDCU.64 UR4, c[0x0][0x568] ;  /* 0x0000ad00ff0477ac */ /* 0x000ea20008000a00 */
[----:B------:R-:W-:Y:S01]  /*1900*/  IMAD R13, R0, UR30, R13 ;  /* 0x0000001e000d7c24 */ /* 0x000fe2000f8e020d */
[----:B---3--:R-:W-:Y:S01]  /*1910*/  ISETP.GE.AND P3, PT, R2, UR17, PT ;  /* 0x0000001102007c0c */ /* 0x008fe2000bf66270 */
[----:B------:R-:W-:Y:S01]  /*1920*/  IMAD R11, R3, UR30, R11 ;  /* 0x0000001e030b7c24 */ /* 0x000fe2000f8e020b */
[----:B------:R-:W-:Y:S01]  /*1930*/  ISETP.GE.AND P4, PT, R91, UR17, PT ;  /* 0x000000115b007c0c */ /* 0x000fe2000bf86270 */
[C---:B------:R-:W-:Y:S01]  /*1940*/  IMAD.WIDE.U32 R12, R9.reuse, UR12, R12 ;  /* 0x0000000c090c7c25 */ /* 0x040fe2000f8e000c */
[----:B------:R-:W-:Y:S02]  /*1950*/  ISETP.GE.AND P2, PT, R6, UR17, PT ;  /* 0x0000001106007c0c */ /* 0x000fe4000bf46270 */
[----:B------:R-:W-:Y:S01]  /*1960*/  ISETP.GE.AND P1, PT, R8, UR17, PT ;  /* 0x0000001108007c0c */ /* 0x000fe2000bf26270 */
        /* <DEDUP_REMOVED lines=17> */
.L_x_304:
        /* <DEDUP_REMOVED lines=52> */
.L_x_311:
[----:B------:R1:W-:Y:S04]  /*1dc0*/  STS.128 [R11+0x14000], RZ ;  /* 0x014000ff0b007388 */ /* 0x0003e80000000c00 */
[----:B------:R1:W-:Y:S04]  /*1dd0*/  STS.128 [R11+0x15000], RZ ;  /* 0x015000ff0b007388 */ /* 0x0003e80000000c00 */
[----:B------:R1:W-:Y:S04]  /*1de0*/  STS.128 [R11+0x16000], RZ ;  /* 0x016000ff0b007388 */ /* 0x0003e80000000c00 */
[----:B------:R1:W-:Y:S02]  /*1df0*/  STS.128 [R11+0x17000], RZ ;  /* 0x017000ff0b007388 */ /* 0x0003e40000000c00 */
.L_x_312:
[----:B------:R-:W-:Y:S05]  /*1e00*/  BSYNC.RECONVERGENT B0 ;  /* 0x0000000000007941 */ /* 0x000fea0003800200 */
.L_x_310:
        /* <DEDUP_REMOVED lines=31> */
.L_x_314:
[----:B------:R4:W-:Y:S04]  /*2000*/  STS.128 [R11+0x8000], RZ ;  /* 0x008000ff0b007388 */ /* 0x0009e80000000c00 */
[----:B------:R4:W-:Y:S04]  /*2010*/  STS.128 [R11+0xa000], RZ ;  /* 0x00a000ff0b007388 */ /* 0x0009e80000000c00 */
[----:B------:R4:W-:Y:S04]  /*2020*/  STS.128 [R11+0xc000], RZ ;  /* 0x00c000ff0b007388 */ /* 0x0009e80000000c00 */
[----:B------:R4:W-:Y:S02]  /*2030*/  STS.128 [R11+0xe000], RZ ;  /* 0x00e000ff0b007388 */ /* 0x0009e40000000c00 */
.L_x_315:
[----:B------:R-:W-:Y:S05]  /*2040*/  BSYNC.RECONVERGENT B0 ;  /* 0x0000000000007941 */ /* 0x000fea0003800200 */
.L_x_313:
        /* <DEDUP_REMOVED lines=9> */
[----:B------:R-:W-:Y:S02]  /*20e0*/  IMAD.U32 R17, RZ, RZ, UR19 ;  /* 0x00000013ff117e24 */ /* 0x000fe4000f8e00ff */
[----:B------:R-:W-:Y:S02]  /*20f0*/  IMAD.U32 R10, RZ, RZ, UR19 ;  /* 0x00000013ff0a7e24 */ /* 0x000fe4000f8e00ff */
[----:B--2---:R-:W-:Y:S01]  /*2100*/  IMAD.U32 R15, RZ, RZ, UR18 ;  /* 0x00000012ff0f7e24 */ /* 0x004fe2000f8e00ff */
        /* <DEDUP_REMOVED lines=26> */
.L_x_317:
[----:B------:R-:W-:Y:S05]  /*22b0*/  BSYNC.RECONVERGENT B0 ;  /* 0x0000000000007941 */ /* 0x000fea0003800200 */
.L_x_316:
        /* <DEDUP_REMOVED lines=28> */
.L_x_319:
[----:B------:R1:W-:Y:S04]  /*2480*/  STS.128 [R11], RZ ;  /* 0x000000ff0b007388 */ /* 0x0003e80000000c00 */
[----:B------:R1:W-:Y:S04]  /*2490*/  STS.128 [R11+0x2000], RZ ;  /* 0x002000ff0b007388 */ /* 0x0003e80000000c00 */
[----:B------:R1:W-:Y:S04]  /*24a0*/  STS.128 [R11+0x4000], RZ ;  /* 0x004000ff0b007388 */ /* 0x0003e80000000c00 */
[----:B------:R1:W-:Y:S02]  /*24b0*/  STS.128 [R11+0x6000], RZ ;  /* 0x006000ff0b007388 */ /* 0x0003e40000000c00 */
.L_x_320:
[----:B------:R-:W-:Y:S05]  /*24c0*/  BSYNC.RECONVERGENT B0 ;  /* 0x0000000000007941 */ /* 0x000fea0003800200 */
.L_x_318:
[--C-:B------:R-:W-:Y:S01]  /*24d0*/  SHF.R.U32.HI R229, RZ, 0x2, R88.reuse ;  /* 0x00000002ffe57819 */ /* 0x100fe20000011658 */
[----:B--2---:R-:W-:Y:S01]  /*24e0*/  IMAD.U32 R14, RZ, RZ, UR16 ;  /* 0x00000010ff0e7e24 */ /* 0x004fe2000f8e00ff */
[----:B------:R-:W-:Y:S01]  /*24f0*/  SHF.R.U32.HI R230, RZ, 0x1, R88 ;  /* 0x00000001ffe67819 */ /* 0x000fe20000011658 */
[----:B------:R-:W-:Y:S01]  /*2500*/  IMAD.MOV.U32 R236, RZ, RZ, 0x7f800000 ;  /* 0x7f800000ffec7424 */ /* 0x000fe200078e00ff */
[----:B------:R-:W-:Y:S01]  /*2510*/  LOP3.LUT R15, R229, 0x7, RZ, 0xc0, !PT ;  /* 0x00000007e50f7812 */ /* 0x000fe200078ec0ff */
[----:B------:R-:W-:-:S03]  /*2520*/  IMAD.MOV.U32 R235, RZ, RZ, 0x7f800000 ;  /* 0x7f800000ffeb7424 */ /* 0x000fc600078e00ff */
[----:B------:R-:W-:Y:S01]  /*2530*/  LOP3.LUT R250, R15, 0x30, R230, 0xf8, !PT ;  /* 0x000000300ffa7812 */ /* 0x000fe200078ef8e6 */
[----:B------:R-:W-:-:S03]  /*2540*/  IMAD.U32 R15, RZ, RZ, UR17 ;  /* 0x00000011ff0f7e24 */ /* 0x000fc6000f8e00ff */
        /* <DEDUP_REMOVED lines=39> */
.L_x_322:
[----:B------:R-:W-:Y:S05]  /*27c0*/  BSYNC.RECONVERGENT B0 ;  /* 0x0000000000007941 */ /* 0x000fea0003800200 */
.L_x_321:
        /* <DEDUP_REMOVED lines=44> */
.L_x_324:
[----:B------:R1:W-:Y:S04]  /*2a90*/  STS.128 [R11+0x10000], RZ ;  /* 0x010000ff0b007388 */ /* 0x0003e80000000c00 */
[----:B------:R1:W-:Y:S04]  /*2aa0*/  STS.128 [R11+0x11000], RZ ;  /* 0x011000ff0b007388 */ /* 0x0003e80000000c00 */
[----:B------:R1:W-:Y:S04]  /*2ab0*/  STS.128 [R11+0x12000], RZ ;  /* 0x012000ff0b007388 */ /* 0x0003e80000000c00 */
[----:B------:R1:W-:Y:S02]  /*2ac0*/  STS.128 [R11+0x13000], RZ ;  /* 0x013000ff0b007388 */ /* 0x0003e40000000c00 */
.L_x_325:
[----:B------:R-:W-:Y:S05]  /*2ad0*/  BSYNC.RECONVERGENT B0 ;  /* 0x0000000000007941 */ /* 0x000fea0003800200 */
.L_x_323:
[----:B------:R-:W2:Y:S01]  /*2ae0*/  LDCU.64 UR10, c[0x0][0x538] ;  /* 0x0000a700ff0a77ac */ /* 0x000ea20008000a00 */
[----:B------:R-:W0:Y:S01]  /*2af0*/  LDGDEPBAR ;  /* 0x00000000000079af */ /* 0x000e220000000000 */
[C---:B------:R-:W-:Y:S01]  /*2b00*/  IMAD.SHL.U32 R90, R88.reuse, 0x40, RZ ;  /* 0x00000040585a7824 */ /* 0x040fe200078e00ff */
[----:B------:R-:W-:Y:S01]  /*2b10*/  LOP3.LUT P5, R0, R88, 0x4, RZ, 0xc0, !PT ;  /* 0x0000000458007812 */ /* 0x000fe200078ac0ff */
[----:B------:R-:W-:Y:S02]  /*2b20*/  VIADD R7, R250, UR39 ;  /* 0x00000027fa077c36 */ /* 0x000fe40008000000 */
[----:B------:R-:W-:Y:S02]  /*2b30*/  IMAD.U32 R238, RZ, RZ, UR44 ;  /* 0x0000002cffee7e24 */ /* 0x000fe4000f8e00ff */
[C---:B------:R-:W-:Y:S02]  /*2b40*/  IMAD.SHL.U32 R89, R88.reuse, 0x20, RZ ;  /* 0x0000002058597824 */ /* 0x040fe400078e00ff */
[C---:B---3--:R-:W-:Y:S01]  /*2b50*/  IMAD.SHL.U32 R3, R88.reuse, 0x2, RZ ;  /* 0x0000000258037824 */ /* 0x048fe200078e00ff */
[----:B------:R-:W-:-:S02]  /*2b60*/  LOP3.LUT P6, R2, R88, 0x2, RZ, 0xc0, !PT ;  /* 0x0000000258027812 */ /* 0x000fc400078cc0ff */
[----:B------:R-:W-:Y:S01]  /*2b70*/  LOP3.LUT R68, R88, 0x8, RZ, 0xc0, !PT ;  /* 0x0000000858447812 */ /* 0x000fe200078ec0ff */
[----:B------:R-:W-:Y:S01]  /*2b80*/  IMAD.MOV.U32 R225, RZ, RZ, 0x20 ;  /* 0x00000020ffe17424 */ /* 0x000fe200078e00ff */
[----:B------:R-:W3:Y:S01]  /*2b90*/  LDC R237, c[0x0][0x44c] ;  /* 0x00011300ffed7b82 */ /* 0x000ee20000000800 */
[----:B--2---:R-:W-:-:S04]  /*2ba0*/  UISETP.NE.U32.AND UP0, UPT, UR10, URZ, UPT ;  /* 0x000000ff0a00728c */ /* 0x004fc8000bf05070 */
[----:B------:R-:W-:Y:S01]  /*2bb0*/  UISETP.NE.AND.EX UP0, UPT, UR11, URZ, UPT, UP0 ;  /* 0x000000ff0b00728c */ /* 0x000fe2000bf05300 */
[----:B------:R-:W-:-:S05]  /*2bc0*/  DEPBAR.LE SB0, 0x1 ;  /* 0x000080400000791a */ /* 0x000fca0000000000 */
[----:B------:R-:W-:-:S05]  /*2bd0*/  PLOP3.LUT P4, PT, PT, PT, UP0, 0x80, 0x8 ;  /* 0x000000000008781c */ /* 0x000fca0003f8f008 */
[----:B------:R-:W2:Y:S01]  /*2be0*/  @UP0 LDCU.64 UR6, c[0x0][0x540] ;  /* 0x0000a800ff0607ac */ /* 0x000ea20008000a00 */
[----:B------:R-:W-:Y:S01]  /*2bf0*/  @UP0 UMOV UR12, UR30 ;  /* 0x0000001e000c0c82 */ /* 0x000fe20008000000 */
[----:B------:R-:W-:Y:S01]  /*2c00*/  @UP0 UMOV UR13, URZ ;  /* 0x000000ff000d0c82 */ /* 0x000fe20008000000 */
[----:B------:R-:W1:Y:S01]  /*2c10*/  @UP0 LDCU UR4, c[0x0][0x458] ;  /* 0x00008b00ff0407ac */ /* 0x000e620008000800 */
[----:B--2---:R-:W-:Y:S01]  /*2c20*/  @UP0 UIMAD.WIDE.U32 UR12, UR38, UR6, UR12 ;  /* 0x00000006260c02a5 */ /* 0x004fe2000f8e000c */
[----:B------:R-:W-:Y:S01]  /*2c30*/  LOP3.LUT R92, R90, 0x1c0, RZ, 0xc0, !PT ;  /* 0x000001c05a5c7812 */ /* 0x000fe200078ec0ff */
[----:B------:R-:W-:Y:S01]  /*2c40*/  IMAD R238, R238, 0x40, R7 ;  /* 0x00000040eeee7824 */ /* 0x000fe200078e0207 */
[----:B------:R-:W-:Y:S01]  /*2c50*/  ISETP.NE.AND P3, PT, R0, RZ, PT ;  /* 0x000000ff0000720c */ /* 0x000fe20003f65270 */
[----:B------:R-:W-:Y:S02]  /*2c60*/  @UP0 UIMAD UR7, UR38, UR7, UR13 ;  /* 0x00000007260702a4 */ /* 0x000fe4000f8e020d */
[----:B------:R-:W-:Y:S01]  /*2c70*/  @UP0 ULEA UR10, UP1, UR12, UR10, 0x2 ;  /* 0x0000000a0c0a0291 */ /* 0x000fe2000f8210ff */
[----:B------:R-:W-:Y:S01]  /*2c80*/  LOP3.LUT R4, R3, 0x6, RZ, 0xc0, !PT ;  /* 0x0000000603047812 */ /* 0x000fe200078ec0ff */
[----:B------:R-:W-:Y:S01]  /*2c90*/  IMAD.MOV.U32 R226, RZ, RZ, 0x40 ;  /* 0x00000040ffe27424 */ /* 0x000fe200078e00ff */
[----:B------:R-:W-:Y:S01]  /*2ca0*/  ISETP.NE.AND P0, PT, R2, RZ, PT ;  /* 0x000000ff0200720c */ /* 0x000fe20003f05270 */
[----:B------:R-:W-:-:S02]  /*2cb0*/  @UP0 ULEA.HI.X UR11, UR12, UR11, UR7, 0x2, UP1 ;  /* 0x0000000b0c0b0291 */ /* 0x000fc400088f1407 */
[----:B------:R-:W-:Y:S01]  /*2cc0*/  IMAD.U32 R10, RZ, RZ, UR10 ;  /* 0x0000000aff0a7e24 */ /* 0x000fe2000f8e00ff */
[----:B------:R-:W-:Y:S03]  /*2cd0*/  BAR.SYNC.DEFER_BLOCKING 0x0 ;  /* 0x0000000000007b1d */ /* 0x000fe60000010000 */
[----:B-1--4-:R-:W-:Y:S01]  /*2ce0*/  IMAD.U32 R11, RZ, RZ, UR11 ;  /* 0x0000000bff0b7e24 */ /* 0x012fe2000f8e00ff */
[----:B------:R-:W-:Y:S02]  /*2cf0*/  LOP3.LUT R7, R89, 0x200, RZ, 0xc0, !PT ;  /* 0x0000020059077812 */ /* 0x000fe400078ec0ff */
[----:B------:R-:W-:Y:S01]  /*2d00*/  LOP3.LUT R227, R92, R91, RZ, 0xfc, !PT ;  /* 0x0000005b5ce37212 */ /* 0x000fe200078efcff */
[----:B------:R-:W1:Y:S01]  /*2d10*/  @P4 MUFU.RCP R0, UR4 ;  /* 0x0000000400004d08 */ /* 0x000e620008001000 */
[----:B------:R-:W-:Y:S01]  /*2d20*/  IMAD.U32 R2, RZ, RZ, UR35 ;  /* 0x00000023ff027e24 */ /* 0x000fe2000f8e00ff */
[----:B------:R-:W-:Y:S01]  /*2d30*/  LOP3.LUT R9, R4, 0x70, R9, 0xf8, !PT ;  /* 0x0000007004097812 */ /* 0x000fe200078ef809 */
[----:B------:R-:W2:Y:S01]  /*2d40*/  LDCU UR13, c[0x0][0x590] ;  /* 0x0000b200ff0d77ac */ /* 0x000ea20008000800 */
[----:B------:R-:W-:-:S02]  /*2d50*/  R2P PR, R88, 0x6 ;  /* 0x0000000658007804 */ /* 0x000fc40000000000 */
[----:B------:R-:W-:Y:S01]  /*2d60*/  LOP3.LUT R90, R90, 0x200, RZ, 0xc0, !PT ;  /* 0x000002005a5a7812 */ /* 0x000fe200078ec0ff */
[----:B------:R-:W-:Y:S01]  /*2d70*/  IMAD.MOV.U32 R220, RZ, RZ, 0x20 ;  /* 0x00000020ffdc7424 */ /* 0x000fe200078e00ff */
[----:B------:R-:W-:Y:S01]  /*2d80*/  SEL R226, R226, 0xffffffc0, !P5 ;  /* 0xffffffc0e2e27807 */ /* 0x000fe20006800000 */
[C---:B------:R-:W-:Y:S02]  /*2d90*/  IMAD.SHL.U32 R221, R88.reuse, 0x10, RZ ;  /* 0x0000001058dd7824 */ /* 0x040fe400078e00ff */
[----:B------:R-:W-:Y:S02]  /*2da0*/  IMAD.MOV.U32 R248, RZ, RZ, 0x240 ;  /* 0x00000240fff87424 */ /* 0x000fe400078e00ff */
[----:B------:R-:W-:Y:S02]  /*2db0*/  IMAD.SHL.U32 R218, R88, 0x4, RZ ;  /* 0x0000000458da7824 */ /* 0x000fe400078e00ff */
[----:B------:R-:W-:Y:S01]  /*2dc0*/  IMAD.U32 R234, RZ, RZ, UR31 ;  /* 0x0000001fffea7e24 */ /* 0x000fe2000f8e00ff */
[----:B------:R-:W-:Y:S01]  /*2dd0*/  CS2R R126, SRZ ;  /* 0x00000000007e7805 */ /* 0x000fe2000001ff00 */
[----:B------:R-:W1:Y:S01]  /*2de0*/  @P4 LDG.E R5, desc[UR40][R10.64] ;  /* 0x000000280a054981 */ /* 0x000e62000c1e1900 */
[----:B------:R-:W-:Y:S01]  /*2df0*/  LOP3.LUT R7, R7, 0x1c00, R94, 0xf8, !PT ;  /* 0x00001c0007077812 */ /* 0x000fe200078ef85e */
[----:B------:R-:W-:Y:S01]  /*2e00*/  UIADD3 UR35, UPT, UPT, UR35, 0x20, URZ ;  /* 0x0000002023237890 */ /* 0x000fe2000fffe0ff */
[----:B------:R-:W-:Y:S01]  /*2e10*/  LOP3.LUT R228, R227, R68, RZ, 0x3c, !PT ;  /* 0x00000044e3e47212 */ /* 0x000fe200078e3cff */
[----:B------:R-:W-:Y:S01]  /*2e20*/  IMAD.U32 R234, R234, 0x20, R9 ;  /* 0x00000020eaea7824 */ /* 0x000fe200078e0009 */
[----:B------:R-:W-:Y:S01]  /*2e30*/  IADD3 R3, PT, PT, R9, UR45, R2 ;  /* 0x0000002d09037c10 */ /* 0x000fe2000fffe002 */
[----:B------:R-:W-:Y:S01]  /*2e40*/  IMAD.WIDE.U32 R250, R250, 0x4, RZ ;  /* 0x00000004fafa7825 */ /* 0x000fe200078e00ff */
[----:B------:R-:W-:-:S02]  /*2e50*/  LOP3.LUT R228, R7, R228, RZ, 0xfc, !PT ;  /* 0x000000e407e47212 */ /* 0x000fc400078efcff */
[----:B------:R-:W-:Y:S02]  /*2e60*/  CS2R R124, SRZ ;  /* 0x00000000007c7805 */ /* 0x000fe4000001ff00 */
[----:B------:R-:W-:Y:S01]  /*2e70*/  IADD3 R238, PT, PT, R238, -0x49, -R3 ;  /* 0xffffffb7eeee7810 */ /* 0x000fe20007ffe803 */
[----:B------:R-:W-:Y:S01]  /*2e80*/  IMAD.SHL.U32 R223, R88, 0x100, RZ ;  /* 0x0000010058df7824 */ /* 0x000fe200078e00ff */
[----:B------:R-:W-:Y:S02]  /*2e90*/  LEA R228, R228, UR5, 0x1 ;  /* 0x00000005e4e47c11 */ /* 0x000fe4000f8e08ff */
[----:B------:R-:W-:Y:S02]  /*2ea0*/  CS2R R130, SRZ ;  /* 0x0000000000827805 */ /* 0x000fe4000001ff00 */
[----:B------:R-:W-:Y:S02]  /*2eb0*/  SEL R3, R225, 0xffffffe0, !P1 ;  /* 0xffffffe0e1037807 */ /* 0x000fe40004800000 */
[----:B------:R-:W-:-:S02]  /*2ec0*/  CS2R R128, SRZ ;  /* 0x0000000000807805 */ /* 0x000fc4000001ff00 */
[----:B------:R-:W-:Y:S01]  /*2ed0*/  LOP3.LUT R6, R90, 0xc00, R89, 0xf8, !PT ;  /* 0x00000c005a067812 */ /* 0x000fe200078ef859 */
[C---:B------:R-:W-:Y:S01]  /*2ee0*/  VIADD R2, R228.reuse, 0x14000 ;  /* 0x00014000e4027836 */ /* 0x040fe20000000000 */
[----:B------:R-:W4:Y:S01]  /*2ef0*/  LDSM.16.M88.4 R132, [R228+0x14000] ;  /* 0x01400000e484783b */ /* 0x000f220000000200 */
[----:B------:R-:W-:Y:S01]  /*2f00*/  VIADD R4, R228, 0x14040 ;  /* 0x00014040e4047836 */ /* 0x000fe20000000000 */
[----:B------:R-:W-:Y:S01]  /*2f10*/  LOP3.LUT R227, R227, 0x8, R230, 0x78, !PT ;  /* 0x00000008e3e37812 */ /* 0x000fe200078e78e6 */
[----:B------:R-:W-:Y:S01]  /*2f20*/  @P2 VIADD R4, R2, 0xffffffc0 ;  /* 0xffffffc002042836 */ /* 0x000fe20000000000 */
[----:B------:R-:W1:Y:S01]  /*2f30*/  LDSM.16.M88.4 R148, [R228+0x15000] ;  /* 0x01500000e494783b */ /* 0x000e620000000200 */
[----:B------:R-:W-:Y:S01]  /*2f40*/  SEL R225, R225, 0xffffffe0, !P6 ;  /* 0xffffffe0e1e17807 */ /* 0x000fe20007000000 */
[----:B------:R-:W-:Y:S01]  /*2f50*/  IMAD.IADD R216, R228, 0x1, R226 ;  /* 0x00000001e4d87824 */ /* 0x000fe200078e02e2 */
[----:B------:R-:W-:Y:S01]  /*2f60*/  LOP3.LUT R227, R6, R227, RZ, 0xfc, !PT ;  /* 0x000000e306e37212 */ /* 0x000fe200078efcff */
[----:B------:R-:W1:Y:S01]  /*2f70*/  LDSM.16.M88.4 R164, [R228+0x16000] ;  /* 0x01600000e4a4783b */ /* 0x000e620000000200 */
[----:B------:R-:W-:Y:S01]  /*2f80*/  SEL R222, R220, 0xffffffe0, !P3 ;  /* 0xffffffe0dcde7807 */ /* 0x000fe20005800000 */
[----:B------:R-:W-:Y:S01]  /*2f90*/  IMAD.IADD R217, R228, 0x1, R225 ;  /* 0x00000001e4d97824 */ /* 0x000fe200078e02e1 */
[----:B------:R-:W-:Y:S01]  /*2fa0*/  LEA R227, R227, UR5, 0x1 ;  /* 0x00000005e3e37c11 */ /* 0x000fe2000f8e08ff */
[----:B------:R-:W1:Y:S01]  /*2fb0*/  LDSM.16.M88.4 R180, [R228+0x17000] ;  /* 0x01700000e4b4783b */ /* 0x000e620000000200 */
[----:B------:R-:W-:-:S02]  /*2fc0*/  SEL R220, R220, 0xffffffe0, !P0 ;  /* 0xffffffe0dcdc7807 */ /* 0x000fc40004000000 */
[----:B------:R-:W-:Y:S02]  /*2fd0*/  CS2R R122, SRZ ;  /* 0x00000000007a7805 */ /* 0x000fe4000001ff00 */
[----:B------:R-:W-:Y:S01]  /*2fe0*/  LOP3.LUT R249, R221, 0x600, RZ, 0xc0, !PT ;  /* 0x00000600ddf97812 */ /* 0x000fe200078ec0ff */
[----:B------:R-:W1:Y:S01]  /*2ff0*/  LDSM.16.M88.4 R140, [R4] ;  /* 0x00000000048c783b */ /* 0x000e620000000200 */
[--C-:B------:R-:W-:Y:S01]  /*3000*/  IMAD.IADD R226, R226, 0x1, R227.reuse ;  /* 0x00000001e2e27824 */ /* 0x100fe200078e02e3 */
[----:B------:R-:W-:Y:S01]  /*3010*/  SHF.R.U32.HI R2, RZ, 0x3, R88 ;  /* 0x00000003ff027819 */ /* 0x000fe20000011658 */
[----:B------:R-:W-:Y:S01]  /*3020*/  IMAD.IADD R224, R225, 0x1, R227 ;  /* 0x00000001e1e07824 */ /* 0x000fe200078e02e3 */
[----:B------:R-:W1:Y:S01]  /*3030*/  LDSM.16.M88.4 R156, [R4+0x1000] ;  /* 0x00100000049c783b */ /* 0x000e620000000200 */
[----:B------:R-:W-:Y:S02]  /*3040*/  CS2R R120, SRZ ;  /* 0x0000000000787805 */ /* 0x000fe4000001ff00 */
[----:B------:R-:W-:-:S02]  /*3050*/  CS2R R118, SRZ ;  /* 0x0000000000767805 */ /* 0x000fc4000001ff00 */
[----:B------:R-:W-:Y:S01]  /*3060*/  CS2R R116, SRZ ;  /* 0x0000000000747805 */ /* 0x000fe2000001ff00 */
[----:B------:R-:W1:Y:S01]  /*3070*/  LDSM.16.M88.4 R172, [R4+0x2000] ;  /* 0x0020000004ac783b */ /* 0x000e620000000200 */
[----:B------:R-:W-:Y:S02]  /*3080*/  CS2R R110, SRZ ;  /* 0x00000000006e7805 */ /* 0x000fe4000001ff00 */
[----:B------:R-:W-:Y:S02]  /*3090*/  CS2R R108, SRZ ;  /* 0x00000000006c7805 */ /* 0x000fe4000001ff00 */
[----:B------:R-:W-:Y:S01]  /*30a0*/  CS2R R114, SRZ ;  /* 0x0000000000727805 */ /* 0x000fe2000001ff00 */
[----:B------:R-:W1:Y:S01]  /*30b0*/  LDSM.16.M88.4 R188, [R4+0x3000] ;  /* 0x0030000004bc783b */ /* 0x000e620000000200 */
        /* <DEDUP_REMOVED lines=21> */
[----:B------:R-:W-:Y:S01]  /*3210*/  LOP3.LUT R239, R218, 0x20, RZ, 0xc0, !PT ;  /* 0x00000020daef7812 */ /* 0x000fe200078ec0ff */
[----:B------:R-:W-:Y:S01]  /*3220*/  IMAD.IADD R219, R227, 0x1, R220 ;  /* 0x00000001e3db7824 */ /* 0x000fe200078e02dc */
[----:B------:R-:W-:Y:S01]  /*3230*/  SEL R248, R248, 0x1c0, !P3 ;  /* 0x000001c0f8f87807 */ /* 0x000fe20005800000 */
[----:B------:R-:W-:Y:S01]  /*3240*/  UMOV UR7, URZ ;  /* 0x000000ff00077c82 */ /* 0x000fe20008000000 */
[----:B------:R-:W1:Y:S01]  /*3250*/  LDCU UR6, c[0x0][0x440] ;  /* 0x00008800ff0677ac */ /* 0x000e620008000800 */
[----:B------:R-:W1:Y:S01]  /*3260*/  LDCU UR10, c[0x0][0x3e0] ;  /* 0x00007c00ff0a77ac */ /* 0x000e620008000800 */
[----:B------:R-:W1:Y:S01]  /*3270*/  LDCU UR12, c[0x0][0x50c] ;  /* 0x0000a180ff0c77ac */ /* 0x000e620008000800 */
[----:B------:R-:W1:Y:S01]  /*3280*/  LDCU UR11, c[0x0][0x45c] ;  /* 0x00008b80ff0b77ac */ /* 0x000e620008000800 */
[----:B--2---:R-:W-:-:S02]  /*3290*/  USHF.L.U32 UR13, UR13, 0x6, URZ ;  /* 0x000000060d0d7899 */ /* 0x004fc400080006ff */
[----:B------:R-:W-:Y:S01]  /*32a0*/  UISETP.GE.AND UP2, UPT, UR35, UR39, UPT ;  /* 0x000000272300728c */ /* 0x000fe2000bf46270 */
[----:B-1----:R-:W-:Y:S01]  /*32b0*/  @P4 FMUL.FTZ R0, R5, R0 ;  /* 0x0000000005004220 */ /* 0x002fe20000410000 */
[C---:B------:R-:W-:Y:S02]  /*32c0*/  IMAD.IADD R5, R3.reuse, 0x1, R228 ;  /* 0x0000000103057824 */ /* 0x040fe400078e02e4 */
[----:B------:R-:W-:Y:S02]  /*32d0*/  IMAD.IADD R3, R3, 0x1, R4 ;  /* 0x0000000103037824 */ /* 0x000fe400078e0204 */
[----:B------:R-:W-:Y:S01]  /*32e0*/  @P4 R2UR UR4, R0 ;  /* 0x00000000000442ca */ /* 0x000fe200000e0000 */
[----:B------:R-:W1:Y:S01]  /*32f0*/  LDSM.16.M88.4 R136, [R5+0x14000] ;  /* 0x014000000588783b */ /* 0x000e620000000200 */
[----:B------:R-:W-:-:S03]  /*3300*/  IMAD.SHL.U32 R0, R88, 0x2, RZ ;  /* 0x0000000258007824 */ /* 0x000fc600078e00ff */
[----:B------:R-:W2:Y:S02]  /*3310*/  LDSM.16.M88.4 R152, [R5+0x15000] ;  /* 0x015000000598783b */ /* 0x000ea40000000200 */
[----:B------:R-:W-:Y:S02]  /*3320*/  LOP3.LUT R249, R249, 0x6, R0, 0xf8, !PT ;  /* 0x00000006f9f97812 */ /* 0x000fe400078ef800 */
[----:B------:R-:W1:Y:S04]  /*3330*/  LDSM.16.M88.4 R168, [R5+0x16000] ;  /* 0x0160000005a8783b */ /* 0x000e680000000200 */
[----:B------:R-:W1:Y:S01]  /*3340*/  LDSM.16.M88.4 R184, [R5+0x17000] ;  /* 0x0170000005b8783b */ /* 0x000e620000000200 */
[----:B------:R-:W-:-:S03]  /*3350*/  @UP0 UMOV UR7, UR4 ;  /* 0x0000000400070c82 */ /* 0x000fc60008000000 */
[----:B------:R-:W1:Y:S04]  /*3360*/  LDSM.16.M88.4 R144, [R3] ;  /* 0x000000000390783b */ /* 0x000e680000000200 */
[----:B------:R-:W1:Y:S04]  /*3370*/  LDSM.16.M88.4 R160, [R3+0x1000] ;  /* 0x0010000003a0783b */ /* 0x000e680000000200 */
[----:B------:R-:W1:Y:S04]  /*3380*/  LDSM.16.M88.4 R176, [R3+0x2000] ;  /* 0x0020000003b0783b */ /* 0x000e680000000200 */
[----:B------:R3:W1:Y:S02]  /*3390*/  LDSM.16.M88.4 R192, [R3+0x3000] ;  /* 0x0030000003c0783b */ /* 0x0006640000000200 */
[----:B---3--:R-:W-:-:S02]  /*33a0*/  IMAD.IADD R3, R225, 0x1, R216 ;  /* 0x00000001e1037824 */ /* 0x008fc400078e02d8 */
[----:B--2-4-:R-:W-:-:S07]  /*33b0*/  IMAD.IADD R225, R225, 0x1, R226 ;  /* 0x00000001e1e17824 */ /* 0x014fce00078e02e2 */
.L_x_328:
[----:B------:R-:W0:Y:S01]  /*33c0*/  LDGDEPBAR ;  /* 0x00000000000079af */ /* 0x000e220000000000 */
[----:B------:R-:W-:Y:S01]  /*33d0*/  IADD3 R70, P0, PT, R250, UR50, RZ ;  /* 0x00000032fa467c10 */ /* 0x000fe2000ff1e0ff */
[C---:B------:R-:W-:Y:S01]  /*33e0*/  VIADD R76, R238.reuse, 0x9 ;  /* 0x00000009ee4c7836 */ /* 0x040fe20000000000 */
[----:B------:R-:W-:Y:S01]  /*33f0*/  IADD3 R79, PT, PT, R238, 0x10, RZ ;  /* 0x00000010ee4f7810 */ /* 0x000fe20007ffe0ff */
[----:B-----5:R-:W-:Y:S01]  /*3400*/  FMUL.FTZ R82, R236, 1.4426950216293334961 ;  /* 0x3fb8aa3bec527820 */ /* 0x020fe20000410000 */
[----:B------:R-:W-:Y:S01]  /*3410*/  IADD3.X R71, PT, PT, R251, UR49, RZ, P0, !PT ;  /* 0x00000031fb477c10 */ /* 0x000fe200087fe4ff */
[C---:B------:R-:W-:Y:S01]  /*3420*/  VIADD R84, R238.reuse, 0x11 ;  /* 0x00000011ee547836 */ /* 0x040fe20000000000 */
[----:B------:R-:W-:Y:S01]  /*3430*/  PLOP3.LUT P0, PT, PT, PT, UP2, 0x80, 0x8 ;  /* 0x000000000008781c */ /* 0x000fe20003f0f028 */
[----:B------:R-:W-:Y:S01]  /*3440*/  VIADD R80, R238, 0x1 ;  /* 0x00000001ee507836 */ /* 0x000fe20000000000 */
[----:B------:R-:W-:Y:S01]  /*3450*/  IABS R76, R76 ;  /* 0x0000004c004c7213 */ /* 0x000fe20000000000 */
[----:B------:R-:W-:Y:S01]  /*3460*/  UIADD3 UR4, UPT, UPT, UR5, 0x15000, URZ ;  /* 0x0001500005047890 */ /* 0x000fe2000fffe0ff */
[----:B------:R-:W-:Y:S01]  /*3470*/  IABS R79, R79 ;  /* 0x0000004f004f7213 */ /* 0x000fe20000000000 */
[----:B------:R-:W-:Y:S01]  /*3480*/  UISETP.NE.AND UP1, UPT, UR47, URZ, UPT ;  /* 0x000000ff2f00728c */ /* 0x000fe2000bf25270 */
[----:B------:R-:W-:Y:S02]  /*3490*/  I2FP.F32.S32 R76, R76 ;  /* 0x0000004c004c7245 */ /* 0x000fe40000201400 */
[----:B------:R-:W-:Y:S02]  /*34a0*/  FSETP.NEU.FTZ.AND P2, PT, R236, -INF , PT ;  /* 0xff800000ec00780b */ /* 0x000fe40003f5d000 */
[----:B------:R-:W-:Y:S02]  /*34b0*/  I2FP.F32.S32 R79, R79 ;  /* 0x0000004f004f7245 */ /* 0x000fe40000201400 */
[----:B------:R-:W-:Y:S01]  /*34c0*/  FSEL R82, R82, RZ, P2 ;  /* 0x000000ff52527208 */ /* 0x000fe20001000000 */
[C---:B------:R-:W-:Y:S01]  /*34d0*/  @P0 VIADD R73, R234.reuse, 0x8 ;  /* 0x00000008ea490836 */ /* 0x040fe20000000000 */
[C---:B------:R-:W-:Y:S02]  /*34e0*/  @P0 IADD3 R72, PT, PT, R234.reuse, 0x1, RZ ;  /* 0x00000001ea480810 */ /* 0x040fe40007ffe0ff */
[----:B------:R-:W-:Y:S01]  /*34f0*/  @P0 IADD3 R74, PT, PT, R234, 0x9, RZ ;  /* 0x00000009ea4a0810 */ /* 0x000fe20007ffe0ff */
[----:B------:R-:W-:Y:S04]  /*3500*/  DEPBAR.LE SB0, 0x0 ;  /* 0x000080000000791a */ /* 0x000fe80000000000 */
[----:B------:R-:W-:Y:S01]  /*3510*/  BAR.SYNC.DEFER_BLOCKING 0x0 ;  /* 0x0000000000007b1d */ /* 0x000fe20000010000 */
[----:B------:R-:W-:Y:S01]  /*3520*/  @P0 ISETP.GE.AND P4, PT, R72, UR39, PT ;  /* 0x0000002748000c0c */ /* 0x000fe2000bf86270 */
[----:B------:R-:W-:Y:S01]  /*3530*/  @UP1 UIADD3 UR15, UP0, UPT, UR16, -0x100, URZ ;  /* 0xffffff00100f1890 */ /* 0x000fe2000ff1e0ff */
[----:B------:R-:W-:Y:S01]  /*3540*/  @P0 ISETP.GE.AND P6, PT, R74, UR39, PT ;  /* 0x000000274a000c0c */ /* 0x000fe2000bfc6270 */
[C---:B------:R-:W-:Y:S01]  /*3550*/  FMUL.FTZ R74, R235.reuse, 1.4426950216293334961 ;  /* 0x3fb8aa3beb4a7820 */ /* 0x040fe20000410000 */
[----:B------:R-:W-:Y:S01]  /*3560*/  IABS R84, R84 ;  /* 0x0000005400547213 */ /* 0x000fe20000000000 */
[----:B------:R-:W-:Y:S01]  /*3570*/  @UP1 UIADD3.X UR14, UPT, UPT, UR17, -0x1, URZ, UP0, !UPT ;  /* 0xffffffff110e1890 */ /* 0x000fe200087fe4ff */
[----:B------:R-:W-:Y:S01]  /*3580*/  @P0 ISETP.GE.AND P2, PT, R234, UR39, PT ;  /* 0x00000027ea000c0c */ /* 0x000fe2000bf46270 */
[----:B------:R-:W-:Y:S01]  /*3590*/  @UP1 UIADD3 UR50, UP0, UPT, UR50, -0x100, URZ ;  /* 0xffffff0032321890 */ /* 0x000fe2000ff1e0ff */
[----:B------:R-:W-:Y:S02]  /*35a0*/  IABS R80, R80 ;  /* 0x0000005000507213 */ /* 0x000fe40000000000 */
[----:B------:R-:W-:Y:S01]  /*35b0*/  FSETP.NEU.FTZ.AND P1, PT, R235, -INF , PT ;  /* 0xff800000eb00780b */ /* 0x000fe20003f3d000 */
[----:B------:R-:W-:Y:S01]  /*35c0*/  @UP1 UIADD3.X UR49, UPT, UPT, UR49, -0x1, URZ, UP0, !UPT ;  /* 0xffffffff31311890 */ /* 0x000fe200087fe4ff */
[----:B------:R-:W-:Y:S02]  /*35d0*/  IABS R78, R238 ;  /* 0x000000ee004e7213 */ /* 0x000fe40000000000 */
[----:B------:R-:W-:Y:S02]  /*35e0*/  I2FP.F32.S32 R84, R84 ;  /* 0x0000005400547245 */ /* 0x000fe40000201400 */
[----:B------:R-:W-:Y:S02]  /*35f0*/  I2FP.F32.S32 R80, R80 ;  /* 0x0000005000507245 */ /* 0x000fe40000201400 */
[----:B------:R-:W-:Y:S02]  /*3600*/  FSEL R74, R74, RZ, P1 ;  /* 0x000000ff4a4a7208 */ /* 0x000fe40000800000 */
[----:B------:R-:W-:Y:S02]  /*3610*/  I2FP.F32.S32 R78, R78 ;  /* 0x0000004e004e7245 */ /* 0x000fe40000201400 */
[----:B------:R-:W-:Y:S01]  /*3620*/  @P0 ISETP.GE.AND P5, PT, R73, UR39, PT ;  /* 0x0000002749000c0c */ /* 0x000fe2000bfa6270 */
[----:B-1----:R-:W-:Y:S01]  /*3630*/  LDSM.16.M88.4 R44, [R227] ;  /* 0x00000000e32c783b */ /* 0x002fe20000000200 */
[----:B------:R-:W-:Y:S02]  /*3640*/  LOP3.LUT R73, R94, 0xe0, RZ, 0xc0, !PT ;  /* 0x000000e05e497812 */ /* 0x000fe400078ec0ff */
[----:B------:R-:W-:Y:S02]  /*3650*/  LOP3.LUT R231, R90, 0x1000, R223, 0xf8, !PT ;  /* 0x000010005ae77812 */ /* 0x000fe400078ef8df */
[----:B------:R-:W-:Y:S01]  /*3660*/  LOP3.LUT R73, R73, 0x18, R88, 0xf8, !PT ;  /* 0x0000001849497812 */ /* 0x000fe200078ef858 */
[----:B------:R-:W2:Y:S01]  /*3670*/  LDSM.16.M88.4 R48, [R228+0x10000] ;  /* 0x01000000e430783b */ /* 0x000ea20000000200 */
[----:B------:R-:W-:Y:S05]  /*3680*/  LOP3.LUT R212, R89, 0x400, RZ, 0xc0, !PT ;  /* 0x0000040059d47812 */ /* 0x000fea00078ec0ff */
[----:B------:R-:W-:Y:S06]  /*3690*/  LDSM.16.M88.4 R52, [R224] ;  /* 0x00000000e034783b */ /* 0x000fec0000000200 */
[----:B------:R-:W3:Y:S06]  /*36a0*/  LDSM.16.M88.4 R56, [R217+0x10000] ;  /* 0x01000000d938783b */ /* 0x000eec0000000200 */
[----:B------:R-:W-:Y:S06]  /*36b0*/  LDSM.16.M88.4 R60, [R226] ;  /* 0x00000000e23c783b */ /* 0x000fec0000000200 */
[----:B------:R-:W4:Y:S01]  /*36c0*/  LDSM.16.M88.4 R64, [R216+0x10000] ;  /* 0x01000000d840783b */ /* 0x000f220000000200 */
[C---:B--2---:R-:W-:Y:S08]  /*36d0*/  HMMA.16816.F32.BF16 R4, R44.reuse, R48, RZ ;  /* 0x000000302c04723c */ /* 0x044ff000000418ff */
[----:B------:R-:W-:Y:S01]  /*36e0*/  HMMA.16816.F32.BF16 R8, R44, R50, RZ ;  /* 0x000000322c08723c */ /* 0x000fe200000418ff */
[----:B------:R-:W-:Y:S06]  /*36f0*/  LDSM.16.M88.4 R44, [R225] ;  /* 0x00000000e12c783b */ /* 0x000fec0000000200 */
[----:B------:R-:W2:Y:S05]  /*3700*/  LDSM.16.M88.4 R48, [R3+0x10000] ;  /* 0x010000000330783b */ /* 0x000eaa0000000200 */
[C---:B---3--:R-:W-:Y:S08]  /*3710*/  HMMA.16816.F32.BF16 R4, R52.reuse, R56, R4 ;  /* 0x000000383404723c */ /* 0x048ff00000041804 */
[----:B------:R-:W-:Y:S01]  /*3720*/  HMMA.16816.F32.BF16 R8, R52, R58, R8 ;  /* 0x0000003a3408723c */ /* 0x000fe20000041808 */
[----:B------:R-:W-:Y:S06]  /*3730*/  LDSM.16.M88.4 R52, [R227+0x2000] ;  /* 0x00200000e334783b */ /* 0x000fec0000000200 */
[----:B------:R-:W3:Y:S05]  /*3740*/  LDSM.16.M88.4 R56, [R228+0x11000] ;  /* 0x01100000e438783b */ /* 0x000eea0000000200 */
[C---:B----4-:R-:W-:Y:S08]  /*3750*/  HMMA.16816.F32.BF16 R4, R60.reuse, R64, R4 ;  /* 0x000000403c04723c */ /* 0x050ff00000041804 */
[----:B------:R-:W-:Y:S01]  /*3760*/  HMMA.16816.F32.BF16 R8, R60, R66, R8 ;  /* 0x000000423c08723c */ /* 0x000fe20000041808 */
[----:B------:R-:W-:Y:S06]  /*3770*/  LDSM.16.M88.4 R60, [R224+0x2000] ;  /* 0x00200000e03c783b */ /* 0x000fec0000000200 */
[----:B------:R-:W4:Y:S05]  /*3780*/  LDSM.16.M88.4 R64, [R217+0x11000] ;  /* 0x01100000d940783b */ /* 0x000f2a0000000200 */
[C---:B--2---:R-:W-:Y:S08]  /*3790*/  HMMA.16816.F32.BF16 R4, R44.reuse, R48, R4 ;  /* 0x000000302c04723c */ /* 0x044ff00000041804 */
[----:B------:R-:W-:Y:S01]  /*37a0*/  HMMA.16816.F32.BF16 R8, R44, R50, R8 ;  /* 0x000000322c08723c */ /* 0x000fe20000041808 */
[----:B------:R-:W-:Y:S06]  /*37b0*/  LDSM.16.M88.4 R44, [R226+0x2000] ;  /* 0x00200000e22c783b */ /* 0x000fec0000000200 */
        /* <DEDUP_REMOVED lines=37> */
[C---:B---3--:R-:W-:Y:S05]  /*3a10*/  HMMA.16816.F32.BF16 R4, R52.reuse, R56, R4 ;  /* 0x000000383404723c */ /* 0x048fea0000041804 */
[C---:B------:R-:W-:Y:S01]  /*3a20*/  VIADD R57, R227.reuse, 0x40 ;  /* 0x00000040e3397836 */ /* 0x040fe20000000000 */
[----:B------:R-:W-:Y:S02]  /*3a30*/  @P3 IADD3 R57, PT, PT, R227, -0x40, RZ ;  /* 0xffffffc0e3393810 */ /* 0x000fe40007ffe0ff */
[----:B------:R-:W-:Y:S03]  /*3a40*/  HMMA.16816.F32.BF16 R8, R52, R58, R8 ;  /* 0x0000003a3408723c */ /* 0x000fe60000041808 */
[----:B------:R-:W-:Y:S09]  /*3a50*/  IMAD.IADD R56, R220, 0x1, R57 ;  /* 0x00000001dc387824 */ /* 0x000ff200078e0239 */
[C---:B----4-:R-:W-:Y:S08]  /*3a60*/  HMMA.16816.F32.BF16 R4, R60.reuse, R64, R4 ;  /* 0x000000403c04723c */ /* 0x050ff00000041804 */
[----:B------:R-:W-:Y:S11]  /*3a70*/  HMMA.16816.F32.BF16 R8, R60, R66, R8 ;  /* 0x000000423c08723c */ /* 0x000ff60000041808 */
[----:B------:R-:W-:Y:S01]  /*3a80*/  @!UPT UIADD3 URZ, UPT, UPT, URZ, URZ, URZ ;  /* 0x000000fffffff290 */ /* 0x000fe2000fffe0ff */
[C---:B--2---:R-:W-:Y:S08]  /*3a90*/  HMMA.16816.F32.BF16 R4, R44.reuse, R48, R4 ;  /* 0x000000302c04723c */ /* 0x044ff00000041804 */
[----:B------:R-:W-:Y:S11]  /*3aa0*/  HMMA.16816.F32.BF16 R8, R44, R50, R8 ;  /* 0x000000322c08723c */ /* 0x000ff60000041808 */
[----:B------:R-:W-:Y:S01]  /*3ab0*/  FMUL.FTZ R75, R5, UR12 ;  /* 0x0000000c054b7c20 */ /* 0x000fe20008410000 */
[----:B------:R-:W-:Y:S01]  /*3ac0*/  FMUL.FTZ R69, R4, UR12 ;  /* 0x0000000c04457c20 */ /* 0x000fe20008410000 */
[----:B------:R-:W-:Y:S01]  /*3ad0*/  FMUL.FTZ R96, R7, UR12 ;  /* 0x0000000c07607c20 */ /* 0x000fe20008410000 */
[----:B------:R-:W-:Y:S01]  /*3ae0*/  FMUL.FTZ R77, R6, UR12 ;  /* 0x0000000c064d7c20 */ /* 0x000fe20008410000 */
[----:B------:R2:W-:Y:S04]  /*3af0*/  MUFU.TANH R72, R75 ;  /* 0x0000004b00487308 */ /* 0x0005e80000002400 */
[----:B------:R-:W-:Y:S01]  /*3b00*/  FMUL.FTZ R95, R8, UR12 ;  /* 0x0000000c085f7c20 */ /* 0x000fe20008410000 */
[----:B------:R-:W-:Y:S01]  /*3b10*/  FMUL.FTZ R93, R9, UR12 ;  /* 0x0000000c095d7c20 */ /* 0x000fe20008410000 */
[----:B------:R-:W-:Y:S01]  /*3b20*/  FMUL.FTZ R87, R10, UR12 ;  /* 0x0000000c0a577c20 */ /* 0x000fe20008410000 */
[----:B------:R-:W-:Y:S03]  /*3b30*/  FMUL.FTZ R86, R11, UR12 ;  /* 0x0000000c0b567c20 */ /* 0x000fe60008410000 */
[----:B------:R-:W3:Y:S10]  /*3b40*/  MUFU.TANH R69, R69 ;  /* 0x0000004500457308 */ /* 0x000ef40000002400 */
[----:B------:R-:W4:Y:S01]  /*3b50*/  MUFU.TANH R96, R96 ;  /* 0x0000006000607308 */ /* 0x000f220000002400 */
[----:B--2---:R-:W-:Y:S04]  /*3b60*/  IADD3 R75, PT, PT, R238, 0x8, RZ ;  /* 0x00000008ee4b7810 */ /* 0x004fe80007ffe0ff */
[----:B------:R-:W-:Y:S05]  /*3b70*/  IABS R75, R75 ;  /* 0x0000004b004b7213 */ /* 0x000fea0000000000 */
[----:B------:R-:W2:Y:S01]  /*3b80*/  MUFU.TANH R77, R77 ;  /* 0x0000004d004d7308 */ /* 0x000ea20000002400 */
[----:B------:R-:W-:Y:S01]  /*3b90*/  I2FP.F32.S32 R75, R75 ;  /* 0x0000004b004b7245 */ /* 0x000fe20000201400 */
[----:B---3--:R-:W-:Y:S01]  /*3ba0*/  FFMA.FTZ R83, R76, -UR7, R69 ;  /* 0x800000074c537c23 */ /* 0x008fe20008010045 */
[----:B------:R-:W-:Y:S03]  /*3bb0*/  FFMA.FTZ R69, -R69, R69, 1 ;  /* 0x3f80000045457423 */ /* 0x000fe60000010145 */
[----:B------:R-:W-:Y:S04]  /*3bc0*/  FFMA.FTZ R97, R75, -UR7, R72 ;  /* 0x800000074b617c23 */ /* 0x000fe80008010048 */
[----:B------:R-:W3:Y:S01]  /*3bd0*/  MUFU.TANH R95, R95 ;  /* 0x0000005f005f7308 */ /* 0x000ee20000002400 */
[----:B------:R-:W-:Y:S01]  /*3be0*/  @P0 FSEL R83, R83, -INF , !P2 ;  /* 0xff80000053530808 */ /* 0x000fe20005000000 */
[----:B----4-:R-:W-:Y:S01]  /*3bf0*/  FFMA.FTZ R79, R79, -UR7, R96 ;  /* 0x800000074f4f7c23 */ /* 0x010fe20008010060 */
[----:B------:R-:W-:Y:S01]  /*3c00*/  FMUL.FTZ R69, R69, UR12 ;  /* 0x0000000c45457c20 */ /* 0x000fe20008410000 */
[----:B------:R-:W-:Y:S01]  /*3c10*/  @P0 FSEL R97, R97, -INF , !P4 ;  /* 0xff80000061610808 */ /* 0x000fe20006000000 */
[----:B------:R-:W-:Y:S01]  /*3c20*/  FFMA.FTZ R96, -R96, R96, 1 ;  /* 0x3f80000060607423 */ /* 0x000fe20000010160 */
[--C-:B------:R-:W-:Y:S01]  /*3c30*/  FFMA.FTZ R85, R83, UR11, -R82.reuse ;  /* 0x0000000b53557c23 */ /* 0x100fe20008010852 */
[----:B------:R-:W-:Y:S03]  /*3c40*/  @P0 FSEL R79, R79, -INF , !P4 ;  /* 0xff8000004f4f0808 */ /* 0x000fe60006000000 */
[----:B------:R-:W4:Y:S01]  /*3c50*/  MUFU.TANH R93, R93 ;  /* 0x0000005d005d7308 */ /* 0x000f220000002400 */
[----:B------:R-:W-:Y:S01]  /*3c60*/  FMUL.FTZ R96, R96, UR12 ;  /* 0x0000000c60607c20 */ /* 0x000fe20008410000 */
[----:B--2---:R-:W-:Y:S01]  /*3c70*/  FFMA.FTZ R81, R84, -UR7, R77 ;  /* 0x8000000754517c23 */ /* 0x004fe2000801004d */
[----:B------:R-:W-:Y:S01]  /*3c80*/  FFMA.FTZ R84, R97, UR11, -R82 ;  /* 0x0000000b61547c23 */ /* 0x000fe20008010852 */
[----:B------:R-:W-:Y:S01]  /*3c90*/  FFMA.FTZ R77, -R77, R77, 1 ;  /* 0x3f8000004d4d7423 */ /* 0x000fe2000001014d */
[----:B------:R-:W-:Y:S02]  /*3ca0*/  FFMA.FTZ R72, -R72, R72, 1 ;  /* 0x3f80000048487423 */ /* 0x000fe40000010148 */
[----:B------:R-:W-:Y:S03]  /*3cb0*/  @P0 FSEL R81, R81, -INF , !P2 ;  /* 0xff80000051510808 */ /* 0x000fe60005000000 */
[----:B------:R-:W2:Y:S01]  /*3cc0*/  MUFU.TANH R87, R87 ;  /* 0x0000005700577308 */ /* 0x000ea20000002400 */
[----:B------:R-:W-:Y:S01]  /*3cd0*/  FMUL.FTZ R77, R77, UR12 ;  /* 0x0000000c4d4d7c20 */ /* 0x000fe20008410000 */
[----:B---3--:R-:W-:Y:S01]  /*3ce0*/  FFMA.FTZ R83, R80, -UR7, R95 ;  /* 0x8000000750537c23 */ /* 0x008fe2000801005f */
[--C-:B------:R-:W-:Y:S01]  /*3cf0*/  FFMA.FTZ R80, R79, UR11, -R74.reuse ;  /* 0x0000000b4f507c23 */ /* 0x100fe2000801084a */
[----:B------:R-:W-:Y:S01]  /*3d00*/  FFMA.FTZ R81, R81, UR11, -R74 ;  /* 0x0000000b51517c23 */ /* 0x000fe2000801084a */
[----:B------:R-:W-:Y:S01]  /*3d10*/  FMUL.FTZ R72, R72, UR12 ;  /* 0x0000000c48487c20 */ /* 0x000fe20008410000 */
[----:B------:R-:W-:Y:S01]  /*3d20*/  FFMA.FTZ R95, -R95, R95, 1 ;  /* 0x3f8000005f5f7423 */ /* 0x000fe2000001015f */
[----:B------:R-:W-:Y:S03]  /*3d30*/  @P0 FSEL R83, R83, -INF , !P5 ;  /* 0xff80000053530808 */ /* 0x000fe60006800000 */
[----:B------:R-:W3:Y:S01]  /*3d40*/  MUFU.TANH R86, R86 ;  /* 0x0000005600567308 */ /* 0x000ee20000002400 */
[----:B----4-:R-:W-:Y:S01]  /*3d50*/  FFMA.FTZ R97, R78, -UR7, R93 ;  /* 0x800000074e617c23 */ /* 0x010fe2000801005d */
[----:B------:R-:W-:Y:S01]  /*3d60*/  FFMA.FTZ R93, -R93, R93, 1 ;  /* 0x3f8000005d5d7423 */ /* 0x000fe2000001015d */
[----:B------:R-:W-:Y:S01]  /*3d70*/  FFMA.FTZ R83, R83, UR11, -R82 ;  /* 0x0000000b53537c23 */ /* 0x000fe20008010852 */
[----:B------:R-:W-:Y:S02]  /*3d80*/  FMUL.FTZ R95, R95, UR12 ;  /* 0x0000000c5f5f7c20 */ /* 0x000fe40008410000 */
[----:B------:R-:W-:Y:S04]  /*3d90*/  @P0 FSEL R97, R97, -INF , !P6 ;  /* 0xff80000061610808 */ /* 0x000fe80007000000 */
[----:B------:R-:W-:Y:S01]  /*3da0*/  MUFU.EX2 R85, R85 ;  /* 0x0000005500557308 */ /* 0x000fe20000000800 */
[----:B--2---:R-:W-:Y:S01]  /*3db0*/  FFMA.FTZ R79, R76, -UR7, R87 ;  /* 0x800000074c4f7c23 */ /* 0x004fe20008010057 */
[----:B------:R-:W-:Y:S01]  /*3dc0*/  LOP3.LUT R76, R73, 0x10, R2, 0x78, !PT ;  /* 0x00000010494c7812 */ /* 0x000fe200078e7802 */
[----:B------:R-:W-:Y:S07]  /*3dd0*/  FFMA.FTZ R82, R97, UR11, -R82 ;  /* 0x0000000b61527c23 */ /* 0x000fee0008010852 */
[----:B------:R-:W2:Y:S01]  /*3de0*/  MUFU.EX2 R84, R84 ;  /* 0x0000005400547308 */ /* 0x000ea20000000800 */
[----:B------:R-:W-:Y:S01]  /*3df0*/  FFMA.FTZ R87, -R87, R87, 1 ;  /* 0x3f80000057577423 */ /* 0x000fe20000010157 */
[----:B------:R-:W-:Y:S08]  /*3e00*/  @P0 FSEL R79, R79, -INF , !P5 ;  /* 0xff8000004f4f0808 */ /* 0x000ff00006800000 */
[----:B------:R-:W-:Y:S01]  /*3e10*/  MUFU.EX2 R81, R81 ;  /* 0x0000005100517308 */ /* 0x000fe20000000800 */
[----:B---3--:R-:W-:Y:S01]  /*3e20*/  FFMA.FTZ R75, R75, -UR7, R86 ;  /* 0x800000074b4b7c23 */ /* 0x008fe20008010056 */
[----:B------:R-:W-:Y:S01]  /*3e30*/  FMUL.FTZ R87, R87, UR12 ;  /* 0x0000000c57577c20 */ /* 0x000fe20008410000 */
[--C-:B------:R-:W-:Y:S07]  /*3e40*/  FFMA.FTZ R97, R79, UR11, -R74.reuse ;  /* 0x0000000b4f617c23 */ /* 0x100fee000801084a */
[----:B------:R-:W3:Y:S01]  /*3e50*/  MUFU.EX2 R80, R80 ;  /* 0x0000005000507308 */ /* 0x000ee20000000800 */
[----:B------:R-:W-:Y:S01]  /*3e60*/  FFMA.FTZ R86, -R86, R86, 1 ;  /* 0x3f80000056567423 */ /* 0x000fe20000010156 */
[----:B------:R-:W-:Y:S08]  /*3e70*/  @P0 FSEL R75, R75, -INF , !P6 ;  /* 0xff8000004b4b0808 */ /* 0x000ff00007000000 */
[----:B------:R-:W-:Y:S01]  /*3e80*/  MUFU.EX2 R83, R83 ;  /* 0x0000005300537308 */ /* 0x000fe20000000800 */
[----:B------:R-:W-:Y:S01]  /*3e90*/  FMUL.FTZ R86, R86, UR12 ;  /* 0x0000000c56567c20 */ /* 0x000fe20008410000 */
[----:B--2---:R-:W-:Y:S01]  /*3ea0*/  F2FP.BF16.F32.PACK_AB R99, R84, R85 ;  /* 0x000000555463723e */ /* 0x004fe200000010ff */
[----:B------:R-:W-:Y:S07]  /*3eb0*/  FFMA.FTZ R74, R75, UR11, -R74 ;  /* 0x0000000b4b4a7c23 */ /* 0x000fee000801084a */
[----:B------:R-:W2:Y:S01]  /*3ec0*/  MUFU.EX2 R82, R82 ;  /* 0x0000005200527308 */ /* 0x000ea20000000800 */
[----:B------:R-:W-:Y:S09]  /*3ed0*/  LOP3.LUT R75, R249, R76, RZ, 0xfc, !PT ;  /* 0x0000004cf94b7212 */ /* 0x000ff200078efcff */
[----:B------:R4:W-:Y:S01]  /*3ee0*/  MUFU.EX2 R78, R74 ;  /* 0x0000004a004e7308 */ /* 0x0009e20000000800 */
[C---:B------:R-:W-:Y:S02]  /*3ef0*/  LEA R76, R75.reuse, UR4, 0x1 ;  /* 0x000000044b4c7c11 */ /* 0x040fe4000f8e08ff */
[----:B---3--:R-:W-:Y:S07]  /*3f00*/  F2FP.BF16.F32.PACK_AB R196, R80, R81 ;  /* 0x0000005150c4723e */ /* 0x008fee00000010ff */
[----:B------:R-:W3:Y:S01]  /*3f10*/  MUFU.EX2 R79, R97 ;  /* 0x00000061004f7308 */ /* 0x000ee20000000800 */
[----:B------:R-:W-:Y:S02]  /*3f20*/  IADD3 R73, PT, PT, R76, -R239, RZ ;  /* 0x800000ef4c497210 */ /* 0x000fe40007ffe0ff */
[----:B--2---:R-:W-:Y:S02]  /*3f30*/  F2FP.BF16.F32.PACK_AB R98, R82, R83 ;  /* 0x000000535262723e */ /* 0x004fe400000010ff */
[----:B----4-:R-:W-:Y:S01]  /*3f40*/  LEA R74, R75, UR5, 0x1 ;  /* 0x000000054b4a7c11 */ /* 0x010fe2000f8e08ff */
[----:B------:R-:W-:Y:S01]  /*3f50*/  IMAD.IADD R75, R76, 0x1, R248 ;  /* 0x000000014c4b7824 */ /* 0x000fe200078e02f8 */
[----:B------:R-:W-:Y:S02]  /*3f60*/  IADD3 R76, PT, PT, R248, R73, RZ ;  /* 0x00000049f84c7210 */ /* 0x000fe40007ffe0ff */
[----:B---3--:R-:W-:Y:S01]  /*3f70*/  F2FP.BF16.F32.PACK_AB R97, R78, R79 ;  /* 0x0000004f4e61723e */ /* 0x008fe200000010ff */
[----:B------:R-:W-:Y:S06]  /*3f80*/  STS [R74+0x15000], R99 ;  /* 0x015000634a007388 */ /* 0x000fec0000000800 */
[----:B------:R-:W-:Y:S06]  /*3f90*/  STS [R75], R196 ;  /* 0x000000c44b007388 */ /* 0x000fec0000000800 */
[----:B------:R2:W-:Y:S06]  /*3fa0*/  STS [R73+0x10], R98 ;  /* 0x0000106249007388 */ /* 0x0005ec0000000800 */
[----:B------:R3:W-:Y:S06]  /*3fb0*/  STS [R76+0x10], R97 ;  /* 0x000010614c007388 */ /* 0x0007ec0000000800 */
[----:B------:R-:W4:Y:S06]  /*3fc0*/  LDSM.16.M88.4 R44, [R227+0x8000] ;  /* 0x00800000e32c783b */ /* 0x000f2c0000000200 */
[----:B------:R-:W1:Y:S06]  /*3fd0*/  LDSM.16.M88.4 R48, [R219+0x8000] ;  /* 0x00800000db30783b */ /* 0x000e6c0000000200 */
[----:B------:R-:W1:Y:S06]  /*3fe0*/  LDSM.16.M88.4 R52, [R57+0x8000] ;  /* 0x008000003934783b */ /* 0x000e6c0000000200 */
[----:B--2---:R2:W2:Y:S06]  /*3ff0*/  LDG.E R98, desc[UR40][R70.64+0x20] ;  /* 0x0000202846627981 */ /* 0x0044ac000c1e1900 */
[----:B---3--:R-:W2:Y:S01]  /*4000*/  LDG.E R97, desc[UR40][R70.64] ;  /* 0x0000002846617981 */ /* 0x008ea2000c1e1900 */
[C---:B----4-:R-:W-:Y:S08]  /*4010*/  HMMA.16816.F32.BF16 R4, R44.reuse, R132, RZ ;  /* 0x000000842c04723c */ /* 0x050ff000000418ff */
[----:B------:R-:W-:Y:S01]  /*4020*/  HMMA.16816.F32.BF16 R8, R44, R134, RZ ;  /* 0x000000862c08723c */ /* 0x000fe200000418ff */
[----:B------:R-:W3:Y:S11]  /*4030*/  LDSM.16.M88.4 R44, [R56+0x8000] ;  /* 0x00800000382c783b */ /* 0x000ef60000000200 */
[C---:B-1----:R-:W-:Y:S08]  /*4040*/  HMMA.16816.F32.BF16 R4, R48.reuse, R136, R4 ;  /* 0x000000883004723c */ /* 0x042ff00000041804 */
[----:B------:R-:W-:Y:S01]  /*4050*/  HMMA.16816.F32.BF16 R8, R48, R138, R8 ;  /* 0x0000008a3008723c */ /* 0x000fe20000041808 */
[----:B------:R-:W1:Y:S11]  /*4060*/  LDSM.16.M88.4 R48, [R227+0xa000] ;  /* 0x00a00000e330783b */ /* 0x000e760000000200 */
[C---:B------:R-:W-:Y:S08]  /*4070*/  HMMA.16816.F32.BF16 R4, R52.reuse, R140, R4 ;  /* 0x0000008c3404723c */ /* 0x040ff00000041804 */
[----:B------:R-:W-:Y:S01]  /*4080*/  HMMA.16816.F32.BF16 R8, R52, R142, R8 ;  /* 0x0000008e3408723c */ /* 0x000fe20000041808 */
[----:B------:R-:W4:Y:S11]  /*4090*/  LDSM.16.M88.4 R52, [R219+0xa000] ;  /* 0x00a00000db34783b */ /* 0x000f360000000200 */
[C---:B---3--:R-:W-:Y:S08]  /*40a0*/  HMMA.16816.F32.BF16 R4, R44.reuse, R144, R4 ;  /* 0x000000902c04723c */ /* 0x048ff00000041804 */
[----:B------:R-:W-:Y:S01]  /*40b0*/  HMMA.16816.F32.BF16 R8, R44, R146, R8 ;  /* 0x000000922c08723c */ /* 0x000fe20000041808 */
[----:B------:R-:W3:Y:S11]  /*40c0*/  LDSM.16.M88.4 R44, [R57+0xa000] ;  /* 0x00a00000392c783b */ /* 0x000ef60000000200 */
[C---:B-1----:R-:W-:Y:S08]  /*40d0*/  HMMA.16816.F32.BF16 R4, R48.reuse, R148, R4 ;  /* 0x000000943004723c */ /* 0x042ff00000041804 */
[----:B------:R-:W-:Y:S01]  /*40e0*/  HMMA.16816.F32.BF16 R8, R48, R150, R8 ;  /* 0x000000963008723c */ /* 0x000fe20000041808 */
[----:B------:R-:W1:Y:S11]  /*40f0*/  LDSM.16.M88.4 R48, [R56+0xa000] ;  /* 0x00a000003830783b */ /* 0x000e760000000200 */
[C---:B----4-:R-:W-:Y:S08]  /*4100*/  HMMA.16816.F32.BF16 R4, R52.reuse, R152, R4 ;  /* 0x000000983404723c */ /* 0x050ff00000041804 */
        /* <DEDUP_REMOVED lines=24> */
[----:B------:R-:W-:Y:S11]  /*4290*/  HMMA.16816.F32.BF16 R8, R48, R186, R8 ;  /* 0x000000ba3008723c */ /* 0x000ff60000041808 */
[----:B------:R-:W-:Y:S01]  /*42a0*/  @!UPT UIADD3 URZ, UPT, UPT, URZ, URZ, URZ ;  /* 0x000000fffffff290 */ /* 0x000fe2000fffe0ff */
[C---:B----4-:R-:W-:Y:S08]  /*42b0*/  HMMA.16816.F32.BF16 R4, R52.reuse, R188, R4 ;  /* 0x000000bc3404723c */ /* 0x050ff00000041804 */
[----:B------:R-:W-:Y:S11]  /*42c0*/  HMMA.16816.F32.BF16 R8, R52, R190, R8 ;  /* 0x000000be3408723c */ /* 0x000ff60000041808 */
[----:B------:R-:W-:Y:S01]  /*42d0*/  @!UPT UIADD3 URZ, UPT, UPT, URZ, URZ, URZ ;  /* 0x000000fffffff290 */ /* 0x000fe2000fffe0ff */
[C---:B---3--:R-:W-:Y:S08]  /*42e0*/  HMMA.16816.F32.BF16 R4, R44.reuse, R192, R4 ;  /* 0x000000c02c04723c */ /* 0x048ff00000041804 */
[----:B------:R-:W-:Y:S03]  /*42f0*/  HMMA.16816.F32.BF16 R8, R44, R194, R8 ;  /* 0x000000c22c08723c */ /* 0x000fe60000041808 */
[----:B------:R-:W-:Y:S02]  /*4300*/  LOP3.LUT R44, R89, 0xe0, RZ, 0xc0, !PT ;  /* 0x000000e0592c7812 */ /* 0x000fe400078ec0ff */
[----:B------:R-:W-:Y:S02]  /*4310*/  LOP3.LUT R46, R92, 0x38, R229, 0xf8, !PT ;  /* 0x000000385c2e7812 */ /* 0x000fe400078ef8e5 */
[----:B------:R-:W-:Y:S02]  /*4320*/  LOP3.LUT R44, R44, 0x100, R221, 0xf8, !PT ;  /* 0x000001002c2c7812 */ /* 0x000fe400078ef8dd */
[----:B------:R-:W-:Y:S02]  /*4330*/  LOP3.LUT R231, R231, R46, R91, 0xf6, !PT ;  /* 0x0000002ee7e77212 */ /* 0x000fe400078ef65b */
[----:B------:R-:W-:Y:S01]  /*4340*/  SHF.R.U32.HI R45, RZ, 0x3, R44 ;  /* 0x00000003ff2d7819 */ /* 0x000fe2000001162c */
[----:B--2---:R-:W-:Y:S01]  /*4350*/  FADD.FTZ R71, -R97, R5 ;  /* 0x0000000561477221 */ /* 0x004fe20000010100 */
[----:B------:R-:W-:Y:S02]  /*4360*/  LEA R231, R231, UR5, 0x1 ;  /* 0x00000005e7e77c11 */ /* 0x000fe4000f8e08ff */
[----:B------:R-:W-:Y:S01]  /*4370*/  LOP3.LUT R45, R68, 0x38, R45, 0x78, !PT ;  /* 0x00000038442d7812 */ /* 0x000fe200078e782d */
[C---:B------:R-:W-:Y:S01]  /*4380*/  FADD.FTZ R68, -R97.reuse, R4 ;  /* 0x0000000461447221 */ /* 0x040fe20000010100 */
[----:B------:R-:W-:Y:S02]  /*4390*/  FMUL.FTZ R71, R84, R71 ;  /* 0x0000004754477220 */ /* 0x000fe40000410000 */
[----:B------:R-:W-:Y:S01]  /*43a0*/  FADD.FTZ R70, -R97, R8 ;  /* 0x0000000861467221 */ /* 0x000fe20000010100 */
[----:B------:R-:W-:Y:S01]  /*43b0*/  FMUL.FTZ R68, R85, R68 ;  /* 0x0000004455447220 */ /* 0x000fe20000410000 */
[----:B------:R-:W-:Y:S01]  /*43c0*/  FMUL.FTZ R71, R72, R71 ;  /* 0x0000004748477220 */ /* 0x000fe20000410000 */
[C---:B------:R-:W-:Y:S01]  /*43d0*/  FADD.FTZ R72, -R98.reuse, R6 ;  /* 0x0000000662487221 */ /* 0x040fe20000010100 */
[----:B------:R-:W-:Y:S01]  /*43e0*/  FMUL.FTZ R70, R83, R70 ;  /* 0x0000004653467220 */ /* 0x000fe20000410000 */
[----:B------:R-:W-:Y:S01]  /*43f0*/  FMUL.FTZ R68, R69, R68 ;  /* 0x0000004445447220 */ /* 0x000fe20000410000 */
[C---:B------:R-:W-:Y:S01]  /*4400*/  FADD.FTZ R69, -R98.reuse, R7 ;  /* 0x0000000762457221 */ /* 0x040fe20000010100 */
[----:B------:R-:W-:Y:S01]  /*4410*/  FADD.FTZ R97, -R97, R9 ;  /* 0x0000000961617221 */ /* 0x000fe20000010100 */
[----:B------:R-:W-:Y:S01]  /*4420*/  FADD.FTZ R83, -R98, R11 ;  /* 0x0000000b62537221 */ /* 0x000fe20000010100 */
[----:B------:R-:W-:Y:S01]  /*4430*/  FMUL.FTZ R72, R81, R72 ;  /* 0x0000004851487220 */ /* 0x000fe20000410000 */
[----:B------:R-:W-:Y:S01]  /*4440*/  FMUL.FTZ R69, R80, R69 ;  /* 0x0000004550457220 */ /* 0x000fe20000410000 */
[----:B------:R-:W-:Y:S01]  /*4450*/  FMUL.FTZ R97, R82, R97 ;  /* 0x0000006152617220 */ /* 0x000fe20000410000 */
[----:B------:R-:W-:Y:S01]  /*4460*/  FMUL.FTZ R83, R78, R83 ;  /* 0x000000534e537220 */ /* 0x000fe20000410000 */
[----:B------:R-:W-:Y:S01]  /*4470*/  FMUL.FTZ R72, R77, R72 ;  /* 0x000000484d487220 */ /* 0x000fe20000410000 */
[----:B------:R-:W-:Y:S01]  /*4480*/  FMUL.FTZ R78, R93, UR12 ;  /* 0x0000000c5d4e7c20 */ /* 0x000fe20008410000 */
[----:B------:R-:W-:Y:S01]  /*4490*/  FMUL.FTZ R69, R96, R69 ;  /* 0x0000004560457220 */ /* 0x000fe20000410000 */
[----:B------:R-:W-:Y:S01]  /*44a0*/  FADD.FTZ R82, -R98, R10 ;  /* 0x0000000a62527221 */ /* 0x000fe20000010100 */
[----:B------:R-:W-:Y:S01]  /*44b0*/  F2FP.BF16.F32.PACK_AB R71, R71, R68 ;  /* 0x000000444747723e */ /* 0x000fe200000010ff */
[----:B------:R-:W-:Y:S01]  /*44c0*/  FMUL.FTZ R97, R78, R97 ;  /* 0x000000614e617220 */ /* 0x000fe20000410000 */
        /* <DEDUP_REMOVED lines=8> */
[----:B------:R-:W-:Y:S02]  /*4550*/  LOP3.LUT R44, R45, R44, RZ, 0x3c, !PT ;  /* 0x0000002c2d2c7212 */ /* 0x000fe400078e3cff */
[----:B------:R-:W-:Y:S03]  /*4560*/  F2FP.BF16.F32.PACK_AB R83, R83, R82 ;  /* 0x000000525353723e */ /* 0x000fe600000010ff */
[----:B------:R-:W-:Y:S01]  /*4570*/  STS [R73+-0xff0], R70 ;  /* 0xfff0104649007388 */ /* 0x000fe20000000800 */
[C---:B------:R-:W-:Y:S02]  /*4580*/  LEA R45, R44.reuse, UR4, 0x1 ;  /* 0x000000042c2d7c11 */ /* 0x040fe4000f8e08ff */
[----:B------:R-:W-:Y:S03]  /*4590*/  LEA R232, R44, UR5, 0x1 ;  /* 0x000000052ce87c11 */ /* 0x000fe6000f8e08ff */
[----:B------:R-:W-:Y:S01]  /*45a0*/  STS [R76+-0xff0], R83 ;  /* 0xfff010534c007388 */ /* 0x000fe20000000800 */
[----:B------:R-:W-:Y:S01]  /*45b0*/  IADD3 R93, PT, PT, R222, R45, RZ ;  /* 0x0000002dde5d7210 */ /* 0x000fe20007ffe0ff */
        /* <DEDUP_REMOVED lines=49> */
[----:B------:R-:W-:Y:S02]  /*48d0*/  LOP3.LUT R49, R49, 0x8, R230, 0x78, !PT ;  /* 0x0000000831317812 */ /* 0x000fe400078e78e6 */
[-C--:B------:R-:W-:Y:S03]  /*48e0*/  HMMA.16816.F32.BF16 R20, R56, R54.reuse, R20 ;  /* 0x000000363814723c */ /* 0x080fe60000041814 */
[----:B------:R-:W-:Y:S02]  /*48f0*/  LOP3.LUT R233, R233, R90, RZ, 0xfc, !PT ;  /* 0x0000005ae9e97212 */ /* 0x000fe400078efcff */
[----:B------:R-:W-:Y:S02]  /*4900*/  LEA R212, R49, R212, 0x1 ;  /* 0x000000d431d47211 */ /* 0x000fe400078e08ff */
[----:B------:R-:W-:Y:S01]  /*4910*/  LEA R233, R233, UR5, 0x1 ;  /* 0x00000005e9e97c11 */ /* 0x000fe2000f8e08ff */
[C---:B------:R-:W-:Y:S08]  /*4920*/  HMMA.16816.F32.BF16 R24, R44.reuse, R54, R24 ;  /* 0x000000362c18723c */ /* 0x040ff00000041818 */
        /* <DEDUP_REMOVED lines=68> */
.L_x_326:
        /* <DEDUP_REMOVED lines=12> */
[----:B------:R4:W-:Y:S04]  /*4e30*/  LDSM.16.M88.4 R208, [R76+0x14800] ;  /* 0x014800004cd0783b */ /* 0x0009e80000000200 */
[----:B------:R-:W4:Y:S04]  /*4e40*/  LDSM.16.MT88.4 R204, [R233+0x10800] ;  /* 0x01080000e9cc783b */ /* 0x000f280000004200 */
[----:B------:R-:W-:Y:S01]  /*4e50*/  LDSM.16.MT88.4 R212, [R233+0x13800] ;  /* 0x01380000e9d4783b */ /* 0x000fe20000004200 */
        /* <DEDUP_REMOVED lines=19> */
[C---:B------:R-:W-:Y:S04]  /*4f90*/  IMAD.U32 R205, R252.reuse, -0x40, RZ ;  /* 0xffffffc0fccd7824 */ /* 0x040fe800078e00ff */
[-C--:B------:R-:W-:Y:S03]  /*4fa0*/  HMMA.16816.F32.BF16 R44, R208, R206.reuse, R44 ;  /* 0x000000ced02c723c */ /* 0x080fe6000004182c */
[C---:B------:R-:W-:Y:S04]  /*4fb0*/  LEA R240, P0, R205.reuse, R240, 0x2 ;  /* 0x000000f0cdf07211 */ /* 0x040fe800078010ff */
[----:B------:R-:W-:Y:S01]  /*4fc0*/  LEA.HI.X.SX32 R241, R205, R241, 0x2, P0 ;  /* 0x000000f1cdf17211 */ /* 0x000fe200000f16ff */
[C---:B------:R-:W-:Y:S01]  /*4fd0*/  HMMA.16816.F32.BF16 R48, R200.reuse, R206, R48 ;  /* 0x000000cec830723c */ /* 0x040fe20000041830 */
[----:B------:R-:W2:Y:S07]  /*4fe0*/  LDSM.16.MT88.4 R204, [R233+0x12800] ;  /* 0x01280000e9cc783b */ /* 0x000eae0000004200 */
[-C--:B-1----:R-:W-:Y:S08]  /*4ff0*/  HMMA.16816.F32.BF16 R52, R200, R196.reuse, R52 ;  /* 0x000000c4c834723c */ /* 0x082ff00000041834 */
[C---:B------:R-:W-:Y:S04]  /*5000*/  HMMA.16816.F32.BF16 R56, R208.reuse, R196, R56 ;  /* 0x000000c4d038723c */ /* 0x040fe80000041838 */
[C---:B------:R-:W-:Y:S04]  /*5010*/  IMAD.SHL.U32 R197, R252.reuse, 0x8, RZ ;  /* 0x00000008fcc57824 */ /* 0x040fe800078e00ff */
[-C--:B------:R-:W-:Y:S08]  /*5020*/  HMMA.16816.F32.BF16 R60, R208, R198.reuse, R60 ;  /* 0x000000c6d03c723c */ /* 0x080ff0000004183c */
[C---:B------:R-:W-:Y:S04]  /*5030*/  HMMA.16816.F32.BF16 R64, R200.reuse, R198, R64 ;  /* 0x000000c6c840723c */ /* 0x040fe80000041840 */
[C---:B------:R-:W-:Y:S04]  /*5040*/  LEA R198, P0, R197.reuse, R240, 0x2 ;  /* 0x000000f0c5c67211 */ /* 0x040fe800078010ff */
[-C--:B--2---:R-:W-:Y:S03]  /*5050*/  HMMA.16816.F32.BF16 R68, R200, R204.reuse, R68 ;  /* 0x000000ccc844723c */ /* 0x084fe60000041844 */
[----:B------:R-:W-:Y:S05]  /*5060*/  LEA.HI.X.SX32 R199, R197, R241, 0x2, P0 ;  /* 0x000000f1c5c77211 */ /* 0x000fea00000f16ff */
[C---:B------:R-:W-:Y:S04]  /*5070*/  HMMA.16816.F32.BF16 R72, R208.reuse, R204, R72 ;  /* 0x000000ccd048723c */ /* 0x040fe80000041848 */
[C---:B------:R-:W-:Y:S04]  /*5080*/  LEA R204, P0, R252.reuse, R198, 0x5 ;  /* 0x000000c6fccc7211 */ /* 0x040fe800078028ff */
[-C--:B------:R-:W-:Y:S03]  /*5090*/  HMMA.16816.F32.BF16 R76, R208, R206.reuse, R76 ;  /* 0x000000ced04c723c */ /* 0x080fe6000004184c */
[C---:B------:R-:W-:Y:S05]  /*50a0*/  LEA.HI.X.SX32 R205, R252.reuse, R199, 0x5, P0 ;  /* 0x000000c7fccd7211 */ /* 0x040fea00000f2eff */
[C---:B------:R-:W-:Y:S04]  /*50b0*/  HMMA.16816.F32.BF16 R80, R200.reuse, R206, R80 ;  /* 0x000000cec850723c */ /* 0x040fe80000041850 */
[C---:B------:R-:W-:Y:S04]  /*50c0*/  LEA R206, P0, R252.reuse, R204, 0x5 ;  /* 0x000000ccfcce7211 */ /* 0x040fe800078028ff */
[-C--:B------:R-:W-:Y:S03]  /*50d0*/  HMMA.16816.F32.BF16 R84, R200, R212.reuse, R84 ;  /* 0x000000d4c854723c */ /* 0x080fe60000041854 */
        /* <DEDUP_REMOVED lines=14> */
[C---:B------:R-:W-:Y:S02]  /*51c0*/  LEA.HI.X.SX32 R209, R252.reuse, R211, 0x5, P0 ;  /* 0x000000d3fcd17211 */ /* 0x040fe400000f2eff */
[C---:B------:R-:W-:Y:S01]  /*51d0*/  LEA R214, P0, R252.reuse, R208, 0x5 ;  /* 0x000000d0fcd67211 */ /* 0x040fe200078028ff */
[----:B------:R1:W5:Y:S03]  /*51e0*/  @P1 LDG.E R235, desc[UR40][R200.64+-0xe0] ;  /* 0xffff2028c8eb1981 */ /* 0x000366000c1e1900 */
[C---:B------:R-:W-:Y:S01]  /*51f0*/  LEA.HI.X.SX32 R215, R252.reuse, R209, 0x5, P0 ;  /* 0x000000d1fcd77211 */ /* 0x040fe200000f2eff */
[----:B------:R2:W-:Y:S04]  /*5200*/  REDG.E.ADD.F32.FTZ.RN.STRONG.GPU desc[UR40][R240.64], R4 ;  /* 0x00000004f00079a6 */ /* 0x0005e8000c12f328 */
[----:B------:R3:W-:Y:S01]  /*5210*/  REDG.E.ADD.F32.FTZ.RN.STRONG.GPU desc[UR40][R198.64], R5 ;  /* 0x00000005c60079a6 */ /* 0x0007e2000c12f328 */
[C---:B------:R-:W-:Y:S03]  /*5220*/  IMAD.WIDE R202, R252.reuse, -0xc0, R214 ;  /* 0xffffff40fcca7825 */ /* 0x040fe600078e02d6 */
        /* <DEDUP_REMOVED lines=14> */
[C---:B------:R-:W-:Y:S01]  /*5310*/  LEA R196, P0, R252.reuse, R198, 0x5 ;  /* 0x000000c6fcc47211 */ /* 0x040fe200078028ff */
[----:B------:R3:W-:Y:S03]  /*5320*/  REDG.E.ADD.F32.FTZ.RN.STRONG.GPU desc[UR40][R200.64+0x80], R50 ;  /* 0x00008032c80079a6 */ /* 0x0007e6000c12f328 */
[C---:B------:R-:W-:Y:S01]  /*5330*/  LEA.HI.X.SX32 R197, R252.reuse, R199, 0x5, P0 ;  /* 0x000000c7fcc57211 */ /* 0x040fe200000f2eff */
[----:B------:R3:W-:Y:S01]  /*5340*/  REDG.E.ADD.F32.FTZ.RN.STRONG.GPU desc[UR40][R4.64+0x80], R51 ;  /* 0x00008033040079a6 */ /* 0x0007e2000c12f328 */
[C---:B----4-:R-:W-:Y:S03]  /*5350*/  LEA R204, P0, R252.reuse, R196, 0x5 ;  /* 0x000000c4fccc7211 */ /* 0x050fe600078028ff */
[----:B------:R4:W-:Y:S01]  /*5360*/  REDG.E.ADD.F32.FTZ.RN.STRONG.GPU desc[UR40][R198.64+0x80], R44 ;  /* 0x0000802cc60079a6 */ /* 0x0009e2000c12f328 */
[C---:B------:R-:W-:Y:S02]  /*5370*/  LEA.HI.X.SX32 R205, R252.reuse, R197, 0x5, P0 ;  /* 0x000000c5fccd7211 */ /* 0x040fe400000f2eff */
[C---:B------:R-:W-:Y:S01]  /*5380*/  LEA R206, P0, R252.reuse, R204, 0x5 ;  /* 0x000000ccfcce7211 */ /* 0x040fe200078028ff */
[----:B------:R4:W-:Y:S03]  /*5390*/  REDG.E.ADD.F32.FTZ.RN.STRONG.GPU desc[UR40][R196.64+0x80], R45 ;  /* 0x0000802dc40079a6 */ /* 0x0009e6000c12f328 */
[C---:B------:R-:W-:Y:S01]  /*53a0*/  LEA.HI.X.SX32 R207, R252.reuse, R205, 0x5, P0 ;  /* 0x000000cdfccf7211 */ /* 0x040fe200000f2eff */
[----:B------:R4:W-:Y:S04]  /*53b0*/  REDG.E.ADD.F32.FTZ.RN.STRONG.GPU desc[UR40][R204.64+0x80], R46 ;  /* 0x0000802ecc0079a6 */ /* 0x0009e8000c12f328 */
        /* <DEDUP_REMOVED lines=15> */
[C---:B--2---:R-:W-:Y:S03]  /*54b0*/  LEA R214, P0, R252.reuse, R208, 0x5 ;  /* 0x000000d0fcd67211 */ /* 0x044fe600078028ff */
[----:B------:R2:W-:Y:S01]  /*54c0*/  REDG.E.ADD.F32.FTZ.RN.STRONG.GPU desc[UR40][R208.64+0x100], R57 ;  /* 0x00010039d00079a6 */ /* 0x0005e2000c12f328 */
[C---:B------:R-:W-:Y:S02]  /*54d0*/  LEA.HI.X.SX32 R215, R252.reuse, R209, 0x5, P0 ;  /* 0x000000d1fcd77211 */ /* 0x040fe400000f2eff */
[C---:B------:R-:W-:Y:S03]  /*54e0*/  LEA R10, P0, R252.reuse, R214, 0x5 ;  /* 0x000000d6fc0a7211 */ /* 0x040fe600078028ff */
[----:B------:R2:W-:Y:S01]  /*54f0*/  REDG.E.ADD.F32.FTZ.RN.STRONG.GPU desc[UR40][R214.64+0x100], R58 ;  /* 0x0001003ad60079a6 */ /* 0x0005e2000c12f328 */
[C---:B------:R-:W-:Y:S03]  /*5500*/  LEA.HI.X.SX32 R11, R252.reuse, R215, 0x5, P0 ;  /* 0x000000d7fc0b7211 */ /* 0x040fe600000f2eff */
[C---:B---3--:R-:W-:Y:S02]  /*5510*/  IMAD.WIDE R202, R252.reuse, -0xc0, R10 ;  /* 0xffffff40fcca7825 */ /* 0x048fe400078e020a */
        /* <DEDUP_REMOVED lines=44> */
[----:B------:R3:W-:Y:S01]  /*57e0*/  REDG.E.ADD.F32.FTZ.RN.STRONG.GPU desc[UR40][R240.64+0x280], R80 ;  /* 0x00028050f00079a6 */ /* 0x0007e2000c12f328 */
[C---:B------:R-:W-:Y:S03]  /*57f0*/  LEA.HI.X.SX32 R55, R252.reuse, R211, 0x5, P0 ;  /* 0x000000d3fc377211 */ /* 0x040fe600000f2eff */
[----:B------:R-:W-:Y:S01]  /*5800*/  REDG.E.ADD.F32.FTZ.RN.STRONG.GPU desc[UR40][R210.64+0x280], R81 ;  /* 0x00028051d20079a6 */ /* 0x000fe2000c12f328 */
[C---:B-1----:R-:W-:Y:S03]  /*5810*/  LEA R8, P0, R252.reuse, R54, 0x5 ;  /* 0x00000036fc087211 */ /* 0x042fe600078028ff */
[----:B------:R-:W-:Y:S01]  /*5820*/  REDG.E.ADD.F32.FTZ.RN.STRONG.GPU desc[UR40][R54.64+0x280], R82 ;  /* 0x00028052360079a6 */ /* 0x000fe2000c12f328 */
[C---:B------:R-:W-:Y:S02]  /*5830*/  LEA.HI.X.SX32 R9, R252.reuse, R55, 0x5, P0 ;  /* 0x00000037fc097211 */ /* 0x040fe400000f2eff */
[C---:B--2---:R-:W-:Y:S01]  /*5840*/  LEA R208, P0, R252.reuse, R8, 0x5 ;  /* 0x00000008fcd07211 */ /* 0x044fe200078028ff */
        /* <DEDUP_REMOVED lines=8> */
[----:B------:R-:W-:Y:S01]  /*58d0*/  LEA.HI.X.SX32 R57, R252, R215, 0x5, P0 ;  /* 0x000000d7fc397211 */ /* 0x000fe200000f2eff */
[----:B---3--:R-:W-:Y:S01]  /*58e0*/  VIADD R80, R232, 0x20 ;  /* 0x00000020e8507836 */ /* 0x008fe20000000000 */
        /* <DEDUP_REMOVED lines=22> */
[----:B------:R2:W-:Y:S01]  /*5a50*/  REDG.E.ADD.F32.FTZ.RN.STRONG.GPU desc[UR40][R200.64+0x300], R89 ;  /* 0x00030059c80079a6 */ /* 0x0005e2000c12f328 */
        /* <DEDUP_REMOVED lines=8> */
[C---:B------:R-:W-:Y:S01]  /*5ae0*/  LEA.HI.X.SX32 R199, R252.reuse, R61, 0x5, P0 ;  /* 0x0000003dfcc77211 */ /* 0x040fe200000f2eff */
[----:B-1----:R-:W1:Y:S01]  /*5af0*/  S2R R88, SR_TID.X ;  /* 0x0000000000587919 */ /* 0x002e620000002100 */
[C---:B------:R-:W-:Y:S01]  /*5b00*/  LEA R50, P0, R252.reuse, R198, 0x5 ;  /* 0x000000c6fc327211 */ /* 0x040fe200078028ff */
[----:B------:R-:W-:Y:S03]  /*5b10*/  REDG.E.ADD.F32.FTZ.RN.STRONG.GPU desc[UR40][R60.64+0x380], R97 ;  /* 0x000380613c0079a6 */ /* 0x000fe6000c12f328 */
[C---:B------:R-:W-:Y:S02]  /*5b20*/  LEA.HI.X.SX32 R51, R252.reuse, R199, 0x5, P0 ;  /* 0x000000c7fc337211 */ /* 0x040fe400000f2eff */
[C---:B------:R-:W-:Y:S01]  /*5b30*/  LEA R204, P0, R252.reuse, R50, 0x5 ;  /* 0x00000032fccc7211 */ /* 0x040fe200078028ff */
[----:B------:R-:W-:Y:S03]  /*5b40*/  REDG.E.ADD.F32.FTZ.RN.STRONG.GPU desc[UR40][R198.64+0x380], R98 ;  /* 0x00038062c60079a6 */ /* 0x000fe6000c12f328 */
[C---:B------:R-:W-:Y:S01]  /*5b50*/  LEA.HI.X.SX32 R205, R252.reuse, R51, 0x5, P0 ;  /* 0x00000033fccd7211 */ /* 0x040fe200000f2eff */
[----:B------:R-:W-:Y:S01]  /*5b60*/  REDG.E.ADD.F32.FTZ.RN.STRONG.GPU desc[UR40][R50.64+0x380], R99 ;  /* 0x00038063320079a6 */ /* 0x000fe2000c12f328 */
[C---:B------:R-:W-:Y:S03]  /*5b70*/  LEA R62, P0, R252.reuse, R204, 0x5 ;  /* 0x000000ccfc3e7211 */ /* 0x040fe600078028ff */
[----:B------:R3:W-:Y:S01]  /*5b80*/  REDG.E.ADD.F32.FTZ.RN.STRONG.GPU desc[UR40][R204.64+0x380], R92 ;  /* 0x0003805ccc0079a6 */ /* 0x0007e2000c12f328 */
[C---:B------:R-:W-:Y:S02]  /*5b90*/  LEA.HI.X.SX32 R63, R252.reuse, R205, 0x5, P0 ;  /* 0x000000cdfc3f7211 */ /* 0x040fe400000f2eff */
[C---:B------:R-:W-:Y:S01]  /*5ba0*/  LEA R68, P0, R252.reuse, R62, 0x5 ;  /* 0x0000003efc447211 */ /* 0x040fe200078028ff */
[----:B------:R-:W4:Y:S03]  /*5bb0*/  LDSM.16.MT88.4 R4, [R232+0x14000] ;  /* 0x01400000e804783b */ /* 0x000f260000004200 */
[C---:B------:R-:W-:Y:S01]  /*5bc0*/  LEA.HI.X.SX32 R69, R252.reuse, R63, 0x5, P0 ;  /* 0x0000003ffc457211 */ /* 0x040fe200000f2eff */
[----:B------:R-:W-:Y:S01]  /*5bd0*/  REDG.E.ADD.F32.FTZ.RN.STRONG.GPU desc[UR40][R62.64+0x380], R93 ;  /* 0x0003805d3e0079a6 */ /* 0x000fe2000c12f328 */
[C---:B------:R-:W-:Y:S03]  /*5be0*/  LEA R70, P0, R252.reuse, R68, 0x5 ;  /* 0x00000044fc467211 */ /* 0x040fe600078028ff */
[----:B------:R4:W-:Y:S01]  /*5bf0*/  REDG.E.ADD.F32.FTZ.RN.STRONG.GPU desc[UR40][R68.64+0x380], R94 ;  /* 0x0003805e440079a6 */ /* 0x0009e2000c12f328 */
[----:B------:R-:W-:Y:S02]  /*5c00*/  LEA.HI.X.SX32 R71, R252, R69, 0x5, P0 ;  /* 0x00000045fc477211 */ /* 0x000fe400000f2eff */
[C---:B-1----:R-:W-:Y:S01]  /*5c10*/  LOP3.LUT P0, RZ, R88.reuse, 0x4, RZ, 0xc0, !PT ;  /* 0x0000000458ff7812 */ /* 0x042fe2000780c0ff */
[----:B------:R-:W-:Y:S01]  /*5c20*/  LDSM.16.MT88.4 R48, [R231+0x4000] ;  /* 0x00400000e730783b */ /* 0x000fe20000004200 */
[C---:B--2---:R-:W-:Y:S03]  /*5c30*/  IMAD.SHL.U32 R89, R88.reuse, 0x20, RZ ;  /* 0x0000002058597824 */ /* 0x044fe600078e00ff */
[----:B------:R-:W-:Y:S04]  /*5c40*/  REDG.E.ADD.F32.FTZ.RN.STRONG.GPU desc[UR40][R70.64+0x380], R95 ;  /* 0x0003805f460079a6 */ /* 0x000fe8000c12f328 */
[----:B------:R-:W-:Y:S01]  /*5c50*/  LDSM.16.MT88.4 R68, [R231+0x1000] ;  /* 0x00100000e744783b */ /* 0x000fe20000004200 */
[----:B---3--:R-:W-:Y:S03]  /*5c60*/  IMAD.SHL.U32 R92, R88, 0x40, RZ ;  /* 0x00000040585c7824 */ /* 0x008fe600078e00ff */
[----:B------:R-:W-:Y:S01]  /*5c70*/  @P0 VIADD R80, R232, 0xffffffe0 ;  /* 0xffffffe0e8500836 */ /* 0x000fe20000000000 */
[----:B------:R-:W-:Y:S01]  /*5c80*/  LDSM.16.MT88.4 R76, [R231+0x5800] ;  /* 0x00580000e74c783b */ /* 0x000fe20000004200 */
[C---:B------:R-:W-:Y:S03]  /*5c90*/  LOP3.LUT R90, R92.reuse, 0x200, RZ, 0xc0, !PT ;  /* 0x000002005c5a7812 */ /* 0x040fe600078ec0ff */
[----:B------:R-:W1:Y:S01]  /*5ca0*/  LDSM.16.MT88.4 R44, [R80+0x14000] ;  /* 0x01400000502c783b */ /* 0x000e620000004200 */
[----:B------:R-:W-:Y:S03]  /*5cb0*/  LOP3.LUT R92, R92, 0x1c0, RZ, 0xc0, !PT ;  /* 0x000001c05c5c7812 */ /* 0x000fe600078ec0ff */
[----:B------:R-:W2:Y:S01]  /*5cc0*/  LDSM.16.MT88.4 R60, [R80+0x14400] ;  /* 0x01440000503c783b */ /* 0x000ea20000004200 */
[----:B----4-:R-:W-:Y:S03]  /*5cd0*/  IMAD.SHL.U32 R94, R88, 0x8, RZ ;  /* 0x00000008585e7824 */ /* 0x010fe600078e00ff */
[----:B------:R-:W-:Y:S01]  /*5ce0*/  LDSM.16.MT88.4 R72, [R80+0x14800] ;  /* 0x014800005048783b */ /* 0x000fe20000004200 */
[-C--:B------:R-:W-:Y:S05]  /*5cf0*/  HMMA.16816.F32.BF16 R100, R4, R8.reuse, R100 ;  /* 0x000000080464723c */ /* 0x080fea0000041864 */
[----:B------:R-:W-:Y:S03]  /*5d00*/  LOP3.LUT R91, R94, 0x38, RZ, 0xc0, !PT ;  /* 0x000000385e5b7812 */ /* 0x000fe600078ec0ff */
[C---:B-1----:R-:W-:Y:S08]  /*5d10*/  HMMA.16816.F32.BF16 R104, R44.reuse, R8, R104 ;  /* 0x000000082c68723c */ /* 0x042ff00000041868 */
[-C--:B------:R-:W-:Y:S08]  /*5d20*/  HMMA.16816.F32.BF16 R108, R44, R10.reuse, R108 ;  /* 0x0000000a2c6c723c */ /* 0x080ff0000004186c */
[C---:B------:R-:W-:Y:S01]  /*5d30*/  HMMA.16816.F32.BF16 R112, R4.reuse, R10, R112 ;  /* 0x0000000a0470723c */ /* 0x040fe20000041870 */
[----:B------:R-:W1:Y:S07]  /*5d40*/  LDSM.16.MT88.4 R8, [R232+0x14800] ;  /* 0x01480000e808783b */ /* 0x000e6e0000004200 */
[-C--:B------:R-:W-:Y:S08]  /*5d50*/  HMMA.16816.F32.BF16 R116, R4, R48.reuse, R116 ;  /* 0x000000300474723c */ /* 0x080ff00000041874 */
[C---:B------:R-:W-:Y:S08]  /*5d60*/  HMMA.16816.F32.BF16 R120, R44.reuse, R48, R120 ;  /* 0x000000302c78723c */ /* 0x040ff00000041878 */
[-C--:B------:R-:W-:Y:S01]  /*5d70*/  HMMA.16816.F32.BF16 R124, R44, R50.reuse, R124 ;  /* 0x000000322c7c723c */ /* 0x080fe2000004187c */
[----:B------:R-:W3:Y:S07]  /*5d80*/  LDSM.16.MT88.4 R44, [R231+0x5000] ;  /* 0x00500000e72c783b */ /* 0x000eee0000004200 */
[----:B------:R-:W-:Y:S01]  /*5d90*/  HMMA.16816.F32.BF16 R128, R4, R50, R128 ;  /* 0x000000320480723c */ /* 0x000fe20000041880 */
[----:B------:R-:W-:Y:S04]  /*5da0*/  LDSM.16.MT88.4 R4, [R232+0x14c00] ;  /* 0x014c0000e804783b */ /* 0x000fe80000004200 */
[----:B------:R-:W4:Y:S03]  /*5db0*/  LDSM.16.MT88.4 R48, [R231+0x1800] ;  /* 0x00180000e730783b */ /* 0x000f260000004200 */
[-C--:B------:R-:W-:Y:S08]  /*5dc0*/  HMMA.16816.F32.BF16 R100, R52, R56.reuse, R100 ;  /* 0x000000383464723c */ /* 0x080ff00000041864 */
[C---:B--2---:R-:W-:Y:S08]  /*5dd0*/  HMMA.16816.F32.BF16 R104, R60.reuse, R56, R104 ;  /* 0x000000383c68723c */ /* 0x044ff00000041868 */
[-C--:B------:R-:W-:Y:S08]  /*5de0*/  HMMA.16816.F32.BF16 R108, R60, R58.reuse, R108 ;  /* 0x0000003a3c6c723c */ /* 0x080ff0000004186c */
[C---:B------:R-:W-:Y:S01]  /*5df0*/  HMMA.16816.F32.BF16 R112, R52.reuse, R58, R112 ;  /* 0x0000003a3470723c */ /* 0x040fe20000041870 */
[----:B------:R-:W2:Y:S07]  /*5e00*/  LDSM.16.MT88.4 R56, [R80+0x14c00] ;  /* 0x014c00005038783b */ /* 0x000eae0000004200 */
[-C--:B------:R-:W-:Y:S08]  /*5e10*/  HMMA.16816.F32.BF16 R116, R52, R64.reuse, R116 ;  /* 0x000000403474723c */ /* 0x080ff00000041874 */
[C---:B------:R-:W-:Y:S08]  /*5e20*/  HMMA.16816.F32.BF16 R120, R60.reuse, R64, R120 ;  /* 0x000000403c78723c */ /* 0x040ff00000041878 */
[-C--:B------:R-:W-:Y:S08]  /*5e30*/  HMMA.16816.F32.BF16 R124, R60, R66.reuse, R124 ;  /* 0x000000423c7c723c */ /* 0x080ff0000004187c */
[----:B------:R-:W-:Y:S08]  /*5e40*/  HMMA.16816.F32.BF16 R128, R52, R66, R128 ;  /* 0x000000423480723c */ /* 0x000ff00000041880 */
[-C--:B-1----:R-:W-:Y:S08]  /*5e50*/  HMMA.16816.F32.BF16 R100, R8, R68.reuse, R100 ;  /* 0x000000440864723c */ /* 0x082ff00000041864 */
        /* <DEDUP_REMOVED lines=10> */
[-C--:B----4-:R-:W-:Y:S05]  /*5f00*/  HMMA.16816.F32.BF16 R100, R4, R48.reuse, R100 ;  /* 0x000000300464723c */ /* 0x090fea0000041864 */
[----:B------:R-:W-:Y:S03]  /*5f10*/  LOP3.LUT R8, R94, 0x1e00, RZ, 0xc0, !PT ;  /* 0x00001e005e087812 */ /* 0x000fe600078ec0ff */
[C---:B--2---:R-:W-:Y:S04]  /*5f20*/  HMMA.16816.F32.BF16 R104, R56.reuse, R48, R104 ;  /* 0x000000303868723c */ /* 0x044fe80000041868 */
        /* <DEDUP_REMOVED lines=70> */
.L_x_327:
        /* <DEDUP_REMOVED lines=9> */
[----:B-1----:R-:W-:Y:S01]  /*6420*/  LOP3.LUT R8, R221, 0x38, R0, 0xf8, !PT ;  /* 0x00000038dd087812 */ /* 0x002fe200078ef800 */
        /* <DEDUP_REMOVED lines=101> */
[----:B------:R-:W2:Y:S01]  /*6a80*/  LDCU.64 UR6, c[0x0][0x5c0] ;  /* 0x0000b800ff0677ac */ /* 0x000ea20008000a00 */
[----:B------:R-:W3:Y:S01]  /*6a90*/  LDCU.64 UR4, c[0x0][0x5a8] ;  /* 0x0000b500ff0477ac */ /* 0x000ee20008000a00 */
[----:B------:R-:W-:-:S04]  /*6aa0*/  USHF.R.S32.HI UR10, URZ, 0x1f, UR42 ;  /* 0x0000001fff0a7899 */ /* 0x000fc8000801142a */
[----:B--2---:R-:W-:Y:S02]  /*6ab0*/  UIMAD UR10, UR10, UR6, URZ ;  /* 0x000000060a0a72a4 */ /* 0x004fe4000f8e02ff */
[----:B------:R-:W-:Y:S02]  /*6ac0*/  UIMAD.WIDE.U32 UR12, UR42, UR6, URZ ;  /* 0x000000062a0c72a5 */ /* 0x000fe4000f8e00ff */
[----:B------:R-:W-:-:S04]  /*6ad0*/  UIMAD UR10, UR42, UR7, UR10 ;  /* 0x000000072a0a72a4 */ /* 0x000fc8000f8e020a */
[----:B------:R-:W-:-:S03]  /*6ae0*/  UIADD3 UR11, UPT, UPT, UR13, UR10, URZ ;  /* 0x0000000a0d0b7290 */ /* 0x000fc6000fffe0ff */
[----:B------:R-:W-:Y:S02]  /*6af0*/  UMOV UR10, UR12 ;  /* 0x0000000c000a7c82 */ /* 0x000fe40008000000 */
[----:B---3--:R-:W-:-:S04]  /*6b00*/  UIMAD.WIDE.U32 UR14, UR38, UR4, UR10 ;  /* 0x00000004260e72a5 */ /* 0x008fc8000f8e000a */
[----:B------:R-:W-:-:S06]  /*6b10*/  UIMAD UR5, UR38, UR5, UR15 ;  /* 0x00000005260572a4 */ /* 0x000fcc000f8e020f */
[----:B------:R-:W-:Y:S01]  /*6b20*/  MOV R3, UR5 ;  /* 0x0000000500037c02 */ /* 0x000fe20008000f00 */
[----:B------:R-:W-:Y:S05]  /*6b30*/  BRA `(.L_x_330) ;  /* 0x0000000000187947 */ /* 0x000fea0003800000 */
.L_x_329:
[----:B------:R-:W2:Y:S01]  /*6b40*/  LDCU.64 UR6, c[0x0][0x5c0] ;  /* 0x0000b800ff0677ac */ /* 0x000ea20008000a00 */
[----:B------:R-:W-:-:S04]  /*6b50*/  UIADD3 UR4, UPT, UPT, UR42, UR43, URZ ;  /* 0x0000002b2a047290 */ /* 0x000fc8000fffe0ff */
[----:B--2---:R-:W-:Y:S02]  /*6b60*/  UIMAD.WIDE.U32 UR14, UR4, UR6, URZ ;  /* 0x00000006040e72a5 */ /* 0x004fe4000f8e00ff */
[----:B------:R-:W-:-:S04]  /*6b70*/  UIMAD UR4, UR4, UR7, URZ ;  /* 0x00000007040472a4 */ /* 0x000fc8000f8e02ff */
[----:B------:R-:W-:-:S06]  /*6b80*/  UIADD3 UR4, UPT, UPT, UR15, UR4, URZ ;  /* 0x000000040f047290 */ /* 0x000fcc000fffe0ff */
[----:B------:R-:W-:Y:S02]  /*6b90*/  MOV R3, UR4 ;  /* 0x0000000400037c02 */ /* 0x000fe40008000f00 */
.L_x_330:
[----:B------:R-:W-:Y:S05]  /*6ba0*/  BRA.U UP0, `(.L_x_331) ;  /* 0x00000001002c7547 */ /* 0x000fea000b800000 */
[----:B------:R-:W2:Y:S01]  /*6bb0*/  LDCU.64 UR4, c[0x0][0x5c8] ;  /* 0x0000b900ff0477ac */ /* 0x000ea20008000a00 */
[----:B------:R-:W3:Y:S01]  /*6bc0*/  LDCU.64 UR10, c[0x0][0x5b0] ;  /* 0x0000b600ff0a77ac */ /* 0x000ee20008000a00 */
[----:B------:R-:W-:-:S04]  /*6bd0*/  USHF.R.S32.HI UR12, URZ, 0x1f, UR42 ;  /* 0x0000001fff0c7899 */ /* 0x000fc8000801142a */
[----:B--2---:R-:W-:Y:S02]  /*6be0*/  UIMAD UR12, UR12, UR4, URZ ;  /* 0x000000040c0c72a4 */ /* 0x004fe4000f8e02ff */
[----:B------:R-:W-:Y:S02]  /*6bf0*/  UIMAD.WIDE.U32 UR16, UR42, UR4, URZ ;  /* 0x000000042a1072a5 */ /* 0x000fe4000f8e00ff */
[----:B------:R-:W-:-:S04]  /*6c00*/  UIMAD UR12, UR42, UR5, UR12 ;  /* 0x000000052a0c72a4 */ /* 0x000fc8000f8e020c */
[----:B------:R-:W-:-:S04]  /*6c10*/  UIADD3 UR17, UPT, UPT, UR17, UR12, URZ ;  /* 0x0000000c11117290 */ /* 0x000fc8000fffe0ff */
[----:B---3--:R-:W-:-:S04]  /*6c20*/  UIMAD.WIDE.U32 UR16, UR38, UR10, UR16 ;  /* 0x0000000a261072a5 */ /* 0x008fc8000f8e0010 */
[----:B------:R-:W-:-:S06]  /*6c30*/  UIMAD UR11, UR38, UR11, UR17 ;  /* 0x0000000b260b72a4 */ /* 0x000fcc000f8e0211 */
[----:B------:R-:W-:Y:S01]  /*6c40*/  MOV R0, UR11 ;  /* 0x0000000b00007c02 */ /* 0x000fe20008000f00 */
[----:B------:R-:W-:Y:S06]  /*6c50*/  BRA `(.L_x_332) ;  /* 0x0000000000187947 */ /* 0x000fec0003800000 */
.L_x_331:
[----:B------:R-:W2:Y:S01]  /*6c60*/  LDCU.64 UR4, c[0x0][0x5c8] ;  /* 0x0000b900ff0477ac */ /* 0x000ea20008000a00 */
[----:B------:R-:W-:-:S04]  /*6c70*/  UIADD3 UR10, UPT, UPT, UR42, UR43, URZ ;  /* 0x0000002b2a0a7290 */ /* 0x000fc8000fffe0ff */
[----:B--2---:R-:W-:Y:S02]  /*6c80*/  UIMAD.WIDE.U32 UR16, UR10, UR4, URZ ;  /* 0x000000040a1072a5 */ /* 0x004fe4000f8e00ff */
[----:B------:R-:W-:-:S04]  /*6c90*/  UIMAD UR10, UR10, UR5, URZ ;  /* 0x000000050a0a72a4 */ /* 0x000fc8000f8e02ff */
[----:B------:R-:W-:-:S06]  /*6ca0*/  UIADD3 UR10, UPT, UPT, UR17, UR10, URZ ;  /* 0x0000000a110a7290 */ /* 0x000fcc000fffe0ff */
[----:B------:R-:W-:-:S07]  /*6cb0*/  MOV R0, UR10 ;  /* 0x0000000a00007c02 */ /* 0x000fce0008000f00 */
.L_x_332:
[----:B------:R-:W-:Y:S01]  /*6cc0*/  USHF.L.U32 UR10, UR31, 0x5, URZ ;  /* 0x000000051f0a7899 */ /* 0x000fe200080006ff */
[----:B------:R-:W-:Y:S03]  /*6cd0*/  BAR.SYNC.DEFER_BLOCKING 0x0 ;  /* 0x0000000000007b1d */ /* 0x000fe60000010000 */
[----:B------:R-:W-:-:S06]  /*6ce0*/  UIADD3 UR10, UPT, UPT, -UR10, UR39, URZ ;  /* 0x000000270a0a7290 */ /* 0x000fcc000fffe1ff */
[----:B------:R-:W-:-:S13]  /*6cf0*/  ISETP.GE.AND P0, PT, R2, UR10, PT ;  /* 0x0000000a02007c0c */ /* 0x000fda000bf06270 */
[----:B------:R-:W-:Y:S05]  /*6d00*/  @P0 BRA `(.L_x_309) ;  /* 0x0000000000d40947 */ /* 0x000fea0003800000 */
[----:B------:R-:W2:Y:S01]  /*6d10*/  LDCU UR15, c[0x0][0x440] ;  /* 0x00008800ff0f77ac */ /* 0x000ea20008000800 */
[----:B------:R-:W-:Y:S01]  /*6d20*/  MOV R13, RZ ;  /* 0x000000ff000d7202 */ /* 0x000fe20000000f00 */
[----:B------:R-:W-:Y:S01]  /*6d30*/  IMAD.U32 R15, RZ, RZ, UR6 ;  /* 0x00000006ff0f7e24 */ /* 0x000fe2000f8e00ff */
[----:B------:R-:W3:Y:S01]  /*6d40*/  LDC.64 R10, c[0x0][0x5d8] ;  /* 0x00017600ff0a7b82 */ /* 0x000ee20000000a00 */
[----:B------:R-:W-:Y:S01]  /*6d50*/  USHF.L.U32 UR10, UR31, 0x5, URZ ;  /* 0x000000051f0a7899 */ /* 0x000fe200080006ff */
[----:B-1----:R-:W-:Y:S01]  /*6d60*/  IMAD.MOV.U32 R12, RZ, RZ, R91 ;  /* 0x000000ffff0c7224 */ /* 0x002fe200078e005b */
[----:B------:R-:W1:Y:S01]  /*6d70*/  LDS.128 R36, [R45+0x11000] ;  /* 0x011000002d247984 */ /* 0x000e620000000c00 */
[----:B------:R-:W-:Y:S01]  /*6d80*/  IMAD.U32 R46, RZ, RZ, UR4 ;  /* 0x00000004ff2e7e24 */ /* 0x000fe2000f8e00ff */
[----:B------:R-:W-:Y:S02]  /*6d90*/  USHF.R.S32.HI UR11, URZ, 0x1f, UR10 ;  /* 0x0000001fff0b7899 */ /* 0x000fe4000801140a */
[--C-:B------:R-:W-:Y:S01]  /*6da0*/  IMAD.WIDE.U32 R14, R15, UR10, R12.reuse ;  /* 0x0000000a0f0e7c25 */ /* 0x100fe2000f8e000c */
[----:B------:R-:W4:Y:S01]  /*6db0*/  LDC.64 R8, c[0x0][0x5e0] ;  /* 0x00017800ff087b82 */ /* 0x000f220000000a00 */
[----:B------:R-:W-:Y:S01]  /*6dc0*/  UIMAD UR12, UR11, UR6, URZ ;  /* 0x000000060b0c72a4 */ /* 0x000fe2000f8e02ff */
[----:B------:R-:W1:Y:S01]  /*6dd0*/  LDS.128 R32, [R45+0x12000] ;  /* 0x012000002d207984 */ /* 0x000e620000000c00 */
[----:B------:R-:W-:Y:S01]  /*6de0*/  IMAD.WIDE.U32 R46, R46, UR10, R12 ;  /* 0x0000000a2e2e7c25 */ /* 0x000fe2000f8e000c */
[----:B------:R-:W-:Y:S01]  /*6df0*/  IADD3 R48, P0, PT, R14, UR14, RZ ;  /* 0x0000000e0e307c10 */ /* 0x000fe2000ff1e0ff */
[----:B------:R-:W-:Y:S01]  /*6e00*/  UIMAD UR12, UR10, UR7, UR12 ;  /* 0x000000070a0c72a4 */ /* 0x000fe2000f8e020c */
[----:B------:R-:W1:Y:S01]  /*6e10*/  LDS.128 R28, [R45+0x13000] ;  /* 0x013000002d1c7984 */ /* 0x000e620000000c00 */
[----:B--2---:R-:W-:Y:S01]  /*6e20*/  ISETP.GE.AND P3, PT, R91, UR15, PT ;  /* 0x0000000f5b007c0c */ /* 0x004fe2000bf66270 */
[----:B------:R-:W-:Y:S01]  /*6e30*/  UIMAD UR11, UR11, UR4, URZ ;  /* 0x000000040b0b72a4 */ /* 0x000fe2000f8e02ff */
[----:B------:R-:W-:Y:S01]  /*6e40*/  ISETP.GE.AND P2, PT, R4, UR15, PT ;  /* 0x0000000f04007c0c */ /* 0x000fe2000bf46270 */
[----:B------:R-:W-:Y:S01]  /*6e50*/  LDS.128 R24, [R45+0x14000] ;  /* 0x014000002d187984 */ /* 0x000fe20000000c00 */
[----:B------:R-:W-:Y:S01]  /*6e60*/  IADD3.X R49, PT, PT, R3, UR12, R15, P0, !PT ;  /* 0x0000000c03317c10 */ /* 0x000fe200087fe40f */
[----:B------:R-:W-:Y:S01]  /*6e70*/  UIMAD UR11, UR10, UR5, UR11 ;  /* 0x000000050a0b72a4 */ /* 0x000fe2000f8e020b */
[----:B------:R-:W-:Y:S01]  /*6e80*/  IADD3 R46, P0, PT, R46, UR16, RZ ;  /* 0x000000102e2e7c10 */ /* 0x000fe2000ff1e0ff */
[----:B------:R-:W-:Y:S01]  /*6e90*/  LDS.128 R20, [R45+0x15000] ;  /* 0x015000002d147984 */ /* 0x000fe20000000c00 */
[----:B------:R-:W-:Y:S01]  /*6ea0*/  ISETP.GE.AND P1, PT, R5, UR15, PT ;  /* 0x0000000f05007c0c */ /* 0x000fe2000bf26270 */
[----:B------:R-:W2:Y:S01]  /*6eb0*/  LDCU.64 UR12, c[0x0][0x560] ;  /* 0x0000ac00ff0c77ac */ /* 0x000ea20008000a00 */
[----:B---3--:R-:W-:Y:S01]  /*6ec0*/  IMAD.WIDE.U32 R48, R10, UR25, R48 ;  /* 0x000000190a307c25 */ /* 0x008fe2000f8e0030 */
[----:B------:R-:W-:Y:S01]  /*6ed0*/  LDS.128 R16, [R45+0x16000] ;  /* 0x016000002d107984 */ /* 0x000fe20000000c00 */
[----:B------:R-:W-:-:S02]  /*6ee0*/  IADD3.X R47, PT, PT, R0, UR11, R47, P0, !PT ;  /* 0x0000000b002f7c10 */ /* 0x000fc400087fe42f */
[----:B------:R-:W-:Y:S01]  /*6ef0*/  IMAD R49, R11, UR25, R49 ;  /* 0x000000190b317c24 */ /* 0x000fe2000f8e0231 */
[----:B------:R-:W3:Y:S01]  /*6f00*/  @!P3 LDS.128 R12, [R45+0x10000] ;  /* 0x010000002d0cb984 */ /* 0x000ee20000000c00 */
[----:B------:R-:W1:Y:S01]  /*6f10*/  LDCU.64 UR10, c[0x0][0x568] ;  /* 0x0000ad00ff0a77ac */ /* 0x000e620008000a00 */
        /* <DEDUP_REMOVED lines=10> */
[----:B-1----:R-:W-:-:S03]  /*6fc0*/  LEA R6, P4, R46, UR10, 0x1 ;  /* 0x0000000a2e067c11 */ /* 0x002fc6000f8808ff */
[----:B------:R2:W-:Y:S01]  /*6fd0*/  @!P2 STG.E.128 desc[UR40][R4.64+0x80], R36 ;  /* 0x000080240400a986 */ /* 0x0005e2000c101d28 */
[----:B------:R-:W-:-:S03]  /*6fe0*/  LEA.HI.X R7, R46, UR11, R2, 0x1, P4 ;  /* 0x0000000b2e077c11 */ /* 0x000fc6000a0f0c02 */
[----:B------:R2:W-:Y:S04]  /*6ff0*/  @!P1 STG.E.128 desc[UR40][R4.64+0x100], R32 ;  /* 0x0001002004009986 */ /* 0x0005e8000c101d28 */
[----:B------:R2:W-:Y:S04]  /*7000*/  @!P0 STG.E.128 desc[UR40][R4.64+0x180], R28 ;  /* 0x0001801c04008986 */ /* 0x0005e8000c101d28 */
[----:B---3--:R2:W-:Y:S04]  /*7010*/  @!P3 STG.E.128 desc[UR40][R4.64], R12 ;  /* 0x0000000c0400b986 */ /* 0x0085e8000c101d28 */
[----:B------:R2:W-:Y:S04]  /*7020*/  @!P3 STG.E.128 desc[UR40][R6.64], R24 ;  /* 0x000000180600b986 */ /* 0x0005e8000c101d28 */
[----:B------:R2:W-:Y:S04]  /*7030*/  @!P2 STG.E.128 desc[UR40][R6.64+0x80], R20 ;  /* 0x000080140600a986 */ /* 0x0005e8000c101d28 */
[----:B------:R2:W-:Y:S04]  /*7040*/  @!P1 STG.E.128 desc[UR40][R6.64+0x100], R16 ;  /* 0x0001001006009986 */ /* 0x0005e8000c101d28 */
[----:B----4-:R2:W-:Y:S02]  /*7050*/  @!P0 STG.E.128 desc[UR40][R6.64+0x180], R40 ;  /* 0x0001802806008986 */ /* 0x0105e4000c101d28 */
.L_x_309:
[----:B------:R-:W-:Y:S05]  /*7060*/  BSYNC.RECONVERGENT B1 ;  /* 0x0000000000017941 */ /* 0x000fea0003800200 */
.L_x_293:
[----:B------:R-:W1:Y:S01]  /*7070*/  LDCU UR5, c[0x0][0x438] ;  /* 0x00008700ff0577ac */ /* 0x000e620008000800 */
[----:B------:R-:W3:Y:S01]  /*7080*/  LDCU UR6, c[0x0][0x370] ;  /* 0x00006e00ff0677ac */ /* 0x000ee20008000800 */
[----:B-1----:R-:W-:-:S04]  /*7090*/  UIADD3 UR5, UPT, UPT, UR5, 0x1f, URZ ;  /* 0x0000001f05057890 */ /* 0x002fc8000fffe0ff */
[----:B------:R-:W-:Y:S02]  /*70a0*/  USHF.R.S32.HI UR4, URZ, 0x1f, UR5 ;  /* 0x0000001fff047899 */ /* 0x000fe40008011405 */
[----:B---3--:R-:W-:Y:S02]  /*70b0*/  UIADD3 UR31, UPT, UPT, UR6, UR31, URZ ;  /* 0x0000001f061f7290 */ /* 0x008fe4000fffe0ff */
[----:B------:R-:W-:Y:S01]  /*70c0*/  ULEA.HI UR4, UR4, UR5, URZ, 0x5 ;  /* 0x0000000504047291 */ /* 0x000fe2000f8f28ff */
[----:B------:R-:W-:-:S03]  /*70d0*/  UMOV UR6, UR24 ;  /* 0x0000001800067c82 */ /* 0x000fc60008000000 */
[----:B------:R-:W-:-:S04]  /*70e0*/  USHF.R.S32.HI UR4, URZ, 0x5, UR4 ;  /* 0x00000005ff047899 */ /* 0x000fc80008011404 */
[----:B------:R-:W-:-:S09]  /*70f0*/  UISETP.GE.AND UP0, UPT, UR31, UR4, UPT ;  /* 0x000000041f00728c */ /* 0x000fd2000bf06270 */
[----:B------:R-:W-:Y:S05]  /*7100*/  BRA.U !UP0, `(.L_x_333) ;  /* 0xffffff9108847547 */ /* 0x000fea000b83ffff */
[----:B------:R-:W-:Y:S05]  /*7110*/  EXIT ;  /* 0x000000000000794d */ /* 0x000fea0003800000 */
.L_x_334:
        /* <DEDUP_REMOVED lines=14> */
.L_x_2491:


//--------------------- .text._ZN5flash44flash_bwd_dq_dk_dv_loop_seqk_parallel_kernelI23Flash_bwd_kernel_traitsILi256ELi64ELi32ELi8ELi4ELi1ELi2ELb1ELb1EN7cutlass10bfloat16_tE19Flash_kernel_traitsILi256ELi64ELi32ELi8ES3_EELb0ELb0ELb1ELb0ELb0ELb1ELb0EEEvNS_16Flash_bwd_paramsE --------------------------
	.section	.text._ZN5flash44flash_bwd_dq_dk_dv_loop_seqk_parallel_kernelI23Flash_bwd_kernel_traitsILi256ELi64ELi32ELi8ELi4ELi1ELi2ELb1ELb1EN7cutlass10bfloat16_tE19Flash_kernel_traitsILi256ELi64ELi32ELi8ES3_EELb0ELb0ELb1ELb0ELb0ELb1ELb0EEEvNS_16Flash_bwd_paramsE,"ax",@progbits
	.align	128
        .global         _ZN5flash44flash_bwd_dq_dk_dv_loop_seqk_parallel_kernelI23Flash_bwd_kernel_traitsILi256ELi64ELi32ELi8ELi4ELi1ELi2ELb1ELb1EN7cutlass10bfloat16_tE19Flash_kernel_traitsILi256ELi64ELi32ELi8ES3_EELb0ELb0ELb1ELb0ELb0ELb1ELb0EEEvNS_16Flash_bwd_paramsE
        .type           _ZN5flash44flash_bwd_dq_dk_dv_loop_seqk_parallel_kernelI23Flash_bwd_kernel_traitsILi256ELi64ELi32ELi8ELi4ELi1ELi2ELb1ELb1EN7cutlass10bfloat16_tE19Flash_kernel_traitsILi256ELi64ELi32ELi8ES3_EELb0ELb0ELb1ELb0ELb0ELb1ELb0EEEvNS_16Flash_bwd_paramsE,@function
        .size           _ZN5flash44flash_bwd_dq_dk_dv_loop_seqk_parallel_kernelI23Flash_bwd_kernel_traitsILi256ELi64ELi32ELi8ELi4ELi1ELi2ELb1ELb1EN7cutlass10bfloat16_tE19Flash_kernel_traitsILi256ELi64ELi32ELi8ES3_EELb0ELb0ELb1ELb0ELb0ELb1ELb0EEEvNS_16Flash_bwd_paramsE,(.L_x_2492 - _ZN5flash44flash_bwd_dq_dk_dv_loop_seqk_parallel_kernelI23Flash_bwd_kernel_traitsILi256ELi64ELi32ELi8ELi4ELi1ELi2ELb1ELb1EN7cutlass10bfloat16_tE19Flash_kernel_traitsILi256ELi64ELi32ELi8ES3_EELb0ELb0ELb1ELb0ELb0ELb1ELb0EEEvNS_16Flash_bwd_paramsE)
        .other          _ZN5flash44flash_bwd_dq_dk_dv_loop_seqk_parallel_kernelI23Flash_bwd_kernel_traitsILi256ELi64ELi32ELi8ELi4ELi1ELi2ELb1ELb1EN7cutlass10bfloat16_tE19Flash_kernel_traitsILi256ELi64ELi32ELi8ES3_EELb0ELb0ELb1ELb0ELb0ELb1ELb0EEEvNS_16Flash_bwd_paramsE,@"STO_CUDA_ENTRY STV_DEFAULT"
_ZN5flash44flash_bwd_dq_dk_dv_loop_seqk_parallel_kernelI23Flash_bwd_kernel_traitsILi256ELi64ELi32ELi8ELi4ELi1ELi2ELb1ELb1EN7cutlass10bfloat16_tE19Flash_kernel_traitsILi256ELi64ELi32ELi8ES3_EELb0ELb0ELb1ELb0ELb0ELb1ELb0EEEvNS_16Flash_bwd_paramsE:
.text._ZN5flash44flash_bwd_dq_dk_dv_loop_seqk_parallel_kernelI23Flash_bwd_kernel_traitsILi256ELi64ELi32ELi8ELi4ELi1ELi2ELb1ELb1EN7cutlass10bfloat16_tE19Flash_kernel_traitsILi256ELi64ELi32ELi8ES3_EELb0ELb0ELb1ELb0ELb0ELb1ELb0EEEvNS_16Flash_bwd_paramsE:
        /* <DEDUP_REMOVED lines=29> */
.L_x_368:
[----:B-1-3--:R-:W1:Y:S01]  /*01d0*/  LDC.64 R10, c[0x0][0x470] ;  /* 0x00011c00ff0a7b82 */ /* 0x00ae620000000a00 */
[----:B------:R-:W-:-:S07]  /*01e0*/  IMAD.MOV.U32 R232, RZ, RZ, RZ ;  /* 0x000000ffffe87224 */ /* 0x000fce00078e00ff */
[----:B--2---:R-:W2:Y:S08]  /*01f0*/  LDC.64 R8, c[0x0][0x478] ;  /* 0x00011e00ff087b82 */ /* 0x004eb00000000a00 */
[----:B------:R-:W3:Y:S01]  /*0200*/  LDC.64 R6, c[0x0][0x460] ;  /* 0x00011800ff067b82 */ /* 0x000ee20000000a00 */
        /* <DEDUP_REMOVED lines=40> */
.L_x_335:
        /* <DEDUP_REMOVED lines=21> */
[----:B------:R-:W-:Y:S02]  /*05e0*/  @!P4 IMAD R22, R4, R7, R9 ;  /* 0x000000070416c224 */ /* 0x000fe400078e0209 */
[----:B------:R-:W-:Y:S01]  /*05f0*/  @!P4 IMAD.MOV.U32 R23, RZ, RZ, R8 ;  /* 0x000000ffff17c224 */ /* 0x000fe200078e0008 */
        /* <DEDUP_REMOVED lines=18> */
.L_x_337:
[----:B------:R-:W2:Y:S01]  /*0720*/  LDCU.64 UR12, c[0x0][0x3b8] ;  /* 0x00007700ff0c77ac */ /* 0x000ea20008000a00 */
[----:B------:R-:W-:-:S05]  /*0730*/  IADD3 R2, PT, PT, R232, R234, RZ ;  /* 0x000000eae8027210 */ /* 0x000fca0007ffe0ff */
[C---:B--2---:R-:W-:Y:S02]  /*0740*/  IMAD R8, R2.reuse, UR13, RZ ;  /* 0x0000000d02087c24 */ /* 0x044fe4000f8e02ff */
[----:B------:R-:W-:-:S05]  /*0750*/  IMAD.WIDE.U32 R2, R2, UR12, RZ ;  /* 0x0000000c02027c25 */ /* 0x000fca000f8e00ff */
[----:B------:R-:W-:Y:S02]  /*0760*/  IADD3 R8, PT, PT, R3, R8, RZ ;  /* 0x0000000803087210 */ /* 0x000fe40007ffe0ff */
[----:B------:R-:W-:-:S07]  /*0770*/  MOV R9, R2 ;  /* 0x0000000200097202 */ /* 0x000fce0000000f00 */
.L_x_338:
        /* <DEDUP_REMOVED lines=42> */
.L_x_339:
[----:B------:R-:W2:Y:S01]  /*0a20*/  LDCU.64 UR6, c[0x0][0x3c0] ;  /* 0x00007800ff0677ac */ /* 0x000ea20008000a00 */
[----:B------:R-:W-:-:S05]  /*0a30*/  IADD3 R2, PT, PT, R232, R234, RZ ;  /* 0x000000eae8027210 */ /* 0x000fca0007ffe0ff */
[C---:B--2---:R-:W-:Y:S02]  /*0a40*/  IMAD R11, R2.reuse, UR7, RZ ;  /* 0x00000007020b7c24 */ /* 0x044fe4000f8e02ff */
[----:B------:R-:W-:-:S05]  /*0a50*/  IMAD.WIDE.U32 R2, R2, UR6, RZ ;  /* 0x0000000602027c25 */ /* 0x000fca000f8e00ff */
[----:B------:R-:W-:Y:S02]  /*0a60*/  IADD3 R11, PT, PT, R3, R11, RZ ;  /* 0x0000000b030b7210 */ /* 0x000fe40007ffe0ff */
[----:B------:R-:W-:-:S07]  /*0a70*/  MOV R12, R2 ;  /* 0x00000002000c7202 */ /* 0x000fce0000000f00 */
.L_x_340:
        /* <DEDUP_REMOVED lines=29> */
.L_x_341:
[-C--:B------:R-:W-:Y:S02]  /*0c50*/  IMAD R29, R31, R14.reuse, RZ ;  /* 0x0000000e1f1d7224 */ /* 0x080fe400078e02ff */
[----:B------:R-:W-:-:S05]  /*0c60*/  IMAD.WIDE.U32 R16, R30, R14, RZ ;  /* 0x0000000e1e107225 */ /* 0x000fca00078e00ff */
[----:B------:R-:W-:Y:S02]  /*0c70*/  IADD3 R29, PT, PT, R17, R29, RZ ;  /* 0x0000001d111d7210 */ /* 0x000fe40007ffe0ff */
[----:B------:R-:W-:-:S07]  /*0c80*/  MOV R21, R16 ;  /* 0x0000001000157202 */ /* 0x000fce0000000f00 */
.L_x_342:
[----:B------:R-:W2:Y:S01]  /*0c90*/  LDCU.U8 UR8, c[0x0][0x548] ;  /* 0x0000a900ff0877ac */ /* 0x000ea20008000000 */
[----:B------:R-:W-:Y:S01]  /*0ca0*/  SHF.L.U32 R16, R4, 0x7, RZ ;  /* 0x0000000704107819 */ /* 0x000fe200000006ff */
[----:B------:R-:W3:Y:S03]  /*0cb0*/  LDCU.U8 UR14, c[0x0][0x5f0] ;  /* 0x0000be00ff0e77ac */ /* 0x000ee60008000000 */
[----:B------:R-:W-:-:S04]  /*0cc0*/  SEL R3, R16, RZ, P3 ;  /* 0x000000ff10037207 */ /* 0x000fc80001800000 */
[----:B------:R-:W-:-:S04]  /*0cd0*/  IADD3 R3, P0, PT, R19, R3, RZ ;  /* 0x0000000313037210 */ /* 0x000fc80007f1e0ff */
[----:B------:R-:W-:Y:S01]  /*0ce0*/  IADD3.X R25, PT, PT, RZ, R18, RZ, P0, !PT ;  /* 0x00000012ff197210 */ /* 0x000fe200007fe4ff */
[----:B------:R-:W-:Y:S01]  /*0cf0*/  IMAD.WIDE.U32 R34, R3, R30, RZ ;  /* 0x0000001e03227225 */ /* 0x000fe200078e00ff */
[----:B--2---:R-:W-:-:S03]  /*0d00*/  UISETP.NE.AND UP0, UPT, UR8, URZ, UPT ;  /* 0x000000ff0800728c */ /* 0x004fc6000bf05270 */
[----:B------:R-:W-:Y:S02]  /*0d10*/  IMAD R25, R25, R30, RZ ;  /* 0x0000001e19197224 */ /* 0x000fe400078e02ff */
[----:B------:R-:W-:Y:S02]  /*0d20*/  IMAD R30, R13, UR15, RZ ;  /* 0x0000000f0d1e7c24 */ /* 0x000fe4000f8e02ff */
        /* <DEDUP_REMOVED lines=10> */
.L_x_343:
[----:B------:R-:W2:Y:S01]  /*0dd0*/  LDC R24, c[0x0][0x434] ;  /* 0x00010d00ff187b82 */ /* 0x000ea20000000800 */
[----:B------:R-:W-:-:S04]  /*0de0*/  IMAD R3, R4, R27, R13 ;  /* 0x0000001b04037224 */ /* 0x000fc800078e020d */
[----:B--2---:R-:W-:-:S03]  /*0df0*/  IMAD R24, R3, R24, RZ ;  /* 0x0000001803187224 */ /* 0x004fc600078e02ff */
.L_x_344:
        /* <DEDUP_REMOVED lines=12> */
.L_x_345:
[----:B------:R-:W2:Y:S01]  /*0ec0*/  LDC R28, c[0x0][0x444] ;  /* 0x00011100ff1c7b82 */ /* 0x000ea20000000800 */
[----:B------:R-:W-:-:S04]  /*0ed0*/  IMAD R3, R4, R27, R13 ;  /* 0x0000001b04037224 */ /* 0x000fc800078e020d */
[----:B--2---:R-:W-:-:S07]  /*0ee0*/  IMAD R28, R3, R28, RZ ;  /* 0x0000001c031c7224 */ /* 0x004fce00078e02ff */
.L_x_346:
[----:B------:R-:W2:Y:S01]  /*0ef0*/  S2R R14, SR_TID.X ;  /* 0x00000000000e7919 */ /* 0x000ea20000002100 */
[----:B------:R-:W3:Y:S01]  /*0f00*/  LDCU.128 UR8, c[0x0][0x590] ;  /* 0x0000b200ff0877ac */ /* 0x000ee20008000c00 */
[----:B------:R-:W4:Y:S01]  /*0f10*/  LDC R235, c[0x0][0x508] ;  /* 0x00014200ffeb7b82 */ /* 0x000f220000000800 */
[----:B------:R-:W-:Y:S01]  /*0f20*/  IMAD R27, R27, UR15, RZ ;  /* 0x0000000f1b1b7c24 */ /* 0x000fe2000f8e02ff */
[----:B------:R-:W-:Y:S01]  /*0f30*/  ISETP.NE.AND P4, PT, RZ, UR14, PT ;  /* 0x0000000eff007c0c */ /* 0x000fe2000bf85270 */
[----:B------:R-:W5:Y:S01]  /*0f40*/  LDCU.64 UR16, c[0x0][0x3c8] ;  /* 0x00007900ff1077ac */ /* 0x000f620008000a00 */
[C---:B------:R-:W-:Y:S01]  /*0f50*/  IMAD R28, R17.reuse, 0x40, R28 ;  /* 0x00000040111c7824 */ /* 0x040fe200078e021c */
[----:B------:R-:W-:Y:S01]  /*0f60*/  BSSY.RECONVERGENT B1, `(.L_x_336) ;  /* 0x00004f8000017945 */ /* 0x000fe20003800200 */
[----:B------:R-:W-:Y:S01]  /*0f70*/  IMAD R24, R17, 0x40, R24 ;  /* 0x0000004011187824 */ /* 0x000fe200078e0218 */
[----:B------:R-:W1:Y:S01]  /*0f80*/  LDCU.64 UR14, c[0x0][0x380] ;  /* 0x00007000ff0e77ac */ /* 0x000e620008000a00 */
[----:B------:R-:W5:Y:S01]  /*0f90*/  LDC.64 R36, c[0x0][0x420] ;  /* 0x00010800ff247b82 */ /* 0x000f620000000a00 */
[----:B---3--:R-:W-:Y:S01]  /*0fa0*/  IMAD R32, R18, UR8, RZ ;  /* 0x0000000812207c24 */ /* 0x008fe2000f8e02ff */
[----:B------:R-:W-:-:S02]  /*0fb0*/  USHF.L.U64.HI UR29, UR8, 0x5, UR9 ;  /* 0x00000005081d7899 */ /* 0x000fc40008010209 */
[----:B------:R-:W-:Y:S01]  /*0fc0*/  USHF.L.U32 UR30, UR8, 0x5, URZ ;  /* 0x00000005081e7899 */ /* 0x000fe200080006ff */
[----:B------:R-:W-:Y:S02]  /*0fd0*/  IMAD R32, R19, UR9, R32 ;  /* 0x0000000913207c24 */ /* 0x000fe4000f8e0220 */
[----:B----4-:R-:W-:Y:S02]  /*0fe0*/  IMAD.IADD R235, R231, 0x1, R235 ;  /* 0x00000001e7eb7824 */ /* 0x010fe400078e02eb */
[----:B--2---:R-:W-:Y:S01]  /*0ff0*/  IMAD.SHL.U32 R15, R14, 0x8, RZ ;  /* 0x000000080e0f7824 */ /* 0x004fe200078e00ff */
[----:B------:R-:W-:Y:S01]  /*1000*/  SHF.R.U32.HI R16, RZ, 0x5, R14 ;  /* 0x00000005ff107819 */ /* 0x000fe2000001160e */
[----:B-----5:R-:W-:Y:S01]  /*1010*/  IMAD.WIDE R36, R24, 0x4, R36 ;  /* 0x0000000418247825 */ /* 0x020fe200078e0224 */
[----:B------:R-:W-:Y:S02]  /*1020*/  LOP3.LUT R26, R14, 0x1f, RZ, 0xc0, !PT ;  /* 0x0000001f0e1a7812 */ /* 0x000fe400078ec0ff */
[----:B------:R-:W-:-:S02]  /*1030*/  LOP3.LUT R20, R15, 0x38, RZ, 0xc0, !PT ;  /* 0x000000380f147812 */ /* 0x000fc400078ec0ff */
[----:B------:R-:W-:Y:S01]  /*1040*/  R2UR UR32, R36 ;  /* 0x00000000242072ca */ /* 0x000fe200000e0000 */
[C---:B------:R-:W-:Y:S01]  /*1050*/  IMAD R26, R27.reuse, R16, R26 ;  /* 0x000000101b1a7224 */ /* 0x040fe200078e021a */
[----:B------:R-:W-:Y:S01]  /*1060*/  IADD3 R2, P0, PT, R20, R2, RZ ;  /* 0x0000000214027210 */ /* 0x000fe20007f1e0ff */
[----:B------:R-:W-:Y:S01]  /*1070*/  IMAD.SHL.U32 R27, R27, 0x40, RZ ;  /* 0x000000401b1b7824 */ /* 0x000fe200078e00ff */
[----:B------:R-:W-:Y:S02]  /*1080*/  SHF.R.U32.HI R16, RZ, 0x3, R14 ;  /* 0x00000003ff107819 */ /* 0x000fe4000001160e */
[----:B------:R-:W-:Y:S01]  /*1090*/  R2UR UR33, R37 ;  /* 0x00000000252172ca */ /* 0x000fe200000e0000 */
[----:B------:R-:W-:Y:S01]  /*10a0*/  IMAD.X R3, RZ, RZ, R7, P0 ;  /* 0x000000ffff037224 */ /* 0x000fe200000e0607 */
[--C-:B------:R-:W-:Y:S01]  /*10b0*/  IADD3 R21, P1, P0, R34, R21, R30.reuse ;  /* 0x0000001522157210 */ /* 0x100fe2000783e01e */
[----:B------:R-:W2:Y:S01]  /*10c0*/  LDC.64 R6, c[0x0][0x5f8] ;  /* 0x00017e00ff067b82 */ /* 0x000ea20000000a00 */
[----:B------:R-:W-:Y:S01]  /*10d0*/  SHF.R.S32.HI R30, RZ, 0x1f, R30 ;  /* 0x0000001fff1e7819 */ /* 0x000fe2000001141e */
[----:B------:R-:W-:-:S03]  /*10e0*/  IMAD.WIDE.U32 R2, R19, UR8, R2 ;  /* 0x0000000813027c25 */ /* 0x000fc6000f8e0002 */
[----:B------:R-:W-:Y:S01]  /*10f0*/  IADD3.X R25, PT, PT, R25, R29, R30, P1, P0 ;  /* 0x0000001d19197210 */ /* 0x000fe20000fe041e */
[----:B------:R-:W-:Y:S01]  /*1100*/  IMAD.IADD R33, R3, 0x1, R32 ;  /* 0x0000000103217824 */ /* 0x000fe200078e0220 */
[----:B------:R-:W-:Y:S01]  /*1110*/  IADD3 R29, PT, PT, R227, -0x20, -R235 ;  /* 0xffffffe0e31d7810 */ /* 0x000fe20007ffe8eb */
[----:B------:R-:W-:Y:S01]  /*1120*/  IMAD.MOV.U32 R32, RZ, RZ, R2 ;  /* 0x000000ffff207224 */ /* 0x000fe200078e0002 */
[----:B------:R-:W3:Y:S03]  /*1130*/  LDC.64 R34, c[0x0][0x5e8] ;  /* 0x00017a00ff227b82 */ /* 0x000ee60000000a00 */
[----:B------:R-:W-:-:S04]  /*1140*/  IMAD.WIDE.U32 R32, R13, UR10, R32 ;  /* 0x0000000a0d207c25 */ /* 0x000fc8000f8e0020 */
[----:B------:R-:W-:Y:S01]  /*1150*/  IMAD R31, R13, UR11, R33 ;  /* 0x0000000b0d1f7c24 */ /* 0x000fe2000f8e0221 */
[----:B------:R-:W4:Y:S01]  /*1160*/  LDC.64 R2, c[0x0][0x3b0] ;  /* 0x0000ec00ff027b82 */ /* 0x000f220000000a00 */
[----:B------:R-:W-:Y:S01]  /*1170*/  IMAD.MOV.U32 R30, RZ, RZ, R32 ;  /* 0x000000ffff1e7224 */ /* 0x000fe200078e0020 */
[----:B------:R-:W5:Y:S03]  /*1180*/  LDCU.64 UR10, c[0x0][0x550] ;  /* 0x0000aa00ff0a77ac */ /* 0x000f660008000a00 */
[----:B------:R-:W-:-:S04]  /*1190*/  IMAD.WIDE.U32 R30, R16, UR8, R30 ;  /* 0x00000008101e7c25 */ /* 0x000fc8000f8e001e */
[----:B--2---:R-:W-:-:S04]  /*11a0*/  IMAD.WIDE.U32 R32, R6, UR19, RZ ;  /* 0x0000001306207c25 */ /* 0x004fc8000f8e00ff */
[----:B------:R-:W-:Y:S01]  /*11b0*/  IMAD R6, R16, UR9, R31 ;  /* 0x0000000910067c24 */ /* 0x000fe2000f8e021f */
[----:B------:R-:W2:Y:S01]  /*11c0*/  LDCU.64 UR8, c[0x0][0x570] ;  /* 0x0000ae00ff0877ac */ /* 0x000ea20008000a00 */
[----:B------:R-:W-:Y:S01]  /*11d0*/  IMAD R31, R7, UR19, R33 ;  /* 0x00000013071f7c24 */ /* 0x000fe2000f8e0221 */
[----:B------:R-:W-:Y:S02]  /*11e0*/  SEL R7, R32, RZ, P4 ;  /* 0x000000ff20077207 */ /* 0x000fe40002000000 */
[----:B------:R-:W-:Y:S02]  /*11f0*/  SHF.R.S32.HI R32, RZ, 0x1f, R29 ;  /* 0x0000001fff207819 */ /* 0x000fe4000001141d */
[----:B------:R-:W-:Y:S01]  /*1200*/  IADD3 R7, P1, P0, R26, R21, R7 ;  /* 0x000000151a077210 */ /* 0x000fe2000783e007 */
[----:B------:R-:W-:Y:S01]  /*1210*/  IMAD.MOV.U32 R21, RZ, RZ, RZ ;  /* 0x000000ffff157224 */ /* 0x000fe200078e00ff */
[----:B------:R-:W-:Y:S01]  /*1220*/  LEA.HI R32, R32, R29, RZ, 0x6 ;  /* 0x0000001d20207211 */ /* 0x000fe200078f30ff */
[----:B---3--:R-:W-:Y:S01]  /*1230*/  IMAD.WIDE R28, R28, 0x4, R34 ;  /* 0x000000041c1c7825 */ /* 0x008fe200078e0222 */
[----:B------:R-:W-:-:S02]  /*1240*/  SHF.R.S32.HI R26, RZ, 0x1f, R26 ;  /* 0x0000001fff1a7819 */ /* 0x000fc4000001141a */
[----:B------:R-:W-:Y:S01]  /*1250*/  SHF.R.S32.HI R32, RZ, 0x6, R32 ;  /* 0x00000006ff207819 */ /* 0x000fe20000011420 */
[-C--:B----4-:R-:W-:Y:S01]  /*1260*/  IMAD R18, R18, R2.reuse, RZ ;  /* 0x0000000212127224 */ /* 0x090fe200078e02ff */
[----:B------:R-:W-:Y:S01]  /*1270*/  SEL R31, R31, RZ, P4 ;  /* 0x000000ff1f1f7207 */ /* 0x000fe20002000000 */
[C---:B------:R-:W-:Y:S01]  /*1280*/  IMAD.WIDE.U32 R38, R19.reuse, R2, R20 ;  /* 0x0000000213267225 */ /* 0x040fe200078e0014 */
[----:B------:R-:W-:Y:S02]  /*1290*/  R2UR UR31, R32 ;  /* 0x00000000201f72ca */ /* 0x000fe400000e0000 */
[----:B------:R-:W-:Y:S01]  /*12a0*/  IADD3.X R25, PT, PT, R26, R25, R31, P1, P0 ;  /* 0x000000191a197210 */ /* 0x000fe20000fe041f */
[----:B------:R-:W-:Y:S01]  /*12b0*/  IMAD R18, R19, R3, R18 ;  /* 0x0000000313127224 */ /* 0x000fe200078e0212 */
[----:B------:R-:W-:Y:S02]  /*12c0*/  IADD3 R38, P3, PT, R23, R38, RZ ;  /* 0x0000002617267210 */ /* 0x000fe40007f7e0ff */
[----:B------:R-:W-:-:S02]  /*12d0*/  IADD3 R7, P0, PT, R27, R7, RZ ;  /* 0x000000071b077210 */ /* 0x000fc40007f1e0ff */
[----:B------:R-:W-:Y:S02]  /*12e0*/  IADD3.X R39, PT, PT, R22, R39, R18, P3, !PT ;  /* 0x0000002716277210 */ /* 0x000fe40001ffe412 */
[C---:B-----5:R-:W-:Y:S02]  /*12f0*/  LEA R238, P1, R30.reuse, UR10, 0x1 ;  /* 0x0000000a1eee7c11 */ /* 0x060fe4000f8208ff */
[----:B------:R-:W-:Y:S01]  /*1300*/  LEA.HI.X.SX32 R25, R27, R25, 0x1, P0 ;  /* 0x000000191b197211 */ /* 0x000fe200000f0eff */
[----:B------:R-:W-:Y:S01]  /*1310*/  UISETP.LT.AND UP0, UPT, URZ, UR31, UPT ;  /* 0x0000001fff00728c */ /* 0x000fe2000bf01270 */
[----:B------:R-:W-:Y:S01]  /*1320*/  IMAD.WIDE.U32 R38, R13, UR16, R38 ;  /* 0x000000100d267c25 */ /* 0x000fe2000f8e0026 */
[----:B--2---:R-:W-:Y:S02]  /*1330*/  LEA R236, P0, R7, UR8, 0x2 ;  /* 0x0000000807ec7c11 */ /* 0x004fe4000f8010ff */
[----:B------:R-:W-:Y:S01]  /*1340*/  USEL UR16, URZ, UR31, !UP0 ;  /* 0x0000001fff107287 */ /* 0x000fe2000c000000 */
[----:B------:R-:W-:Y:S01]  /*1350*/  LEA.HI.X R239, R30, UR11, R6, 0x1, P1 ;  /* 0x0000000b1eef7c11 */ /* 0x000fe200088f0c06 */
[----:B------:R-:W-:Y:S01]  /*1360*/  IMAD R39, R13, UR17, R39 ;  /* 0x000000110d277c24 */ /* 0x000fe2000f8e0227 */
[----:B------:R-:W-:-:S02]  /*1370*/  R2UR UR10, R28 ;  /* 0x000000001c0a72ca */ /* 0x000fc400000e0000 */
[----:B------:R-:W-:Y:S01]  /*1380*/  R2UR UR11, R29 ;  /* 0x000000001d0b72ca */ /* 0x000fe200000e0000 */
[----:B------:R-:W-:Y:S01]  /*1390*/  IMAD.WIDE.U32 R38, R16, R2, R38 ;  /* 0x0000000210267225 */ /* 0x000fe200078e0026 */
[----:B------:R-:W-:Y:S02]  /*13a0*/  LEA.HI.X R237, R7, UR9, R25, 0x2, P0 ;  /* 0x0000000907ed7c11 */ /* 0x000fe400080f1419 */
[----:B------:R-:W-:Y:S01]  /*13b0*/  ISETP.GT.AND P0, PT, R10, UR16, PT ;  /* 0x000000100a007c0c */ /* 0x000fe2000bf04270 */
[----:B------:R-:W-:Y:S01]  /*13c0*/  IMAD R6, R16, R3, R39 ;  /* 0x0000000310067224 */ /* 0x000fe200078e0227 */
[----:B-1----:R-:W-:Y:S02]  /*13d0*/  LEA R240, P1, R38, UR14, 0x1 ;  /* 0x0000000e26f07c11 */ /* 0x002fe4000f8208ff */
[C---:B------:R-:W-:Y:S01]  /*13e0*/  SHF.L.U64.HI R3, R2.reuse, 0x5, R3 ;  /* 0x0000000502037819 */ /* 0x040fe20000010203 */
[----:B------:R-:W-:Y:S01]  /*13f0*/  IMAD.SHL.U32 R2, R2, 0x20, RZ ;  /* 0x0000002002027824 */ /* 0x000fe200078e00ff */
[----:B------:R-:W-:Y:S01]  /*1400*/  LEA.HI.X R241, R38, UR15, R6, 0x1, P1 ;  /* 0x0000000f26f17c11 */ /* 0x000fe200088f0c06 */
[----:B------:R-:W-:-:S02]  /*1410*/  UMOV UR14, UR10 ;  /* 0x0000000a000e7c82 */ /* 0x000fc40008000000 */
[----:B------:R-:W-:-:S04]  /*1420*/  UMOV UR15, UR11 ;  /* 0x0000000b000f7c82 */ /* 0x000fc80008000000 */
        /* <DEDUP_REMOVED lines=12> */
.L_x_348:
[----:B------:R-:W1:Y:S01]  /*14f0*/  LDCU.64 UR16, c[0x0][0x5c0] ;  /* 0x0000b800ff1077ac */ /* 0x000e620008000a00 */
[----:B------:R-:W-:-:S05]  /*1500*/  IADD3 R0, PT, PT, R232, R234, RZ ;  /* 0x000000eae8007210 */ /* 0x000fca0007ffe0ff */
[C---:B-1----:R-:W-:Y:S02]  /*1510*/  IMAD R2, R0.reuse, UR17, RZ ;  /* 0x0000001100027c24 */ /* 0x042fe4000f8e02ff */
[----:B------:R-:W-:-:S05]  /*1520*/  IMAD.WIDE.U32 R6, R0, UR16, RZ ;  /* 0x0000001000067c25 */ /* 0x000fca000f8e00ff */
[----:B------:R-:W-:Y:S02]  /*1530*/  IADD3 R0, PT, PT, R7, R2, RZ ;  /* 0x0000000207007210 */ /* 0x000fe40007ffe0ff */
[----:B------:R-:W-:Y:S02]  /*1540*/  MOV R2, R6 ;  /* 0x0000000600027202 */ /* 0x000fe40000000f00 */
.L_x_349:
        /* <DEDUP_REMOVED lines=12> */
.L_x_350:
[----:B------:R-:W1:Y:S01]  /*1610*/  LDCU.64 UR14, c[0x0][0x5c8] ;  /* 0x0000b900ff0e77ac */ /* 0x000e620008000a00 */
[----:B------:R-:W-:-:S05]  /*1620*/  IADD3 R232, PT, PT, R232, R234, RZ ;  /* 0x000000eae8e87210 */ /* 0x000fca0007ffe0ff */
[C---:B-1----:R-:W-:Y:S02]  /*1630*/  IMAD R3, R232.reuse, UR15, RZ ;  /* 0x0000000fe8037c24 */ /* 0x042fe4000f8e02ff */
[----:B------:R-:W-:-:S05]  /*1640*/  IMAD.WIDE.U32 R232, R232, UR14, RZ ;  /* 0x0000000ee8e87c25 */ /* 0x000fca000f8e00ff */
[----:B------:R-:W-:Y:S02]  /*1650*/  IADD3 R3, PT, PT, R233, R3, RZ ;  /* 0x00000003e9037210 */ /* 0x000fe40007ffe0ff */
[----:B------:R-:W-:Y:S02]  /*1660*/  MOV R5, R232 ;  /* 0x000000e800057202 */ /* 0x000fe40000000f00 */
.L_x_351:
[----:B------:R-:W-:-:S04]  /*1670*/  IADD3 R231, PT, PT, R231, -UR27, RZ ;  /* 0x8000001be7e77c10 */ /* 0x000fc8000fffe0ff */
[----:B------:R-:W-:-:S13]  /*1680*/  ISETP.GE.AND P0, PT, R16, R231, PT ;  /* 0x000000e71000720c */ /* 0x000fda0003f06270 */
[----:B------:R-:W-:Y:S05]  /*1690*/  @P0 BRA `(.L_x_352) ;  /* 0x0000004800100947 */ /* 0x000fea0003800000 */
[----:B------:R-:W-:Y:S01]  /*16a0*/  MOV R7, UR16 ;  /* 0x0000001000077c02 */ /* 0x000fe20008000f00 */
[----:B------:R-:W-:Y:S01]  /*16b0*/  UIMAD UR9, UR26, UR16, URZ ;  /* 0x000000101a0972a4 */ /* 0x000fe2000f8e02ff */
[----:B------:R-:W-:Y:S01]  /*16c0*/  MOV R6, UR14 ;  /* 0x0000000e00067c02 */ /* 0x000fe20008000f00 */
[----:B------:R-:W-:Y:S01]  /*16d0*/  UIMAD UR8, UR26, UR14, URZ ;  /* 0x0000000e1a0872a4 */ /* 0x000fe2000f8e02ff */
[----:B------:R-:W1:Y:S01]  /*16e0*/  LDCU.64 UR12, c[0x0][0x5d8] ;  /* 0x0000bb00ff0c77ac */ /* 0x000e620008000a00 */
[--C-:B------:R-:W-:Y:S01]  /*16f0*/  IMAD.WIDE.U32 R8, R7, UR27, R20.reuse ;  /* 0x0000001b07087c25 */ /* 0x100fe2000f8e0014 */
[----:B------:R-:W2:Y:S03]  /*1700*/  LDCU.64 UR6, c[0x0][0x5e0] ;  /* 0x0000bc00ff0677ac */ /* 0x000ea60008000a00 */
[----:B------:R-:W-:Y:S01]  /*1710*/  IMAD.WIDE.U32 R6, R6, UR27, R20 ;  /* 0x0000001b06067c25 */ /* 0x000fe2000f8e0014 */
[----:B------:R-:W-:Y:S01]  /*1720*/  IADD3 R8, P1, PT, R2, R8, RZ ;  /* 0x0000000802087210 */ /* 0x000fe20007f3e0ff */
[----:B------:R-:W-:-:S02]  /*1730*/  UIMAD UR9, UR27, UR17, UR9 ;  /* 0x000000111b0972a4 */ /* 0x000fc4000f8e0209 */
[----:B------:R-:W-:Y:S01]  /*1740*/  UIMAD UR8, UR27, UR15, UR8 ;  /* 0x0000000f1b0872a4 */ /* 0x000fe2000f8e0208 */
[----:B------:R-:W-:-:S03]  /*1750*/  IADD3 R2, P0, PT, R5, R6, RZ ;  /* 0x0000000605027210 */ /* 0x000fc60007f1e0ff */
[----:B------:R-:W-:Y:S02]  /*1760*/  IADD3.X R9, PT, PT, R0, UR9, R9, P1, !PT ;  /* 0x0000000900097c10 */ /* 0x000fe40008ffe409 */
[----:B------:R-:W-:Y:S01]  /*1770*/  IADD3.X R3, PT, PT, R3, UR8, R7, P0, !PT ;  /* 0x0000000803037c10 */ /* 0x000fe200087fe407 */
[----:B-1----:R-:W-:-:S04]  /*1780*/  IMAD.WIDE.U32 R8, R13, UR12, R8 ;  /* 0x0000000c0d087c25 */ /* 0x002fc8000f8e0008 */
[----:B------:R-:W1:Y:S01]  /*1790*/  LDCU.128 UR8, c[0x0][0x560] ;  /* 0x0000ac00ff0877ac */ /* 0x000e620008000c00 */
[----:B--2---:R-:W-:Y:S01]  /*17a0*/  IMAD.WIDE.U32 R2, R13, UR6, R2 ;  /* 0x000000060d027c25 */ /* 0x004fe2000f8e0002 */
[----:B------:R-:W-:-:S03]  /*17b0*/  MOV R6, R8 ;  /* 0x0000000800067202 */ /* 0x000fc60000000f00 */
[C---:B------:R-:W-:Y:S02]  /*17c0*/  IMAD R7, R13.reuse, UR13, R9 ;  /* 0x0000000d0d077c24 */ /* 0x040fe4000f8e0209 */
[----:B------:R-:W-:Y:S02]  /*17d0*/  IMAD R3, R13, UR7, R3 ;  /* 0x000000070d037c24 */ /* 0x000fe4000f8e0203 */
[----:B------:R-:W-:-:S04]  /*17e0*/  IMAD.WIDE.U32 R6, R16, UR16, R6 ;  /* 0x0000001010067c25 */ /* 0x000fc8000f8e0006 */
[----:B------:R-:W-:-:S04]  /*17f0*/  IMAD.WIDE.U32 R2, R16, UR14, R2 ;  /* 0x0000000e10027c25 */ /* 0x000fc8000f8e0002 */
[----:B------:R-:W-:Y:S01]  /*1800*/  IMAD R0, R16, UR17, R7 ;  /* 0x0000001110007c24 */ /* 0x000fe2000f8e0207 */
[----:B-1----:R-:W-:Y:S01]  /*1810*/  LEA R10, P1, R6, UR8, 0x1 ;  /* 0x00000008060a7c11 */ /* 0x002fe2000f8208ff */
[----:B------:R-:W-:Y:S01]  /*1820*/  IMAD R16, R16, UR15, R3 ;  /* 0x0000000f10107c24 */ /* 0x000fe2000f8e0203 */
[----:B------:R-:W-:Y:S02]  /*1830*/  LEA R8, P0, R2, UR10, 0x1 ;  /* 0x0000000a02087c11 */ /* 0x000fe4000f8008ff */
        /* <DEDUP_REMOVED lines=11> */
.L_x_347:
[----:B------:R-:W-:Y:S01]  /*18f0*/  VIADD R4, R231, -UR27 ;  /* 0x8000001be7047c36 */ /* 0x000fe20008000000 */
[----:B------:R-:W-:Y:S01]  /*1900*/  @P4 BAR.SYNC.DEFER_BLOCKING 0x0 ;  /* 0x0000000000004b1d */ /* 0x000fe20000010000 */
[----:B------:R-:W-:-:S03]  /*1910*/  LOP3.LUT R6, R15, 0x1f8, RZ, 0xc0, !PT ;  /* 0x000001f80f067812 */ /* 0x000fc600078ec0ff */
[----:B------:R-:W-:Y:S02]  /*1920*/  ISETP.GE.AND P4, PT, R16, R4, PT ;  /* 0x000000041000720c */ /* 0x000fe40003f86270 */
[----:B------:R-:W-:Y:S01]  /*1930*/  LOP3.LUT R6, R6, 0x38, R14, 0x78, !PT ;  /* 0x0000003806067812 */ /* 0x000fe200078e780e */
[----:B------:R-:W-:Y:S03]  /*1940*/  BSSY.RECONVERGENT B0, `(.L_x_353) ;  /* 0x0000021000007945 */ /* 0x000fe60003800200 */
[----:B------:R-:W-:-:S04]  /*1950*/  LOP3.LUT R6, R6, 0x1e00, R15, 0xf8, !PT ;  /* 0x00001e0006067812 */ /* 0x000fc800078ef80f */
[----:B------:R-:W-:-:S03]  /*1960*/  LEA R6, R6, UR5, 0x1 ;  /* 0x0000000506067c11 */ /* 0x000fc6000f8e08ff */
[----:B------:R-:W-:Y:S05]  /*1970*/  @P4 BRA `(.L_x_354) ;  /* 0x0000000000644947 */ /* 0x000fea0003800000 */
[----:B------:R-:W1:Y:S01]  /*1980*/  LDCU.64 UR10, c[0x0][0x3d8] ;  /* 0x00007b00ff0a77ac */ /* 0x000e620008000a00 */
[----:B------:R-:W-:Y:S01]  /*1990*/  MOV R4, UR6 ;  /* 0x0000000600047c02 */ /* 0x000fe20008000f00 */
[----:B------:R-:W-:-:S04]  /*19a0*/  UIMAD UR8, UR26, UR6, URZ ;  /* 0x000000061a0872a4 */ /* 0x000fc8000f8e02ff */
[----:B------:R-:W-:Y:S01]  /*19b0*/  IMAD.WIDE.U32 R18, R4, UR27, R20 ;  /* 0x0000001b04127c25 */ /* 0x000fe2000f8e0014 */
[----:B------:R-:W-:Y:S02]  /*19c0*/  UIMAD UR8, UR27, UR7, UR8 ;  /* 0x000000071b0872a4 */ /* 0x000fe4000f8e0208 */
[----:B------:R-:W-:-:S04]  /*19d0*/  IADD3 R12, P0, PT, R12, R18, RZ ;  /* 0x000000120c0c7210 */ /* 0x000fc80007f1e0ff */
[----:B------:R-:W-:Y:S01]  /*19e0*/  IADD3.X R13, PT, PT, R11, UR8, R19, P0, !PT ;  /* 0x000000080b0d7c10 */ /* 0x000fe200087fe413 */
[----:B-1----:R-:W-:-:S04]  /*19f0*/  IMAD R4, R0, UR10, RZ ;  /* 0x0000000a00047c24 */ /* 0x002fc8000f8e02ff */
[----:B------:R-:W1:Y:S01]  /*1a00*/  LDCU.64 UR8, c[0x0][0x390] ;  /* 0x00007200ff0877ac */ /* 0x000e620008000a00 */
[----:B------:R-:W-:-:S04]  /*1a10*/  IMAD.WIDE.U32 R12, R5, UR10, R12 ;  /* 0x0000000a050c7c25 */ /* 0x000fc8000f8e000c */
[----:B------:R-:W-:Y:S01]  /*1a20*/  IMAD R4, R5, UR11, R4 ;  /* 0x0000000b05047c24 */ /* 0x000fe2000f8e0204 */
[----:B------:R-:W-:-:S04]  /*1a30*/  MOV R10, R12 ;  /* 0x0000000c000a7202 */ /* 0x000fc80000000f00 */
        /* <DEDUP_REMOVED lines=13> */
.L_x_354:
[----:B------:R2:W-:Y:S04]  /*1b10*/  STS.128 [R6+0x14000], RZ ;  /* 0x014000ff06007388 */ /* 0x0005e80000000c00 */
[----:B------:R2:W-:Y:S04]  /*1b20*/  STS.128 [R6+0x15000], RZ ;  /* 0x015000ff06007388 */ /* 0x0005e80000000c00 */
[----:B------:R2:W-:Y:S04]  /*1b30*/  STS.128 [R6+0x16000], RZ ;  /* 0x016000ff06007388 */ /* 0x0005e80000000c00 */
[----:B------:R2:W-:Y:S02]  /*1b40*/  STS.128 [R6+0x17000], RZ ;  /* 0x017000ff06007388 */ /* 0x0005e40000000c00 */
.L_x_355:
[----:B------:R-:W-:Y:S05]  /*1b50*/  BSYNC.RECONVERGENT B0 ;  /* 0x0000000000007941 */ /* 0x000fea0003800200 */
.L_x_353:
[--C-:B------:R-:W-:Y:S01]  /*1b60*/  SHF.R.U32.HI R4, RZ, 0x1, R14.reuse ;  /* 0x00000001ff047819 */ /* 0x100fe2000001160e */
[----:B------:R-:W-:Y:S01]  /*1b70*/  IMAD R17, R17, -0x40, R233 ;  /* 0xffffffc011117824 */ /* 0x000fe200078e02e9 */
[----:B------:R-:W-:Y:S01]  /*1b80*/  SHF.R.U32.HI R230, RZ, 0x2, R14 ;  /* 0x00000002ffe67819 */ /* 0x000fe2000001160e */
[----:B------:R-:W-:Y:S01]  /*1b90*/  IMAD.MOV.U32 R229, RZ, RZ, 0x7f800000 ;  /* 0x7f800000ffe57424 */ /* 0x000fe200078e00ff */
[----:B------:R-:W-:Y:S01]  /*1ba0*/  LOP3.LUT R7, R4, 0x30, RZ, 0xc0, !PT ;  /* 0x0000003004077812 */ /* 0x000fe200078ec0ff */
[----:B------:R-:W-:Y:S01]  /*1bb0*/  IMAD.MOV.U32 R228, RZ, RZ, 0x7f800000 ;  /* 0x7f800000ffe47424 */ /* 0x000fe200078e00ff */
[----:B------:R-:W0:Y:S02]  /*1bc0*/  LDGDEPBAR ;  /* 0x00000000000079af */ /* 0x000e240000000000 */
[----:B------:R-:W-:-:S04]  /*1bd0*/  LOP3.LUT R230, R7, 0x7, R230, 0xf8, !PT ;  /* 0x0000000707e67812 */ /* 0x000fc800078ef8e6 */
[C---:B------:R-:W-:Y:S01]  /*1be0*/  ISETP.GE.AND P1, PT, R230.reuse, R17, PT ;  /* 0x00000011e600720c */ /* 0x040fe20003f26270 */
[----:B------:R-:W-:-:S05]  /*1bf0*/  VIADD R7, R230, 0x8 ;  /* 0x00000008e6077836 */ /* 0x000fca0000000000 */
[----:B------:R-:W-:Y:S01]  /*1c00*/  ISETP.GE.AND P0, PT, R7, R17, PT ;  /* 0x000000110700720c */ /* 0x000fe20003f06270 */
[----:B------:R-:W-:-:S04]  /*1c10*/  IMAD.MOV.U32 R7, RZ, RZ, 0x4 ;  /* 0x00000004ff077424 */ /* 0x000fc800078e00ff */
[----:B------:R-:W-:-:S04]  /*1c20*/  IMAD.WIDE.U32 R10, R230, R7, UR32 ;  /* 0x00000020e60a7e25 */ /* 0x000fc8000f8e0007 */
[C---:B------:R-:W-:Y:S01]  /*1c30*/  VIADD R7, R16.reuse, 0x20 ;  /* 0x0000002010077836 */ /* 0x040fe20000000000 */
[-C--:B------:R-:W-:Y:S01]  /*1c40*/  ISETP.GE.AND P3, PT, R16, R17.reuse, PT ;  /* 0x000000111000720c */ /* 0x080fe20003f66270 */
[----:B------:R-:W5:Y:S03]  /*1c50*/  @!P1 LDG.E R229, desc[UR20][R10.64] ;  /* 0x000000140ae59981 */ /* 0x000f66000c1e1900 */
[----:B------:R-:W-:Y:S01]  /*1c60*/  ISETP.GE.AND P2, PT, R7, R17, PT ;  /* 0x000000110700720c */ /* 0x000fe20003f46270 */
[----:B------:R3:W5:Y:S01]  /*1c70*/  @!P0 LDG.E R228, desc[UR20][R10.64+0x20] ;  /* 0x000020140ae48981 */ /* 0x000762000c1e1900 */
[----:B------:R-:W-:Y:S01]  /*1c80*/  IMAD.U32 R7, RZ, RZ, UR29 ;  /* 0x0000001dff077e24 */ /* 0x000fe2000f8e00ff */
[----:B------:R-:W-:Y:S06]  /*1c90*/  BSSY.RECONVERGENT B0, `(.L_x_356) ;  /* 0x000004d000007945 */ /* 0x000fec0003800200 */
[----:B------:R-:W-:Y:S01]  /*1ca0*/  @!PT LDS RZ, [RZ] ;  /* 0x00000000fffff984 */ /* 0x000fe20000000800 */
[----:B------:R-:W-:Y:S01]  /*1cb0*/  @!PT LDS RZ, [RZ] ;  /* 0x00000000fffff984 */ /* 0x000fe20000000800 */
[----:B------:R-:W-:Y:S01]  /*1cc0*/  @!PT LDS RZ, [RZ] ;  /* 0x00000000fffff984 */ /* 0x000fe20000000800 */
[----:B------:R4:W-:Y:S04]  /*1cd0*/  @!P3 LDGSTS.E.BYPASS.LTC128B.128 [R6+0x8000], desc[UR20][R238.64] ;  /* 0x08000000ee06bfae */ /* 0x0009e8000b981a14 */
[----:B------:R4:W-:Y:S01]  /*1ce0*/  @!P3 LDGSTS.E.BYPASS.LTC128B.128 [R6+0xa000], desc[UR20][R238.64+0x80] ;  /* 0x0a000080ee06bfae */ /* 0x0009e2000b981a14 */
[----:B-1----:R-:W-:-:S03]  /*1cf0*/  @!P2 LEA R12, P0, R2, R240, 0x1 ;  /* 0x000000f0020ca211 */ /* 0x002fc600078008ff */
[----:B------:R4:W-:Y:S01]  /*1d00*/  @!P3 LDGSTS.E.BYPASS.LTC128B.128 [R6+0xc000], desc[UR20][R238.64+0x100] ;  /* 0x0c000100ee06bfae */ /* 0x0009e2000b981a14 */
[----:B------:R-:W-:-:S03]  /*1d10*/  @!P2 LEA.HI.X R13, R2, R241, R3, 0x1, P0 ;  /* 0x000000f1020da211 */ /* 0x000fc600000f0c03 */
[----:B------:R4:W-:Y:S04]  /*1d20*/  @!P3 LDGSTS.E.BYPASS.LTC128B.128 [R6+0xe000], desc[UR20][R238.64+0x180] ;  /* 0x0e000180ee06bfae */ /* 0x0009e8000b981a14 */
[----:B------:R4:W-:Y:S01]  /*1d30*/  @P3 STS.128 [R6+0x8000], RZ ;  /* 0x008000ff06003388 */ /* 0x0009e20000000c00 */
[----:B---3--:R-:W-:Y:S02]  /*1d40*/  IMAD.U32 R11, RZ, RZ, UR30 ;  /* 0x0000001eff0b7e24 */ /* 0x008fe4000f8e00ff */
[----:B------:R-:W-:Y:S01]  /*1d50*/  IMAD.U32 R10, RZ, RZ, UR30 ;  /* 0x0000001eff0a7e24 */ /* 0x000fe2000f8e00ff */
[----:B------:R4:W-:Y:S02]  /*1d60*/  @P3 STS.128 [R6+0xa000], RZ ;  /* 0x00a000ff06003388 */ /* 0x0009e40000000c00 */
[----:B------:R-:W-:-:S02]  /*1d70*/  @!P2 LEA R18, P1, R11, R238, 0x1 ;  /* 0x000000ee0b12a211 */ /* 0x000fc400078208ff */
[----:B------:R4:W-:Y:S02]  /*1d80*/  @P3 STS.128 [R6+0xc000], RZ ;  /* 0x00c000ff06003388 */ /* 0x0009e40000000c00 */
[----:B------:R-:W-:Y:S02]  /*1d90*/  @!P2 LEA.HI.X R19, R10, R239, R7, 0x1, P1 ;  /* 0x000000ef0a13a211 */ /* 0x000fe400008f0c07 */
        /* <DEDUP_REMOVED lines=56> */
.L_x_357:
[----:B------:R3:W-:Y:S04]  /*2120*/  STS.128 [R6+0x10000], RZ ;  /* 0x010000ff06007388 */ /* 0x0007e80000000c00 */
[----:B------:R3:W-:Y:S04]  /*2130*/  STS.128 [R6+0x11000], RZ ;  /* 0x011000ff06007388 */ /* 0x0007e80000000c00 */
[----:B------:R3:W-:Y:S04]  /*2140*/  STS.128 [R6+0x12000], RZ ;  /* 0x012000ff06007388 */ /* 0x0007e80000000c00 */
[----:B------:R3:W-:Y:S02]  /*2150*/  STS.128 [R6+0x13000], RZ ;  /* 0x013000ff06007388 */ /* 0x0007e40000000c00 */
.L_x_358:
[----:B------:R-:W-:Y:S05]  /*2160*/  BSYNC.RECONVERGENT B0 ;  /* 0x0000000000007941 */ /* 0x000fea0003800200 */
.L_x_356:
[----:B------:R-:W0:Y:S01]  /*2170*/  LDGDEPBAR ;  /* 0x00000000000079af */ /* 0x000e220000000000 */
[C---:B------:R-:W-:Y:S01]  /*2180*/  IMAD.SHL.U32 R3, R14.reuse, 0x40, RZ ;  /* 0x000000400e037824 */ /* 0x040fe200078e00ff */
[C---:B------:R-:W-:Y:S01]  /*2190*/  R2P PR, R14.reuse, 0x6 ;  /* 0x000000060e007804 */ /* 0x040fe20000000000 */
[----:B------:R-:W-:Y:S01]  /*21a0*/  IMAD.SHL.U32 R2, R14, 0x20, RZ ;  /* 0x000000200e027824 */ /* 0x000fe200078e00ff */
[----:B------:R-:W2:Y:S01]  /*21b0*/  LDCU UR12, c[0x0][0x590] ;  /* 0x0000b200ff0c77ac */ /* 0x000ea20008000800 */
        /* <DEDUP_REMOVED lines=20> */
[----:B------:R-:W-:Y:S01]  /*2300*/  BAR.SYNC.DEFER_BLOCKING 0x0 ;  /* 0x0000000000007b1d */ /* 0x000fe20000010000 */
[C---:B------:R-:W-:Y:S01]  /*2310*/  VIADD R0, R220.reuse, 0x14000 ;  /* 0x00014000dc007836 */ /* 0x040fe20000000000 */
[----:B------:R-:W-:Y:S01]  /*2320*/  SEL R217, R217, 0xffffffe0, !P1 ;  /* 0xffffffe0d9d97807 */ /* 0x000fe20004800000 */
[----:B------:R-:W-:Y:S01]  /*2330*/  VIADD R188, R220, 0x14040 ;  /* 0x00014040dcbc7836 */ /* 0x000fe20000000000 */
[----:B------:R-:W-:Y:S01]  /*2340*/  LOP3.LUT R3, R3, 0xc00, R2, 0xf8, !PT ;  /* 0x00000c0003037812 */ /* 0x000fe200078ef802 */
[----:B------:R-:W-:Y:S01]  /*2350*/  @P2 VIADD R188, R0, 0xffffffc0 ;  /* 0xffffffc000bc2836 */ /* 0x000fe20000000000 */
[----:B------:R-:W-:Y:S02]  /*2360*/  SEL R218, R218, 0xffffffc0, !P2 ;  /* 0xffffffc0dada7807 */ /* 0x000fe40005000000 */
[----:B------:R-:W-:Y:S02]  /*2370*/  CS2R R116, SRZ ;  /* 0x0000000000747805 */ /* 0x000fe4000001ff00 */
[----:B------:R-:W-:Y:S01]  /*2380*/  LOP3.LUT R219, R3, R219, RZ, 0xfc, !PT ;  /* 0x000000db03db7212 */ /* 0x000fe200078efcff */
[----:B------:R-:W-:Y:S01]  /*2390*/  IMAD.IADD R192, R217, 0x1, R188 ;  /* 0x00000001d9c07824 */ /* 0x000fe200078e02bc */
[----:B------:R-:W-:Y:S01]  /*23a0*/  CS2R R110, SRZ ;  /* 0x00000000006e7805 */ /* 0x000fe2000001ff00 */
[C---:B------:R-:W-:Y:S01]  /*23b0*/  IMAD.IADD R3, R220.reuse, 0x1, R217 ;  /* 0x00000001dc037824 */ /* 0x040fe200078e02d9 */
[----:B------:R-:W-:Y:S01]  /*23c0*/  LEA R219, R219, UR5, 0x1 ;  /* 0x00000005dbdb7c11 */ /* 0x000fe2000f8e08ff */
[----:B------:R-:W-:Y:S01]  /*23d0*/  IMAD.IADD R2, R220, 0x1, R218 ;  /* 0x00000001dc027824 */ /* 0x000fe200078e02da */
[----:B------:R-:W-:-:S02]  /*23e0*/  CS2R R108, SRZ ;  /* 0x00000000006c7805 */ /* 0x000fc4000001ff00 */
[----:B------:R-:W-:Y:S02]  /*23f0*/  CS2R R114, SRZ ;  /* 0x0000000000727805 */ /* 0x000fe4000001ff00 */
[----:B------:R-:W-:Y:S01]  /*2400*/  CS2R R112, SRZ ;  /* 0x0000000000707805 */ /* 0x000fe2000001ff00 */
[--C-:B------:R-:W-:Y:S01]  /*2410*/  IMAD.IADD R218, R218, 0x1, R219.reuse ;  /* 0x00000001dada7824 */ /* 0x100fe200078e02db */
[----:B------:R-:W-:Y:S01]  /*2420*/  CS2R R106, SRZ ;  /* 0x00000000006a7805 */ /* 0x000fe2000001ff00 */
[C---:B------:R-:W-:Y:S01]  /*2430*/  IMAD.IADD R216, R217.reuse, 0x1, R219 ;  /* 0x00000001d9d87824 */ /* 0x040fe200078e02db */
[----:B------:R-:W-:Y:S01]  /*2440*/  CS2R R104, SRZ ;  /* 0x0000000000687805 */ /* 0x000fe2000001ff00 */
[----:B------:R-:W-:Y:S01]  /*2450*/  IMAD.IADD R0, R217, 0x1, R2 ;  /* 0x00000001d9007824 */ /* 0x000fe200078e0202 */
[----:B------:R-:W-:Y:S02]  /*2460*/  CS2R R102, SRZ ;  /* 0x0000000000667805 */ /* 0x000fe4000001ff00 */
[----:B------:R-:W-:Y:S01]  /*2470*/  CS2R R100, SRZ ;  /* 0x0000000000647805 */ /* 0x000fe2000001ff00 */
[----:B------:R1:W1:Y:S01]  /*2480*/  LDSM.16.M88.4 R140, [R188] ;  /* 0x00000000bc8c783b */ /* 0x0002620000000200 */
[----:B------:R-:W-:-:S02]  /*2490*/  CS2R R38, SRZ ;  /* 0x0000000000267805 */ /* 0x000fc4000001ff00 */
[----:B------:R-:W-:Y:S02]  /*24a0*/  CS2R R36, SRZ ;  /* 0x0000000000247805 */ /* 0x000fe4000001ff00 */
[----:B------:R-:W-:Y:S01]  /*24b0*/  CS2R R42, SRZ ;  /* 0x00000000002a7805 */ /* 0x000fe2000001ff00 */
[----:B------:R1:W1:Y:S01]  /*24c0*/  LDSM.16.M88.4 R156, [R188+0x1000] ;  /* 0x00100000bc9c783b */ /* 0x0002620000000200 */
[----:B------:R-:W-:Y:S02]  /*24d0*/  CS2R R40, SRZ ;  /* 0x0000000000287805 */ /* 0x000fe4000001ff00 */
[----:B------:R-:W-:Y:S02]  /*24e0*/  CS2R R34, SRZ ;  /* 0x0000000000227805 */ /* 0x000fe4000001ff00 */
[----:B------:R-:W-:Y:S01]  /*24f0*/  CS2R R32, SRZ ;  /* 0x0000000000207805 */ /* 0x000fe2000001ff00 */
[----:B------:R1:W1:Y:S01]  /*2500*/  LDSM.16.M88.4 R172, [R188+0x2000] ;  /* 0x00200000bcac783b */ /* 0x0002620000000200 */
[----:B------:R-:W-:-:S02]  /*2510*/  CS2R R30, SRZ ;  /* 0x00000000001e7805 */ /* 0x000fc4000001ff00 */
[----:B------:R-:W-:Y:S02]  /*2520*/  CS2R R28, SRZ ;  /* 0x00000000001c7805 */ /* 0x000fe4000001ff00 */
[----:B------:R-:W-:Y:S01]  /*2530*/  CS2R R22, SRZ ;  /* 0x0000000000167805 */ /* 0x000fe2000001ff00 */
[----:B------:R1:W1:Y:S01]  /*2540*/  LDSM.16.M88.4 R144, [R192] ;  /* 0x00000000c090783b */ /* 0x0002620000000200 */
[----:B------:R-:W-:Y:S02]  /*2550*/  CS2R R20, SRZ ;  /* 0x0000000000147805 */ /* 0x000fe4000001ff00 */
[----:B------:R-:W-:Y:S02]  /*2560*/  CS2R R26, SRZ ;  /* 0x00000000001a7805 */ /* 0x000fe4000001ff00 */
[----:B------:R-:W-:Y:S01]  /*2570*/  CS2R R24, SRZ ;  /* 0x0000000000187805 */ /* 0x000fe2000001ff00 */
[----:B------:R1:W1:Y:S01]  /*2580*/  LDSM.16.M88.4 R160, [R192+0x1000] ;  /* 0x00100000c0a0783b */ /* 0x0002620000000200 */
[----:B----4-:R-:W-:-:S02]  /*2590*/  CS2R R18, SRZ ;  /* 0x0000000000127805 */ /* 0x010fc4000001ff00 */
[----:B------:R-:W-:Y:S02]  /*25a0*/  CS2R R16, SRZ ;  /* 0x0000000000107805 */ /* 0x000fe4000001ff00 */
[----:B------:R-:W-:Y:S01]  /*25b0*/  CS2R R14, SRZ ;  /* 0x00000000000e7805 */ /* 0x000fe2000001ff00 */
[----:B------:R4:W1:Y:S01]  /*25c0*/  LDSM.16.M88.4 R176, [R192+0x2000] ;  /* 0x00200000c0b0783b */ /* 0x0008620000000200 */
[----:B------:R-:W-:Y:S01]  /*25d0*/  CS2R R12, SRZ ;  /* 0x00000000000c7805 */ /* 0x000fe2000001ff00 */
[----:B------:R-:W-:Y:S01]  /*25e0*/  IMAD.IADD R217, R217, 0x1, R218 ;  /* 0x00000001d9d97824 */ /* 0x000fe200078e02da */
[----:B------:R-:W1:Y:S01]  /*25f0*/  LDCU UR9, c[0x0][0x504] ;  /* 0x0000a080ff0977ac */ /* 0x000e620008000800 */
[----:B------:R4:W1:Y:S01]  /*2600*/  LDSM.16.M88.4 R132, [R220+0x14000] ;  /* 0x01400000dc84783b */ /* 0x0008620000000200 */
[----:B------:R-:W1:Y:S03]  /*2610*/  LDCU UR8, c[0x0][0x508] ;  /* 0x0000a100ff0877ac */ /* 0x000e660008000800 */
[----:B------:R4:W1:Y:S01]  /*2620*/  LDSM.16.M88.4 R148, [R220+0x15000] ;  /* 0x01500000dc94783b */ /* 0x0008620000000200 */
[----:B------:R-:W1:Y:S03]  /*2630*/  LDCU UR7, c[0x0][0x3e0] ;  /* 0x00007c00ff0777ac */ /* 0x000e660008000800 */
[----:B------:R4:W1:Y:S01]  /*2640*/  LDSM.16.M88.4 R164, [R220+0x16000] ;  /* 0x01600000dca4783b */ /* 0x0008620000000200 */
[----:B------:R-:W1:Y:S03]  /*2650*/  LDCU UR11, c[0x0][0x45c] ;  /* 0x00008b80ff0b77ac */ /* 0x000e660008000800 */
[----:B------:R4:W1:Y:S01]  /*2660*/  LDSM.16.M88.4 R180, [R220+0x17000] ;  /* 0x01700000dcb4783b */ /* 0x0008620000000200 */
[----:B--2---:R-:W-:-:S03]  /*2670*/  USHF.L.U32 UR12, UR12, 0x6, URZ ;  /* 0x000000060c0c7899 */ /* 0x004fc600080006ff */
[----:B------:R4:W2:Y:S04]  /*2680*/  LDSM.16.M88.4 R136, [R3+0x14000] ;  /* 0x014000000388783b */ /* 0x0008a80000000200 */
[----:B------:R4:W1:Y:S04]  /*2690*/  LDSM.16.M88.4 R152, [R3+0x15000] ;  /* 0x015000000398783b */ /* 0x0008680000000200 */
[----:B------:R4:W1:Y:S04]  /*26a0*/  LDSM.16.M88.4 R168, [R3+0x16000] ;  /* 0x0160000003a8783b */ /* 0x0008680000000200 */
[----:B------:R4:W1:Y:S04]  /*26b0*/  LDSM.16.M88.4 R184, [R3+0x17000] ;  /* 0x0170000003b8783b */ /* 0x0008680000000200 */
[----:B------:R-:W1:Y:S04]  /*26c0*/  LDSM.16.M88.4 R188, [R188+0x3000] ;  /* 0x00300000bcbc783b */ /* 0x000e680000000200 */
[----:B------:R-:W1:Y:S02]  /*26d0*/  LDSM.16.M88.4 R192, [R192+0x3000] ;  /* 0x00300000c0c0783b */ /* 0x000e640000000200 */
.L_x_363:
        /* <DEDUP_REMOVED lines=9> */
[----:B-----5:R-:W1:Y:S04]  /*2770*/  LDSM.16.M88.4 R52, [R3+0x10000] ;  /* 0x010000000334783b */ /* 0x020e680000000200 */
[----:B------:R-:W-:Y:S04]  /*2780*/  LDSM.16.M88.4 R56, [R218] ;  /* 0x00000000da38783b */ /* 0x000fe80000000200 */
[----:B------:R-:W4:Y:S04]  /*2790*/  LDSM.16.M88.4 R60, [R2+0x10000] ;  /* 0x01000000023c783b */ /* 0x000f280000000200 */
[----:B------:R-:W-:Y:S01]  /*27a0*/  LDSM.16.M88.4 R64, [R0+0x10000] ;  /* 0x010000000040783b */ /* 0x000fe20000000200 */
[C---:B---3--:R-:W-:Y:S08]  /*27b0*/  HMMA.16816.F32.BF16 R4, R8.reuse, R44, RZ ;  /* 0x0000002c0804723c */ /* 0x048ff000000418ff */
[----:B------:R-:W-:Y:S01]  /*27c0*/  HMMA.16816.F32.BF16 R8, R8, R46, RZ ;  /* 0x0000002e0808723c */ /* 0x000fe200000418ff */
[----:B------:R-:W3:Y:S11]  /*27d0*/  LDSM.16.M88.4 R44, [R217] ;  /* 0x00000000d92c783b */ /* 0x000ef60000000200 */
[C---:B-1----:R-:W-:Y:S05]  /*27e0*/  HMMA.16816.F32.BF16 R4, R48.reuse, R52, R4 ;  /* 0x000000343004723c */ /* 0x042fea0000041804 */
[C---:B------:R-:W-:Y:S03]  /*27f0*/  LEA R52, P0, R230.reuse, R68, 0x2 ;  /* 0x00000044e6347211 */ /* 0x040fe600078010ff */
[----:B------:R-:W-:Y:S01]  /*2800*/  HMMA.16816.F32.BF16 R8, R48, R54, R8 ;  /* 0x000000363008723c */ /* 0x000fe20000041808 */
[----:B------:R-:W-:Y:S02]  /*2810*/  LDSM.16.M88.4 R48, [R219+0x2000] ;  /* 0x00200000db30783b */ /* 0x000fe40000000200 */
[----:B------:R-:W-:Y:S02]  /*2820*/  LEA.HI.X R53, R230, R69, RZ, 0x2, P0 ;  /* 0x00000045e6357211 */ /* 0x000fe400000f14ff */
[----:B------:R-:W-:Y:S03]  /*2830*/  ISETP.LE.AND P0, PT, R235, UR10, PT ;  /* 0x0000000aeb007c0c */ /* 0x000fe6000bf03270 */
[----:B-----5:R-:W5:Y:S04]  /*2840*/  LDG.E R69, desc[UR20][R52.64] ;  /* 0x0000001434457981 */ /* 0x020f68000c1e1900 */
[C---:B----4-:R-:W-:Y:S01]  /*2850*/  HMMA.16816.F32.BF16 R4, R56.reuse, R60, R4 ;  /* 0x0000003c3804723c */ /* 0x050fe20000041804 */
[----:B------:R1:W5:Y:S07]  /*2860*/  LDG.E R68, desc[UR20][R52.64+0x20] ;  /* 0x0000201434447981 */ /* 0x00036e000c1e1900 */
[----:B------:R-:W-:Y:S01]  /*2870*/  HMMA.16816.F32.BF16 R8, R56, R62, R8 ;  /* 0x0000003e3808723c */ /* 0x000fe20000041808 */
[----:B------:R-:W-:Y:S04]  /*2880*/  LDSM.16.M88.4 R56, [R216+0x2000] ;  /* 0x00200000d838783b */ /* 0x000fe80000000200 */
[----:B------:R-:W-:Y:S07]  /*2890*/  LDSM.16.M88.4 R60, [R3+0x11000] ;  /* 0x01100000033c783b */ /* 0x000fee0000000200 */
[C---:B---3--:R-:W-:Y:S01]  /*28a0*/  HMMA.16816.F32.BF16 R4, R44.reuse, R64, R4 ;  /* 0x000000402c04723c */ /* 0x048fe20000041804 */
[----:B-1----:R-:W1:Y:S07]  /*28b0*/  LDSM.16.M88.4 R52, [R220+0x11000] ;  /* 0x01100000dc34783b */ /* 0x002e6e0000000200 */
[----:B------:R-:W-:Y:S01]  /*28c0*/  HMMA.16816.F32.BF16 R8, R44, R66, R8 ;  /* 0x000000422c08723c */ /* 0x000fe20000041808 */
[----:B------:R-:W-:Y:S04]  /*28d0*/  LDSM.16.M88.4 R44, [R218+0x2000] ;  /* 0x00200000da2c783b */ /* 0x000fe80000000200 */
[----:B------:R-:W3:Y:S07]  /*28e0*/  LDSM.16.M88.4 R64, [R2+0x11000] ;  /* 0x011000000240783b */ /* 0x000eee0000000200 */
[C---:B-1----:R-:W-:Y:S08]  /*28f0*/  HMMA.16816.F32.BF16 R4, R48.reuse, R52, R4 ;  /* 0x000000343004723c */ /* 0x042ff00000041804 */
[----:B------:R-:W-:Y:S01]  /*2900*/  HMMA.16816.F32.BF16 R8, R48, R54, R8 ;  /* 0x000000363008723c */ /* 0x000fe20000041808 */
[----:B------:R-:W-:Y:S04]  /*2910*/  LDSM.16.M88.4 R48, [R217+0x2000] ;  /* 0x00200000d930783b */ /* 0x000fe80000000200 */
[----:B------:R-:W1:Y:S07]  /*2920*/  LDSM.16.M88.4 R52, [R0+0x11000] ;  /* 0x011000000034783b */ /* 0x000e6e0000000200 */
        /* <DEDUP_REMOVED lines=42> */
[----:B------:R-:W-:Y:S01]  /*2bd0*/  IADD3 R44, PT, PT, R227, UR9, -R231 ;  /* 0x00000009e32c7c10 */ /* 0x000fe2000fffe8e7 */
[----:B------:R-:W-:Y:S02]  /*2be0*/  USHF.L.U32 UR6, UR25, 0x5, URZ ;  /* 0x0000000519067899 */ /* 0x000fe400080006ff */
[----:B------:R-:W-:Y:S02]  /*2bf0*/  UIADD3 UR13, UPT, UPT, UR10, 0x40, URZ ;  /* 0x000000400a0d7890 */ /* 0x000fe4000fffe0ff */
[----:B------:R-:W-:Y:S01]  /*2c00*/  UIADD3 UR6, UPT, UPT, UR6, 0x20, URZ ;  /* 0x0000002006067890 */ /* 0x000fe2000fffe0ff */
[----:B------:R-:W-:Y:S05]  /*2c10*/  VIADD R44, R44, 0xffffffe0 ;  /* 0xffffffe02c2c7836 */ /* 0x000fea0000000000 */
[----:B------:R-:W-:Y:S02]  /*2c20*/  ISETP.LE.AND P1, PT, R44, UR13, PT ;  /* 0x0000000d2c007c0c */ /* 0x000fe4000bf23270 */
[----:B------:R-:W-:Y:S11]  /*2c30*/  ISETP.GT.AND P0, PT, R231, UR6, PT ;  /* 0x00000006e7007c0c */ /* 0x000ff6000bf04270 */
[----:B------:R-:W-:Y:S02]  /*2c40*/  @!UPT UIADD3 URZ, UPT, UPT, URZ, URZ, URZ ;  /* 0x000000fffffff290 */ /* 0x000fe4000fffe0ff */
[----:B------:R-:W-:Y:S05]  /*2c50*/  @!P1 BRA P0, `(.L_x_360) ;  /* 0x0000000000cc9947 */ /* 0x000fea0000000000 */
.L_x_359:
[C-C-:B------:R-:W-:Y:S01]  /*2c60*/  IADD3 R49, PT, PT, R231.reuse, -UR9, -R233.reuse ;  /* 0x80000009e7317c10 */ /* 0x140fe2000fffe8e9 */
[----:B------:R-:W1:Y:S01]  /*2c70*/  S2R R45, SR_TID.X ;  /* 0x00000000002d7919 */ /* 0x000e620000002100 */
        /* <DEDUP_REMOVED lines=49> */
.L_x_360:
[----:B------:R-:W1:Y:S01]  /*2f90*/  S2R R221, SR_TID.X ;  /* 0x0000000000dd7919 */ /* 0x000e620000002100 */
        /* <DEDUP_REMOVED lines=21> */
[----:B------:R-:W2:Y:S10]  /*30f0*/  MUFU.EX2 R67, R67 ;  /* 0x0000004300437308 */ /* 0x000eb40000000800 */
[----:B------:R-:W-:Y:S10]  /*3100*/  MUFU.EX2 R66, R66 ;  /* 0x0000004200427308 */ /* 0x000ff40000000800 */
[----:B------:R-:W2:Y:S01]  /*3110*/  MUFU.EX2 R65, R65 ;  /* 0x0000004100417308 */ /* 0x000ea20000000800 */
[C---:B-1----:R-:W-:Y:S01]  /*3120*/  IMAD.SHL.U32 R222, R221.reuse, 0x8, RZ ;  /* 0x00000008ddde7824 */ /* 0x042fe200078e00ff */
        /* <DEDUP_REMOVED lines=21> */
[----:B--2---:R-:W-:Y:S01]  /*3280*/  F2FP.BF16.F32.PACK_AB R5, R67, R70 ;  /* 0x000000464305723e */ /* 0x004fe200000010ff */
[----:B------:R-:W-:Y:S01]  /*3290*/  STS [R63+0x15000], R7 ;  /* 0x015000073f007388 */ /* 0x000fe20000000800 */
[----:B------:R-:W-:Y:S01]  /*32a0*/  F2FP.BF16.F32.PACK_AB R4, R65, R66 ;  /* 0x000000424104723e */ /* 0x000fe200000010ff */
[----:B------:R-:W-:Y:S01]  /*32b0*/  IMAD.IADD R60, R60, 0x1, R61 ;  /* 0x000000013c3c7824 */ /* 0x000fe200078e023d */
[----:B------:R-:W-:Y:S03]  /*32c0*/  SHF.R.U32.HI R223, RZ, 0x2, R221 ;  /* 0x00000002ffdf7819 */ /* 0x000fe600000116dd */
[----:B------:R-:W-:Y:S01]  /*32d0*/  STS [R64], R6 ;  /* 0x0000000640007388 */ /* 0x000fe20000000800 */
[----:B------:R-:W-:Y:S05]  /*32e0*/  LOP3.LUT R80, R80, 0x20, RZ, 0xc0, !PT ;  /* 0x0000002050507812 */ /* 0x000fea00078ec0ff */
        /* <DEDUP_REMOVED lines=156> */
[----:B------:R-:W-:Y:S01]  /*3cb0*/  IADD3 R4, P0, PT, RZ, -UR22, RZ ;  /* 0x80000016ff047c10 */ /* 0x000fe2000ff1e0ff */
[----:B------:R-:W-:Y:S01]  /*3cc0*/  IMAD.U32 R7, RZ, RZ, UR30 ;  /* 0x0000001eff077e24 */ /* 0x000fe2000f8e00ff */
[----:B------:R-:W-:Y:S03]  /*3cd0*/  LOP3.LUT R5, R222, 0x1f8, RZ, 0xc0, !PT ;  /* 0x000001f8de057812 */ /* 0x000fe600078ec0ff */
[----:B------:R-:W-:Y:S01]  /*3ce0*/  IMAD.X R6, RZ, RZ, ~UR12, P0 ;  /* 0x8000000cff067e24 */ /* 0x000fe200080e06ff */
[----:B------:R-:W-:Y:S04]  /*3cf0*/  LOP3.LUT R5, R5, 0x38, R221, 0x78, !PT ;  /* 0x0000003805057812 */ /* 0x000fe800078e78dd */
[----:B------:R-:W-:Y:S04]  /*3d00*/  SHF.R.S64 R4, R4, 0x1f, R6 ;  /* 0x0000001f04047819 */ /* 0x000fe80000001006 */
[----:B------:R-:W-:Y:S01]  /*3d10*/  IADD3 R238, P0, PT, R238, R4, RZ ;  /* 0x00000004eeee7210 */ /* 0x000fe20007f1e0ff */
[----:B------:R-:W-:Y:S03]  /*3d20*/  IMAD.U32 R4, RZ, RZ, UR30 ;  /* 0x0000001eff047e24 */ /* 0x000fe6000f8e00ff */
[----:B------:R-:W-:Y:S01]  /*3d30*/  LEA.HI.X.SX32 R239, R6, R239, 0x1, P0 ;  /* 0x000000ef06ef7211 */ /* 0x000fe200000f0eff */
[----:B------:R-:W-:Y:S01]  /*3d40*/  IMAD.U32 R6, RZ, RZ, UR29 ;  /* 0x0000001dff067e24 */ /* 0x000fe2000f8e00ff */
[----:B------:R-:W-:Y:S02]  /*3d50*/  LEA R10, P0, R4, R238, 0x1 ;  /* 0x000000ee040a7211 */ /* 0x000fe400078008ff */
[----:B------:R-:W-:Y:S02]  /*3d60*/  LOP3.LUT R4, R5, 0x1e00, R222, 0xf8, !PT ;  /* 0x00001e0005047812 */ /* 0x000fe400078ef8de */
[----:B------:R-:W-:Y:S02]  /*3d70*/  LEA.HI.X R11, R7, R239, R6, 0x1, P0 ;  /* 0x000000ef070b7211 */ /* 0x000fe400000f0c06 */
[----:B------:R-:W-:Y:S05]  /*3d80*/  LEA R4, R4, UR4, 0x1 ;  /* 0x0000000404047c11 */ /* 0x000fea000f8e08ff */
[----:B------:R-:W-:Y:S01]  /*3d90*/  @!PT LDS RZ, [RZ] ;  /* 0x00000000fffff984 */ /* 0x000fe20000000800 */
[----:B------:R-:W-:Y:S01]  /*3da0*/  @!PT LDS RZ, [RZ] ;  /* 0x00000000fffff984 */ /* 0x000fe20000000800 */
[----:B------:R-:W-:Y:S01]  /*3db0*/  @!PT LDS RZ, [RZ] ;  /* 0x00000000fffff984 */ /* 0x000fe20000000800 */
[----:B------:R1:W-:Y:S04]  /*3dc0*/  LDGSTS.E.BYPASS.LTC128B.128 [R4+0x8000], desc[UR20][R238.64] ;  /* 0x08000000ee047fae */ /* 0x0003e8000b981a14 */
        /* <DEDUP_REMOVED lines=8> */
.L_x_361:
        /* <DEDUP_REMOVED lines=83> */
[----:B------:R-:W-:Y:S03]  /*4380*/  LEA R202, P0, R244, R208, 0x5 ;  /* 0x000000d0f4ca7211 */ /* 0x000fe600078028ff */
        /* <DEDUP_REMOVED lines=197> */
[----:B------:R-:W-:Y:S04]  /*4fe0*/  LOP3.LUT R4, R4, 0x38, R221, 0x78, !PT ;  /* 0x0000003804047812 */ /* 0x000fe800078e78dd */
[----:B------:R-:W-:Y:S01]  /*4ff0*/  LOP3.LUT R4, R4, 0x1e00, R222, 0xf8, !PT ;  /* 0x00001e0004047812 */ /* 0x000fe200078ef8de */
[----:B------:R-:W-:Y:S04]  /*5000*/  HMMA.16816.F32.BF16 R128, R8, R6, R128 ;  /* 0x000000060880723c */ /* 0x000fe80000041880 */
[----:B------:R-:W-:Y:S04]  /*5010*/  LEA R6, R4, UR4, 0x1 ;  /* 0x0000000404067c11 */ /* 0x000fe8000f8e08ff */
[-C--:B----4-:R-:W-:Y:S08]  /*5020*/  HMMA.16816.F32.BF16 R100, R48, R56.reuse, R100 ;  /* 0x000000383064723c */ /* 0x090ff00000041864 */
[C---:B-1----:R-:W-:Y:S08]  /*5030*/  HMMA.16816.F32.BF16 R104, R60.reuse, R56, R104 ;  /* 0x000000383c68723c */ /* 0x042ff00000041868 */
        /* <DEDUP_REMOVED lines=31> */
.L_x_362:
[----:B------:R-:W-:Y:S02]  /*5230*/  UISETP.GT.AND UP0, UPT, UR28, UR16, UPT ;  /* 0x000000101c00728c */ /* 0x000fe4000bf04270 */
[----:B------:R-:W-:Y:S07]  /*5240*/  UIADD3 UR28, UPT, UPT, UR28, -0x1, URZ ;  /* 0xffffffff1c1c7890 */ /* 0x000fee000fffe0ff */
[----:B------:R-:W-:Y:S05]  /*5250*/  BRA.U UP0, `(.L_x_363) ;  /* 0xffffffd500207547 */ /* 0x000fea000b83ffff */
[----:B------:R-:W2:Y:S01]  /*5260*/  S2R R0, SR_TID.X ;  /* 0x0000000000007919 */ /* 0x000ea20000002100 */
[----:B------:R-:W3:Y:S01]  /*5270*/  LDCU UR6, c[0x0][0x500] ;  /* 0x0000a000ff0677ac */ /* 0x000ee20008000800 */
[----:B------:R-:W-:Y:S02]  /*5280*/  F2FP.BF16.F32.PACK_AB R12, R13, R12 ;  /* 0x0000000c0d0c723e */ /* 0x000fe400000010ff */
[----:B------:R-:W-:Y:S01]  /*5290*/  F2FP.BF16.F32.PACK_AB R14, R15, R14 ;  /* 0x0000000e0f0e723e */ /* 0x000fe200000010ff */
[----:B------:R-:W4:Y:S01]  /*52a0*/  S2R R4, SR_CTAID.Y ;  /* 0x0000000000047919 */ /* 0x000f220000002600 */
        /* <DEDUP_REMOVED lines=103> */
[----:B----4-:R-:W-:Y:S05]  /*5920*/  @P0 BRA `(.L_x_364) ;  /* 0x00000000002c0947 */ /* 0x010fea0003800000 */
[----:B------:R-:W3:Y:S01]  /*5930*/  LDCU.64 UR12, c[0x0][0x5c0] ;  /* 0x0000b800ff0c77ac */ /* 0x000ee20008000a00 */
[----:B--2---:R-:W-:Y:S01]  /*5940*/  SHF.R.S32.HI R2, RZ, 0x1f, R232 ;  /* 0x0000001fff027819 */ /* 0x004fe200000114e8 */
[----:B------:R-:W2:Y:S04]  /*5950*/  LDCU.64 UR6, c[0x0][0x5a8] ;  /* 0x0000b500ff0677ac */ /* 0x000ea80008000a00 */
        /* <DEDUP_REMOVED lines=8> */
.L_x_364:
[----:B------:R-:W3:Y:S01]  /*59e0*/  LDCU.64 UR12, c[0x0][0x5c0] ;  /* 0x0000b800ff0c77ac */ /* 0x000ee20008000a00 */
[----:B------:R-:W-:-:S05]  /*59f0*/  IADD3 R46, PT, PT, R232, R234, RZ ;  /* 0x000000eae82e7210 */ /* 0x000fca0007ffe0ff */
[C---:B---3--:R-:W-:Y:S02]  /*5a00*/  IMAD R11, R46.reuse, UR13, RZ ;  /* 0x0000000d2e0b7c24 */ /* 0x048fe4000f8e02ff */
[----:B------:R-:W-:-:S05]  /*5a10*/  IMAD.WIDE.U32 R46, R46, UR12, RZ ;  /* 0x0000000c2e2e7c25 */ /* 0x000fca000f8e00ff */
[----:B------:R-:W-:Y:S02]  /*5a20*/  IADD3 R11, PT, PT, R47, R11, RZ ;  /* 0x0000000b2f0b7210 */ /* 0x000fe40007ffe0ff */
.L_x_365:
[----:B------:R-:W-:Y:S05]  /*5a30*/  @P0 BRA `(.L_x_366) ;  /* 0x0000000000300947 */ /* 0x000fea0003800000 */
        /* <DEDUP_REMOVED lines=10> */
[----:B------:R-:W-:Y:S01]  /*5ae0*/  MOV R10, R2 ;  /* 0x00000002000a7202 */ /* 0x000fe20000000f00 */
[----:B------:R-:W-:Y:S06]  /*5af0*/  BRA `(.L_x_367) ;  /* 0x0000000000187947 */ /* 0x000fec0003800000 */
.L_x_366:
[----:B------:R-:W3:Y:S01]  /*5b00*/  LDCU.64 UR6, c[0x0][0x5c8] ;  /* 0x0000b900ff0677ac */ /* 0x000ee20008000a00 */
[----:B--2---:R-:W-:-:S05]  /*5b10*/  IADD3 R2, PT, PT, R232, R234, RZ ;  /* 0x000000eae8027210 */ /* 0x004fca0007ffe0ff */
[C---:B---3--:R-:W-:Y:S02]  /*5b20*/  IMAD R7, R2.reuse, UR7, RZ ;  /* 0x0000000702077c24 */ /* 0x048fe4000f8e02ff */
[----:B------:R-:W-:-:S05]  /*5b30*/  IMAD.WIDE.U32 R2, R2, UR6, RZ ;  /* 0x0000000602027c25 */ /* 0x000fca000f8e00ff */
[----:B------:R-:W-:Y:S02]  /*5b40*/  IADD3 R7, PT, PT, R3, R7, RZ ;  /* 0x0000000703077210 */ /* 0x000fe40007ffe0ff */
[----:B------:R-:W-:Y:S02]  /*5b50*/  MOV R10, R2 ;  /* 0x00000002000a7202 */ /* 0x000fe40000000f00 */
.L_x_367:
[----:B------:R-:W-:Y:S01]  /*5b60*/  USHF.L.U32 UR8, UR25, 0x5, URZ ;  /* 0x0000000519087899 */ /* 0x000fe200080006ff */
[----:B------:R-:W-:Y:S01]  /*5b70*/  SHF.R.U32.HI R5, RZ, 0x3, R0 ;  /* 0x00000003ff057819 */ /* 0x000fe20000011600 */
[----:B------:R-:W-:Y:S04]  /*5b80*/  BAR.SYNC.DEFER_BLOCKING 0x0 ;  /* 0x0000000000007b1d */ /* 0x000fe80000010000 */
[----:B------:R-:W-:-:S05]  /*5b90*/  VIADD R231, R231, -UR8 ;  /* 0x80000008e7e77c36 */ /* 0x000fca0008000000 */
[----:B------:R-:W-:-:S13]  /*5ba0*/  ISETP.GE.AND P0, PT, R5, R231, PT ;  /* 0x000000e70500720c */ /* 0x000fda0003f06270 */
[----:B------:R-:W-:Y:S05]  /*5bb0*/  @P0 BRA `(.L_x_352) ;  /* 0x0000000000c80947 */ /* 0x000fea0003800000 */
[----:B------:R-:W-:Y:S01]  /*5bc0*/  SHF.L.U32 R0, R0, 0x3, RZ ;  /* 0x0000000300007819 */ /* 0x000fe200000006ff */
[----:B------:R-:W-:Y:S01]  /*5bd0*/  USHF.L.U32 UR8, UR25, 0x5, URZ ;  /* 0x0000000519087899 */ /* 0x000fe200080006ff */
[----:B------:R-:W-:Y:S01]  /*5be0*/  MOV R14, UR12 ;  /* 0x0000000c000e7c02 */ /* 0x000fe20008000f00 */
[----:B-1----:R-:W1:Y:S01]  /*5bf0*/  LDC.64 R8, c[0x0][0x5d8] ;  /* 0x00017600ff087b82 */ /* 0x002e620000000a00 */
[----:B------:R-:W-:Y:S01]  /*5c00*/  LOP3.LUT R12, R0, 0x38, RZ, 0xc0, !PT ;  /* 0x00000038000c7812 */ /* 0x000fe200078ec0ff */
[----:B------:R-:W-:Y:S01]  /*5c10*/  USHF.R.S32.HI UR9, URZ, 0x1f, UR8 ;  /* 0x0000001fff097899 */ /* 0x000fe20008011408 */
[----:B------:R-:W-:Y:S01]  /*5c20*/  MOV R13, RZ ;  /* 0x000000ff000d7202 */ /* 0x000fe20000000f00 */
[----:B------:R-:W-:Y:S01]  /*5c30*/  IMAD.U32 R44, RZ, RZ, UR6 ;  /* 0x00000006ff2c7e24 */ /* 0x000fe2000f8e00ff */
[----:B------:R-:W2:Y:S01]  /*5c40*/  LDS.128 R20, [R6+0x12000] ;  /* 0x0120000006147984 */ /* 0x000ea20000000c00 */
[----:B------:R-:W-:Y:S01]  /*5c50*/  UIMAD UR10, UR9, UR12, URZ ;  /* 0x0000000c090a72a4 */ /* 0x000fe2000f8e02ff */
[--C-:B------:R-:W-:Y:S01]  /*5c60*/  IMAD.WIDE.U32 R14, R14, UR8, R12.reuse ;  /* 0x000000080e0e7c25 */ /* 0x100fe2000f8e000c */
[----:B------:R-:W-:Y:S01]  /*5c70*/  UIMAD UR9, UR9, UR6, URZ ;  /* 0x00000006090972a4 */ /* 0x000fe2000f8e02ff */
[----:B------:R-:W3:Y:S01]  /*5c80*/  LDC.64 R2, c[0x0][0x5e0] ;  /* 0x00017800ff027b82 */ /* 0x000ee20000000a00 */
[----:B------:R-:W-:Y:S01]  /*5c90*/  UIMAD UR10, UR8, UR13, UR10 ;  /* 0x0000000d080a72a4 */ /* 0x000fe2000f8e020a */
[----:B------:R-:W-:Y:S01]  /*5ca0*/  IMAD.WIDE.U32 R44, R44, UR8, R12 ;  /* 0x000000082c2c7c25 */ /* 0x000fe2000f8e000c */
[----:B------:R-:W-:Y:S01]  /*5cb0*/  IADD3 R46, P0, PT, R46, R14, RZ ;  /* 0x0000000e2e2e7210 */ /* 0x000fe20007f1e0ff */
[----:B------:R-:W-:Y:S01]  /*5cc0*/  UIMAD UR9, UR8, UR7, UR9 ;  /* 0x00000007080972a4 */ /* 0x000fe2000f8e0209 */
[----:B------:R-:W4:Y:S02]  /*5cd0*/  LDS.128 R16, [R6+0x11000] ;  /* 0x0110000006107984 */ /* 0x000f240000000c00 */
[----:B------:R-:W-:-:S02]  /*5ce0*/  IADD3.X R47, PT, PT, R11, UR10, R15, P0, !PT ;  /* 0x0000000a0b2f7c10 */ /* 0x000fc400087fe40f */
[----:B------:R-:W5:Y:S01]  /*5cf0*/  LDS.128 R12, [R6+0x10000] ;  /* 0x01000000060c7984 */ /* 0x000f620000000c00 */
[----:B------:R-:W-:-:S03]  /*5d00*/  IADD3 R10, P0, PT, R10, R44, RZ ;  /* 0x0000002c0a0a7210 */ /* 0x000fc60007f1e0ff */
[----:B------:R-:W5:Y:S01]  /*5d10*/  LDS.128 R24, [R6+0x13000] ;  /* 0x0130000006187984 */ /* 0x000f620000000c00 */
[----:B------:R-:W-:Y:S01]  /*5d20*/  IADD3.X R11, PT, PT, R7, UR9, R45, P0, !PT ;  /* 0x00000009070b7c10 */ /* 0x000fe200087fe42d */
[----:B------:R-:W2:Y:S01]  /*5d30*/  LDCU.128 UR8, c[0x0][0x560] ;  /* 0x0000ac00ff0877ac */ /* 0x000ea20008000c00 */
[----:B-1----:R-:W-:Y:S01]  /*5d40*/  IMAD.WIDE.U32 R46, R8, UR18, R46 ;  /* 0x00000012082e7c25 */ /* 0x002fe2000f8e002e */
[----:B------:R-:W1:Y:S03]  /*5d50*/  LDS.128 R28, [R6+0x14000] ;  /* 0x01400000061c7984 */ /* 0x000e660000000c00 */
[----:B------:R-:W-:Y:S01]  /*5d60*/  IMAD R7, R9, UR18, R47 ;  /* 0x0000001209077c24 */ /* 0x000fe2000f8e022f */
[----:B------:R-:W1:Y:S01]  /*5d70*/  LDS.128 R32, [R6+0x15000] ;  /* 0x0150000006207984 */ /* 0x000e620000000c00 */
[----:B---3--:R-:W-:-:S03]  /*5d80*/  IMAD.WIDE.U32 R10, R2, UR18, R10 ;  /* 0x00000012020a7c25 */ /* 0x008fc6000f8e000a */
[----:B------:R-:W3:Y:S01]  /*5d90*/  LDS.128 R36, [R6+0x16000] ;  /* 0x0160000006247984 */ /* 0x000ee20000000c00 */
[----:B------:R-:W-:-:S03]  /*5da0*/  IMAD R3, R3, UR18, R11 ;  /* 0x0000001203037c24 */ /* 0x000fc6000f8e020b */
[----:B------:R2:W3:Y:S01]  /*5db0*/  LDS.128 R40, [R6+0x17000] ;  /* 0x0170000006287984 */ /* 0x0004e20000000c00 */
[----:B------:R-:W-:-:S04]  /*5dc0*/  IMAD.MOV.U32 R2, RZ, RZ, R10 ;  /* 0x000000ffff027224 */ /* 0x000fc800078e000a */
[----:B------:R-:W-:Y:S01]  /*5dd0*/  IMAD.WIDE.U32 R2, R5, UR6, R2 ;  /* 0x0000000605027c25 */ /* 0x000fe2000f8e0002 */
[----:B--2---:R-:W-:-:S05]  /*5de0*/  MOV R6, R46 ;  /* 0x0000002e00067202 */ /* 0x004fca0000000f00 */
[----:B------:R-:W-:-:S04]  /*5df0*/  IMAD.WIDE.U32 R6, R5, UR12, R6 ;  /* 0x0000000c05067c25 */ /* 0x000fc8000f8e0006 */
[C---:B------:R-:W-:Y:S01]  /*5e00*/  IMAD R0, R5.reuse, UR13, R7 ;  /* 0x0000000d05007c24 */ /* 0x040fe2000f8e0207 */
[----:B------:R-:W-:Y:S01]  /*5e10*/  LEA R8, P0, R6, UR8, 0x1 ;  /* 0x0000000806087c11 */ /* 0x000fe2000f8008ff */
[----:B------:R-:W-:-:S03]  /*5e20*/  IMAD R5, R5, UR7, R3 ;  /* 0x0000000705057c24 */ /* 0x000fc6000f8e0203 */
[----:B------:R-:W-:Y:S02]  /*5e30*/  LEA.HI.X R9, R6, UR9, R0, 0x1, P0 ;  /* 0x0000000906097c11 */ /* 0x000fe400080f0c00 */
[----:B------:R-:W-:-:S03]  /*5e40*/  LEA R6, P0, R2, UR10, 0x1 ;  /* 0x0000000a02067c11 */ /* 0x000fc6000f8008ff */
[----:B------:R2:W-:Y:S01]  /*5e50*/  STG.E.128 desc[UR20][R8.64+0x100], R20 ;  /* 0x0001001408007986 */ /* 0x0005e2000c101d14 */
[----:B------:R-:W-:-:S03]  /*5e60*/  LEA.HI.X R7, R2, UR11, R5, 0x1, P0 ;  /* 0x0000000b02077c11 */ /* 0x000fc600080f0c05 */
[----:B----4-:R2:W-:Y:S04]  /*5e70*/  STG.E.128 desc[UR20][R8.64+0x80], R16 ;  /* 0x0000801008007986 */ /* 0x0105e8000c101d14 */
[----:B-----5:R2:W-:Y:S04]  /*5e80*/  STG.E.128 desc[UR20][R8.64], R12 ;  /* 0x0000000c08007986 */ /* 0x0205e8000c101d14 */
[----:B------:R2:W-:Y:S04]  /*5e90*/  STG.E.128 desc[UR20][R8.64+0x180], R24 ;  /* 0x0001801808007986 */ /* 0x0005e8000c101d14 */
[----:B-1----:R2:W-:Y:S04]  /*5ea0*/  STG.E.128 desc[UR20][R6.64], R28 ;  /* 0x0000001c06007986 */ /* 0x0025e8000c101d14 */
[----:B------:R2:W-:Y:S04]  /*5eb0*/  STG.E.128 desc[UR20][R6.64+0x80], R32 ;  /* 0x0000802006007986 */ /* 0x0005e8000c101d14 */
[----:B---3--:R2:W-:Y:S04]  /*5ec0*/  STG.E.128 desc[UR20][R6.64+0x100], R36 ;  /* 0x0001002406007986 */ /* 0x0085e8000c101d14 */
[----:B------:R2:W-:Y:S02]  /*5ed0*/  STG.E.128 desc[UR20][R6.64+0x180], R40 ;  /* 0x0001802806007986 */ /* 0x0005e4000c101d14 */
.L_x_352:
[----:B------:R-:W-:Y:S05]  /*5ee0*/  BSYNC.RECONVERGENT B1 ;  /* 0x0000000000017941 */ /* 0x000fea0003800200 */
.L_x_336:
[----:B------:R-:W4:Y:S01]  /*5ef0*/  LDCU UR7, c[0x0][0x438] ;  /* 0x00008700ff0777ac */ /* 0x000f220008000800 */
[----:B------:R-:W1:Y:S01]  /*5f00*/  LDC R0, c[0x0][0x438] ;  /* 0x00010e00ff007b82 */ /* 0x000e620000000800 */
[----:B------:R-:W5:Y:S01]  /*5f10*/  LDCU UR8, c[0x0][0x370] ;  /* 0x00006e00ff0877ac */ /* 0x000f620008000800 */
[----:B----4-:R-:W-:-:S04]  /*5f20*/  UIADD3 UR7, UPT, UPT, UR7, 0x1f, URZ ;  /* 0x0000001f07077890 */ /* 0x010fc8000fffe0ff */
[----:B------:R-:W-:Y:S02]  /*5f30*/  USHF.R.S32.HI UR6, URZ, 0x1f, UR7 ;  /* 0x0000001fff067899 */ /* 0x000fe40008011407 */
[----:B-----5:R-:W-:Y:S02]  /*5f40*/  UIADD3 UR25, UPT, UPT, UR8, UR25, URZ ;  /* 0x0000001908197290 */ /* 0x020fe4000fffe0ff */
[----:B------:R-:W-:-:S04]  /*5f50*/  ULEA.HI UR6, UR6, UR7, URZ, 0x5 ;  /* 0x0000000706067291 */ /* 0x000fc8000f8f28ff */
[----:B------:R-:W-:-:S04]  /*5f60*/  USHF.R.S32.HI UR6, URZ, 0x5, UR6 ;  /* 0x00000005ff067899 */ /* 0x000fc80008011406 */
[----:B------:R-:W-:-:S09]  /*5f70*/  UISETP.GE.AND UP0, UPT, UR25, UR6, UPT ;  /* 0x000000061900728c */ /* 0x000fd2000bf06270 */
[----:B------:R-:W-:Y:S05]  /*5f80*/  BRA.U !UP0, `(.L_x_368) ;  /* 0xffffffa108907547 */ /* 0x000fea000b83ffff */
[----:B------:R-:W-:Y:S05]  /*5f90*/  EXIT ;  /* 0x000000000000794d */ /* 0x000fea0003800000 */
.L_x_369:
        /* <DEDUP_REMOVED lines=14> */
.L_x_2492:


//--------------------- .text._ZN5flash44flash_bwd_dq_dk_dv_loop_seqk_parallel_kernelI23Flash_bwd_kernel_traitsILi256ELi64ELi32ELi8ELi4ELi1ELi2ELb1ELb1EN7cutlass10bfloat16_tE19Flash_kernel_traitsILi256ELi64ELi32ELi8ES3_EELb0ELb0ELb1ELb0ELb0ELb1ELb1EEEvNS_16Flash_bwd_paramsE --------------------------
	.section	.text._ZN5flash44flash_bwd_dq_dk_dv_loop_seqk_parallel_kernelI23Flash_bwd_kernel_traitsILi256ELi64ELi32ELi8ELi4ELi1ELi2ELb1ELb1EN7cutlass10bfloat16_tE19Flash_kernel_traitsILi256ELi64ELi32ELi8ES3_EELb0ELb0ELb1ELb0ELb0ELb1ELb1EEEvNS_16Flash_bwd_paramsE,"ax",@progbits
	.align	128
        .global         _ZN5flash44flash_bwd_dq_dk_dv_loop_seqk_parallel_kernelI23Flash_bwd_kernel_traitsILi256ELi64ELi32ELi8ELi4ELi1ELi2ELb1ELb1EN7cutlass10bfloat16_tE19Flash_kernel_traitsILi256ELi64ELi32ELi8ES3_EELb0ELb0ELb1ELb0ELb0ELb1ELb1EEEvNS_16Flash_bwd_paramsE
        .type           _ZN5flash44flash_bwd_dq_dk_dv_loop_seqk_parallel_kernelI23Flash_bwd_kernel_traitsILi256ELi64ELi32ELi8ELi4ELi1ELi2ELb1ELb1EN7cutlass10bfloat16_tE19Flash_kernel_traitsILi256ELi64ELi32ELi8ES3_EELb0ELb0ELb1ELb0ELb0ELb1ELb1EEEvNS_16Flash_bwd_paramsE,@function
        .size           _ZN5flash44flash_bwd_dq_dk_dv_loop_seqk_parallel_kernelI23Flash_bwd_kernel_traitsILi256ELi64ELi32ELi8ELi4ELi1ELi2ELb1ELb1EN7cutlass10bfloat16_tE19Flash_kernel_traitsILi256ELi64ELi32ELi8ES3_EELb0ELb0ELb1ELb0ELb0ELb1ELb1EEEvNS_16Flash_bwd_paramsE,(.L_x_2493 - _ZN5flash44flash_bwd_dq_dk_dv_loop_seqk_parallel_kernelI23Flash_bwd_kernel_traitsILi256ELi64ELi32ELi8ELi4ELi1ELi2ELb1ELb1EN7cutlass10bfloat16_tE19Flash_kernel_traitsILi256ELi64ELi32ELi8ES3_EELb0ELb0ELb1ELb0ELb0ELb1ELb1EEEvNS_16Flash_bwd_paramsE)
        .other          _ZN5flash44flash_bwd_dq_dk_dv_loop_seqk_parallel_kernelI23Flash_bwd_kernel_traitsILi256ELi64ELi32ELi8ELi4ELi1ELi2ELb1ELb1EN7cutlass10bfloat16_tE19Flash_kernel_traitsILi256ELi64ELi32ELi8ES3_EELb0ELb0ELb1ELb0ELb0ELb1ELb1EEEvNS_16Flash_bwd_paramsE,@"STO_CUDA_ENTRY STV_DEFAULT"
_ZN5flash44flash_bwd_dq_dk_dv_loop_seqk_parallel_kernelI23Flash_bwd_kernel_traitsILi256ELi64ELi32ELi8ELi4ELi1ELi2ELb1ELb1EN7cutlass10bfloat16_tE19Flash_kernel_traitsILi256ELi64ELi32ELi8ES3_EELb0ELb0ELb1ELb0ELb0ELb1ELb1EEEvNS_16Flash_bwd_paramsE:
.text._ZN5flash44flash_bwd_dq_dk_dv_loop_seqk_parallel_kernelI23Flash_bwd_kernel_traitsILi256ELi64ELi32ELi8ELi4ELi1ELi2ELb1ELb1EN7cutlass10bfloat16_tE19Flash_kernel_traitsILi256ELi64ELi32ELi8ES3_EELb0ELb0ELb1ELb0ELb0ELb1ELb1EEEvNS_16Flash_bwd_paramsE:
        /* <DEDUP_REMOVED lines=29> */
.L_x_403:
        /* <DEDUP_REMOVED lines=44> */
.L_x_370:
        /* <DEDUP_REMOVED lines=41> */
.L_x_372:
[----:B------:R-:W2:Y:S01]  /*0720*/  LDCU.64 UR12, c[0x0][0x3b8] ;  /* 0x00007700ff0c77ac */ /* 0x000ea20008000a00 */
[----:B------:R-:W-:-:S05]  /*0730*/  IADD3 R2, PT, PT, R232, R234, RZ ;  /* 0x000000eae8027210 */ /* 0x000fca0007ffe0ff */
[C---:B--2---:R-:W-:Y:S02]  /*0740*/  IMAD R8, R2.reuse, UR13, RZ ;  /* 0x0000000d02087c24 */ /* 0x044fe4000f8e02ff */
[----:B------:R-:W-:-:S05]  /*0750*/  IMAD.WIDE.U32 R2, R2, UR12, RZ ;  /* 0x0000000c02027c25 */ /* 0x000fca000f8e00ff */
[----:B------:R-:W-:Y:S02]  /*0760*/  IADD3 R8, PT, PT, R3, R8, RZ ;  /* 0x0000000803087210 */ /* 0x000fe40007ffe0ff */
[----:B------:R-:W-:-:S07]  /*0770*/  MOV R9, R2 ;  /* 0x0000000200097202 */ /* 0x000fce0000000f00 */
.L_x_373:
        /* <DEDUP_REMOVED lines=42> */
.L_x_374:
[----:B------:R-:W2:Y:S01]  /*0a20*/  LDCU.64 UR6, c[0x0][0x3c0] ;  /* 0x00007800ff0677ac */ /* 0x000ea20008000a00 */
[----:B------:R-:W-:-:S05]  /*0a30*/  IADD3 R2, PT, PT, R232, R234, RZ ;  /* 0x000000eae8027210 */ /* 0x000fca0007ffe0ff */
[C---:B--2---:R-:W-:Y:S02]  /*0a40*/  IMAD R11, R2.reuse, UR7, RZ ;  /* 0x00000007020b7c24 */ /* 0x044fe4000f8e02ff */
[----:B------:R-:W-:-:S05]  /*0a50*/  IMAD.WIDE.U32 R2, R2, UR6, RZ ;  /* 0x0000000602027c25 */ /* 0x000fca000f8e00ff */
[----:B------:R-:W-:Y:S02]  /*0a60*/  IADD3 R11, PT, PT, R3, R11, RZ ;  /* 0x0000000b030b7210 */ /* 0x000fe40007ffe0ff */
[----:B------:R-:W-:-:S07]  /*0a70*/  MOV R12, R2 ;  /* 0x00000002000c7202 */ /* 0x000fce0000000f00 */
.L_x_375:
        /* <DEDUP_REMOVED lines=29> */
.L_x_376:
[-C--:B------:R-:W-:Y:S02]  /*0c50*/  IMAD R29, R31, R14.reuse, RZ ;  /* 0x0000000e1f1d7224 */ /* 0x080fe400078e02ff */
[----:B------:R-:W-:-:S05]  /*0c60*/  IMAD.WIDE.U32 R16, R30, R14, RZ ;  /* 0x0000000e1e107225 */ /* 0x000fca00078e00ff */
[----:B------:R-:W-:Y:S02]  /*0c70*/  IADD3 R29, PT, PT, R17, R29, RZ ;  /* 0x0000001d111d7210 */ /* 0x000fe40007ffe0ff */
[----:B------:R-:W-:-:S07]  /*0c80*/  MOV R21, R16 ;  /* 0x0000001000157202 */ /* 0x000fce0000000f00 */
.L_x_377:
        /* <DEDUP_REMOVED lines=20> */
.L_x_378:
[----:B------:R-:W2:Y:S01]  /*0dd0*/  LDC R24, c[0x0][0x434] ;  /* 0x00010d00ff187b82 */ /* 0x000ea20000000800 */
[----:B------:R-:W-:-:S04]  /*0de0*/  IMAD R3, R4, R27, R13 ;  /* 0x0000001b04037224 */ /* 0x000fc800078e020d */
[----:B--2---:R-:W-:-:S03]  /*0df0*/  IMAD R24, R3, R24, RZ ;  /* 0x0000001803187224 */ /* 0x004fc600078e02ff */
.L_x_379:
        /* <DEDUP_REMOVED lines=12> */
.L_x_380:
[----:B------:R-:W2:Y:S01]  /*0ec0*/  LDC R28, c[0x0][0x444] ;  /* 0x00011100ff1c7b82 */ /* 0x000ea20000000800 */
[----:B------:R-:W-:-:S04]  /*0ed0*/  IMAD R3, R4, R27, R13 ;  /* 0x0000001b04037224 */ /* 0x000fc800078e020d */
[----:B--2---:R-:W-:-:S07]  /*0ee0*/  IMAD R28, R3, R28, RZ ;  /* 0x0000001c031c7224 */ /* 0x004fce00078e02ff */
.L_x_381:
        /* <DEDUP_REMOVED lines=96> */
.L_x_383:
[----:B------:R-:W1:Y:S01]  /*14f0*/  LDCU.64 UR16, c[0x0][0x5c0] ;  /* 0x0000b800ff1077ac */ /* 0x000e620008000a00 */
[----:B------:R-:W-:-:S05]  /*1500*/  IADD3 R0, PT, PT, R232, R234, RZ ;  /* 0x000000eae8007210 */ /* 0x000fca0007ffe0ff */
[C---:B-1----:R-:W-:Y:S02]  /*1510*/  IMAD R2, R0.reuse, UR17, RZ ;  /* 0x0000001100027c24 */ /* 0x042fe4000f8e02ff */
[----:B------:R-:W-:-:S05]  /*1520*/  IMAD.WIDE.U32 R6, R0, UR16, RZ ;  /* 0x0000001000067c25 */ /* 0x000fca000f8e00ff */
[----:B------:R-:W-:Y:S02]  /*1530*/  IADD3 R0, PT, PT, R7, R2, RZ ;  /* 0x0000000207007210 */ /* 0x000fe40007ffe0ff */
[----:B------:R-:W-:Y:S02]  /*1540*/  MOV R2, R6 ;  /* 0x0000000600027202 */ /* 0x000fe40000000f00 */
.L_x_384:
        /* <DEDUP_REMOVED lines=12> */
.L_x_385:
[----:B------:R-:W1:Y:S01]  /*1610*/  LDCU.64 UR14, c[0x0][0x5c8] ;  /* 0x0000b900ff0e77ac */ /* 0x000e620008000a00 */
[----:B------:R-:W-:-:S05]  /*1620*/  IADD3 R232, PT, PT, R232, R234, RZ ;  /* 0x000000eae8e87210 */ /* 0x000fca0007ffe0ff */
[C---:B-1----:R-:W-:Y:S02]  /*1630*/  IMAD R3, R232.reuse, UR15, RZ ;  /* 0x0000000fe8037c24 */ /* 0x042fe4000f8e02ff */
[----:B------:R-:W-:-:S05]  /*1640*/  IMAD.WIDE.U32 R232, R232, UR14, RZ ;  /* 0x0000000ee8e87c25 */ /* 0x000fca000f8e00ff */
[----:B------:R-:W-:Y:S02]  /*1650*/  IADD3 R3, PT, PT, R233, R3, RZ ;  /* 0x00000003e9037210 */ /* 0x000fe40007ffe0ff */
[----:B------:R-:W-:Y:S02]  /*1660*/  MOV R5, R232 ;  /* 0x000000e800057202 */ /* 0x000fe40000000f00 */
.L_x_386:
        /* <DEDUP_REMOVED lines=40> */
.L_x_382:
        /* <DEDUP_REMOVED lines=34> */
.L_x_389:
[----:B------:R2:W-:Y:S04]  /*1b10*/  STS.128 [R6+0x14000], RZ ;  /* 0x014000ff06007388 */ /* 0x0005e80000000c00 */
[----:B------:R2:W-:Y:S04]  /*1b20*/  STS.128 [R6+0x15000], RZ ;  /* 0x015000ff06007388 */ /* 0x0005e80000000c00 */
[----:B------:R2:W-:Y:S04]  /*1b30*/  STS.128 [R6+0x16000], RZ ;  /* 0x016000ff06007388 */ /* 0x0005e80000000c00 */
[----:B------:R2:W-:Y:S02]  /*1b40*/  STS.128 [R6+0x17000], RZ ;  /* 0x017000ff06007388 */ /* 0x0005e40000000c00 */
.L_x_390:
[----:B------:R-:W-:Y:S05]  /*1b50*/  BSYNC.RECONVERGENT B0 ;  /* 0x0000000000007941 */ /* 0x000fea0003800200 */
.L_x_388:
        /* <DEDUP_REMOVED lines=92> */
.L_x_392:
[----:B------:R3:W-:Y:S04]  /*2120*/  STS.128 [R6+0x10000], RZ ;  /* 0x010000ff06007388 */ /* 0x0007e80000000c00 */
[----:B------:R3:W-:Y:S04]  /*2130*/  STS.128 [R6+0x11000], RZ ;  /* 0x011000ff06007388 */ /* 0x0007e80000000c00 */
[----:B------:R3:W-:Y:S04]  /*2140*/  STS.128 [R6+0x12000], RZ ;  /* 0x012000ff06007388 */ /* 0x0007e80000000c00 */
[----:B------:R3:W-:Y:S02]  /*2150*/  STS.128 [R6+0x13000], RZ ;  /* 0x013000ff06007388 */ /* 0x0007e40000000c00 */
.L_x_393:
[----:B------:R-:W-:Y:S05]  /*2160*/  BSYNC.RECONVERGENT B0 ;  /* 0x0000000000007941 */ /* 0x000fea0003800200 */
.L_x_391:
        /* <DEDUP_REMOVED lines=86> */
[----:B------:R-:W1:Y:S04]  /*26d0*/  LDSM.16.M88.4 R188, [R188+0x3000] ;  /* 0x00300000bcbc783b */ /* 0x000e680000000200 */
[----:B------:R-:W1:Y:S02]  /*26e0*/  LDSM.16.M88.4 R192, [R192+0x3000] ;  /* 0x00300000c0c0783b */ /* 0x000e640000000200 */
.L_x_398:
[----:B------:R-:W0:Y:S01]  /*26f0*/  LDGDEPBAR ;  /* 0x00000000000079af */ /* 0x000e220000000000 */
[----:B------:R-:W-:Y:S01]  /*2700*/  USHF.L.U32 UR10, UR28, 0x6, URZ ;  /* 0x000000061c0a7899 */ /* 0x000fe200080006ff */
        /* <DEDUP_REMOVED lines=30> */
[C---:B-1----:R-:W-:Y:S01]  /*28f0*/  HMMA.16816.F32.BF16 R4, R48.reuse, R52, R4 ;  /* 0x000000343004723c */ /* 0x042fe20000041804 */
[----:B------:R1:W5:Y:S07]  /*2900*/  LDG.E R68, desc[UR20][R70.64+0x20] ;  /* 0x0000201446447981 */ /* 0x00036e000c1e1900 */
        /* <DEDUP_REMOVED lines=47> */
[----:B------:R2:W3:Y:S04]  /*2c00*/  MUFU.TANH R58, R4 ;  /* 0x00000004003a7308 */ /* 0x0004e80000002400 */
[----:B------:R-:W-:Y:S01]  /*2c10*/  FMUL.FTZ R8, R8, UR12 ;  /* 0x0000000c08087c20 */ /* 0x000fe20008410000 */
[----:B------:R-:W-:Y:S01]  /*2c20*/  FMUL.FTZ R9, R9, UR12 ;  /* 0x0000000c09097c20 */ /* 0x000fe20008410000 */
[----:B------:R-:W-:Y:S01]  /*2c30*/  FMUL.FTZ R10, R10, UR12 ;  /* 0x0000000c0a0a7c20 */ /* 0x000fe20008410000 */
[----:B------:R-:W-:Y:S03]  /*2c40*/  FMUL.FTZ R11, R11, UR12 ;  /* 0x0000000c0b0b7c20 */ /* 0x000fe60008410000 */
[----:B------:R2:W4:Y:S10]  /*2c50*/  MUFU.TANH R59, R5 ;  /* 0x00000005003b7308 */ /* 0x0005340000002400 */
[----:B------:R2:W1:Y:S10]  /*2c60*/  MUFU.TANH R60, R6 ;  /* 0x00000006003c7308 */ /* 0x0004740000002400 */
[----:B------:R2:W1:Y:S10]  /*2c70*/  MUFU.TANH R61, R7 ;  /* 0x00000007003d7308 */ /* 0x0004740000002400 */
[----:B------:R2:W1:Y:S10]  /*2c80*/  MUFU.TANH R64, R8 ;  /* 0x0000000800407308 */ /* 0x0004740000002400 */
[----:B------:R2:W2:Y:S10]  /*2c90*/  MUFU.TANH R65, R9 ;  /* 0x0000000900417308 */ /* 0x0004b40000002400 */
[----:B-1----:R1:W1:Y:S10]  /*2ca0*/  MUFU.TANH R70, R10 ;  /* 0x0000000a00467308 */ /* 0x0022740000002400 */
[----:B------:R1:W1:Y:S01]  /*2cb0*/  MUFU.TANH R79, R11 ;  /* 0x0000000b004f7308 */ /* 0x0002620000002400 */
[----:B--234-:R-:W-:Y:S05]  /*2cc0*/  @!P0 BRA `(.L_x_394) ;  /* 0x0000000000448947 */ /* 0x01cfea0003800000 */
[----:B------:R-:W-:Y:S01]  /*2cd0*/  IADD3 R5, PT, PT, R227, UR9, -R231 ;  /* 0x00000009e3057c10 */ /* 0x000fe2000fffe8e7 */
[----:B------:R-:W-:Y:S01]  /*2ce0*/  USHF.L.U32 UR6, UR25, 0x5, URZ ;  /* 0x0000000519067899 */ /* 0x000fe200080006ff */
[----:B------:R-:W-:Y:S01]  /*2cf0*/  MOV R7, R64 ;  /* 0x0000004000077202 */ /* 0x000fe20000000f00 */
[----:B------:R-:W-:Y:S01]  /*2d00*/  UIADD3 UR17, UPT, UPT, UR10, 0x40, URZ ;  /* 0x000000400a117890 */ /* 0x000fe2000fffe0ff */
[----:B------:R-:W-:Y:S01]  /*2d10*/  MOV R9, R60 ;  /* 0x0000003c00097202 */ /* 0x000fe20000000f00 */
[----:B------:R-:W-:Y:S01]  /*2d20*/  VIADD R5, R5, 0xffffffe0 ;  /* 0xffffffe005057836 */ /* 0x000fe20000000000 */
[----:B-1----:R-:W-:Y:S01]  /*2d30*/  MOV R11, R58 ;  /* 0x0000003a000b7202 */ /* 0x002fe20000000f00 */
[----:B------:R-:W-:Y:S01]  /*2d40*/  IMAD.MOV.U32 R4, RZ, RZ, R79 ;  /* 0x000000ffff047224 */ /* 0x000fe200078e004f */
[----:B------:R-:W-:Y:S01]  /*2d50*/  UIADD3 UR6, UPT, UPT, UR6, 0x20, URZ ;  /* 0x0000002006067890 */ /* 0x000fe2000fffe0ff */
[----:B------:R-:W-:Y:S01]  /*2d60*/  IMAD.MOV.U32 R6, RZ, RZ, R65 ;  /* 0x000000ffff067224 */ /* 0x000fe200078e0041 */
[----:B------:R-:W-:Y:S01]  /*2d70*/  ISETP.LE.AND P1, PT, R5, UR17, PT ;  /* 0x0000001105007c0c */ /* 0x000fe2000bf23270 */
[----:B------:R-:W-:Y:S01]  /*2d80*/  IMAD.MOV.U32 R8, RZ, RZ, R61 ;  /* 0x000000ffff087224 */ /* 0x000fe200078e003d */
[----:B------:R-:W-:Y:S01]  /*2d90*/  MOV R5, R70 ;  /* 0x0000004600057202 */ /* 0x000fe20000000f00 */
[----:B------:R-:W-:Y:S01]  /*2da0*/  IMAD.MOV.U32 R10, RZ, RZ, R59 ;  /* 0x000000ffff0a7224 */ /* 0x000fe200078e003b */
[----:B------:R-:W-:Y:S11]  /*2db0*/  ISETP.GT.AND P0, PT, R231, UR6, PT ;  /* 0x00000006e7007c0c */ /* 0x000ff6000bf04270 */
[----:B------:R-:W-:Y:S02]  /*2dc0*/  @!UPT UIADD3 URZ, UPT, UPT, URZ, URZ, URZ ;  /* 0x000000fffffff290 */ /* 0x000fe4000fffe0ff */
[----:B------:R-:W-:Y:S05]  /*2dd0*/  @!P1 BRA P0, `(.L_x_395) ;  /* 0x0000000000cc9947 */ /* 0x000fea0000000000 */
.L_x_394:
[C-C-:B------:R-:W-:Y:S01]  /*2de0*/  IADD3 R7, PT, PT, R231.reuse, -UR9, -R233.reuse ;  /* 0x80000009e7077c10 */ /* 0x140fe2000fffe8e9 */
[----:B------:R-:W2:Y:S01]  /*2df0*/  S2R R5, SR_TID.X ;  /* 0x0000000000057919 */ /* 0x000ea20000002100 */
[----:B------:R-:W-:Y:S01]  /*2e00*/  IADD3 R4, PT, PT, R231, UR8, -R233 ;  /* 0x00000008e7047c10 */ /* 0x000fe2000fffe8e9 */
[----:B------:R-:W-:Y:S02]  /*2e10*/  VIADD R6, R230, UR10 ;  /* 0x0000000ae6067c36 */ /* 0x000fe40008000000 */
[----:B------:R-:W-:Y:S02]  /*2e20*/  IMAD.U32 R9, RZ, RZ, UR25 ;  /* 0x00000019ff097e24 */ /* 0x000fe4000f8e00ff */
[C---:B------:R-:W-:Y:S02]  /*2e30*/  IMAD.IADD R7, R6.reuse, 0x1, R7 ;  /* 0x0000000106077824 */ /* 0x040fe400078e0207 */
[----:B------:R-:W-:Y:S03]  /*2e40*/  IMAD.IADD R4, R6, 0x1, R4 ;  /* 0x0000000106047824 */ /* 0x000fe600078e0204 */
[----:B-1----:R-:W-:Y:S02]  /*2e50*/  VIMNMX R10, PT, PT, RZ, R7, !PT ;  /* 0x00000007ff0a7248 */ /* 0x002fe40007fe0100 */
        /* <DEDUP_REMOVED lines=13> */
[C---:B------:R-:W-:Y:S02]  /*2f30*/  ISETP.GE.AND P0, PT, R9.reuse, R6, PT ;  /* 0x000000060900720c */ /* 0x040fe40003f06270 */
        /* <DEDUP_REMOVED lines=14> */
[-C--:B------:R-:W-:Y:S02]  /*3020*/  ISETP.GE.AND P5, PT, R5, R6.reuse, PT ;  /* 0x000000060500720c */ /* 0x080fe40003fa6270 */
        /* <DEDUP_REMOVED lines=14> */
.L_x_395:
        /* <DEDUP_REMOVED lines=10> */
[----:B------:R-:W-:Y:S01]  /*31b0*/  IADD3 R57, PT, PT, R219, 0x20, RZ ;  /* 0x00000020db397810 */ /* 0x000fe20007ffe0ff */
        /* <DEDUP_REMOVED lines=9> */
[----:B------:R-:W-:Y:S07]  /*3250*/  FMUL.FTZ R58, R58, UR12 ;  /* 0x0000000c3a3a7c20 */ /* 0x000fee0008410000 */
[----:B------:R-:W2:Y:S01]  /*3260*/  MUFU.EX2 R77, R77 ;  /* 0x0000004d004d7308 */ /* 0x000ea20000000800 */
[----:B------:R-:W-:Y:S01]  /*3270*/  FMUL.FTZ R59, R59, UR12 ;  /* 0x0000000c3b3b7c20 */ /* 0x000fe20008410000 */
[----:B------:R-:W-:Y:S01]  /*3280*/  FFMA.FTZ R60, -R60, R60, 1 ;  /* 0x3f8000003c3c7423 */ /* 0x000fe2000001013c */
[----:B------:R-:W-:Y:S07]  /*3290*/  FFMA.FTZ R61, -R61, R61, 1 ;  /* 0x3f8000003d3d7423 */ /* 0x000fee000001013d */
[----:B------:R-:W-:Y:S01]  /*32a0*/  MUFU.EX2 R74, R74 ;  /* 0x0000004a004a7308 */ /* 0x000fe20000000800 */
[----:B------:R-:W-:Y:S01]  /*32b0*/  FFMA.FTZ R64, -R64, R64, 1 ;  /* 0x3f80000040407423 */ /* 0x000fe20000010140 */
[----:B------:R-:W-:Y:S01]  /*32c0*/  FMUL.FTZ R60, R60, UR12 ;  /* 0x0000000c3c3c7c20 */ /* 0x000fe20008410000 */
[----:B------:R-:W-:Y:S07]  /*32d0*/  FMUL.FTZ R61, R61, UR12 ;  /* 0x0000000c3d3d7c20 */ /* 0x000fee0008410000 */
[----:B------:R-:W3:Y:S01]  /*32e0*/  MUFU.EX2 R73, R73 ;  /* 0x0000004900497308 */ /* 0x000ee20000000800 */
[----:B------:R-:W-:Y:S01]  /*32f0*/  FMUL.FTZ R64, R64, UR12 ;  /* 0x0000000c40407c20 */ /* 0x000fe20008410000 */
[----:B------:R-:W-:Y:S01]  /*3300*/  FFMA.FTZ R65, -R65, R65, 1 ;  /* 0x3f80000041417423 */ /* 0x000fe20000010141 */
[----:B------:R-:W-:Y:S07]  /*3310*/  FFMA.FTZ R70, -R70, R70, 1 ;  /* 0x3f80000046467423 */ /* 0x000fee0000010146 */
[----:B------:R-:W-:Y:S01]  /*3320*/  MUFU.EX2 R76, R76 ;  /* 0x0000004c004c7308 */ /* 0x000fe20000000800 */
[----:B------:R-:W-:Y:S01]  /*3330*/  FFMA.FTZ R79, -R79, R79, 1 ;  /* 0x3f8000004f4f7423 */ /* 0x000fe2000001014f */
[----:B------:R-:W-:Y:S01]  /*3340*/  FMUL.FTZ R65, R65, UR12 ;  /* 0x0000000c41417c20 */ /* 0x000fe20008410000 */
        /* <DEDUP_REMOVED lines=29> */
[----:B----4-:R-:W-:Y:S02]  /*3520*/  F2FP.BF16.F32.PACK_AB R5, R75, R76 ;  /* 0x0000004c4b05723e */ /* 0x010fe400000010ff */
[----:B------:R-:W-:Y:S01]  /*3530*/  F2FP.BF16.F32.PACK_AB R4, R71, R72 ;  /* 0x000000484704723e */ /* 0x000fe200000010ff */
[----:B------:R-:W-:Y:S01]  /*3540*/  STS [R67], R6 ;  /* 0x0000000643007388 */ /* 0x000fe20000000800 */
[C---:B------:R-:W-:Y:S02]  /*3550*/  LOP3.LUT P0, RZ, R222.reuse, 0x2, RZ, 0xc0, !PT ;  /* 0x00000002deff7812 */ /* 0x040fe4000780c0ff */
[----:B------:R-:W-:Y:S01]  /*3560*/  SHF.L.U32 R83, R222, 0x5, RZ ;  /* 0x00000005de537819 */ /* 0x000fe200000006ff */
[----:B------:R-:W-:Y:S01]  /*3570*/  STS [R63+0x10], R5 ;  /* 0x000010053f007388 */ /* 0x000fe20000000800 */
[----:B------:R-:W-:Y:S02]  /*3580*/  SHF.R.U32.HI R223, RZ, 0x2, R222 ;  /* 0x00000002ffdf7819 */ /* 0x000fe400000116de */
[----:B------:R-:W-:Y:S01]  /*3590*/  LOP3.LUT R80, R80, 0x20, RZ, 0xc0, !PT ;  /* 0x0000002050507812 */ /* 0x000fe200078ec0ff */
[----:B------:R-:W-:Y:S04]  /*35a0*/  STS [R62+0x10], R4 ;  /* 0x000010043e007388 */ /* 0x000fe80000000800 */
[----:B------:R-:W1:Y:S02]  /*35b0*/  LDSM.16.M88.4 R8, [R219+0x8000] ;  /* 0x00800000db08783b */ /* 0x000e640000000200 */
[----:B------:R-:W-:Y:S06]  /*35c0*/  @P0 VIADD R57, R219, 0xffffffe0 ;  /* 0xffffffe0db390836 */ /* 0x000fec0000000000 */
        /* <DEDUP_REMOVED lines=51> */
[----:B------:R-:W-:Y:S01]  /*3900*/  LOP3.LUT R47, R84, 0x1c0, RZ, 0xc0, !PT ;  /* 0x000001c0542f7812 */ /* 0x000fe200078ec0ff */
[----:B------:R-:W-:Y:S03]  /*3910*/  HMMA.16816.F32.BF16 R8, R48, R190, R8 ;  /* 0x000000be3008723c */ /* 0x000fe60000041808 */
[----:B------:R-:W-:Y:S02]  /*3920*/  SHF.L.U32 R48, R222, 0x8, RZ ;  /* 0x00000008de307819 */ /* 0x000fe400000006ff */
[----:B------:R-:W-:Y:S02]  /*3930*/  LOP3.LUT R44, R44, R56, RZ, 0x3c, !PT ;  /* 0x000000382c2c7212 */ /* 0x000fe400078e3cff */
[----:B------:R-:W-:Y:S02]  /*3940*/  LOP3.LUT R45, R45, 0x1000, R48, 0xf8, !PT ;  /* 0x000010002d2d7812 */ /* 0x000fe400078ef830 */
[----:B------:R-:W-:Y:S02]  /*3950*/  LEA R225, R44, UR4, 0x1 ;  /* 0x000000042ce17c11 */ /* 0x000fe4000f8e08ff */
[----:B------:R-:W-:Y:S01]  /*3960*/  LOP3.LUT R47, R47, 0x38, R223, 0xf8, !PT ;  /* 0x000000382f2f7812 */ /* 0x000fe200078ef8df */
[C---:B---3--:R-:W-:Y:S05]  /*3970*/  HMMA.16816.F32.BF16 R4, R52.reuse, R192, R4 ;  /* 0x000000c03404723c */ /* 0x048fea0000041804 */
[----:B------:R-:W-:Y:S03]  /*3980*/  LOP3.LUT R47, R47, 0x38, R221, 0x78, !PT ;  /* 0x000000382f2f7812 */ /* 0x000fe600078e78dd */
[----:B------:R-:W-:Y:S03]  /*3990*/  HMMA.16816.F32.BF16 R8, R52, R194, R8 ;  /* 0x000000c23408723c */ /* 0x000fe60000041808 */
[----:B------:R-:W-:Y:S04]  /*39a0*/  LOP3.LUT R45, R45, R47, RZ, 0xfc, !PT ;  /* 0x0000002f2d2d7212 */ /* 0x000fe800078efcff */
[----:B------:R-:W-:Y:S04]  /*39b0*/  LEA R224, R45, UR4, 0x1 ;  /* 0x000000042de07c11 */ /* 0x000fe8000f8e08ff */
        /* <DEDUP_REMOVED lines=31> */
[----:B------:R-:W-:Y:S02]  /*3bb0*/  STS [R63+-0xff0], R8 ;  /* 0xfff010083f007388 */ /* 0x000fe40000000800 */
[C---:B------:R-:W-:Y:S01]  /*3bc0*/  VIADD R85, R5.reuse, 0x20 ;  /* 0x0000002005557836 */ /* 0x040fe20000000000 */
[----:B------:R-:W-:Y:S01]  /*3bd0*/  @P2 IADD3 R85, PT, PT, R5, -0x20, RZ ;  /* 0xffffffe005552810 */ /* 0x000fe20007ffe0ff */
        /* <DEDUP_REMOVED lines=58> */
[-C--:B-1----:R-:W-:Y:S08]  /*3f80*/  HMMA.16816.F32.BF16 R28, R4, R56.reuse, R28 ;  /* 0x00000038041c723c */ /* 0x082ff0000004181c */
        /* <DEDUP_REMOVED lines=31> */
.L_x_396:
        /* <DEDUP_REMOVED lines=318> */
.L_x_397:
        /* <DEDUP_REMOVED lines=123> */
.L_x_399:
[----:B------:R-:W3:Y:S01]  /*5d10*/  LDCU.64 UR12, c[0x0][0x5c0] ;  /* 0x0000b800ff0c77ac */ /* 0x000ee20008000a00 */
[----:B------:R-:W-:-:S05]  /*5d20*/  IADD3 R46, PT, PT, R232, R234, RZ ;  /* 0x000000eae82e7210 */ /* 0x000fca0007ffe0ff */
[C---:B---3--:R-:W-:Y:S02]  /*5d30*/  IMAD R11, R46.reuse, UR13, RZ ;  /* 0x0000000d2e0b7c24 */ /* 0x048fe4000f8e02ff */
[----:B------:R-:W-:-:S05]  /*5d40*/  IMAD.WIDE.U32 R46, R46, UR12, RZ ;  /* 0x0000000c2e2e7c25 */ /* 0x000fca000f8e00ff */
[----:B------:R-:W-:Y:S02]  /*5d50*/  IADD3 R11, PT, PT, R47, R11, RZ ;  /* 0x0000000b2f0b7210 */ /* 0x000fe40007ffe0ff */
.L_x_400:
        /* <DEDUP_REMOVED lines=13> */
.L_x_401:
[----:B------:R-:W3:Y:S01]  /*5e30*/  LDCU.64 UR6, c[0x0][0x5c8] ;  /* 0x0000b900ff0677ac */ /* 0x000ee20008000a00 */
[----:B--2---:R-:W-:-:S05]  /*5e40*/  IADD3 R2, PT, PT, R232, R234, RZ ;  /* 0x000000eae8027210 */ /* 0x004fca0007ffe0ff */
[C---:B---3--:R-:W-:Y:S02]  /*5e50*/  IMAD R7, R2.reuse, UR7, RZ ;  /* 0x0000000702077c24 */ /* 0x048fe4000f8e02ff */
[----:B------:R-:W-:-:S05]  /*5e60*/  IMAD.WIDE.U32 R2, R2, UR6, RZ ;  /* 0x0000000602027c25 */ /* 0x000fca000f8e00ff */
[----:B------:R-:W-:Y:S02]  /*5e70*/  IADD3 R7, PT, PT, R3, R7, RZ ;  /* 0x0000000703077210 */ /* 0x000fe40007ffe0ff */
[----:B------:R-:W-:Y:S02]  /*5e80*/  MOV R10, R2 ;  /* 0x00000002000a7202 */ /* 0x000fe40000000f00 */
.L_x_402:
        /* <DEDUP_REMOVED lines=56> */
.L_x_387:
[----:B------:R-:W-:Y:S05]  /*6210*/  BSYNC.RECONVERGENT B1 ;  /* 0x0000000000017941 */ /* 0x000fea0003800200 */
.L_x_371:
        /* <DEDUP_REMOVED lines=11> */
.L_x_404:
        /* <DEDUP_REMOVED lines=11> */
.L_x_2493:


//--------------------- .text._ZN5flash44flash_bwd_dq_dk_dv_loop_seqk_parallel_kernelI23Flash_bwd_kernel_traitsILi256ELi64ELi32ELi8ELi4ELi1ELi2ELb1ELb1EN7cutlass10bfloat16_tE19Flash_kernel_traitsILi256ELi64ELi32ELi8ES3_EELb0ELb0ELb1ELb1ELb0ELb0ELb0EEEvNS_16Flash_bwd_paramsE --------------------------
	.section	.text._ZN5flash44flash_bwd_dq_dk_dv_loop_seqk_parallel_kernelI23Flash_bwd_kernel_traitsILi256ELi64ELi32ELi8ELi4ELi1ELi2ELb1ELb1EN7cutlass10bfloat16_tE19Flash_kernel_traitsILi256ELi64ELi32ELi8ES3_EELb0ELb0ELb1ELb1ELb0ELb0ELb0EEEvNS_16Flash_bwd_paramsE,"ax",@progbits
	.align	128
        .global         _ZN5flash44flash_bwd_dq_dk_dv_loop_seqk_parallel_kernelI23Flash_bwd_kernel_traitsILi256ELi64ELi32ELi8ELi4ELi1ELi2ELb1ELb1EN7cutlass10bfloat16_tE19Flash_kernel_traitsILi256ELi64ELi32ELi8ES3_EELb0ELb0ELb1ELb1ELb0ELb0ELb0EEEvNS_16Flash_bwd_paramsE
        .type           _ZN5flash44flash_bwd_dq_dk_dv_loop_seqk_parallel_kernelI23Flash_bwd_kernel_traitsILi256ELi64ELi32ELi8ELi4ELi1ELi2ELb1ELb1EN7cutlass10bfloat16_tE19Flash_kernel_traitsILi256ELi64ELi32ELi8ES3_EELb0ELb0ELb1ELb1ELb0ELb0ELb0EEEvNS_16Flash_bwd_paramsE,@function
        .size           _ZN5flash44flash_bwd_dq_dk_dv_loop_seqk_parallel_kernelI23Flash_bwd_kernel_traitsILi256ELi64ELi32ELi8ELi4ELi1ELi2ELb1ELb1EN7cutlass10bfloat16_tE19Flash_kernel_traitsILi256ELi64ELi32ELi8ES3_EELb0ELb0ELb1ELb1ELb0ELb0ELb0EEEvNS_16Flash_bwd_paramsE,(.L_x_2494 - _ZN5flash44flash_bwd_dq_dk_dv_loop_seqk_parallel_kernelI23Flash_bwd_kernel_traitsILi256ELi64ELi32ELi8ELi4ELi1ELi2ELb1ELb1EN7cutlass10bfloat16_tE19Flash_kernel_traitsILi256ELi64ELi32ELi8ES3_EELb0ELb0ELb1ELb1ELb0ELb0ELb0EEEvNS_16Flash_bwd_paramsE)
        .other          _ZN5flash44flash_bwd_dq_dk_dv_loop_seqk_parallel_kernelI23Flash_bwd_kernel_traitsILi256ELi64ELi32ELi8ELi4ELi1ELi2ELb1ELb1EN7cutlass10bfloat16_tE19Flash_kernel_traitsILi256ELi64ELi32ELi8ES3_EELb0ELb0ELb1ELb1ELb0ELb0ELb0EEEvNS_16Flash_bwd_paramsE,@"STO_CUDA_ENTRY STV_DEFAULT"
_ZN5flash44flash_bwd_dq_dk_dv_loop_seqk_parallel_kernelI23Flash_bwd_kernel_traitsILi256ELi64ELi32ELi8ELi4ELi1ELi2ELb1ELb1EN7cutlass10bfloat16_tE19Flash_kernel_traitsILi256ELi64ELi32ELi8ES3_EELb0ELb0ELb1ELb1ELb0ELb0ELb0EEEvNS_16Flash_bwd_paramsE:
.text._ZN5flash44flash_bwd_dq_dk_dv_loop_seqk_parallel_kernelI23Flash_bwd_kernel_traitsILi256ELi64ELi32ELi8ELi4ELi1ELi2ELb1ELb1EN7cutlass10bfloat16_tE19Flash_kernel_traitsILi256ELi64ELi32ELi8ES3_EELb0ELb0ELb1ELb1ELb0ELb0ELb0EEEvNS_16Flash_bwd_paramsE:
        /* <DEDUP_REMOVED lines=12> */
[----:B------:R-:W-:Y:S01]  /*00c0*/  S2UR UR24, SR_CTAID.Z ;  /* 0x00000000001879c3 */ /* 0x000fe20000002700 */
[----:B------:R-:W3:Y:S01]  /*00d0*/  LDCU.64 UR6, c[0x0][0x460] ;  /* 0x00008c00ff0677ac */ /* 0x000ee20008000a00 */
[----:B------:R-:W4:Y:S06]  /*00e0*/  LDCU.U8 UR12, c[0x0][0x532] ;  /* 0x0000a640ff0c77ac */ /* 0x000f2c0008000000 */
[----:B------:R-:W-:Y:S01]  /*00f0*/  S2UR UR19, SR_CTAID.Y ;  /* 0x00000000001379c3 */ /* 0x000fe20000002600 */
[----:B------:R-:W4:Y:S01]  /*0100*/  LDCU.64 UR34, c[0x0][0x358] ;  /* 0x00006b00ff2277ac */ /* 0x000f220008000a00 */
[----:B------:R-:W4:Y:S06]  /*0110*/  LDCU.64 UR28, c[0x0][0x460] ;  /* 0x00008c00ff1c77ac */ /* 0x000f2c0008000a00 */
[----:B------:R-:W-:Y:S01]  /*0120*/  S2UR UR22, SR_CTAID.X ;  /* 0x00000000001679c3 */ /* 0x000fe20000002500 */
[----:B-1----:R-:W-:-:S02]  /*0130*/  ULEA UR9, UP0, UR25, UR10, 0x2 ;  /* 0x0000000a19097291 */ /* 0x002fc4000f8010ff */
[----:B--2---:R-:W-:Y:S02]  /*0140*/  UISETP.EQ.U32.AND UP2, UPT, UR4, URZ, UPT ;  /* 0x000000ff0400728c */ /* 0x004fe4000bf42070 */
[----:B------:R-:W-:Y:S02]  /*0150*/  UISETP.NE.U32.AND UP6, UPT, UR4, URZ, UPT ;  /* 0x000000ff0400728c */ /* 0x000fe4000bfc5070 */
[----:B------:R-:W-:Y:S01]  /*0160*/  ULEA.HI.X UR8, UR25, UR11, URZ, 0x2, UP0 ;  /* 0x0000000b19087291 */ /* 0x000fe200080f14ff */
[----:B------:R-:W1:Y:S01]  /*0170*/  S2UR UR4, SR_CgaCtaId ;  /* 0x00000000000479c3 */ /* 0x000e620000008800 */
[----:B---3--:R-:W-:Y:S01]  /*0180*/  UISETP.NE.U32.AND UP1, UPT, UR6, URZ, UPT ;  /* 0x000000ff0600728c */ /* 0x008fe2000bf25070 */
[----:B------:R-:W-:Y:S01]  /*0190*/  MOV R238, UR9 ;  /* 0x0000000900ee7c02 */ /* 0x000fe20008000f00 */
[----:B------:R-:W-:Y:S02]  /*01a0*/  UISETP.NE.U32.AND UP0, UPT, UR6, URZ, UPT ;  /* 0x000000ff0600728c */ /* 0x000fe4000bf05070 */
[----:B------:R-:W-:Y:S01]  /*01b0*/  UISETP.NE.AND.EX UP5, UPT, UR7, URZ, UPT, UP1 ;  /* 0x000000ff0700728c */ /* 0x000fe2000bfa5310 */
[----:B------:R-:W-:Y:S01]  /*01c0*/  MOV R239, UR8 ;  /* 0x0000000800ef7c02 */ /* 0x000fe20008000f00 */
[----:B------:R-:W-:Y:S01]  /*01d0*/  UISETP.NE.AND.EX UP4, UPT, UR7, URZ, UPT, UP0 ;  /* 0x000000ff0700728c */ /* 0x000fe2000bf85300 */
[----:B------:R-:W2:Y:S01]  /*01e0*/  S2UR UR11, SR_CgaCtaId ;  /* 0x00000000000b79c3 */ /* 0x000ea20000008800 */
[----:B------:R-:W3:Y:S01]  /*01f0*/  LDCU.64 UR6, c[0x0][0x470] ;  /* 0x00008e00ff0677ac */ /* 0x000ee20008000a00 */
[----:B----4-:R-:W-:-:S02]  /*0200*/  UISETP.NE.AND UP3, UPT, UR12, URZ, UPT ;  /* 0x000000ff0c00728c */ /* 0x010fc4000bf65270 */
[----:B------:R-:W-:-:S04]  /*0210*/  UISETP.NE.AND.EX UP6, UPT, UR5, URZ, UPT, UP6 ;  /* 0x000000ff0500728c */ /* 0x000fc8000bfc5360 */
[----:B------:R-:W4:Y:S01]  /*0220*/  S2UR UR18, SR_CTAID.Y ;  /* 0x00000000001279c3 */ /* 0x000f220000002600 */
[----:B------:R-:W-:Y:S01]  /*0230*/  UISETP.EQ.OR.EX UP0, UPT, UR5, URZ, !UP3, UP2 ;  /* 0x000000ff0500728c */ /* 0x000fe2000df02720 */
[----:B------:R-:W-:Y:S02]  /*0240*/  UMOV UR12, 0x400 ;  /* 0x00000400000c7882 */ /* 0x000fe40000000000 */
[----:B------:R-:W-:Y:S01]  /*0250*/  UMOV UR5, 0x400 ;  /* 0x0000040000057882 */ /* 0x000fe20000000000 */
[----:B------:R-:W-:Y:S02]  /*0260*/  UP2UR UR27, UPR, URZ, 0x1 ;  /* 0x00000001ff1b7883 */ /* 0x000fe40008000000 */
[----:B------:R-:W-:Y:S01]  /*0270*/  UP2UR UR26, UPR, URZ, 0x8 ;  /* 0x00000008ff1a7883 */ /* 0x000fe20008000000 */
[----:B------:R-:W4:Y:S01]  /*0280*/  S2UR UR21, SR_CTAID.Z ;  /* 0x00000000001579c3 */ /* 0x000f220000002700 */
[----:B-1----:R-:W-:Y:S02]  /*0290*/  ULEA UR4, UR4, UR5, 0x18 ;  /* 0x0000000504047291 */ /* 0x002fe4000f8ec0ff */
[----:B---3--:R-:W-:Y:S01]  /*02a0*/  UISETP.NE.U32.AND UP0, UPT, UR6, URZ, UPT ;  /* 0x000000ff0600728c */ /* 0x008fe2000bf05070 */
[----:B------:R-:W1:Y:S01]  /*02b0*/  LDCU UR10, c[0x0][0x438] ;  /* 0x00008700ff0a77ac */ /* 0x000e620008000800 */
[----:B------:R-:W3:Y:S01]  /*02c0*/  LDCU UR20, c[0x0][0x438] ;  /* 0x00008700ff1477ac */ /* 0x000ee20008000800 */
[----:B------:R-:W1:Y:S01]  /*02d0*/  @!UP4 LDCU UR23, c[0x0][0x434] ;  /* 0x00008680ff17c7ac */ /* 0x000e620008000800 */
[----:B--2---:R-:W-:-:S02]  /*02e0*/  ULEA UR5, UR11, UR12, 0x18 ;  /* 0x0000000c0b057291 */ /* 0x004fc4000f8ec0ff */
[----:B------:R-:W-:Y:S02]  /*02f0*/  UIADD3 UR36, UPT, UPT, UR4, 0x15000, URZ ;  /* 0x0001500004247890 */ /* 0x000fe4000fffe0ff */
[----:B------:R-:W-:Y:S01]  /*0300*/  UISETP.NE.AND.EX UP3, UPT, UR7, URZ, UPT, UP0 ;  /* 0x000000ff0700728c */ /* 0x000fe2000bf65300 */
[----:B------:R-:W-:Y:S01]  /*0310*/  UMOV UR32, URZ ;  /* 0x000000ff00207c82 */ /* 0x000fe20008000000 */
[----:B------:R-:W-:-:S09]  /*0320*/  UMOV UR33, URZ ;  /* 0x000000ff00217c82 */ /* 0x000fd20008000000 */
.L_x_448:
[----:B------:R-:W2:Y:S01]  /*0330*/  LDCU.64 UR8, c[0x0][0x478] ;  /* 0x00008f00ff0877ac */ /* 0x000ea20008000a00 */
        /* <DEDUP_REMOVED lines=10> */
[----:B--2---:R-:W-:Y:S02]  /*03e0*/  UISETP.NE.U32.AND UP0, UPT, UR8, URZ, UPT ;  /* 0x000000ff0800728c */ /* 0x004fe4000bf05070 */
[----:B---34-:R-:W2:Y:S02]  /*03f0*/  @P1 LDG.E R3, desc[UR34][R10.64] ;  /* 0x000000220a031981 */ /* 0x018ea4000c1e1900 */
[----:B------:R-:W-:-:S04]  /*0400*/  UISETP.NE.AND.EX UP0, UPT, UR9, URZ, UPT, UP0 ;  /* 0x000000ff0900728c */ /* 0x000fc8000bf05300 */
[----:B-----5:R-:W5:Y:S02]  /*0410*/  @!P3 LDG.E R4, desc[UR34][R238.64] ;  /* 0x00000022ee04b981 */ /* 0x020f64000c1e1900 */
[----:B------:R-:W-:-:S05]  /*0420*/  PLOP3.LUT P0, PT, PT, PT, UP0, 0x80, 0x8 ;  /* 0x000000000008781c */ /* 0x000fca0003f0f008 */
[----:B------:R-:W-:Y:S01]  /*0430*/  @UP0 ULEA UR14, UP1, UR25, UR8, 0x2 ;  /* 0x00000008190e0291 */ /* 0x000fe2000f8210ff */
[----:B------:R-:W-:Y:S01]  /*0440*/  IMAD.U32 R6, RZ, RZ, UR12 ;  /* 0x0000000cff067e24 */ /* 0x000fe2000f8e00ff */
[----:B------:R-:W3:Y:S02]  /*0450*/  @!UP0 LDCU UR11, c[0x0][0x43c] ;  /* 0x00008780ff0b87ac */ /* 0x000ee40008000800 */
[----:B------:R-:W-:Y:S02]  /*0460*/  @UP0 ULEA.HI.X UR15, UR25, UR9, URZ, 0x2, UP1 ;  /* 0x00000009190f0291 */ /* 0x000fe400088f14ff */
[----:B------:R-:W-:Y:S01]  /*0470*/  IMAD.U32 R8, RZ, RZ, UR14 ;  /* 0x0000000eff087e24 */ /* 0x000fe2000f8e00ff */
[----:B------:R-:W1:Y:S01]  /*0480*/  @!UP0 LDCU.64 UR8, c[0x0][0x488] ;  /* 0x00009100ff0887ac */ /* 0x000e620008000a00 */
[----:B------:R-:W-:Y:S02]  /*0490*/  IMAD.U32 R7, RZ, RZ, UR13 ;  /* 0x0000000dff077e24 */ /* 0x000fe4000f8e00ff */
[----:B------:R-:W-:-:S03]  /*04a0*/  IMAD.U32 R9, RZ, RZ, UR15 ;  /* 0x0000000fff097e24 */ /* 0x000fc6000f8e00ff */
[----:B------:R-:W4:Y:S04]  /*04b0*/  @P4 LDG.E R5, desc[UR34][R6.64] ;  /* 0x0000002206054981 */ /* 0x000f28000c1e1900 */
[----:B------:R-:W4:Y:S04]  /*04c0*/  @P0 LDG.E R0, desc[UR34][R8.64] ;  /* 0x0000002208000981 */ /* 0x000f28000c1e1900 */
[----:B------:R-:W4:Y:S01]  /*04d0*/  @P2 LDG.E R2, desc[UR34][R6.64+0x4] ;  /* 0x0000042206022981 */ /* 0x000f22000c1e1900 */
[----:B------:R-:W-:Y:S01]  /*04e0*/  UMOV UR39, URZ ;  /* 0x000000ff00277c82 */ /* 0x000fe20008000000 */
[----:B------:R-:W-:Y:S01]  /*04f0*/  UMOV UR17, 0xffffffff ;  /* 0xffffffff00117882 */ /* 0x000fe20000000000 */
[----:B------:R-:W-:Y:S01]  /*0500*/  UMOV UR40, 0xffffffff ;  /* 0xffffffff00287882 */ /* 0x000fe20000000000 */
[----:B-1----:R-:W-:-:S04]  /*0510*/  @!UP0 UISETP.NE.U32.AND UP1, UPT, UR8, URZ, UPT ;  /* 0x000000ff0800828c */ /* 0x002fc8000bf25070 */
[----:B------:R-:W-:Y:S02]  /*0520*/  @!UP0 UISETP.NE.AND.EX UP1, UPT, UR9, URZ, UPT, UP1 ;  /* 0x000000ff0900828c */ /* 0x000fe4000bf25310 */
[----:B------:R-:W-:Y:S02]  /*0530*/  USHF.L.U32 UR31, UR37, 0x5, URZ ;  /* 0x00000005251f7899 */ /* 0x000fe400080006ff */
[----:B---3--:R-:W-:Y:S01]  /*0540*/  @!UP0 USEL UR9, UR11, URZ, UP1 ;  /* 0x000000ff0b098287 */ /* 0x008fe20008800000 */
[----:B--2---:R-:W-:Y:S02]  /*0550*/  @P1 R2UR UR39, R3 ;  /* 0x00000000032712ca */ /* 0x004fe400000e0000 */
[----:B-----5:R-:W-:Y:S02]  /*0560*/  @!P3 R2UR UR40, R4 ;  /* 0x000000000428b2ca */ /* 0x020fe400000e0000 */
[----:B----4-:R-:W-:Y:S02]  /*0570*/  @P4 R2UR UR17, R5 ;  /* 0x00000000051142ca */ /* 0x010fe400000e0000 */
        /* <DEDUP_REMOVED lines=11> */
.L_x_405:
[----:B------:R-:W-:Y:S01]  /*0630*/  @!UP0 UIADD3 UR38, UPT, UPT, UR9, UR10, -UR39 ;  /* 0x0000000a09268290 */ /* 0x000fe2000fffe827 */
[----:B------:R-:W-:Y:S01]  /*0640*/  @!UP4 UMOV UR42, UR23 ;  /* 0x00000017002acc82 */ /* 0x000fe20008000000 */
[----:B------:R-:W-:Y:S02]  /*0650*/  @UP4 UIADD3 UR42, UPT, UPT, UR8, -UR17, URZ ;  /* 0x80000011082a4290 */ /* 0x000fe4000fffe0ff */
[----:B------:R-:W-:-:S09]  /*0660*/  UISETP.GT.AND UP0, UPT, UR38, UR31, UPT ;  /* 0x0000001f2600728c */ /* 0x000fd2000bf04270 */
[----:B------:R-:W-:Y:S05]  /*0670*/  BRA.U !UP0, `(.L_x_406) ;  /* 0x0000006908e47547 */ /* 0x000fea000b800000 */
[----:B------:R-:W1:Y:S01]  /*0680*/  LDCU UR9, c[0x0][0x504] ;  /* 0x0000a080ff0977ac */ /* 0x000e620008000800 */
[----:B------:R-:W-:Y:S02]  /*0690*/  UIADD3 UR41, UPT, UPT, UR31, UR42, URZ ;  /* 0x0000002a1f297290 */ /* 0x000fe4000fffe0ff */
[----:B------:R-:W-:Y:S02]  /*06a0*/  UIADD3 UR11, UPT, UPT, UR42, 0x3f, URZ ;  /* 0x0000003f2a0b7890 */ /* 0x000fe4000fffe0ff */
[----:B------:R-:W-:Y:S02]  /*06b0*/  UIADD3 UR41, UPT, UPT, UR41, 0x20, URZ ;  /* 0x0000002029297890 */ /* 0x000fe4000fffe0ff */
[----:B------:R-:W-:Y:S02]  /*06c0*/  USHF.R.S32.HI UR10, URZ, 0x1f, UR11 ;  /* 0x0000001fff0a7899 */ /* 0x000fe4000801140b */
[----:B------:R-:W-:Y:S02]  /*06d0*/  UISETP.NE.AND UP1, UPT, UR17, -0x1, UPT ;  /* 0xffffffff1100788c */ /* 0x000fe4000bf25270 */
[----:B------:R-:W-:-:S02]  /*06e0*/  ULEA.HI UR10, UR10, UR11, URZ, 0x6 ;  /* 0x0000000b0a0a7291 */ /* 0x000fc4000f8f30ff */
[----:B------:R-:W-:Y:S02]  /*06f0*/  UISETP.NE.AND UP2, UPT, UR40, -0x1, UPT ;  /* 0xffffffff2800788c */ /* 0x000fe4000bf45270 */
[----:B-1----:R-:W-:Y:S02]  /*0700*/  UIADD3 UR9, UPT, UPT, UR41, UR9, -UR38 ;  /* 0x0000000929097290 */ /* 0x002fe4000fffe826 */
[----:B------:R-:W-:Y:S02]  /*0710*/  USHF.R.S32.HI UR10, URZ, 0x6, UR10 ;  /* 0x00000006ff0a7899 */ /* 0x000fe4000801140a */
[----:B------:R-:W-:-:S04]  /*0720*/  UIADD3 UR9, UPT, UPT, UR9, 0x3f, URZ ;  /* 0x0000003f09097890 */ /* 0x000fc8000fffe0ff */
[----:B------:R-:W-:-:S04]  /*0730*/  USHF.R.S32.HI UR8, URZ, 0x1f, UR9 ;  /* 0x0000001fff087899 */ /* 0x000fc80008011409 */
[----:B------:R-:W-:-:S04]  /*0740*/  ULEA.HI UR8, UR8, UR9, URZ, 0x6 ;  /* 0x0000000908087291 */ /* 0x000fc8000f8f30ff */
[----:B------:R-:W-:-:S04]  /*0750*/  USHF.R.S32.HI UR8, URZ, 0x6, UR8 ;  /* 0x00000006ff087899 */ /* 0x000fc80008011408 */
[----:B------:R-:W-:-:S04]  /*0760*/  UISETP.LT.AND UP0, UPT, UR10, UR8, UPT ;  /* 0x000000080a00728c */ /* 0x000fc8000bf01270 */
[----:B------:R-:W-:Y:S01]  /*0770*/  USEL UR45, UR10, UR8, UP0 ;  /* 0x000000080a2d7287 */ /* 0x000fe20008000000 */
[----:B------:R-:W1:Y:S02]  /*0780*/  @!UP1 LDCU.64 UR10, c[0x0][0x398] ;  /* 0x00007300ff0a97ac */ /* 0x000e640008000a00 */
[----:B------:R-:W2:Y:S01]  /*0790*/  @UP1 LDCU.64 UR8, c[0x0][0x3b0] ;  /* 0x00007600ff0817ac */ /* 0x000ea20008000a00 */
[----:B------:R-:W-:Y:S02]  /*07a0*/  ULEA UR49, UR45, 0xffffffc0, 0x6 ;  /* 0xffffffc02d317891 */ /* 0x000fe4000f8e30ff */
[----:B-1----:R-:W-:Y:S02]  /*07b0*/  @!UP1 UIMAD.WIDE.U32 UR52, UR25, UR10, URZ ;  /* 0x0000000a193492a5 */ /* 0x002fe4000f8e00ff */
[----:B--2---:R-:W-:Y:S02]  /*07c0*/  @UP1 UIMAD.WIDE.U32 UR12, UR17, UR8, URZ ;  /* 0x00000008110c12a5 */ /* 0x004fe4000f8e00ff */
[----:B------:R-:W-:-:S02]  /*07d0*/  @!UP1 UIMAD UR51, UR25, UR11, UR53 ;  /* 0x0000000b193392a4 */ /* 0x000fc4000f8e0235 */
        /* <DEDUP_REMOVED lines=13> */
[----:B------:R-:W-:-:S03]  /*08b0*/  UIMAD UR9, UR25, UR9, UR11 ;  /* 0x00000009190972a4 */ /* 0x000fc6000f8e020b */
[----:B------:R-:W-:-:S03]  /*08c0*/  UMOV UR44, UR10 ;  /* 0x0000000a002c7c82 */ /* 0x000fc60008000000 */
[----:B------:R-:W-:Y:S01]  /*08d0*/  MOV R8, UR9 ;  /* 0x0000000900087c02 */ /* 0x000fe20008000f00 */
[----:B------:R-:W-:Y:S05]  /*08e0*/  BRA `(.L_x_408) ;  /* 0x00000000001c7947 */ /* 0x000fea0003800000 */
.L_x_407:
[----:B------:R-:W1:Y:S01]  /*08f0*/  LDCU.64 UR14, c[0x0][0x3b8] ;  /* 0x00007700ff0e77ac */ /* 0x000e620008000a00 */
[----:B------:R-:W-:-:S04]  /*0900*/  UIADD3 UR8, UPT, UPT, UR39, UR40, URZ ;  /* 0x0000002827087290 */ /* 0x000fc8000fffe0ff */
[----:B-1----:R-:W-:Y:S02]  /*0910*/  UIMAD.WIDE.U32 UR10, UR8, UR14, URZ ;  /* 0x0000000e080a72a5 */ /* 0x002fe4000f8e00ff */
[----:B------:R-:W-:-:S04]  /*0920*/  UIMAD UR8, UR8, UR15, URZ ;  /* 0x0000000f080872a4 */ /* 0x000fc8000f8e02ff */
[----:B------:R-:W-:Y:S01]  /*0930*/  UIADD3 UR8, UPT, UPT, UR11, UR8, URZ ;  /* 0x000000080b087290 */ /* 0x000fe2000fffe0ff */
[----:B------:R-:W-:-:S05]  /*0940*/  UMOV UR44, UR10 ;  /* 0x0000000a002c7c82 */ /* 0x000fca0008000000 */
[----:B------:R-:W-:Y:S02]  /*0950*/  MOV R8, UR8 ;  /* 0x0000000800087c02 */ /* 0x000fe40008000f00 */
.L_x_408:
        /* <DEDUP_REMOVED lines=12> */
[----:B------:R-:W-:-:S06]  /*0a20*/  IMAD.HI.U32 R3, R7, R3, R6 ;  /* 0x0000000307037227 */ /* 0x000fcc00078e0006 */
[----:B------:R-:W-:-:S04]  /*0a30*/  IMAD.HI.U32 R5, R3, R2, RZ ;  /* 0x0000000203057227 */ /* 0x000fc800078e00ff */
[----:B------:R-:W-:-:S04]  /*0a40*/  IMAD.MOV R3, RZ, RZ, -R5 ;  /* 0x000000ffff037224 */ /* 0x000fc800078e0a05 */
[----:B------:R-:W-:Y:S01]  /*0a50*/  IMAD R3, R4, R3, R2 ;  /* 0x0000000304037224 */ /* 0x000fe200078e0202 */
[----:B------:R-:W-:-:S04]  /*0a60*/  LOP3.LUT R2, R0, UR24, RZ, 0x3c, !PT ;  /* 0x0000001800027c12 */ /* 0x000fc8000f8e3cff */
[----:B------:R-:W-:Y:S02]  /*0a70*/  ISETP.GT.U32.AND P1, PT, R4, R3, PT ;  /* 0x000000030400720c */ /* 0x000fe40003f24070 */
[----:B------:R-:W-:-:S11]  /*0a80*/  ISETP.GE.AND P0, PT, R2, RZ, PT ;  /* 0x000000ff0200720c */ /* 0x000fd60003f06270 */
[----:B------:R-:W-:Y:S01]  /*0a90*/  @!P1 IMAD.IADD R3, R3, 0x1, -R4 ;  /* 0x0000000103039824 */ /* 0x000fe200078e0a04 */
[----:B------:R-:W-:Y:S02]  /*0aa0*/  @!P1 IADD3 R5, PT, PT, R5, 0x1, RZ ;  /* 0x0000000105059810 */ /* 0x000fe40007ffe0ff */
[----:B------:R-:W-:Y:S02]  /*0ab0*/  ISETP.NE.AND P1, PT, R0, RZ, PT ;  /* 0x000000ff0000720c */ /* 0x000fe40003f25270 */
[----:B------:R-:W-:-:S13]  /*0ac0*/  ISETP.GE.U32.AND P2, PT, R3, R4, PT ;  /* 0x000000040300720c */ /* 0x000fda0003f46070 */
[----:B------:R-:W-:-:S05]  /*0ad0*/  @P2 VIADD R5, R5, 0x1 ;  /* 0x0000000105052836 */ /* 0x000fca0000000000 */
        /* <DEDUP_REMOVED lines=16> */
[----:B------:R-:W-:Y:S06]  /*0be0*/  BRA `(.L_x_410) ;  /* 0x00000000001c7947 */ /* 0x000fec0003800000 */
.L_x_409:
[----:B------:R-:W1:Y:S01]  /*0bf0*/  LDCU.64 UR12, c[0x0][0x3c0] ;  /* 0x00007800ff0c77ac */ /* 0x000e620008000a00 */
[----:B------:R-:W-:-:S04]  /*0c00*/  UIADD3 UR8, UPT, UPT, UR39, UR40, URZ ;  /* 0x0000002827087290 */ /* 0x000fc8000fffe0ff */
[----:B-1----:R-:W-:Y:S02]  /*0c10*/  UIMAD.WIDE.U32 UR10, UR8, UR12, URZ ;  /* 0x0000000c080a72a5 */ /* 0x002fe4000f8e00ff */
[----:B------:R-:W-:-:S04]  /*0c20*/  UIMAD UR8, UR8, UR13, URZ ;  /* 0x0000000d080872a4 */ /* 0x000fc8000f8e02ff */
[----:B------:R-:W-:Y:S01]  /*0c30*/  UIADD3 UR8, UPT, UPT, UR11, UR8, URZ ;  /* 0x000000080b087290 */ /* 0x000fe2000fffe0ff */
[----:B------:R-:W-:-:S05]  /*0c40*/  UMOV UR50, UR10 ;  /* 0x0000000a00327c82 */ /* 0x000fca0008000000 */
[----:B------:R-:W-:-:S07]  /*0c50*/  MOV R11, UR8 ;  /* 0x00000008000b7c02 */ /* 0x000fce0008000f00 */
.L_x_410:
        /* <DEDUP_REMOVED lines=24> */
[----:B------:R-:W-:-:S03]  /*0de0*/  UIMAD UR8, UR9, UR10, UR8 ;  /* 0x0000000a090872a4 */ /* 0x000fc6000f8e0208 */
[----:B------:R-:W-:Y:S01]  /*0df0*/  UMOV UR10, UR54 ;  /* 0x00000036000a7c82 */ /* 0x000fe20008000000 */
[----:B------:R-:W-:Y:S01]  /*0e00*/  UIADD3 UR8, UPT, UPT, UR55, UR8, URZ ;  /* 0x0000000837087290 */ /* 0x000fe2000fffe0ff */
[----:B------:R-:W-:Y:S11]  /*0e10*/  BRA `(.L_x_412) ;  /* 0x00000000000c7947 */ /* 0x000ff60003800000 */
.L_x_411:
[----:B------:R-:W-:Y:S02]  /*0e20*/  UIMAD.WIDE.U32 UR10, UR46, UR17, URZ ;  /* 0x000000112e0a72a5 */ /* 0x000fe4000f8e00ff */
[----:B------:R-:W-:-:S04]  /*0e30*/  UIMAD UR8, UR47, UR17, URZ ;  /* 0x000000112f0872a4 */ /* 0x000fc8000f8e02ff */
[----:B------:R-:W-:-:S12]  /*0e40*/  UIADD3 UR8, UPT, UPT, UR11, UR8, URZ ;  /* 0x000000080b087290 */ /* 0x000fd8000fffe0ff */
.L_x_412:
[----:B------:R-:W1:Y:S01]  /*0e50*/  LDCU.U8 UR9, c[0x0][0x548] ;  /* 0x0000a900ff0977ac */ /* 0x000e620008000000 */
[----:B------:R-:W-:Y:S01]  /*0e60*/  UMOV UR25, UR19 ;  /* 0x0000001300197c82 */ /* 0x000fe20008000000 */
[----:B------:R-:W2:Y:S01]  /*0e70*/  LDCU.U8 UR59, c[0x0][0x5f0] ;  /* 0x0000be00ff3b77ac */ /* 0x000ea20008000000 */
[----:B------:R-:W-:Y:S02]  /*0e80*/  USHF.L.U32 UR43, UR25, 0x7, URZ ;  /* 0x00000007192b7899 */ /* 0x000fe400080006ff */
[----:B------:R-:W-:Y:S02]  /*0e90*/  UIMAD UR55, UR24, UR58, URZ ;  /* 0x0000003a183772a4 */ /* 0x000fe4000f8e02ff */
[----:B------:R-:W-:-:S04]  /*0ea0*/  USEL UR11, UR43, URZ, UP5 ;  /* 0x000000ff2b0b7287 */ /* 0x000fc8000a800000 */
[----:B------:R-:W-:Y:S02]  /*0eb0*/  UIADD3 UR11, UP0, UPT, UR49, UR11, URZ ;  /* 0x0000000b310b7290 */ /* 0x000fe4000ff1e0ff */
[----:B-1----:R-:W-:Y:S02]  /*0ec0*/  UISETP.NE.AND UP1, UPT, UR9, URZ, UPT ;  /* 0x000000ff0900728c */ /* 0x002fe4000bf25270 */
[----:B------:R-:W-:Y:S02]  /*0ed0*/  UIADD3.X UR54, UPT, UPT, URZ, UR53, URZ, UP0, !UPT ;  /* 0x00000035ff367290 */ /* 0x000fe400087fe4ff */
[----:B------:R-:W-:Y:S02]  /*0ee0*/  UIMAD.WIDE.U32 UR62, UR11, UR46, URZ ;  /* 0x0000002e0b3e72a5 */ /* 0x000fe4000f8e00ff */
[----:B------:R-:W-:-:S04]  /*0ef0*/  UIMAD UR54, UR54, UR46, URZ ;  /* 0x0000002e363672a4 */ /* 0x000fc8000f8e02ff */
[----:B------:R-:W-:-:S04]  /*0f00*/  UIMAD UR54, UR47, UR11, UR54 ;  /* 0x0000000b2f3672a4 */ /* 0x000fc8000f8e0236 */
        /* <DEDUP_REMOVED lines=9> */
.L_x_413:
[----:B------:R-:W1:Y:S01]  /*0fa0*/  LDCU UR57, c[0x0][0x434] ;  /* 0x00008680ff3977ac */ /* 0x000e620008000800 */
[----:B------:R-:W-:-:S04]  /*0fb0*/  UIMAD UR9, UR25, UR16, UR24 ;  /* 0x00000010190972a4 */ /* 0x000fc8000f8e0218 */
[----:B-1----:R-:W-:Y:S02]  /*0fc0*/  UIMAD UR57, UR9, UR57, URZ ;  /* 0x00000039093972a4 */ /* 0x002fe4000f8e02ff */
.L_x_414:
        /* <DEDUP_REMOVED lines=11> */
.L_x_415:
[----:B------:R-:W1:Y:S01]  /*1080*/  LDCU UR56, c[0x0][0x444] ;  /* 0x00008880ff3877ac */ /* 0x000e620008000800 */
[----:B------:R-:W-:-:S04]  /*1090*/  UIMAD UR9, UR25, UR16, UR24 ;  /* 0x00000010190972a4 */ /* 0x000fc8000f8e0218 */
[----:B-1----:R-:W-:-:S12]  /*10a0*/  UIMAD UR56, UR9, UR56, URZ ;  /* 0x00000038093872a4 */ /* 0x002fd8000f8e02ff */
.L_x_416:
[----:B------:R-:W1:Y:S01]  /*10b0*/  LDCU UR46, c[0x0][0x508] ;  /* 0x0000a100ff2e77ac */ /* 0x000e620008000800 */
[----:B------:R-:W2:Y:S01]  /*10c0*/  S2R R9, SR_TID.X ;  /* 0x0000000000097919 */ /* 0x000ea20000002100 */
[----:B------:R-:W3:Y:S01]  /*10d0*/  LDC.64 R6, c[0x0][0x5f8] ;  /* 0x00017e00ff067b82 */ /* 0x000ee20000000a00 */
[----:B------:R-:W-:Y:S01]  /*10e0*/  IMAD.MOV.U32 R17, RZ, RZ, RZ ;  /* 0x000000ffff117224 */ /* 0x000fe200078e00ff */
[----:B------:R-:W-:Y:S01]  /*10f0*/  USHF.R.S32.HI UR9, URZ, 0x1f, UR55 ;  /* 0x0000001fff097899 */ /* 0x000fe20008011437 */
[----:B------:R-:W-:Y:S01]  /*1100*/  ISETP.NE.AND P3, PT, RZ, UR59, PT ;  /* 0x0000003bff007c0c */ /* 0x000fe2000bf65270 */
[----:B------:R-:W-:Y:S01]  /*1110*/  UIADD3 UR55, UP1, UP0, UR62, UR10, UR55 ;  /* 0x0000000a3e377290 */ /* 0x000fe2000f83e037 */
[----:B------:R-:W-:Y:S01]  /*1120*/  BSSY.RECONVERGENT B1, `(.L_x_406) ;  /* 0x000060e000017945 */ /* 0x000fe20003800200 */
[----:B------:R-:W-:Y:S02]  /*1130*/  UIMAD UR58, UR16, UR58, URZ ;  /* 0x0000003a103a72a4 */ /* 0x000fe4000f8e02ff */
[----:B------:R-:W-:-:S02]  /*1140*/  UIADD3.X UR54, UPT, UPT, UR54, UR8, UR9, UP1, UP0 ;  /* 0x0000000836367290 */ /* 0x000fc40008fe0409 */
[----:B------:R-:W-:Y:S02]  /*1150*/  ULEA UR56, UR47, UR56, 0x6 ;  /* 0x000000382f387291 */ /* 0x000fe4000f8e30ff */
[----:B------:R-:W-:Y:S02]  /*1160*/  ULEA UR57, UR47, UR57, 0x6 ;  /* 0x000000392f397291 */ /* 0x000fe4000f8e30ff */
[----:B-1----:R-:W-:-:S04]  /*1170*/  UIADD3 UR9, UPT, UPT, UR38, UR46, URZ ;  /* 0x0000002e26097290 */ /* 0x002fc8000fffe0ff */
[----:B------:R-:W-:-:S04]  /*1180*/  UIADD3 UR9, UPT, UPT, UR41, -0x20, -UR9 ;  /* 0xffffffe029097890 */ /* 0x000fc8000fffe809 */
[----:B------:R-:W-:Y:S01]  /*1190*/  USHF.R.S32.HI UR8, URZ, 0x1f, UR9 ;  /* 0x0000001fff087899 */ /* 0x000fe20008011409 */
[----:B---3--:R-:W-:-:S03]  /*11a0*/  IMAD.WIDE.U32 R24, R6, UR22, RZ ;  /* 0x0000001606187c25 */ /* 0x008fc6000f8e00ff */
[----:B------:R-:W-:Y:S01]  /*11b0*/  ULEA.HI UR8, UR8, UR9, URZ, 0x6 ;  /* 0x0000000908087291 */ /* 0x000fe2000f8f30ff */
[----:B------:R-:W-:Y:S01]  /*11c0*/  IMAD R7, R7, UR22, R25 ;  /* 0x0000001607077c24 */ /* 0x000fe2000f8e0219 */
[----:B------:R-:W-:Y:S01]  /*11d0*/  SEL R6, R24, RZ, P3 ;  /* 0x000000ff18067207 */ /* 0x000fe20001800000 */
[----:B--2---:R-:W-:Y:S01]  /*11e0*/  IMAD.SHL.U32 R10, R9, 0x8, RZ ;  /* 0x00000008090a7824 */ /* 0x004fe200078e00ff */
[----:B------:R-:W-:-:S04]  /*11f0*/  USHF.R.S32.HI UR43, URZ, 0x6, UR8 ;  /* 0x00000006ff2b7899 */ /* 0x000fc80008011408 */
[----:B------:R-:W-:Y:S01]  /*1200*/  LOP3.LUT R16, R10, 0x38, RZ, 0xc0, !PT ;  /* 0x000000380a107812 */ /* 0x000fe200078ec0ff */
[----:B------:R-:W-:Y:S02]  /*1210*/  UISETP.LT.AND UP0, UPT, URZ, UR43, UPT ;  /* 0x0000002bff00728c */ /* 0x000fe4000bf01270 */
[----:B------:R-:W1:Y:S01]  /*1220*/  LDCU.128 UR8, c[0x0][0x590] ;  /* 0x0000b200ff0877ac */ /* 0x000e620008000c00 */
[----:B------:R-:W-:Y:S01]  /*1230*/  IADD3 R2, P0, PT, R16, UR60, RZ ;  /* 0x0000003c10027c10 */ /* 0x000fe2000ff1e0ff */
[----:B------:R-:W-:-:S04]  /*1240*/  USEL UR43, URZ, UR43, !UP0 ;  /* 0x0000002bff2b7287 */ /* 0x000fc8000c000000 */
[----:B------:R-:W-:Y:S01]  /*1250*/  IMAD.X R3, RZ, RZ, UR48, P0 ;  /* 0x00000030ff037e24 */ /* 0x000fe200080e06ff */
[----:B------:R-:W2:Y:S01]  /*1260*/  LDCU.64 UR60, c[0x0][0x420] ;  /* 0x00008400ff3c77ac */ /* 0x000ea20008000a00 */
[----:B------:R-:W-:Y:S01]  /*1270*/  UISETP.GT.AND UP0, UPT, UR45, UR43, UPT ;  /* 0x0000002b2d00728c */ /* 0x000fe2000bf04270 */
[----:B-1----:R-:W-:Y:S01]  /*1280*/  IMAD.U32 R12, RZ, RZ, UR8 ;  /* 0x00000008ff0c7e24 */ /* 0x002fe2000f8e00ff */
[----:B------:R-:W-:Y:S01]  /*1290*/  UIMAD UR17, UR53, UR8, URZ ;  /* 0x00000008351172a4 */ /* 0x000fe2000f8e02ff */
[----:B------:R-:W-:Y:S01]  /*12a0*/  IMAD.U32 R0, RZ, RZ, UR10 ;  /* 0x0000000aff007e24 */ /* 0x000fe2000f8e00ff */
[----:B------:R-:W-:Y:S01]  /*12b0*/  USHF.L.U64.HI UR48, UR8, 0x5, UR9 ;  /* 0x0000000508307899 */ /* 0x000fe20008010209 */
[----:B------:R-:W-:Y:S01]  /*12c0*/  IMAD.WIDE.U32 R12, R12, UR49, R2 ;  /* 0x000000310c0c7c25 */ /* 0x000fe2000f8e0002 */
[----:B------:R-:W-:Y:S01]  /*12d0*/  UIMAD UR17, UR49, UR9, UR17 ;  /* 0x00000009311172a4 */ /* 0x000fe2000f8e0211 */
[----:B------:R-:W1:Y:S02]  /*12e0*/  LDC.64 R2, c[0x0][0x3b0] ;  /* 0x0000ec00ff027b82 */ /* 0x000e640000000a00 */
[----:B------:R-:W-:Y:S01]  /*12f0*/  IMAD.U32 R18, RZ, RZ, UR11 ;  /* 0x0000000bff127e24 */ /* 0x000fe2000f8e00ff */
[----:B------:R-:W3:Y:S02]  /*1300*/  LDCU.64 UR10, c[0x0][0x550] ;  /* 0x0000aa00ff0a77ac */ /* 0x000ee40008000a00 */
[----:B------:R-:W-:-:S02]  /*1310*/  VIADD R13, R13, UR17 ;  /* 0x000000110d0d7c36 */ /* 0x000fc40008000000 */
[----:B------:R-:W-:-:S03]  /*1320*/  IMAD.WIDE.U32 R12, R0, UR24, R12 ;  /* 0x00000018000c7c25 */ /* 0x000fc6000f8e000c */
[----:B------:R-:W4:Y:S01]  /*1330*/  LDCU.64 UR16, c[0x0][0x3c8] ;  /* 0x00007900ff1077ac */ /* 0x000f220008000a00 */
[----:B------:R-:W-:Y:S01]  /*1340*/  SHF.R.U32.HI R0, RZ, 0x3, R9 ;  /* 0x00000003ff007819 */ /* 0x000fe20000011609 */
[----:B------:R-:W-:Y:S01]  /*1350*/  IMAD R19, R18, UR24, R13 ;  /* 0x0000001812137c24 */ /* 0x000fe2000f8e020d */
[----:B------:R-:W-:Y:S02]  /*1360*/  MOV R18, R12 ;  /* 0x0000000c00127202 */ /* 0x000fe40000000f00 */
[----:B------:R-:W-:Y:S02]  /*1370*/  SHF.R.U32.HI R12, RZ, 0x5, R9 ;  /* 0x00000005ff0c7819 */ /* 0x000fe40000011609 */
[----:B------:R-:W-:Y:S01]  /*1380*/  LOP3.LUT R13, R9, 0x1f, RZ, 0xc0, !PT ;  /* 0x0000001f090d7812 */ /* 0x000fe200078ec0ff */
[----:B------:R-:W-:-:S04]  /*1390*/  IMAD.WIDE.U32 R18, R0, UR8, R18 ;  /* 0x0000000800127c25 */ /* 0x000fc8000f8e0012 */
[----:B------:R-:W-:Y:S01]  /*13a0*/  IMAD R13, R12, UR58, R13 ;  /* 0x0000003a0c0d7c24 */ /* 0x000fe2000f8e020d */
[----:B------:R-:W-:Y:S01]  /*13b0*/  USHF.L.U32 UR58, UR58, 0x6, URZ ;  /* 0x000000063a3a7899 */ /* 0x000fe200080006ff */
[----:B-1----:R-:W-:Y:S01]  /*13c0*/  IMAD R14, R2, UR53, RZ ;  /* 0x00000035020e7c24 */ /* 0x002fe2000f8e02ff */
[----:B---3--:R-:W-:Y:S01]  /*13d0*/  LEA R234, P2, R18, UR10, 0x1 ;  /* 0x0000000a12ea7c11 */ /* 0x008fe2000f8408ff */
[----:B------:R-:W-:-:S04]  /*13e0*/  IMAD.WIDE.U32 R20, R2, UR49, R16 ;  /* 0x0000003102147c25 */ /* 0x000fc8000f8e0010 */
[----:B------:R-:W-:Y:S01]  /*13f0*/  IMAD R14, R3, UR49, R14 ;  /* 0x00000031030e7c24 */ /* 0x000fe2000f8e020e */
[----:B------:R-:W-:Y:S01]  /*1400*/  IADD3 R22, P0, PT, R20, UR52, RZ ;  /* 0x0000003414167c10 */ /* 0x000fe2000ff1e0ff */
[----:B------:R-:W-:Y:S01]  /*1410*/  USHF.L.U32 UR49, UR8, 0x5, URZ ;  /* 0x0000000508317899 */ /* 0x000fe200080006ff */
[----:B------:R-:W-:Y:S01]  /*1420*/  IMAD R12, R0, UR9, R19 ;  /* 0x00000009000c7c24 */ /* 0x000fe2000f8e0213 */
[----:B------:R-:W1:Y:S01]  /*1430*/  LDCU.64 UR8, c[0x0][0x380] ;  /* 0x00007000ff0877ac */ /* 0x000e620008000a00 */
[----:B------:R-:W-:Y:S01]  /*1440*/  IADD3.X R23, PT, PT, R21, UR51, R14, P0, !PT ;  /* 0x0000003315177c10 */ /* 0x000fe200087fe40e */
[----:B----4-:R-:W-:Y:S01]  /*1450*/  IMAD.U32 R20, RZ, RZ, UR16 ;  /* 0x00000010ff147e24 */ /* 0x010fe2000f8e00ff */
[----:B------:R-:W-:Y:S01]  /*1460*/  IADD3 R6, P1, P0, R13, UR55, R6 ;  /* 0x000000370d067c10 */ /* 0x000fe2000f83e006 */
[----:B------:R-:W-:Y:S01]  /*1470*/  IMAD.U32 R14, RZ, RZ, UR17 ;  /* 0x00000011ff0e7e24 */ /* 0x000fe2000f8e00ff */
[----:B------:R-:W3:Y:S01]  /*1480*/  LDCU.64 UR16, c[0x0][0x570] ;  /* 0x0000ae00ff1077ac */ /* 0x000ee20008000a00 */
[----:B------:R-:W-:Y:S01]  /*1490*/  IMAD.WIDE.U32 R20, R20, UR24, R22 ;  /* 0x0000001814147c25 */ /* 0x000fe2000f8e0016 */
[----:B------:R-:W-:Y:S01]  /*14a0*/  SHF.R.S32.HI R13, RZ, 0x1f, R13 ;  /* 0x0000001fff0d7819 */ /* 0x000fe2000001140d */
[----:B------:R-:W4:Y:S02]  /*14b0*/  LDCU.64 UR52, c[0x0][0x5e8] ;  /* 0x0000bd00ff3477ac */ /* 0x000f240008000a00 */
[----:B------:R-:W-:Y:S01]  /*14c0*/  IMAD R21, R14, UR24, R21 ;  /* 0x000000180e157c24 */ /* 0x000fe2000f8e0215 */
[----:B------:R-:W-:-:S02]  /*14d0*/  SEL R14, R7, RZ, P3 ;  /* 0x000000ff070e7207 */ /* 0x000fc40001800000 */
[----:B------:R-:W-:Y:S02]  /*14e0*/  LEA.HI.X R235, R18, UR11, R12, 0x1, P2 ;  /* 0x0000000b12eb7c11 */ /* 0x000fe400090f0c0c */
[----:B------:R-:W-:Y:S01]  /*14f0*/  IADD3.X R13, PT, PT, R13, UR54, R14, P1, P0 ;  /* 0x000000360d0d7c10 */ /* 0x000fe20008fe040e */
[----:B------:R-:W-:Y:S01]  /*1500*/  IMAD.WIDE.U32 R14, R0, R2, R20 ;  /* 0x00000002000e7225 */ /* 0x000fe200078e0014 */
[----:B------:R-:W-:Y:S02]  /*1510*/  MOV R12, UR58 ;  /* 0x0000003a000c7c02 */ /* 0x000fe40008000f00 */
[----:B------:R-:W-:Y:S01]  /*1520*/  IADD3 R7, P0, PT, R6, UR58, RZ ;  /* 0x0000003a06077c10 */ /* 0x000fe2000ff1e0ff */
[----:B------:R-:W-:Y:S01]  /*1530*/  IMAD R6, R0, R3, R15 ;  /* 0x0000000300067224 */ /* 0x000fe200078e020f */
[----:B-1----:R-:W-:Y:S02]  /*1540*/  LEA R236, P1, R14, UR8, 0x1 ;  /* 0x000000080eec7c11 */ /* 0x002fe4000f8208ff */
[----:B------:R-:W-:-:S02]  /*1550*/  LEA.HI.X.SX32 R12, R12, R13, 0x1, P0 ;  /* 0x0000000d0c0c7211 */ /* 0x000fc400000f0eff */
[C---:B---3--:R-:W-:Y:S01]  /*1560*/  LEA R232, P0, R7.reuse, UR16, 0x2 ;  /* 0x0000001007e87c11 */ /* 0x048fe2000f8010ff */
[----:B----4-:R-:W-:Y:S01]  /*1570*/  UIMAD.WIDE UR10, UR56, 0x4, UR52 ;  /* 0x00000004380a78a5 */ /* 0x010fe2000f8e0234 */
[----:B------:R-:W-:Y:S01]  /*1580*/  LEA.HI.X R237, R14, UR9, R6, 0x1, P1 ;  /* 0x000000090eed7c11 */ /* 0x000fe200088f0c06 */
[----:B--2---:R-:W-:Y:S01]  /*1590*/  UIMAD.WIDE UR52, UR57, 0x4, UR60 ;  /* 0x00000004393478a5 */ /* 0x004fe2000f8e023c */
[----:B------:R-:W-:Y:S01]  /*15a0*/  LEA.HI.X R233, R7, UR17, R12, 0x2, P0 ;  /* 0x0000001107e97c11 */ /* 0x000fe200080f140c */
[C---:B------:R-:W-:Y:S01]  /*15b0*/  IMAD.SHL.U32 R7, R2.reuse, 0x20, RZ ;  /* 0x0000002002077824 */ /* 0x040fe200078e00ff */
[----:B------:R-:W-:Y:S02]  /*15c0*/  SHF.L.U64.HI R3, R2, 0x5, R3 ;  /* 0x0000000502037819 */ /* 0x000fe40000010203 */
[C---:B------:R-:W-:Y:S01]  /*15d0*/  LOP3.LUT R14, R16.reuse, 0x80, RZ, 0xfc, !PT ;  /* 0x00000080100e7812 */ /* 0x040fe200078efcff */
[----:B------:R-:W-:Y:S01]  /*15e0*/  UMOV UR16, UR10 ;  /* 0x0000000a00107c82 */ /* 0x000fe20008000000 */
[C---:B------:R-:W-:Y:S01]  /*15f0*/  LOP3.LUT R12, R16.reuse, 0xc0, RZ, 0xfc, !PT ;  /* 0x000000c0100c7812 */ /* 0x040fe200078efcff */
[----:B------:R-:W-:Y:S01]  /*1600*/  UMOV UR17, UR11 ;  /* 0x0000000b00117c82 */ /* 0x000fe20008000000 */
        /* <DEDUP_REMOVED lines=15> */
.L_x_418:
[----:B------:R-:W1:Y:S01]  /*1700*/  LDCU.64 UR14, c[0x0][0x5c0] ;  /* 0x0000b800ff0e77ac */ /* 0x000e620008000a00 */
[----:B------:R-:W-:-:S04]  /*1710*/  UIADD3 UR8, UPT, UPT, UR39, UR40, URZ ;  /* 0x0000002827087290 */ /* 0x000fc8000fffe0ff */
[----:B-1----:R-:W-:Y:S02]  /*1720*/  UIMAD.WIDE.U32 UR42, UR8, UR14, URZ ;  /* 0x0000000e082a72a5 */ /* 0x002fe4000f8e00ff */
[----:B------:R-:W-:-:S04]  /*1730*/  UIMAD UR8, UR8, UR15, URZ ;  /* 0x0000000f080872a4 */ /* 0x000fc8000f8e02ff */
[----:B------:R-:W-:-:S06]  /*1740*/  UIADD3 UR8, UPT, UPT, UR43, UR8, URZ ;  /* 0x000000082b087290 */ /* 0x000fcc000fffe0ff */
[----:B------:R-:W-:Y:S02]  /*1750*/  MOV R2, UR8 ;  /* 0x0000000800027c02 */ /* 0x000fe40008000f00 */
.L_x_419:
        /* <DEDUP_REMOVED lines=13> */
.L_x_420:
[----:B------:R-:W1:Y:S01]  /*1830*/  LDCU.64 UR12, c[0x0][0x5c8] ;  /* 0x0000b900ff0c77ac */ /* 0x000e620008000a00 */
[----:B------:R-:W-:-:S04]  /*1840*/  UIADD3 UR39, UPT, UPT, UR39, UR40, URZ ;  /* 0x0000002827277290 */ /* 0x000fc8000fffe0ff */
[----:B-1----:R-:W-:Y:S02]  /*1850*/  UIMAD.WIDE.U32 UR40, UR39, UR12, URZ ;  /* 0x0000000c272872a5 */ /* 0x002fe4000f8e00ff */
[----:B------:R-:W-:-:S04]  /*1860*/  UIMAD UR39, UR39, UR13, URZ ;  /* 0x0000000d272772a4 */ /* 0x000fc8000f8e02ff */
[----:B------:R-:W-:-:S06]  /*1870*/  UIADD3 UR39, UPT, UPT, UR41, UR39, URZ ;  /* 0x0000002729277290 */ /* 0x000fcc000fffe0ff */
[----:B------:R-:W-:Y:S02]  /*1880*/  MOV R4, UR39 ;  /* 0x0000002700047c02 */ /* 0x000fe40008000f00 */
.L_x_421:
        /* <DEDUP_REMOVED lines=30> */
[----:B------:R-:W-:Y:S01]  /*1a70*/  IMAD.WIDE.U32 R10, R0, UR14, R10 ;  /* 0x0000000e000a7c25 */ /* 0x000fe2000f8e000a */
[----:B------:R-:W-:Y:S02]  /*1a80*/  ISETP.GE.AND P2, PT, R14, UR38, PT ;  /* 0x000000260e007c0c */ /* 0x000fe4000bf46270 */
[----:B------:R-:W-:Y:S01]  /*1a90*/  ISETP.GE.AND P1, PT, R12, UR38, PT ;  /* 0x000000260c007c0c */ /* 0x000fe2000bf26270 */
[----:B------:R-:W-:Y:S01]  /*1aa0*/  IMAD R3, R0, UR15, R11 ;  /* 0x0000000f00037c24 */ /* 0x000fe2000f8e020b */
        /* <DEDUP_REMOVED lines=16> */
.L_x_417:
[----:B------:R-:W-:Y:S01]  /*1bb0*/  UIADD3 UR8, UPT, UPT, -UR31, UR38, URZ ;  /* 0x000000261f087290 */ /* 0x000fe2000fffe1ff */
[----:B------:R-:W-:Y:S01]  /*1bc0*/  LOP3.LUT R2, R10, 0x1f8, RZ, 0xc0, !PT ;  /* 0x000001f80a027812 */ /* 0x000fe200078ec0ff */
[----:B------:R-:W-:Y:S03]  /*1bd0*/  @P3 BAR.SYNC.DEFER_BLOCKING 0x0 ;  /* 0x0000000000003b1d */ /* 0x000fe60000010000 */
[----:B------:R-:W-:Y:S02]  /*1be0*/  LOP3.LUT R13, R2, 0x38, R9, 0x78, !PT ;  /* 0x00000038020d7812 */ /* 0x000fe400078e7809 */
[----:B------:R-:W-:Y:S01]  /*1bf0*/  ISETP.GE.AND P6, PT, R0, UR8, PT ;  /* 0x0000000800007c0c */ /* 0x000fe2000bfc6270 */
[----:B------:R-:W-:Y:S01]  /*1c00*/  BSSY.RECONVERGENT B0, `(.L_x_423) ;  /* 0x0000032000007945 */ /* 0x000fe20003800200 */
[----:B------:R-:W-:-:S04]  /*1c10*/  LOP3.LUT R13, R13, 0x1e00, R10, 0xf8, !PT ;  /* 0x00001e000d0d7812 */ /* 0x000fc800078ef80a */
        /* <DEDUP_REMOVED lines=44> */
.L_x_424:
[----:B------:R1:W-:Y:S04]  /*1ee0*/  STS.128 [R13+0x14000], RZ ;  /* 0x014000ff0d007388 */ /* 0x0003e80000000c00 */
[----:B------:R1:W-:Y:S04]  /*1ef0*/  STS.128 [R13+0x15000], RZ ;  /* 0x015000ff0d007388 */ /* 0x0003e80000000c00 */
[----:B------:R1:W-:Y:S04]  /*1f00*/  STS.128 [R13+0x16000], RZ ;  /* 0x016000ff0d007388 */ /* 0x0003e80000000c00 */
[----:B------:R1:W-:Y:S02]  /*1f10*/  STS.128 [R13+0x17000], RZ ;  /* 0x017000ff0d007388 */ /* 0x0003e40000000c00 */
.L_x_425:
[----:B------:R-:W-:Y:S05]  /*1f20*/  BSYNC.RECONVERGENT B0 ;  /* 0x0000000000007941 */ /* 0x000fea0003800200 */
.L_x_423:
        /* <DEDUP_REMOVED lines=31> */
.L_x_427:
[----:B------:R4:W-:Y:S04]  /*2120*/  STS.128 [R13+0x8000], RZ ;  /* 0x008000ff0d007388 */ /* 0x0009e80000000c00 */
[----:B------:R4:W-:Y:S04]  /*2130*/  STS.128 [R13+0xa000], RZ ;  /* 0x00a000ff0d007388 */ /* 0x0009e80000000c00 */
[----:B------:R4:W-:Y:S04]  /*2140*/  STS.128 [R13+0xc000], RZ ;  /* 0x00c000ff0d007388 */ /* 0x0009e80000000c00 */
[----:B------:R4:W-:Y:S02]  /*2150*/  STS.128 [R13+0xe000], RZ ;  /* 0x00e000ff0d007388 */ /* 0x0009e40000000c00 */
.L_x_428:
[----:B------:R-:W-:Y:S05]  /*2160*/  BSYNC.RECONVERGENT B0 ;  /* 0x0000000000007941 */ /* 0x000fea0003800200 */
.L_x_426:
        /* <DEDUP_REMOVED lines=11> */
[----:B------:R-:W-:Y:S01]  /*2220*/  IMAD.U32 R11, RZ, RZ, UR48 ;  /* 0x00000030ff0b7e24 */ /* 0x000fe2000f8e00ff */
[----:B--2---:R-:W-:-:S04]  /*2230*/  LEA R18, P0, R15, R234, 0x1 ;  /* 0x000000ea0f127211 */ /* 0x004fc800078008ff */
        /* <DEDUP_REMOVED lines=25> */
.L_x_430:
[----:B------:R-:W-:Y:S05]  /*23d0*/  BSYNC.RECONVERGENT B0 ;  /* 0x0000000000007941 */ /* 0x000fea0003800200 */
.L_x_429:
        /* <DEDUP_REMOVED lines=28> */
.L_x_432:
[----:B------:R1:W-:Y:S04]  /*25a0*/  STS.128 [R13], RZ ;  /* 0x000000ff0d007388 */ /* 0x0003e80000000c00 */
[----:B------:R1:W-:Y:S04]  /*25b0*/  STS.128 [R13+0x2000], RZ ;  /* 0x002000ff0d007388 */ /* 0x0003e80000000c00 */
[----:B------:R1:W-:Y:S04]  /*25c0*/  STS.128 [R13+0x4000], RZ ;  /* 0x004000ff0d007388 */ /* 0x0003e80000000c00 */
[----:B------:R1:W-:Y:S02]  /*25d0*/  STS.128 [R13+0x6000], RZ ;  /* 0x006000ff0d007388 */ /* 0x0003e40000000c00 */
.L_x_433:
[----:B------:R-:W-:Y:S05]  /*25e0*/  BSYNC.RECONVERGENT B0 ;  /* 0x0000000000007941 */ /* 0x000fea0003800200 */
.L_x_431:
[--C-:B------:R-:W-:Y:S01]  /*25f0*/  SHF.R.U32.HI R2, RZ, 0x1, R9.reuse ;  /* 0x00000001ff027819 */ /* 0x100fe20000011609 */
[----:B------:R-:W-:Y:S01]  /*2600*/  IMAD.MOV.U32 R229, RZ, RZ, 0x7f800000 ;  /* 0x7f800000ffe57424 */ /* 0x000fe200078e00ff */
[----:B------:R-:W-:Y:S01]  /*2610*/  SHF.R.U32.HI R230, RZ, 0x2, R9 ;  /* 0x00000002ffe67819 */ /* 0x000fe20000011609 */
[----:B------:R-:W-:Y:S01]  /*2620*/  IMAD.MOV.U32 R228, RZ, RZ, 0x7f800000 ;  /* 0x7f800000ffe47424 */ /* 0x000fe200078e00ff */
[----:B------:R-:W-:-:S04]  /*2630*/  LOP3.LUT R11, R2, 0x30, RZ, 0xc0, !PT ;  /* 0x00000030020b7812 */ /* 0x000fc800078ec0ff */
[----:B------:R-:W-:-:S04]  /*2640*/  LOP3.LUT R230, R11, 0x7, R230, 0xf8, !PT ;  /* 0x000000070be67812 */ /* 0x000fc800078ef8e6 */
[C---:B------:R-:W-:Y:S01]  /*2650*/  ISETP.GE.AND P1, PT, R230.reuse, UR9, PT ;  /* 0x00000009e6007c0c */ /* 0x040fe2000bf26270 */
[----:B------:R-:W-:-:S05]  /*2660*/  VIADD R11, R230, 0x8 ;  /* 0x00000008e60b7836 */ /* 0x000fca0000000000 */
[----:B------:R-:W-:Y:S01]  /*2670*/  ISETP.GE.AND P0, PT, R11, UR9, PT ;  /* 0x000000090b007c0c */ /* 0x000fe2000bf06270 */
[----:B------:R-:W-:-:S04]  /*2680*/  IMAD.MOV.U32 R11, RZ, RZ, 0x4 ;  /* 0x00000004ff0b7424 */ /* 0x000fc800078e00ff */
[----:B--2---:R-:W-:-:S05]  /*2690*/  IMAD.WIDE.U32 R18, R230, R11, UR52 ;  /* 0x00000034e6127e25 */ /* 0x004fca000f8e000b */
        /* <DEDUP_REMOVED lines=35> */
.L_x_435:
[----:B------:R-:W-:Y:S05]  /*28d0*/  BSYNC.RECONVERGENT B0 ;  /* 0x0000000000007941 */ /* 0x000fea0003800200 */
.L_x_434:
[----:B------:R-:W-:Y:S04]  /*28e0*/  BSSY.RECONVERGENT B0, `(.L_x_436) ;  /* 0x0000030000007945 */ /* 0x000fe80003800200 */
[----:B------:R-:W-:Y:S05]  /*28f0*/  @P6 BRA `(.L_x_437) ;  /* 0x0000000000a86947 */ /* 0x000fea0003800000 */
[----:B------:R-:W3:Y:S01]  /*2900*/  LDCU.64 UR10, c[0x0][0x3d0] ;  /* 0x00007a00ff0a77ac */ /* 0x000ee20008000a00 */
[----:B------:R-:W-:Y:S01]  /*2910*/  IMAD.U32 R3, RZ, RZ, UR14 ;  /* 0x0000000eff037e24 */ /* 0x000fe2000f8e00ff */
[----:B------:R-:W-:-:S03]  /*2920*/  UIMAD UR8, UR30, UR14, URZ ;  /* 0x0000000e1e0872a4 */ /* 0x000fc6000f8e02ff */
[----:B-12---:R-:W-:Y:S01]  /*2930*/  IMAD.WIDE.U32 R18, R3, UR31, R16 ;  /* 0x0000001f03127c25 */ /* 0x006fe2000f8e0010 */
[----:B------:R-:W1:Y:S01]  /*2940*/  LDCU UR12, c[0x0][0x440] ;  /* 0x00008800ff0c77ac */ /* 0x000e620008000800 */
[----:B------:R-:W-:Y:S01]  /*2950*/  UIMAD UR8, UR31, UR15, UR8 ;  /* 0x0000000f1f0872a4 */ /* 0x000fe2000f8e0208 */
[----:B------:R-:W-:-:S05]  /*2960*/  IADD3 R18, P0, PT, R18, UR44, RZ ;  /* 0x0000002c12127c10 */ /* 0x000fca000ff1e0ff */
[----:B------:R-:W-:Y:S01]  /*2970*/  IADD3.X R19, PT, PT, R8, UR8, R19, P0, !PT ;  /* 0x0000000808137c10 */ /* 0x000fe200087fe413 */
[----:B---3--:R-:W-:-:S04]  /*2980*/  IMAD R4, R4, UR10, RZ ;  /* 0x0000000a04047c24 */ /* 0x008fc8000f8e02ff */
[----:B------:R-:W2:Y:S01]  /*2990*/  LDCU.64 UR8, c[0x0][0x388] ;  /* 0x00007100ff0877ac */ /* 0x000ea20008000a00 */
[C---:B------:R-:W-:Y:S02]  /*29a0*/  IMAD R4, R5.reuse, UR11, R4 ;  /* 0x0000000b05047c24 */ /* 0x040fe4000f8e0204 */
[----:B------:R-:W-:Y:S01]  /*29b0*/  IMAD.WIDE.U32 R18, R5, UR10, R18 ;  /* 0x0000000a05127c25 */ /* 0x000fe2000f8e0012 */
[----:B-1----:R-:W-:Y:S02]  /*29c0*/  ISETP.GE.AND P3, PT, R16, UR12, PT ;  /* 0x0000000c10007c0c */ /* 0x002fe4000bf66270 */
[----:B------:R-:W-:Y:S01]  /*29d0*/  ISETP.GE.AND P2, PT, R6, UR12, PT ;  /* 0x0000000c06007c0c */ /* 0x000fe2000bf46270 */
[----:B------:R-:W-:Y:S01]  /*29e0*/  IMAD.IADD R19, R19, 0x1, R4 ;  /* 0x0000000113137824 */ /* 0x000fe200078e0204 */
[----:B------:R-:W-:Y:S02]  /*29f0*/  ISETP.GE.AND P1, PT, R14, UR12, PT ;  /* 0x0000000c0e007c0c */ /* 0x000fe4000bf26270 */
[----:B------:R-:W-:Y:S01]  /*2a00*/  ISETP.GE.AND P0, PT, R12, UR12, PT ;  /* 0x0000000c0c007c0c */ /* 0x000fe2000bf06270 */
[----:B------:R-:W-:-:S04]  /*2a10*/  IMAD.WIDE.U32 R4, R0, UR14, R18 ;  /* 0x0000000e00047c25 */ /* 0x000fc8000f8e0012 */
[----:B------:R-:W-:Y:S01]  /*2a20*/  IMAD R3, R0, UR15, R5 ;  /* 0x0000000f00037c24 */ /* 0x000fe2000f8e0205 */
[----:B--2---:R-:W-:-:S04]  /*2a30*/  LEA R6, P4, R4, UR8, 0x1 ;  /* 0x0000000804067c11 */ /* 0x004fc8000f8808ff */
        /* <DEDUP_REMOVED lines=22> */
.L_x_437:
[----:B------:R1:W-:Y:S04]  /*2ba0*/  STS.128 [R13+0x10000], RZ ;  /* 0x010000ff0d007388 */ /* 0x0003e80000000c00 */
[----:B------:R1:W-:Y:S04]  /*2bb0*/  STS.128 [R13+0x11000], RZ ;  /* 0x011000ff0d007388 */ /* 0x0003e80000000c00 */
[----:B------:R1:W-:Y:S04]  /*2bc0*/  STS.128 [R13+0x12000], RZ ;  /* 0x012000ff0d007388 */ /* 0x0003e80000000c00 */
[----:B------:R1:W-:Y:S02]  /*2bd0*/  STS.128 [R13+0x13000], RZ ;  /* 0x013000ff0d007388 */ /* 0x0003e40000000c00 */
.L_x_438:
[----:B------:R-:W-:Y:S05]  /*2be0*/  BSYNC.RECONVERGENT B0 ;  /* 0x0000000000007941 */ /* 0x000fea0003800200 */
.L_x_436:
[----:B------:R-:W2:Y:S01]  /*2bf0*/  LDCU.64 UR10, c[0x0][0x538] ;  /* 0x0000a700ff0a77ac */ /* 0x000ea20008000a00 */
[----:B------:R-:W0:Y:S01]  /*2c00*/  LDGDEPBAR ;  /* 0x00000000000079af */ /* 0x000e220000000000 */
[C---:B------:R-:W-:Y:S02]  /*2c10*/  IMAD.SHL.U32 R219, R9.reuse, 0x20, RZ ;  /* 0x0000002009db7824 */ /* 0x040fe400078e00ff */
[C---:B-1----:R-:W-:Y:S01]  /*2c20*/  IMAD.SHL.U32 R6, R9.reuse, 0x40, RZ ;  /* 0x0000004009067824 */ /* 0x042fe200078e00ff */
[----:B------:R-:W-:Y:S01]  /*2c30*/  LOP3.LUT P2, RZ, R9, 0x2, RZ, 0xc0, !PT ;  /* 0x0000000209ff7812 */ /* 0x000fe2000784c0ff */
[----:B------:R-:W1:Y:S01]  /*2c40*/  LDCU UR30, c[0x0][0x590] ;  /* 0x0000b200ff1e77ac */ /* 0x000e620008000800 */
[----:B--2---:R-:W-:-:S04]  /*2c50*/  UISETP.NE.U32.AND UP0, UPT, UR10, URZ, UPT ;  /* 0x000000ff0a00728c */ /* 0x004fc8000bf05070 */
[----:B------:R-:W-:Y:S01]  /*2c60*/  UISETP.NE.AND.EX UP0, UPT, UR11, URZ, UPT, UP0 ;  /* 0x000000ff0b00728c */ /* 0x000fe2000bf05300 */
[----:B------:R-:W-:-:S05]  /*2c70*/  DEPBAR.LE SB0, 0x1 ;  /* 0x000080400000791a */ /* 0x000fca0000000000 */
[----:B------:R-:W-:-:S05]  /*2c80*/  PLOP3.LUT P0, PT, PT, PT, UP0, 0x80, 0x8 ;  /* 0x000000000008781c */ /* 0x000fca0003f0f008 */
[----:B------:R-:W2:Y:S01]  /*2c90*/  @UP0 LDCU.64 UR8, c[0x0][0x540] ;  /* 0x0000a800ff0807ac */ /* 0x000ea20008000a00 */
[----:B------:R-:W-:Y:S01]  /*2ca0*/  @UP0 UMOV UR12, UR24 ;  /* 0x00000018000c0c82 */ /* 0x000fe20008000000 */
[----:B------:R-:W-:Y:S02]  /*2cb0*/  @UP0 UMOV UR13, URZ ;  /* 0x000000ff000d0c82 */ /* 0x000fe40008000000 */
[----:B--2---:R-:W-:Y:S01]  /*2cc0*/  @UP0 UIMAD.WIDE.U32 UR12, UR25, UR8, UR12 ;  /* 0x00000008190c02a5 */ /* 0x004fe2000f8e000c */
[----:B------:R-:W2:Y:S03]  /*2cd0*/  @UP0 LDCU UR8, c[0x0][0x458] ;  /* 0x00008b00ff0807ac */ /* 0x000ea60008000800 */
[----:B------:R-:W-:Y:S02]  /*2ce0*/  @UP0 UIMAD UR9, UR25, UR9, UR13 ;  /* 0x00000009190902a4 */ /* 0x000fe4000f8e020d */
[----:B------:R-:W-:-:S04]  /*2cf0*/  @UP0 ULEA UR10, UP1, UR12, UR10, 0x2 ;  /* 0x0000000a0c0a0291 */ /* 0x000fc8000f8210ff */
[----:B------:R-:W-:Y:S02]  /*2d00*/  @UP0 ULEA.HI.X UR11, UR12, UR11, UR9, 0x2, UP1 ;  /* 0x0000000b0c0b0291 */ /* 0x000fe400088f1409 */
[----:B------:R-:W-:Y:S01]  /*2d10*/  IMAD.U32 R12, RZ, RZ, UR10 ;  /* 0x0000000aff0c7e24 */ /* 0x000fe2000f8e00ff */
[----:B------:R-:W-:Y:S03]  /*2d20*/  BAR.SYNC.DEFER_BLOCKING 0x0 ;  /* 0x0000000000007b1d */ /* 0x000fe60000010000 */
[----:B---34-:R-:W-:Y:S01]  /*2d30*/  IMAD.U32 R13, RZ, RZ, UR11 ;  /* 0x0000000bff0d7e24 */ /* 0x018fe2000f8e00ff */
[----:B------:R-:W-:Y:S02]  /*2d40*/  LOP3.LUT R7, R219, 0x200, RZ, 0xc0, !PT ;  /* 0x00000200db077812 */ /* 0x000fe400078ec0ff */
[----:B--2---:R-:W2:Y:S01]  /*2d50*/  @P0 MUFU.RCP R3, UR8 ;  /* 0x0000000800030d08 */ /* 0x004ea20008001000 */
[----:B------:R-:W-:-:S02]  /*2d60*/  LOP3.LUT R5, R6, 0x1c0, RZ, 0xc0, !PT ;  /* 0x000001c006057812 */ /* 0x000fc400078ec0ff */
[----:B------:R-:W-:Y:S01]  /*2d70*/  LOP3.LUT P1, RZ, R9, 0x4, RZ, 0xc0, !PT ;  /* 0x0000000409ff7812 */ /* 0x000fe2000782c0ff */
[----:B------:R-:W-:Y:S02]  /*2d80*/  IMAD.MOV.U32 R217, RZ, RZ, 0x20 ;  /* 0x00000020ffd97424 */ /* 0x000fe400078e00ff */
[----:B------:R-:W-:Y:S01]  /*2d90*/  IMAD.MOV.U32 R218, RZ, RZ, 0x40 ;  /* 0x00000040ffda7424 */ /* 0x000fe200078e00ff */
        /* <DEDUP_REMOVED lines=10> */
[----:B------:R-:W-:Y:S01]  /*2e40*/  CS2R R114, SRZ ;  /* 0x0000000000727805 */ /* 0x000fe2000001ff00 */
[----:B------:R-:W2:Y:S01]  /*2e50*/  @P0 LDG.E R4, desc[UR34][R12.64] ;  /* 0x000000220c040981 */ /* 0x000ea2000c1e1900 */
[--C-:B------:R-:W-:Y:S02]  /*2e60*/  LOP3.LUT R220, R7, 0x1c00, R10.reuse, 0xf8, !PT ;  /* 0x00001c0007dc7812 */ /* 0x100fe400078ef80a */
[----:B------:R-:W-:Y:S02]  /*2e70*/  CS2R R112, SRZ ;  /* 0x0000000000707805 */ /* 0x000fe4000001ff00 */
[----:B------:R-:W-:Y:S01]  /*2e80*/  LOP3.LUT R10, R5, 0x38, R10, 0xf8, !PT ;  /* 0x00000038050a7812 */ /* 0x000fe200078ef80a */
[----:B------:R-:W-:Y:S01]  /*2e90*/  IMAD.SHL.U32 R5, R9, 0x2, RZ ;  /* 0x0000000209057824 */ /* 0x000fe200078e00ff */
[----:B------:R-:W-:Y:S02]  /*2ea0*/  SEL R217, R217, 0xffffffe0, !P2 ;  /* 0xffffffe0d9d97807 */ /* 0x000fe40005000000 */
[----:B------:R-:W-:-:S02]  /*2eb0*/  CS2R R106, SRZ ;  /* 0x00000000006a7805 */ /* 0x000fc4000001ff00 */
[----:B------:R-:W-:Y:S02]  /*2ec0*/  LOP3.LUT R9, R10, 0x8, R9, 0x78, !PT ;  /* 0x000000080a097812 */ /* 0x000fe400078e7809 */
[----:B------:R-:W-:Y:S02]  /*2ed0*/  CS2R R104, SRZ ;  /* 0x0000000000687805 */ /* 0x000fe4000001ff00 */
[----:B------:R-:W-:Y:S02]  /*2ee0*/  LOP3.LUT R6, R6, 0x200, RZ, 0xc0, !PT ;  /* 0x0000020006067812 */ /* 0x000fe400078ec0ff */
[----:B------:R-:W-:Y:S02]  /*2ef0*/  CS2R R102, SRZ ;  /* 0x0000000000667805 */ /* 0x000fe4000001ff00 */
[----:B------:R-:W-:Y:S02]  /*2f00*/  LOP3.LUT R220, R220, R9, RZ, 0xfc, !PT ;  /* 0x00000009dcdc7212 */ /* 0x000fe400078efcff */
[----:B------:R-:W-:-:S02]  /*2f10*/  CS2R R100, SRZ ;  /* 0x0000000000647805 */ /* 0x000fc4000001ff00 */
[----:B------:R-:W-:Y:S02]  /*2f20*/  LOP3.LUT R5, R5, 0x6, RZ, 0xc0, !PT ;  /* 0x0000000605057812 */ /* 0x000fe400078ec0ff */
[----:B------:R-:W-:Y:S02]  /*2f30*/  CS2R R46, SRZ ;  /* 0x00000000002e7805 */ /* 0x000fe4000001ff00 */
[----:B------:R-:W-:Y:S02]  /*2f40*/  LEA R220, R220, UR5, 0x1 ;  /* 0x00000005dcdc7c11 */ /* 0x000fe4000f8e08ff */
[----:B------:R-:W-:Y:S02]  /*2f50*/  CS2R R44, SRZ ;  /* 0x00000000002c7805 */ /* 0x000fe4000001ff00 */
[----:B------:R-:W-:Y:S02]  /*2f60*/  LOP3.LUT R219, R6, 0xc00, R219, 0xf8, !PT ;  /* 0x00000c0006db7812 */ /* 0x000fe400078ef8db */
[----:B------:R-:W-:-:S02]  /*2f70*/  CS2R R50, SRZ ;  /* 0x0000000000327805 */ /* 0x000fc4000001ff00 */
[----:B------:R-:W-:Y:S01]  /*2f80*/  LOP3.LUT R10, R10, 0x8, R2, 0x78, !PT ;  /* 0x000000080a0a7812 */ /* 0x000fe200078e7802 */
[----:B------:R-:W3:Y:S01]  /*2f90*/  LDSM.16.M88.4 R132, [R220+0x14000] ;  /* 0x01400000dc84783b */ /* 0x000ee20000000200 */
[----:B------:R-:W-:Y:S01]  /*2fa0*/  LOP3.LUT R5, R5, 0x70, R0, 0xf8, !PT ;  /* 0x0000007005057812 */ /* 0x000fe200078ef800 */
[C---:B------:R-:W-:Y:S01]  /*2fb0*/  VIADD R0, R220.reuse, 0x14000 ;  /* 0x00014000dc007836 */ /* 0x040fe20000000000 */
[----:B------:R-:W-:Y:S01]  /*2fc0*/  LOP3.LUT R219, R219, R10, RZ, 0xfc, !PT ;  /* 0x0000000adbdb7212 */ /* 0x000fe200078efcff */
[----:B------:R-:W4:Y:S01]  /*2fd0*/  LDSM.16.M88.4 R148, [R220+0x15000] ;  /* 0x01500000dc94783b */ /* 0x000f220000000200 */
[----:B------:R-:W-:Y:S01]  /*2fe0*/  VIADD R2, R220, 0x14040 ;  /* 0x00014040dc027836 */ /* 0x000fe20000000000 */
[----:B------:R-:W-:Y:S01]  /*2ff0*/  SEL R218, R218, 0xffffffc0, !P1 ;  /* 0xffffffc0dada7807 */ /* 0x000fe20004800000 */
[----:B------:R-:W-:Y:S01]  /*3000*/  @P1 VIADD R2, R0, 0xffffffc0 ;  /* 0xffffffc000021836 */ /* 0x000fe20000000000 */
[----:B------:R-:W1:Y:S01]  /*3010*/  LDSM.16.M88.4 R164, [R220+0x16000] ;  /* 0x01600000dca4783b */ /* 0x000e620000000200 */
[----:B------:R-:W-:-:S02]  /*3020*/  LEA R219, R219, UR5, 0x1 ;  /* 0x00000005dbdb7c11 */ /* 0x000fc4000f8e08ff */
[----:B------:R-:W-:Y:S01]  /*3030*/  CS2R R48, SRZ ;  /* 0x0000000000307805 */ /* 0x000fe2000001ff00 */
[C---:B------:R-:W-:Y:S01]  /*3040*/  IMAD.IADD R0, R217.reuse, 0x1, R2 ;  /* 0x00000001d9007824 */ /* 0x040fe200078e0202 */
[----:B------:R-:W1:Y:S01]  /*3050*/  LDSM.16.M88.4 R180, [R220+0x17000] ;  /* 0x01700000dcb4783b */ /* 0x000e620000000200 */
[----:B------:R-:W-:Y:S01]  /*3060*/  CS2R R42, SRZ ;  /* 0x00000000002a7805 */ /* 0x000fe2000001ff00 */
[----:B------:R-:W-:Y:S01]  /*3070*/  IMAD.IADD R216, R217, 0x1, R219 ;  /* 0x00000001d9d87824 */ /* 0x000fe200078e02db */
[----:B------:R-:W-:Y:S01]  /*3080*/  CS2R R40, SRZ ;  /* 0x0000000000287805 */ /* 0x000fe2000001ff00 */
[----:B------:R-:W1:Y:S01]  /*3090*/  LDSM.16.M88.4 R140, [R2] ;  /* 0x00000000028c783b */ /* 0x000e620000000200 */
        /* <DEDUP_REMOVED lines=12> */
[----:B------:R-:W-:Y:S01]  /*3160*/  CS2R R20, SRZ ;  /* 0x0000000000147805 */ /* 0x000fe2000001ff00 */
[----:B------:R-:W-:Y:S01]  /*3170*/  UMOV UR13, URZ ;  /* 0x000000ff000d7c82 */ /* 0x000fe20008000000 */
[----:B------:R-:W1:Y:S01]  /*3180*/  LDCU UR8, c[0x0][0x440] ;  /* 0x00008800ff0877ac */ /* 0x000e620008000800 */
[----:B------:R-:W2:Y:S01]  /*3190*/  LDSM.16.M88.4 R144, [R0] ;  /* 0x000000000090783b */ /* 0x000ea20000000200 */
[----:B------:R-:W1:Y:S03]  /*31a0*/  LDCU UR11, c[0x0][0x504] ;  /* 0x0000a080ff0b77ac */ /* 0x000e660008000800 */
[----:B------:R-:W2:Y:S01]  /*31b0*/  LDSM.16.M88.4 R160, [R0+0x1000] ;  /* 0x0010000000a0783b */ /* 0x000ea20000000200 */
[----:B------:R-:W2:Y:S03]  /*31c0*/  LDCU UR10, c[0x0][0x508] ;  /* 0x0000a100ff0a77ac */ /* 0x000ea60008000800 */
[----:B------:R-:W2:Y:S01]  /*31d0*/  LDSM.16.M88.4 R176, [R0+0x2000] ;  /* 0x0020000000b0783b */ /* 0x000ea20000000200 */
[----:B------:R-:W2:Y:S03]  /*31e0*/  LDCU UR9, c[0x0][0x3e0] ;  /* 0x00007c00ff0977ac */ /* 0x000ea60008000800 */
[----:B------:R4:W2:Y:S01]  /*31f0*/  LDSM.16.M88.4 R192, [R0+0x3000] ;  /* 0x0030000000c0783b */ /* 0x0008a20000000200 */
[----:B------:R-:W2:Y:S01]  /*3200*/  LDCU UR12, c[0x0][0x45c] ;  /* 0x00008b80ff0c77ac */ /* 0x000ea20008000800 */
[----:B---3--:R-:W-:Y:S01]  /*3210*/  IMAD.IADD R2, R220, 0x1, R218 ;  /* 0x00000001dc027824 */ /* 0x008fe200078e02da */
[----:B-1----:R-:W-:Y:S01]  /*3220*/  USHF.L.U32 UR30, UR30, 0x6, URZ ;  /* 0x000000061e1e7899 */ /* 0x002fe200080006ff */
[----:B------:R-:W-:-:S02]  /*3230*/  IMAD.IADD R218, R218, 0x1, R219 ;  /* 0x00000001dada7824 */ /* 0x000fc400078e02db */
[----:B----4-:R-:W-:Y:S02]  /*3240*/  IMAD.IADD R0, R217, 0x1, R2 ;  /* 0x00000001d9007824 */ /* 0x010fe400078e0202 */
[----:B--2---:R-:W-:Y:S01]  /*3250*/  @P0 FMUL.FTZ R3, R4, R3 ;  /* 0x0000000304030220 */ /* 0x004fe20000410000 */
[----:B------:R-:W-:Y:S01]  /*3260*/  IMAD.U32 R4, RZ, RZ, UR41 ;  /* 0x00000029ff047e24 */ /* 0x000fe2000f8e00ff */
[----:B------:R-:W-:-:S03]  /*3270*/  UIADD3 UR41, UPT, UPT, UR41, -UR46, -UR38 ;  /* 0x8000002e29297290 */ /* 0x000fc6000fffe826 */
[----:B------:R-:W-:Y:S01]  /*3280*/  @P0 R2UR UR14, R3 ;  /* 0x00000000030e02ca */ /* 0x000fe200000e0000 */
[C---:B------:R-:W-:Y:S01]  /*3290*/  IMAD.IADD R3, R217.reuse, 0x1, R220 ;  /* 0x00000001d9037824 */ /* 0x040fe200078e02dc */
[----:B------:R-:W-:Y:S01]  /*32a0*/  IADD3 R231, PT, PT, -R4, UR38, -R5 ;  /* 0x0000002604e77c10 */ /* 0x000fe2000fffe905 */
[----:B------:R-:W-:-:S03]  /*32b0*/  IMAD.IADD R217, R217, 0x1, R218 ;  /* 0x00000001d9d97824 */ /* 0x000fc600078e02da */
[----:B------:R1:W2:Y:S04]  /*32c0*/  LDSM.16.M88.4 R136, [R3+0x14000] ;  /* 0x014000000388783b */ /* 0x0002a80000000200 */
[----:B------:R1:W3:Y:S03]  /*32d0*/  LDSM.16.M88.4 R152, [R3+0x15000] ;  /* 0x015000000398783b */ /* 0x0002e60000000200 */
[----:B------:R-:W-:Y:S01]  /*32e0*/  @UP0 UMOV UR13, UR14 ;  /* 0x0000000e000d0c82 */ /* 0x000fe20008000000 */
[----:B------:R1:W4:Y:S04]  /*32f0*/  LDSM.16.M88.4 R168, [R3+0x16000] ;  /* 0x0160000003a8783b */ /* 0x0003280000000200 */
[----:B------:R1:W1:Y:S02]  /*3300*/  LDSM.16.M88.4 R184, [R3+0x17000] ;  /* 0x0170000003b8783b */ /* 0x0002640000000200 */
.L_x_443:
[----:B------:R-:W0:Y:S01]  /*3310*/  LDGDEPBAR ;  /* 0x00000000000079af */ /* 0x000e220000000000 */
[----:B------:R-:W-:Y:S01]  /*3320*/  IMAD.U32 R68, RZ, RZ, UR16 ;  /* 0x00000010ff447e24 */ /* 0x000fe2000f8e00ff */
[----:B------:R-:W-:Y:S01]  /*3330*/  USHF.L.U32 UR25, UR47, 0x6, URZ ;  /* 0x000000062f197899 */ /* 0x000fe200080006ff */
[----:B------:R-:W-:Y:S03]  /*3340*/  IMAD.U32 R69, RZ, RZ, UR17 ;  /* 0x00000011ff457e24 */ /* 0x000fe6000f8e00ff */
[C---:B------:R-:W-:Y:S01]  /*3350*/  LEA R70, P0, R230.reuse, R68, 0x2 ;  /* 0x00000044e6467211 */ /* 0x040fe200078010ff */
[----:B------:R-:W-:Y:S03]  /*3360*/  UISETP.GE.AND UP0, UPT, UR25, UR41, UPT ;  /* 0x000000291900728c */ /* 0x000fe6000bf06270 */
[C---:B------:R-:W-:Y:S01]  /*3370*/  LEA.HI.X R71, R230.reuse, R69, RZ, 0x2, P0 ;  /* 0x00000045e6477211 */ /* 0x040fe200000f14ff */
[----:B------:R-:W-:Y:S04]  /*3380*/  DEPBAR.LE SB0, 0x0 ;  /* 0x000080000000791a */ /* 0x000fe80000000000 */
[----:B------:R-:W-:Y:S06]  /*3390*/  BAR.SYNC.DEFER_BLOCKING 0x0 ;  /* 0x0000000000007b1d */ /* 0x000fec0000010000 */
[----:B------:R-:W-:Y:S04]  /*33a0*/  LDSM.16.M88.4 R12, [R219] ;  /* 0x00000000db0c783b */ /* 0x000fe80000000200 */
[----:B------:R-:W2:Y:S04]  /*33b0*/  LDSM.16.M88.4 R16, [R220+0x10000] ;  /* 0x01000000dc10783b */ /* 0x000ea80000000200 */
[----:B------:R-:W-:Y:S04]  /*33c0*/  LDSM.16.M88.4 R52, [R216] ;  /* 0x00000000d834783b */ /* 0x000fe80000000200 */
[----:B------:R-:W3:Y:S04]  /*33d0*/  LDSM.16.M88.4 R56, [R3+0x10000] ;  /* 0x010000000338783b */ /* 0x000ee80000000200 */
[----:B------:R-:W-:Y:S04]  /*33e0*/  LDSM.16.M88.4 R60, [R218] ;  /* 0x00000000da3c783b */ /* 0x000fe80000000200 */
[----:B------:R-:W4:Y:S04]  /*33f0*/  LDSM.16.M88.4 R64, [R2+0x10000] ;  /* 0x010000000240783b */ /* 0x000f280000000200 */
[----:B-----5:R-:W5:Y:S04]  /*3400*/  LDG.E R69, desc[UR34][R70.64] ;  /* 0x0000002246457981 */ /* 0x020f68000c1e1900 */
[----:B-1----:R1:W5:Y:S01]  /*3410*/  LDG.E R68, desc[UR34][R70.64+0x20] ;  /* 0x0000202246447981 */ /* 0x002362000c1e1900 */
[C---:B--2---:R-:W-:Y:S08]  /*3420*/  HMMA.16816.F32.BF16 R4, R12.reuse, R16, RZ ;  /* 0x000000100c04723c */ /* 0x044ff000000418ff */
[----:B------:R-:W-:Y:S01]  /*3430*/  HMMA.16816.F32.BF16 R8, R12, R18, RZ ;  /* 0x000000120c08723c */ /* 0x000fe200000418ff */
[----:B------:R-:W-:Y:S01]  /*3440*/  LDSM.16.M88.4 R12, [R217] ;  /* 0x00000000d90c783b */ /* 0x000fe20000000200 */
[----:B-1----:R-:W-:Y:S03]  /*3450*/  LOP3.LUT R70, R230, UR25, RZ, 0xfc, !PT ;  /* 0x00000019e6467c12 */ /* 0x002fe6000f8efcff */
[----:B------:R-:W1:Y:S02]  /*3460*/  LDSM.16.M88.4 R16, [R0+0x10000] ;  /* 0x010000000010783b */ /* 0x000e640000000200 */
[----:B------:R-:W-:Y:S04]  /*3470*/  IMAD.IADD R71, R70, 0x1, R231 ;  /* 0x0000000146477824 */ /* 0x000fe800078e02e7 */
[C---:B------:R-:W-:Y:S01]  /*3480*/  VIADD R75, R71.reuse, 0x20 ;  /* 0x00000020474b7836 */ /* 0x040fe20000000000 */
[C---:B---3--:R-:W-:Y:S05]  /*3490*/  HMMA.16816.F32.BF16 R4, R52.reuse, R56, R4 ;  /* 0x000000383404723c */ /* 0x048fea0000041804 */
[C---:B------:R-:W-:Y:S01]  /*34a0*/  IADD3 R72, PT, PT, R71.reuse, 0x28, RZ ;  /* 0x0000002847487810 */ /* 0x040fe20007ffe0ff */
[C---:B------:R-:W-:Y:S01]  /*34b0*/  VIADD R76, R71.reuse, 0x27 ;  /* 0x00000027474c7836 */ /* 0x040fe20000000000 */
[----:B------:R-:W-:Y:S01]  /*34c0*/  IABS R75, R75 ;  /* 0x0000004b004b7213 */ /* 0x000fe20000000000 */
[----:B------:R-:W-:Y:S01]  /*34d0*/  HMMA.16816.F32.BF16 R8, R52, R58, R8 ;  /* 0x0000003a3408723c */ /* 0x000fe20000041808 */
[----:B------:R-:W-:Y:S02]  /*34e0*/  LDSM.16.M88.4 R52, [R219+0x2000] ;  /* 0x00200000db34783b */ /* 0x000fe40000000200 */
[----:B------:R-:W-:Y:S01]  /*34f0*/  IABS R72, R72 ;  /* 0x0000004800487213 */ /* 0x000fe20000000000 */
[C---:B------:R-:W-:Y:S01]  /*3500*/  VIADD R74, R71.reuse, 0x17 ;  /* 0x00000017474a7836 */ /* 0x040fe20000000000 */
[----:B------:R-:W2:Y:S01]  /*3510*/  LDSM.16.M88.4 R56, [R220+0x11000] ;  /* 0x01100000dc38783b */ /* 0x000ea20000000200 */
[----:B------:R-:W-:Y:S02]  /*3520*/  IABS R76, R76 ;  /* 0x0000004c004c7213 */ /* 0x000fe40000000000 */
[----:B------:R-:W-:Y:S02]  /*3530*/  I2FP.F32.S32 R73, R72 ;  /* 0x0000004800497245 */ /* 0x000fe40000201400 */
[----:B------:R-:W-:Y:S02]  /*3540*/  IADD3 R72, PT, PT, R71, 0x1f, RZ ;  /* 0x0000001f47487810 */ /* 0x000fe40007ffe0ff */
[C---:B----4-:R-:W-:Y:S05]  /*3550*/  HMMA.16816.F32.BF16 R4, R60.reuse, R64, R4 ;  /* 0x000000403c04723c */ /* 0x050fea0000041804 */
[----:B------:R-:W-:Y:S02]  /*3560*/  IABS R72, R72 ;  /* 0x0000004800487213 */ /* 0x000fe40000000000 */
[----:B------:R-:W-:Y:S01]  /*3570*/  IABS R74, R74 ;  /* 0x0000004a004a7213 */ /* 0x000fe20000000000 */
[----:B------:R-:W-:Y:S01]  /*3580*/  HMMA.16816.F32.BF16 R8, R60, R66, R8 ;  /* 0x000000423c08723c */ /* 0x000fe20000041808 */
[----:B------:R-:W-:Y:S02]  /*3590*/  LDSM.16.M88.4 R60, [R216+0x2000] ;  /* 0x00200000d83c783b */ /* 0x000fe40000000200 */
[----:B------:R-:W-:Y:S02]  /*35a0*/  I2FP.F32.S32 R76, R76 ;  /* 0x0000004c004c7245 */ /* 0x000fe40000201400 */
[----:B------:R-:W3:Y:S01]  /*35b0*/  LDSM.16.M88.4 R64, [R3+0x11000] ;  /* 0x011000000340783b */ /* 0x000ee20000000200 */
[----:B------:R-:W-:Y:S02]  /*35c0*/  I2FP.F32.S32 R72, R72 ;  /* 0x0000004800487245 */ /* 0x000fe40000201400 */
[----:B------:R-:W-:Y:S04]  /*35d0*/  I2FP.F32.S32 R74, R74 ;  /* 0x0000004a004a7245 */ /* 0x000fe80000201400 */
        /* <DEDUP_REMOVED lines=48> */
[----:B------:R-:W-:Y:S01]  /*38e0*/  FFMA.FTZ R6, R73, -UR13, R6 ;  /* 0x8000000d49067c23 */ /* 0x000fe20008010006 */
[----:B------:R-:W-:Y:S01]  /*38f0*/  VIADD R73, R71, 0x18 ;  /* 0x0000001847497836 */ /* 0x000fe20000000000 */
[----:B------:R-:W-:Y:S01]  /*3900*/  MOV R71, R75 ;  /* 0x0000004b00477202 */ /* 0x000fe20000000f00 */
[----:B------:R-:W-:Y:S01]  /*3910*/  FFMA.FTZ R7, R76, -UR13, R7 ;  /* 0x8000000d4c077c23 */ /* 0x000fe20008010007 */
[C---:B------:R-:W-:Y:S02]  /*3920*/  FFMA.FTZ R5, R72.reuse, -UR13, R5 ;  /* 0x8000000d48057c23 */ /* 0x040fe40008010005 */
[----:B------:R-:W-:Y:S02]  /*3930*/  IABS R73, R73 ;  /* 0x0000004900497213 */ /* 0x000fe40000000000 */
[----:B------:R-:W-:Y:S01]  /*3940*/  I2FP.F32.S32 R71, R71 ;  /* 0x0000004700477245 */ /* 0x000fe20000201400 */
[----:B------:R-:W-:Y:S01]  /*3950*/  FFMA.FTZ R11, R72, -UR13, R11 ;  /* 0x8000000d480b7c23 */ /* 0x000fe2000801000b */
[----:B------:R-:W-:Y:S01]  /*3960*/  I2FP.F32.S32 R73, R73 ;  /* 0x0000004900497245 */ /* 0x000fe20000201400 */
[----:B------:R-:W-:Y:S02]  /*3970*/  FFMA.FTZ R9, R74, -UR13, R9 ;  /* 0x8000000d4a097c23 */ /* 0x000fe40008010009 */
[C---:B------:R-:W-:Y:S01]  /*3980*/  FFMA.FTZ R4, R71.reuse, -UR13, R4 ;  /* 0x8000000d47047c23 */ /* 0x040fe20008010004 */
[----:B------:R-:W-:Y:S01]  /*3990*/  FFMA.FTZ R10, R71, -UR13, R10 ;  /* 0x8000000d470a7c23 */ /* 0x000fe2000801000a */
[----:B------:R-:W-:Y:S01]  /*39a0*/  FFMA.FTZ R8, R73, -UR13, R8 ;  /* 0x8000000d49087c23 */ /* 0x000fe20008010008 */
[----:B------:R-:W-:Y:S06]  /*39b0*/  BRA.U !UP0, `(.L_x_439) ;  /* 0x0000000108347547 */ /* 0x000fec000b800000 */
[----:B------:R-:W-:Y:S02]  /*39c0*/  USHF.L.U32 UR15, UR37, 0x5, URZ ;  /* 0x00000005250f7899 */ /* 0x000fe400080006ff */
[----:B------:R-:W-:Y:S02]  /*39d0*/  UIADD3 UR25, UPT, UPT, UR25, 0x40, URZ ;  /* 0x0000004019197890 */ /* 0x000fe4000fffe0ff */
[----:B------:R-:W-:Y:S02]  /*39e0*/  UIADD3 UR14, UPT, UPT, UR15, UR42, URZ ;  /* 0x0000002a0f0e7290 */ /* 0x000fe4000fffe0ff */
[----:B------:R-:W-:Y:S02]  /*39f0*/  UIADD3 UR15, UPT, UPT, UR15, 0x20, URZ ;  /* 0x000000200f0f7890 */ /* 0x000fe4000fffe0ff */
[----:B------:R-:W-:Y:S04]  /*3a00*/  UIADD3 UR14, UPT, UPT, UR14, 0x20, URZ ;  /* 0x000000200e0e7890 */ /* 0x000fe8000fffe0ff */
[----:B------:R-:W-:Y:S01]  /*3a10*/  UIADD3 UR14, UPT, UPT, UR14, UR11, -UR38 ;  /* 0x0000000b0e0e7290 */ /* 0x000fe2000fffe826 */
[----:B------:R-:W-:Y:S03]  /*3a20*/  IMAD.U32 R12, RZ, RZ, UR15 ;  /* 0x0000000fff0c7e24 */ /* 0x000fe6000f8e00ff */
[----:B------:R-:W-:Y:S02]  /*3a30*/  UIADD3 UR14, UPT, UPT, UR14, -0x20, URZ ;  /* 0xffffffe00e0e7890 */ /* 0x000fe4000fffe0ff */
[----:B------:R-:W-:Y:S02]  /*3a40*/  ISETP.LT.AND P0, PT, R12, UR38, PT ;  /* 0x000000260c007c0c */ /* 0x000fe4000bf01270 */
[----:B------:R-:W-:Y:S06]  /*3a50*/  UISETP.GE.AND UP0, UPT, UR25, UR14, UPT ;  /* 0x0000000e1900728c */ /* 0x000fec000bf06270 */
[----:B------:R-:W-:Y:S11]  /*3a60*/  PLOP3.LUT P1, PT, PT, PT, UP0, 0x80, 0x8 ;  /* 0x000000000008781c */ /* 0x000ff60003f2f008 */
[----:B------:R-:W-:Y:S02]  /*3a70*/  @!UPT UIADD3 URZ, UPT, UPT, URZ, URZ, URZ ;  /* 0x000000fffffff290 */ /* 0x000fe4000fffe0ff */
[----:B------:R-:W-:Y:S05]  /*3a80*/  @!P1 BRA P0, `(.L_x_440) ;  /* 0x0000000000d09947 */ /* 0x000fea0000000000 */
.L_x_439:
[----:B------:R-:W1:Y:S01]  /*3a90*/  S2R R12, SR_TID.X ;  /* 0x00000000000c7919 */ /* 0x000e620000002100 */
[----:B------:R-:W-:Y:S01]  /*3aa0*/  UIADD3 UR15, UPT, UPT, UR38, -UR11, -UR42 ;  /* 0x8000000b260f7290 */ /* 0x000fe2000fffe82a */
[----:B------:R-:W-:Y:S01]  /*3ab0*/  IMAD.U32 R19, RZ, RZ, UR37 ;  /* 0x00000025ff137e24 */ /* 0x000fe2000f8e00ff */
[----:B------:R-:W-:Y:S01]  /*3ac0*/  UIADD3 UR14, UPT, UPT, UR38, UR10, -UR42 ;  /* 0x0000000a260e7290 */ /* 0x000fe2000fffe82a */
[----:B------:R-:W-:Y:S03]  /*3ad0*/  IMAD.MOV.U32 R14, RZ, RZ, 0x1 ;  /* 0x00000001ff0e7424 */ /* 0x000fe600078e00ff */
[----:B------:R-:W-:Y:S05]  /*3ae0*/  VIADD R16, R70, UR15 ;  /* 0x0000000f46107c36 */ /* 0x000fea0008000000 */
[----:B------:R-:W-:Y:S02]  /*3af0*/  VIMNMX R18, PT, PT, RZ, R16, !PT ;  /* 0x00000010ff127248 */ /* 0x000fe40007fe0100 */
[----:B------:R-:W-:Y:S01]  /*3b00*/  VIADDMNMX R16, R16, 0x8, RZ, !PT ;  /* 0x0000000810107846 */ /* 0x000fe200078001ff */
[----:B-1----:R-:W-:Y:S01]  /*3b10*/  IMAD.SHL.U32 R13, R12, 0x2, RZ ;  /* 0x000000020c0d7824 */ /* 0x002fe200078e00ff */
[----:B------:R-:W-:Y:S04]  /*3b20*/  SHF.R.U32.HI R12, RZ, 0x3, R12 ;  /* 0x00000003ff0c7819 */ /* 0x000fe8000001160c */
[----:B------:R-:W-:Y:S04]  /*3b30*/  LOP3.LUT R13, R13, 0x6, RZ, 0xc0, !PT ;  /* 0x000000060d0d7812 */ /* 0x000fe800078ec0ff */
[----:B------:R-:W-:Y:S01]  /*3b40*/  LOP3.LUT R12, R13, 0x70, R12, 0xf8, !PT ;  /* 0x000000700d0c7812 */ /* 0x000fe200078ef80c */
[----:B------:R-:W-:Y:S04]  /*3b50*/  VIADD R13, R70, UR14 ;  /* 0x0000000e460d7c36 */ /* 0x000fe80008000000 */
[----:B------:R-:W-:Y:S01]  /*3b60*/  IMAD R19, R19, 0x20, R12 ;  /* 0x0000002013137824 */ /* 0x000fe200078e020c */
[----:B------:R-:W-:Y:S01]  /*3b70*/  VIADDMNMX R14, R13, R14, UR38, PT ;  /* 0x000000260d0e7e46 */ /* 0x000fe2000b80010e */
[----:B------:R-:W-:Y:S02]  /*3b80*/  IMAD.MOV.U32 R12, RZ, RZ, 0x9 ;  /* 0x00000009ff0c7424 */ /* 0x000fe400078e00ff */
[C---:B------:R-:W-:Y:S01]  /*3b90*/  VIADD R17, R19.reuse, 0x1 ;  /* 0x0000000113117836 */ /* 0x040fe20000000000 */
[C---:B------:R-:W-:Y:S01]  /*3ba0*/  ISETP.GE.AND P2, PT, R19.reuse, R18, PT ;  /* 0x000000121300720c */ /* 0x040fe20003f46270 */
[----:B------:R-:W-:Y:S01]  /*3bb0*/  VIADD R15, R19, 0x8 ;  /* 0x00000008130f7836 */ /* 0x000fe20000000000 */
[----:B------:R-:W-:Y:S01]  /*3bc0*/  VIADDMNMX R12, R13, R12, UR38, PT ;  /* 0x000000260d0c7e46 */ /* 0x000fe2000b80010c */
[C---:B------:R-:W-:Y:S01]  /*3bd0*/  VIADD R13, R19.reuse, 0x9 ;  /* 0x00000009130d7836 */ /* 0x040fe20000000000 */
[----:B------:R-:W-:Y:S02]  /*3be0*/  ISETP.GE.AND P1, PT, R19, R16, PT ;  /* 0x000000101300720c */ /* 0x000fe40003f26270 */
[----:B------:R-:W-:Y:S02]  /*3bf0*/  ISETP.GE.AND P0, PT, R17, R18, PT ;  /* 0x000000121100720c */ /* 0x000fe40003f06270 */
[----:B------:R-:W-:Y:S02]  /*3c00*/  FSEL R4, R4, -INF , P2 ;  /* 0xff80000004047808 */ /* 0x000fe40001000000 */
[----:B------:R-:W-:Y:S02]  /*3c10*/  FSEL R6, R6, -INF , P1 ;  /* 0xff80000006067808 */ /* 0x000fe40000800000 */
[----:B------:R-:W-:Y:S02]  /*3c20*/  FSEL R5, R5, -INF , P0 ;  /* 0xff80000005057808 */ /* 0x000fe40000000000 */
[----:B------:R-:W-:Y:S02]  /*3c30*/  ISETP.GE.AND P6, PT, R19, R14, PT ;  /* 0x0000000e1300720c */ /* 0x000fe40003fc6270 */
[-C--:B------:R-:W-:Y:S02]  /*3c40*/  ISETP.GE.AND P4, PT, R15, R18.reuse, PT ;  /* 0x000000120f00720c */ /* 0x080fe40003f86270 */
        /* <DEDUP_REMOVED lines=12> */
[-C--:B------:R-:W-:Y:S02]  /*3d10*/  ISETP.GE.AND P3, PT, R15, R14.reuse, PT ;  /* 0x0000000e0f00720c */ /* 0x080fe40003f66270 */
        /* <DEDUP_REMOVED lines=11> */
.L_x_440:
[----:B------:R-:W1:Y:S01]  /*3dd0*/  S2R R222, SR_TID.X ;  /* 0x0000000000de7919 */ /* 0x000e620000002100 */
[C---:B------:R-:W-:Y:S01]  /*3de0*/  FMUL.FTZ R74, R229.reuse, 1.4426950216293334961 ;  /* 0x3fb8aa3be54a7820 */ /* 0x040fe20000410000 */
[----:B------:R-:W-:Y:S01]  /*3df0*/  FSETP.NEU.FTZ.AND P1, PT, R229, -INF , PT ;  /* 0xff800000e500780b */ /* 0x000fe20003f3d000 */
[C---:B------:R-:W-:Y:S01]  /*3e00*/  FMUL.FTZ R70, R228.reuse, 1.4426950216293334961 ;  /* 0x3fb8aa3be4467820 */ /* 0x040fe20000410000 */
[----:B------:R-:W-:Y:S01]  /*3e10*/  FSETP.NEU.FTZ.AND P0, PT, R228, -INF , PT ;  /* 0xff800000e400780b */ /* 0x000fe20003f1d000 */
[----:B------:R-:W-:Y:S01]  /*3e20*/  IMAD.MOV.U32 R76, RZ, RZ, 0x240 ;  /* 0x00000240ff4c7424 */ /* 0x000fe200078e00ff */
[----:B------:R-:W-:Y:S01]  /*3e30*/  FSEL R74, R74, RZ, P1 ;  /* 0x000000ff4a4a7208 */ /* 0x000fe20000800000 */
[----:B------:R-:W-:Y:S01]  /*3e40*/  VIADD R65, R219, 0x40 ;  /* 0x00000040db417836 */ /* 0x000fe20000000000 */
[----:B------:R-:W-:Y:S01]  /*3e50*/  FSEL R70, R70, RZ, P0 ;  /* 0x000000ff46467208 */ /* 0x000fe20000000000 */
[----:B------:R-:W-:Y:S02]  /*3e60*/  UISETP.GT.AND UP0, UPT, UR47, UR43, UPT ;  /* 0x0000002b2f00728c */ /* 0x000fe4000bf04270 */
        /* <DEDUP_REMOVED lines=8> */
[----:B------:R-:W-:Y:S01]  /*3ef0*/  FFMA.FTZ R70, R11, UR12, -R70 ;  /* 0x0000000c0b467c23 */ /* 0x000fe20008010846 */
[----:B------:R-:W-:Y:S07]  /*3f00*/  @UP0 UIADD3 UR15, UP1, UPT, UR52, -0x100, URZ ;  /* 0xffffff00340f0890 */ /* 0x000fee000ff3e0ff */
[----:B------:R-:W2:Y:S01]  /*3f10*/  MUFU.EX2 R78, R78 ;  /* 0x0000004e004e7308 */ /* 0x000ea20000000800 */
[----:B------:R-:W-:Y:S09]  /*3f20*/  @UP0 UIADD3.X UR14, UPT, UPT, UR53, -0x1, URZ, UP1, !UPT ;  /* 0xffffffff350e0890 */ /* 0x000ff20008ffe4ff */
[----:B------:R-:W-:Y:S01]  /*3f30*/  MUFU.EX2 R72, R72 ;  /* 0x0000004800487308 */ /* 0x000fe20000000800 */
[----:B------:R-:W-:Y:S09]  /*3f40*/  @UP0 UIADD3 UR16, UP1, UPT, UR16, -0x100, URZ ;  /* 0xffffff0010100890 */ /* 0x000ff2000ff3e0ff */
[----:B------:R-:W3:Y:S01]  /*3f50*/  MUFU.EX2 R73, R73 ;  /* 0x0000004900497308 */ /* 0x000ee20000000800 */
[----:B------:R-:W-:Y:S09]  /*3f60*/  @UP0 UIADD3.X UR17, UPT, UPT, UR17, -0x1, URZ, UP1, !UPT ;  /* 0xffffffff11110890 */ /* 0x000ff20008ffe4ff */
[----:B------:R-:W-:Y:S10]  /*3f70*/  MUFU.EX2 R75, R75 ;  /* 0x0000004b004b7308 */ /* 0x000ff40000000800 */
[----:B------:R-:W4:Y:S10]  /*3f80*/  MUFU.EX2 R74, R74 ;  /* 0x0000004a004a7308 */ /* 0x000f340000000800 */
[----:B------:R-:W-:Y:S10]  /*3f90*/  MUFU.EX2 R71, R71 ;  /* 0x0000004700477308 */ /* 0x000ff40000000800 */
[----:B------:R-:W4:Y:S01]  /*3fa0*/  MUFU.EX2 R70, R70 ;  /* 0x0000004600467308 */ /* 0x000f220000000800 */
[C---:B-1----:R-:W-:Y:S01]  /*3fb0*/  IMAD.SHL.U32 R221, R222.reuse, 0x8, RZ ;  /* 0x00000008dedd7824 */ /* 0x042fe200078e00ff */
[--C-:B------:R-:W-:Y:S01]  /*3fc0*/  SHF.R.U32.HI R89, RZ, 0x3, R222.reuse ;  /* 0x00000003ff597819 */ /* 0x100fe200000116de */
[C---:B------:R-:W-:Y:S01]  /*3fd0*/  IMAD.SHL.U32 R64, R222.reuse, 0x10, RZ ;  /* 0x00000010de407824 */ /* 0x040fe200078e00ff */
[C---:B------:R-:W-:Y:S01]  /*3fe0*/  LOP3.LUT P5, RZ, R222.reuse, 0x4, RZ, 0xc0, !PT ;  /* 0x00000004deff7812 */ /* 0x040fe200078ac0ff */
[C---:B------:R-:W-:Y:S01]  /*3ff0*/  IMAD.SHL.U32 R88, R222.reuse, 0x2, RZ ;  /* 0x00000002de587824 */ /* 0x040fe200078e00ff */
[----:B------:R-:W-:Y:S01]  /*4000*/  LOP3.LUT R7, R221, 0xe0, RZ, 0xc0, !PT ;  /* 0x000000e0dd077812 */ /* 0x000fe200078ec0ff */
[----:B------:R-:W-:Y:S01]  /*4010*/  IMAD.SHL.U32 R90, R222, 0x4, RZ ;  /* 0x00000004de5a7824 */ /* 0x000fe200078e00ff */
[----:B------:R-:W-:Y:S01]  /*4020*/  LOP3.LUT R5, R64, 0x600, RZ, 0xc0, !PT ;  /* 0x0000060040057812 */ /* 0x000fe200078ec0ff */
[C---:B------:R-:W-:Y:S01]  /*4030*/  IMAD.SHL.U32 R91, R222.reuse, 0x20, RZ ;  /* 0x00000020de5b7824 */ /* 0x040fe200078e00ff */
[----:B------:R-:W-:Y:S01]  /*4040*/  LOP3.LUT R66, R7, 0x18, R222, 0xf8, !PT ;  /* 0x0000001807427812 */ /* 0x000fe200078ef8de */
[----:B------:R-:W-:Y:S01]  /*4050*/  IMAD.SHL.U32 R92, R222, 0x40, RZ ;  /* 0x00000040de5c7824 */ /* 0x000fe200078e00ff */
[----:B------:R-:W-:Y:S02]  /*4060*/  LOP3.LUT R5, R5, 0x6, R88, 0xf8, !PT ;  /* 0x0000000605057812 */ /* 0x000fe400078ef858 */
[----:B------:R-:W-:Y:S02]  /*4070*/  LOP3.LUT R66, R66, 0x10, R89, 0x78, !PT ;  /* 0x0000001042427812 */ /* 0x000fe400078e7859 */
[----:B------:R-:W-:Y:S01]  /*4080*/  SEL R76, R76, 0x1c0, !P5 ;  /* 0x000001c04c4c7807 */ /* 0x000fe20006800000 */
[----:B------:R-:W-:Y:S01]  /*4090*/  @P5 VIADD R65, R219, 0xffffffc0 ;  /* 0xffffffc0db415836 */ /* 0x000fe20000000000 */
[----:B------:R-:W-:Y:S02]  /*40a0*/  LOP3.LUT R66, R5, R66, RZ, 0xfc, !PT ;  /* 0x0000004205427212 */ /* 0x000fe400078efcff */
[----:B--2---:R-:W-:Y:S02]  /*40b0*/  F2FP.BF16.F32.PACK_AB R7, R78, R79 ;  /* 0x0000004f4e07723e */ /* 0x004fe400000010ff */
[C---:B------:R-:W-:Y:S02]  /*40c0*/  LEA R5, R66.reuse, UR36, 0x1 ;  /* 0x0000002442057c11 */ /* 0x040fe4000f8e08ff */
[----:B------:R-:W-:Y:S02]  /*40d0*/  LEA R66, R66, UR4, 0x1 ;  /* 0x0000000442427c11 */ /* 0x000fe4000f8e08ff */
[----:B------:R-:W-:Y:S01]  /*40e0*/  LOP3.LUT R8, R90, 0x20, RZ, 0xc0, !PT ;  /* 0x000000205a087812 */ /* 0x000fe200078ec0ff */
[C---:B------:R-:W-:Y:S01]  /*40f0*/  IMAD.IADD R67, R5.reuse, 0x1, R76 ;  /* 0x0000000105437824 */ /* 0x040fe200078e024c */
[----:B---3--:R-:W-:Y:S01]  /*4100*/  F2FP.BF16.F32.PACK_AB R6, R72, R73 ;  /* 0x000000494806723e */ /* 0x008fe200000010ff */
[----:B------:R-:W-:Y:S01]  /*4110*/  STS [R66+0x15000], R7 ;  /* 0x0150000742007388 */ /* 0x000fe20000000800 */
[----:B----4-:R-:W-:Y:S01]  /*4120*/  F2FP.BF16.F32.PACK_AB R4, R74, R75 ;  /* 0x0000004b4a04723e */ /* 0x010fe200000010ff */
[----:B------:R-:W-:Y:S01]  /*4130*/  IMAD.IADD R77, R5, 0x1, -R8 ;  /* 0x00000001054d7824 */ /* 0x000fe200078e0a08 */
[----:B------:R-:W-:Y:S03]  /*4140*/  F2FP.BF16.F32.PACK_AB R5, R70, R71 ;  /* 0x000000474605723e */ /* 0x000fe600000010ff */
[----:B------:R-:W-:Y:S01]  /*4150*/  STS [R67], R6 ;  /* 0x0000000643007388 */ /* 0x000fe20000000800 */
[----:B------:R-:W-:Y:S01]  /*4160*/  SHF.R.U32.HI R223, RZ, 0x2, R222 ;  /* 0x00000002ffdf7819 */ /* 0x000fe200000116de */
[----:B------:R-:W-:Y:S01]  /*4170*/  IMAD.IADD R76, R76, 0x1, R77 ;  /* 0x000000014c4c7824 */ /* 0x000fe200078e024d */
[----:B------:R-:W-:Y:S03]  /*4180*/  LOP3.LUT R88, R88, 0x20, RZ, 0xc0, !PT ;  /* 0x0000002058587812 */ /* 0x000fe600078ec0ff */
[----:B------:R-:W-:Y:S01]  /*4190*/  STS [R77+0x10], R4 ;  /* 0x000010044d007388 */ /* 0x000fe20000000800 */
[----:B------:R-:W-:Y:S02]  /*41a0*/  LOP3.LUT R240, R221, 0x38, RZ, 0xc0, !PT ;  /* 0x00000038ddf07812 */ /* 0x000fe400078ec0ff */
[----:B------:R-:W-:Y:S03]  /*41b0*/  LOP3.LUT R89, R88, 0x18, R89, 0xf8, !PT ;  /* 0x0000001858597812 */ /* 0x000fe600078ef859 */
[----:B------:R-:W-:Y:S06]  /*41c0*/  STS [R76+0x10], R5 ;  /* 0x000010054c007388 */ /* 0x000fec0000000800 */
[----:B------:R-:W1:Y:S06]  /*41d0*/  LDSM.16.M88.4 R52, [R219+0x8000] ;  /* 0x00800000db34783b */ /* 0x000e6c0000000200 */
[----:B------:R-:W2:Y:S06]  /*41e0*/  LDSM.16.M88.4 R56, [R216+0x8000] ;  /* 0x00800000d838783b */ /* 0x000eac0000000200 */
[----:B------:R-:W3:Y:S06]  /*41f0*/  LDSM.16.M88.4 R60, [R65+0x8000] ;  /* 0x00800000413c783b */ /* 0x000eec0000000200 */
[----:B------:R-:W-:Y:S06]  /*4200*/  LDSM.16.M88.4 R4, [R65+0xa000] ;  /* 0x00a000004104783b */ /* 0x000fec0000000200 */
[----:B------:R-:W-:Y:S01]  /*4210*/  LDSM.16.M88.4 R8, [R217+0xa000] ;  /* 0x00a00000d908783b */ /* 0x000fe20000000200 */
[C---:B-1----:R-:W-:Y:S08]  /*4220*/  HMMA.16816.F32.BF16 R12, R52.reuse, R132, RZ ;  /* 0x00000084340c723c */ /* 0x042ff000000418ff */
[----:B------:R-:W-:Y:S01]  /*4230*/  HMMA.16816.F32.BF16 R16, R52, R134, RZ ;  /* 0x000000863410723c */ /* 0x000fe200000418ff */
        /* <DEDUP_REMOVED lines=16> */
[C---:B------:R-:W-:Y:S08]  /*4340*/  HMMA.16816.F32.BF16 R12, R4.reuse, R156, R12 ;  /* 0x0000009c040c723c */ /* 0x040ff0000004180c */
        /* <DEDUP_REMOVED lines=21> */
[----:B------:R-:W-:Y:S03]  /*44a0*/  HMMA.16816.F32.BF16 R16, R8, R186, R16 ;  /* 0x000000ba0810723c */ /* 0x000fe60000041810 */
[----:B------:R-:W-:Y:S01]  /*44b0*/  LOP3.LUT R9, R91, 0xe0, RZ, 0xc0, !PT ;  /* 0x000000e05b097812 */ /* 0x000fe200078ec0ff */
[----:B------:R-:W-:Y:S03]  /*44c0*/  IMAD.SHL.U32 R8, R222, 0x100, RZ ;  /* 0x00000100de087824 */ /* 0x000fe600078e00ff */
[----:B------:R-:W-:Y:S05]  /*44d0*/  LOP3.LUT R64, R9, 0x100, R64, 0xf8, !PT ;  /* 0x0000010009407812 */ /* 0x000fea00078ef840 */
[C---:B-1----:R-:W-:Y:S08]  /*44e0*/  HMMA.16816.F32.BF16 R12, R52.reuse, R188, R12 ;  /* 0x000000bc340c723c */ /* 0x042ff0000004180c */
[----:B------:R-:W-:Y:S11]  /*44f0*/  HMMA.16816.F32.BF16 R16, R52, R190, R16 ;  /* 0x000000be3410723c */ /* 0x000ff60000041810 */
[----:B------:R-:W-:Y:S01]  /*4500*/  @!UPT UIADD3 URZ, UPT, UPT, URZ, URZ, URZ ;  /* 0x000000fffffff290 */ /* 0x000fe2000fffe0ff */
[C---:B--2---:R-:W-:Y:S08]  /*4510*/  HMMA.16816.F32.BF16 R12, R4.reuse, R192, R12 ;  /* 0x000000c0040c723c */ /* 0x044ff0000004180c */
[----:B------:R-:W-:Y:S03]  /*4520*/  HMMA.16816.F32.BF16 R16, R4, R194, R16 ;  /* 0x000000c20410723c */ /* 0x000fe60000041810 */
[----:B------:R-:W-:Y:S02]  /*4530*/  LOP3.LUT R6, R92, 0x1c0, RZ, 0xc0, !PT ;  /* 0x000001c05c067812 */ /* 0x000fe400078ec0ff */
[----:B------:R-:W-:Y:S02]  /*4540*/  SHF.R.U32.HI R7, RZ, 0x3, R64 ;  /* 0x00000003ff077819 */ /* 0x000fe40000011640 */
[----:B------:R-:W-:Y:S02]  /*4550*/  LOP3.LUT R4, R222, 0x8, RZ, 0xc0, !PT ;  /* 0x00000008de047812 */ /* 0x000fe400078ec0ff */
[----:B------:R-:W-:Y:S02]  /*4560*/  LOP3.LUT R5, R92, 0x200, RZ, 0xc0, !PT ;  /* 0x000002005c057812 */ /* 0x000fe400078ec0ff */
[----:B------:R-:W-:Y:S01]  /*4570*/  LOP3.LUT R6, R6, 0x38, R223, 0xf8, !PT ;  /* 0x0000003806067812 */ /* 0x000fe200078ef8df */
[----:B-----5:R-:W-:Y:S01]  /*4580*/  FADD.FTZ R9, -R69, R13 ;  /* 0x0000000d45097221 */ /* 0x020fe20000010100 */
[----:B------:R-:W-:Y:S01]  /*4590*/  LOP3.LUT R5, R5, 0x1000, R8, 0xf8, !PT ;  /* 0x0000100005057812 */ /* 0x000fe200078ef808 */
[----:B------:R-:W-:Y:S01]  /*45a0*/  FADD.FTZ R11, -R68, R15 ;  /* 0x0000000f440b7221 */ /* 0x000fe20000010100 */
[----:B------:R-:W-:Y:S01]  /*45b0*/  LOP3.LUT R6, R6, 0x38, R221, 0x78, !PT ;  /* 0x0000003806067812 */ /* 0x000fe200078e78dd */
[----:B------:R-:W-:Y:S01]  /*45c0*/  FMUL.FTZ R9, R78, R9 ;  /* 0x000000094e097220 */ /* 0x000fe20000410000 */
[----:B------:R-:W-:Y:S01]  /*45d0*/  LOP3.LUT R7, R4, 0x38, R7, 0x78, !PT ;  /* 0x0000003804077812 */ /* 0x000fe200078e7807 */
[----:B------:R-:W-:Y:S01]  /*45e0*/  FADD.FTZ R4, -R69, R12 ;  /* 0x0000000c45047221 */ /* 0x000fe20000010100 */
[----:B------:R-:W-:Y:S01]  /*45f0*/  LOP3.LUT R5, R5, R6, RZ, 0xfc, !PT ;  /* 0x0000000605057212 */ /* 0x000fe200078efcff */
[----:B------:R-:W-:Y:S01]  /*4600*/  FADD.FTZ R6, -R68, R14 ;  /* 0x0000000e44067221 */ /* 0x000fe20000010100 */
[----:B------:R-:W-:Y:S01]  /*4610*/  FADD.FTZ R8, -R69, R16 ;  /* 0x0000001045087221 */ /* 0x000fe20000010100 */
[----:B------:R-:W-:Y:S01]  /*4620*/  FMUL.FTZ R4, R79, R4 ;  /* 0x000000044f047220 */ /* 0x000fe20000410000 */
[----:B------:R-:W-:Y:S01]  /*4630*/  FMUL.FTZ R11, R72, R11 ;  /* 0x0000000b480b7220 */ /* 0x000fe20000410000 */
[----:B------:R-:W-:Y:S01]  /*4640*/  FMUL.FTZ R6, R73, R6 ;  /* 0x0000000649067220 */ /* 0x000fe20000410000 */
[----:B------:R-:W-:Y:S01]  /*4650*/  FADD.FTZ R69, -R69, R17 ;  /* 0x0000001145457221 */ /* 0x000fe20000010100 */
[----:B------:R-:W-:Y:S01]  /*4660*/  FADD.FTZ R79, -R68, R19 ;  /* 0x00000013444f7221 */ /* 0x000fe20000010100 */
[----:B------:R-:W-:Y:S01]  /*4670*/  F2FP.BF16.F32.PACK_AB R73, R9, R4 ;  /* 0x000000040949723e */ /* 0x000fe200000010ff */
[----:B------:R-:W-:Y:S01]  /*4680*/  FMUL.FTZ R8, R75, R8 ;  /* 0x000000084b087220 */ /* 0x000fe20000410000 */
[----:B------:R-:W-:Y:S01]  /*4690*/  FMUL.FTZ R69, R74, R69 ;  /* 0x000000454a457220 */ /* 0x000fe20000410000 */
[----:B------:R-:W-:Y:S01]  /*46a0*/  FMUL.FTZ R79, R70, R79 ;  /* 0x0000004f464f7220 */ /* 0x000fe20000410000 */
[----:B------:R-:W-:Y:S01]  /*46b0*/  FADD.FTZ R10, -R68, R18 ;  /* 0x00000012440a7221 */ /* 0x000fe20000010100 */
[----:B------:R-:W-:Y:S01]  /*46c0*/  F2FP.BF16.F32.PACK_AB R70, R11, R6 ;  /* 0x000000060b46723e */ /* 0x000fe200000010ff */
[----:B------:R-:W-:Y:S01]  /*46d0*/  STS [R66+0x14000], R73 ;  /* 0x0140004942007388 */ /* 0x000fe20000000800 */
[----:B------:R-:W-:Y:S01]  /*46e0*/  F2FP.BF16.F32.PACK_AB R78, R69, R8 ;  /* 0x00000008454e723e */ /* 0x000fe200000010ff */
[----:B------:R-:W-:Y:S01]  /*46f0*/  FMUL.FTZ R10, R71, R10 ;  /* 0x0000000a470a7220 */ /* 0x000fe20000410000 */
[----:B------:R-:W-:Y:S03]  /*4700*/  LOP3.LUT R7, R7, R64, RZ, 0x3c, !PT ;  /* 0x0000004007077212 */ /* 0x000fe600078e3cff */
[----:B------:R-:W-:Y:S01]  /*4710*/  STS [R67+-0x1000], R70 ;  /* 0xfff0004643007388 */ /* 0x000fe20000000800 */
[----:B------:R-:W-:Y:S02]  /*4720*/  LEA R224, R5, UR4, 0x1 ;  /* 0x0000000405e07c11 */ /* 0x000fe4000f8e08ff */
[----:B------:R-:W-:Y:S03]  /*4730*/  F2FP.BF16.F32.PACK_AB R81, R79, R10 ;  /* 0x0000000a4f51723e */ /* 0x000fe600000010ff */
[----:B------:R-:W-:Y:S01]  /*4740*/  STS [R77+-0xff0], R78 ;  /* 0xfff0104e4d007388 */ /* 0x000fe20000000800 */
[C---:B------:R-:W-:Y:S02]  /*4750*/  LEA R225, R7.reuse, UR4, 0x1 ;  /* 0x0000000407e17c11 */ /* 0x040fe4000f8e08ff */
[----:B------:R-:W-:Y:S03]  /*4760*/  LEA R68, R7, UR36, 0x1 ;  /* 0x0000002407447c11 */ /* 0x000fe6000f8e08ff */
[----:B------:R-:W-:Y:S01]  /*4770*/  STS [R76+-0xff0], R81 ;  /* 0xfff010514c007388 */ /* 0x000fe20000000800 */
[----:B------:R-:W-:Y:S01]  /*4780*/  BAR.SYNC.DEFER_BLOCKING 0x0 ;  /* 0x0000000000007b1d */ /* 0x000fe20000010000 */
[C---:B------:R-:W-:Y:S02]  /*4790*/  VIADD R93, R68.reuse, 0x20 ;  /* 0x00000020445d7836 */ /* 0x040fe40000000000 */
[----:B------:R-:W-:Y:S03]  /*47a0*/  @P5 VIADD R93, R68, 0xffffffe0 ;  /* 0xffffffe0445d5836 */ /* 0x000fe60000000000 */
        /* <DEDUP_REMOVED lines=42> */
[----:B------:R-:W-:Y:S02]  /*4a50*/  SHF.R.U32.HI R8, RZ, 0x1, R222 ;  /* 0x00000001ff087819 */ /* 0x000fe400000116de */
[-C--:B--2---:R-:W-:Y:S05]  /*4a60*/  HMMA.16816.F32.BF16 R20, R4, R52.reuse, R20 ;  /* 0x000000340414723c */ /* 0x084fea0000041814 */
[----:B------:R-:W-:Y:S02]  /*4a70*/  LOP3.LUT R9, R9, 0x38, R90, 0x78, !PT ;  /* 0x0000003809097812 */ /* 0x000fe400078e785a */
[----:B------:R-:W-:Y:S01]  /*4a80*/  LOP3.LUT R10, R89, 0x1c0, R92, 0xf8, !PT ;  /* 0x000001c0590a7812 */ /* 0x000fe200078ef85c */
[C---:B---3--:R-:W-:Y:S04]  /*4a90*/  HMMA.16816.F32.BF16 R24, R56.reuse, R52, R24 ;  /* 0x000000343818723c */ /* 0x048fe80000041818 */
[----:B------:R-:W-:Y:S02]  /*4aa0*/  LOP3.LUT R8, R9, 0x8, R8, 0x78, !PT ;  /* 0x0000000809087812 */ /* 0x000fe400078e7808 */
[----:B------:R-:W-:Y:S02]  /*4ab0*/  LOP3.LUT R9, R10, 0x38, R221, 0x78, !PT ;  /* 0x000000380a097812 */ /* 0x000fe400078e78dd */
[-C--:B------:R-:W-:Y:S03]  /*4ac0*/  HMMA.16816.F32.BF16 R28, R56, R54.reuse, R28 ;  /* 0x00000036381c723c */ /* 0x080fe6000004181c */
[----:B------:R-:W-:Y:S02]  /*4ad0*/  LOP3.LUT R91, R91, 0x400, RZ, 0xc0, !PT ;  /* 0x000004005b5b7812 */ /* 0x000fe400078ec0ff */
[----:B------:R-:W-:Y:S03]  /*4ae0*/  LOP3.LUT R226, R9, 0x200, R92, 0xf8, !PT ;  /* 0x0000020009e27812 */ /* 0x000fe600078ef85c */
        /* <DEDUP_REMOVED lines=10> */
[C---:B------:R-:W-:Y:S02]  /*4b90*/  LOP3.LUT R5, R240.reuse, 0x40, RZ, 0xfc, !PT ;  /* 0x00000040f0057812 */ /* 0x040fe400078efcff */
[----:B------:R-:W-:Y:S01]  /*4ba0*/  ISETP.GE.AND P4, PT, R240, UR8, PT ;  /* 0x00000008f0007c0c */ /* 0x000fe2000bf86270 */
[----:B------:R-:W-:Y:S01]  /*4bb0*/  IMAD.X R7, RZ, RZ, ~UR30, P0 ;  /* 0x8000001eff077e24 */ /* 0x000fe200080e06ff */
[----:B------:R-:W-:Y:S02]  /*4bc0*/  ISETP.GE.AND P3, PT, R5, UR8, PT ;  /* 0x0000000805007c0c */ /* 0x000fe4000bf66270 */
[----:B------:R-:W-:Y:S02]  /*4bd0*/  LOP3.LUT R5, R221, 0x1f8, RZ, 0xc0, !PT ;  /* 0x000001f8dd057812 */ /* 0x000fe400078ec0ff */
[----:B------:R-:W-:Y:S02]  /*4be0*/  SHF.R.S64 R9, R4, 0x1f, R7 ;  /* 0x0000001f04097819 */ /* 0x000fe40000001007 */
[----:B------:R-:W-:Y:S01]  /*4bf0*/  LOP3.LUT R8, R5, 0x38, R222, 0x78, !PT ;  /* 0x0000003805087812 */ /* 0x000fe200078e78de */
[----:B------:R-:W-:Y:S01]  /*4c00*/  IMAD.U32 R5, RZ, RZ, UR48 ;  /* 0x00000030ff057e24 */ /* 0x000fe2000f8e00ff */
[----:B------:R-:W-:Y:S02]  /*4c10*/  IADD3 R234, P0, PT, R234, R9, RZ ;  /* 0x00000009eaea7210 */ /* 0x000fe40007f1e0ff */
[----:B------:R-:W-:Y:S02]  /*4c20*/  LOP3.LUT R8, R8, 0x1e00, R221, 0xf8, !PT ;  /* 0x00001e0008087812 */ /* 0x000fe400078ef8dd */
[----:B------:R-:W-:Y:S01]  /*4c30*/  LEA.HI.X.SX32 R235, R7, R235, 0x1, P0 ;  /* 0x000000eb07eb7211 */ /* 0x000fe200000f0eff */
[----:B------:R-:W-:Y:S01]  /*4c40*/  IMAD.U32 R7, RZ, RZ, UR49 ;  /* 0x00000031ff077e24 */ /* 0x000fe2000f8e00ff */
[C---:B------:R-:W-:Y:S02]  /*4c50*/  LOP3.LUT R4, R240.reuse, 0x80, RZ, 0xfc, !PT ;  /* 0x00000080f0047812 */ /* 0x040fe400078efcff */
[----:B------:R-:W-:Y:S02]  /*4c60*/  LOP3.LUT R6, R240, 0xc0, RZ, 0xfc, !PT ;  /* 0x000000c0f0067812 */ /* 0x000fe400078efcff */
[----:B------:R-:W-:Y:S02]  /*4c70*/  LEA R10, P0, R7, R234, 0x1 ;  /* 0x000000ea070a7211 */ /* 0x000fe400078008ff */
[----:B------:R-:W-:Y:S02]  /*4c80*/  LEA R7, R8, UR4, 0x1 ;  /* 0x0000000408077c11 */ /* 0x000fe4000f8e08ff */
[----:B------:R-:W-:Y:S01]  /*4c90*/  ISETP.GE.AND P2, PT, R4, UR8, PT ;  /* 0x0000000804007c0c */ /* 0x000fe2000bf46270 */
[----:B------:R-:W-:Y:S01]  /*4ca0*/  IMAD.U32 R4, RZ, RZ, UR49 ;  /* 0x00000031ff047e24 */ /* 0x000fe2000f8e00ff */
[----:B------:R-:W-:Y:S01]  /*4cb0*/  ISETP.GE.AND P1, PT, R6, UR8, PT ;  /* 0x0000000806007c0c */ /* 0x000fe2000bf26270 */
[----:B------:R-:W-:Y:S01]  /*4cc0*/  @!PT LDS RZ, [RZ] ;  /* 0x00000000fffff984 */ /* 0x000fe20000000800 */
[----:B------:R-:W-:Y:S01]  /*4cd0*/  @!PT LDS RZ, [RZ] ;  /* 0x00000000fffff984 */ /* 0x000fe20000000800 */
[----:B------:R-:W-:Y:S01]  /*4ce0*/  @!PT LDS RZ, [RZ] ;  /* 0x00000000fffff984 */ /* 0x000fe20000000800 */
[----:B------:R1:W-:Y:S03]  /*4cf0*/  @!P4 LDGSTS.E.BYPASS.LTC128B.128 [R7+0x8000], desc[UR34][R234.64] ;  /* 0x08000000ea07cfae */ /* 0x0003e6000b981a22 */
[----:B------:R-:W-:Y:S01]  /*4d00*/  LEA.HI.X R11, R4, R235, R5, 0x1, P0 ;  /* 0x000000eb040b7211 */ /* 0x000fe200000f0c05 */
        /* <DEDUP_REMOVED lines=37> */
.L_x_441:
[----:B------:R-:W-:Y:S01]  /*4f60*/  LDSM.16.M88.4 R196, [R200+UR4+0x14000] ;  /* 0x01400004c8c4783b */ /* 0x000fe20008000200 */
[----:B------:R-:W-:Y:S01]  /*4f70*/  VIADD R72, R200, UR4 ;  /* 0x00000004c8487c36 */ /* 0x000fe20008000000 */
[----:B------:R-:W2:Y:S01]  /*4f80*/  LDC R241, c[0x0][0x44c] ;  /* 0x00011300fff17b82 */ /* 0x000ea20000000800 */
[----:B------:R-:W-:Y:S01]  /*4f90*/  PLOP3.LUT P1, PT, PT, PT, UP0, 0x80, 0x8 ;  /* 0x000000000008781c */ /* 0x000fe20003f2f008 */
[----:B------:R-:W1:Y:S01]  /*4fa0*/  LDSM.16.MT88.4 R16, [R226+0x10000] ;  /* 0x01000000e210783b */ /* 0x000e620000004200 */
[C---:B------:R-:W-:Y:S02]  /*4fb0*/  VIADD R76, R72.reuse, 0x14000 ;  /* 0x00014000484c7836 */ /* 0x040fe40000000000 */
[----:B------:R-:W-:Y:S01]  /*4fc0*/  VIADD R227, R72, 0x14020 ;  /* 0x0001402048e37836 */ /* 0x000fe20000000000 */
[----:B------:R-:W3:Y:S01]  /*4fd0*/  LDSM.16.M88.4 R92, [R200+UR4+0x14800] ;  /* 0x01480004c85c783b */ /* 0x000ee20008000200 */
[----:B------:R-:W-:Y:S03]  /*4fe0*/  @P5 VIADD R227, R76, 0xffffffe0 ;  /* 0xffffffe04ce35836 */ /* 0x000fe60000000000 */
[----:B------:R-:W4:Y:S04]  /*4ff0*/  LDSM.16.MT88.4 R64, [R226+0x11000] ;  /* 0x01100000e240783b */ /* 0x000f280000004200 */
[----:B------:R-:W4:Y:S04]  /*5000*/  LDSM.16.MT88.4 R80, [R226+0x12000] ;  /* 0x01200000e250783b */ /* 0x000f280000004200 */
[----:B------:R-:W4:Y:S04]  /*5010*/  LDSM.16.MT88.4 R96, [R226+0x13000] ;  /* 0x01300000e260783b */ /* 0x000f280000004200 */
[----:B------:R-:W-:Y:S04]  /*5020*/  LDSM.16.M88.4 R200, [R227] ;  /* 0x00000000e3c8783b */ /* 0x000fe80000000200 */
[----:B------:R-:W4:Y:S04]  /*5030*/  LDSM.16.MT88.4 R204, [R226+0x10800] ;  /* 0x01080000e2cc783b */ /* 0x000f280000004200 */
[----:B------:R-:W4:Y:S04]  /*5040*/  LDSM.16.M88.4 R208, [R227+0x800] ;  /* 0x00080000e3d0783b */ /* 0x000f280000000200 */
[----:B------:R-:W4:Y:S01]  /*5050*/  LDSM.16.MT88.4 R212, [R226+0x11800] ;  /* 0x01180000e2d4783b */ /* 0x000f220000004200 */
[-C--:B-1----:R-:W-:Y:S03]  /*5060*/  HMMA.16816.F32.BF16 R4, R196, R16.reuse, RZ ;  /* 0x00000010c404723c */ /* 0x082fe600000418ff */
[----:B--2---:R-:W-:Y:S04]  /*5070*/  IMAD R241, R241, UR9, RZ ;  /* 0x00000009f1f17c24 */ /* 0x004fe8000f8e02ff */
[C---:B------:R-:W-:Y:S01]  /*5080*/  IMAD.SHL.U32 R243, R241.reuse, 0x8, RZ ;  /* 0x00000008f1f37824 */ /* 0x040fe200078e00ff */
[C---:B---3--:R-:W-:Y:S08]  /*5090*/  HMMA.16816.F32.BF16 R8, R92.reuse, R16, RZ ;  /* 0x000000105c08723c */ /* 0x048ff000000418ff */
        /* <DEDUP_REMOVED lines=18> */
[----:B------:R-:W1:Y:S01]  /*51c0*/  LDSM.16.MT88.4 R196, [R226+0x12800] ;  /* 0x01280000e2c4783b */ /* 0x000e620000004200 */
[----:B------:R-:W-:Y:S02]  /*51d0*/  LEA.HI.X.SX32 R243, R243, R233, 0x2, P0 ;  /* 0x000000e9f3f37211 */ /* 0x000fe400000f16ff */
[C---:B------:R-:W-:Y:S04]  /*51e0*/  LEA R244, P0, R241.reuse, R242, 0x5 ;  /* 0x000000f2f1f47211 */ /* 0x040fe800078028ff */
[-C--:B------:R-:W-:Y:S05]  /*51f0*/  HMMA.16816.F32.BF16 R4, R200, R204.reuse, R4 ;  /* 0x000000ccc804723c */ /* 0x080fea0000041804 */
[C---:B------:R-:W-:Y:S02]  /*5200*/  LEA.HI.X.SX32 R245, R241.reuse, R243, 0x5, P0 ;  /* 0x000000f3f1f57211 */ /* 0x040fe400000f2eff */
[C---:B------:R-:W-:Y:S01]  /*5210*/  LEA R246, P0, R241.reuse, R244, 0x5 ;  /* 0x000000f4f1f67211 */ /* 0x040fe200078028ff */
[C---:B------:R-:W-:Y:S04]  /*5220*/  HMMA.16816.F32.BF16 R8, R208.reuse, R204, R8 ;  /* 0x000000ccd008723c */ /* 0x040fe80000041808 */
[C---:B------:R-:W-:Y:S02]  /*5230*/  LEA.HI.X.SX32 R247, R241.reuse, R245, 0x5, P0 ;  /* 0x000000f5f1f77211 */ /* 0x040fe400000f2eff */
[C---:B------:R-:W-:Y:S02]  /*5240*/  LEA R248, P0, R241.reuse, R246, 0x5 ;  /* 0x000000f6f1f87211 */ /* 0x040fe400078028ff */
[-C--:B------:R-:W-:Y:S03]  /*5250*/  HMMA.16816.F32.BF16 R12, R208, R206.reuse, R12 ;  /* 0x000000ced00c723c */ /* 0x080fe6000004180c */
[C---:B------:R-:W-:Y:S05]  /*5260*/  LEA.HI.X.SX32 R249, R241.reuse, R247, 0x5, P0 ;  /* 0x000000f7f1f97211 */ /* 0x040fea00000f2eff */
[C---:B------:R-:W-:Y:S01]  /*5270*/  HMMA.16816.F32.BF16 R16, R200.reuse, R206, R16 ;  /* 0x000000cec810723c */ /* 0x040fe20000041810 */
[----:B------:R-:W2:Y:S07]  /*5280*/  LDSM.16.MT88.4 R204, [R226+0x13800] ;  /* 0x01380000e2cc783b */ /* 0x000eae0000004200 */
[-C--:B------:R-:W-:Y:S08]  /*5290*/  HMMA.16816.F32.BF16 R52, R200, R212.reuse, R52 ;  /* 0x000000d4c834723c */ /* 0x080ff00000041834 */
[C---:B------:R-:W-:Y:S04]  /*52a0*/  HMMA.16816.F32.BF16 R56, R208.reuse, R212, R56 ;  /* 0x000000d4d038723c */ /* 0x040fe80000041838 */
[C---:B------:R-:W-:Y:S04]  /*52b0*/  LEA R212, P0, R241.reuse, R248, 0x5 ;  /* 0x000000f8f1d47211 */ /* 0x040fe800078028ff */
[-C--:B------:R-:W-:Y:S03]  /*52c0*/  HMMA.16816.F32.BF16 R60, R208, R214.reuse, R60 ;  /* 0x000000d6d03c723c */ /* 0x080fe6000004183c */
[C---:B------:R-:W-:Y:S05]  /*52d0*/  LEA.HI.X.SX32 R213, R241.reuse, R249, 0x5, P0 ;  /* 0x000000f9f1d57211 */ /* 0x040fea00000f2eff */
[C---:B------:R-:W-:Y:S04]  /*52e0*/  HMMA.16816.F32.BF16 R64, R200.reuse, R214, R64 ;  /* 0x000000d6c840723c */ /* 0x040fe80000041840 */
[C---:B------:R-:W-:Y:S04]  /*52f0*/  LEA R214, P0, R241.reuse, R212, 0x5 ;  /* 0x000000d4f1d67211 */ /* 0x040fe800078028ff */
[-C--:B-1----:R-:W-:Y:S03]  /*5300*/  HMMA.16816.F32.BF16 R68, R200, R196.reuse, R68 ;  /* 0x000000c4c844723c */ /* 0x082fe60000041844 */
[C---:B------:R-:W-:Y:S02]  /*5310*/  LEA.HI.X.SX32 R215, R241.reuse, R213, 0x5, P0 ;  /* 0x000000d5f1d77211 */ /* 0x040fe400000f2eff */
[C---:B------:R-:W-:Y:S03]  /*5320*/  LEA R250, P0, R241.reuse, R214, 0x5 ;  /* 0x000000d6f1fa7211 */ /* 0x040fe600078028ff */
[C---:B------:R-:W-:Y:S04]  /*5330*/  HMMA.16816.F32.BF16 R72, R208.reuse, R196, R72 ;  /* 0x000000c4d048723c */ /* 0x040fe80000041848 */
[C---:B------:R-:W-:Y:S04]  /*5340*/  LEA.HI.X.SX32 R251, R241.reuse, R215, 0x5, P0 ;  /* 0x000000d7f1fb7211 */ /* 0x040fe800000f2eff */
[-C--:B------:R-:W-:Y:S08]  /*5350*/  HMMA.16816.F32.BF16 R76, R208, R198.reuse, R76 ;  /* 0x000000c6d04c723c */ /* 0x080ff0000004184c */
[C---:B------:R-:W-:Y:S04]  /*5360*/  HMMA.16816.F32.BF16 R80, R200.reuse, R198, R80 ;  /* 0x000000c6c850723c */ /* 0x040fe80000041850 */
[C---:B------:R-:W-:Y:S04]  /*5370*/  IMAD.WIDE R198, R241.reuse, -0xc0, R250 ;  /* 0xffffff40f1c67825 */ /* 0x040fe800078e02fa */
[-C--:B--2---:R-:W-:Y:S03]  /*5380*/  HMMA.16816.F32.BF16 R84, R200, R204.reuse, R84 ;  /* 0x000000ccc854723c */ /* 0x084fe60000041854 */
[C---:B------:R-:W-:Y:S04]  /*5390*/  LEA R226, P0, R241.reuse, R198, 0x5 ;  /* 0x000000c6f1e27211 */ /* 0x040fe800078028ff */
[C---:B------:R-:W-:Y:S01]  /*53a0*/  LEA.HI.X.SX32 R227, R241.reuse, R199, 0x5, P0 ;  /* 0x000000c7f1e37211 */ /* 0x040fe200000f2eff */
[C---:B------:R-:W-:Y:S04]  /*53b0*/  HMMA.16816.F32.BF16 R88, R208.reuse, R204, R88 ;  /* 0x000000ccd058723c */ /* 0x040fe80000041858 */
[C---:B------:R-:W-:Y:S04]  /*53c0*/  LEA R204, P0, R241.reuse, R226, 0x5 ;  /* 0x000000e2f1cc7211 */ /* 0x040fe800078028ff */
[-C--:B------:R-:W-:Y:S03]  /*53d0*/  HMMA.16816.F32.BF16 R92, R208, R206.reuse, R92 ;  /* 0x000000ced05c723c */ /* 0x080fe6000004185c */
[C---:B------:R-:W-:Y:S02]  /*53e0*/  LEA.HI.X.SX32 R205, R241.reuse, R227, 0x5, P0 ;  /* 0x000000e3f1cd7211 */ /* 0x040fe400000f2eff */
[C---:B------:R-:W-:Y:S03]  /*53f0*/  LEA R210, P0, R241.reuse, R204, 0x5 ;  /* 0x000000ccf1d27211 */ /* 0x040fe600078028ff */
[----:B------:R-:W-:Y:S04]  /*5400*/  HMMA.16816.F32.BF16 R96, R200, R206, R96 ;  /* 0x000000cec860723c */ /* 0x000fe80000041860 */
[----:B------:R-:W-:Y:S02]  /*5410*/  SHF.R.U32.HI R201, RZ, 0x1, R222 ;  /* 0x00000001ffc97819 */ /* 0x000fe400000116de */
[----:B------:R-:W-:Y:S02]  /*5420*/  LEA.HI.X.SX32 R211, R241, R205, 0x5, P0 ;  /* 0x000000cdf1d37211 */ /* 0x000fe400000f2eff */
[----:B------:R-:W-:Y:S01]  /*5430*/  @P1 LOP3.LUT R202, R201, 0x30, RZ, 0xc0, !PT ;  /* 0x00000030c9ca1812 */ /* 0x000fe200078ec0ff */
[----:B------:R-:W-:Y:S01]  /*5440*/  IMAD.MOV.U32 R201, RZ, RZ, 0x4 ;  /* 0x00000004ffc97424 */ /* 0x000fe200078e00ff */
[C---:B------:R-:W-:Y:S02]  /*5450*/  LEA R208, P0, R241.reuse, R210, 0x5 ;  /* 0x000000d2f1d07211 */ /* 0x040fe400078028ff */
[----:B------:R-:W-:Y:S02]  /*5460*/  @P1 LOP3.LUT R230, R202, 0x7, R223, 0xf8, !PT ;  /* 0x00000007cae61812 */ /* 0x000fe400078ef8df */
[C---:B------:R-:W-:Y:S02]  /*5470*/  LEA.HI.X.SX32 R209, R241.reuse, R211, 0x5, P0 ;  /* 0x000000d3f1d17211 */ /* 0x040fe400000f2eff */
[C---:B------:R-:W-:Y:S01]  /*5480*/  LEA R206, P0, R241.reuse, R208, 0x5 ;  /* 0x000000d0f1ce7211 */ /* 0x040fe200078028ff */
[----:B------:R-:W-:Y:S01]  /*5490*/  @P1 IMAD.WIDE.U32 R200, R230, R201, UR52 ;  /* 0x00000034e6c81e25 */ /* 0x000fe2000f8e00c9 */
[----:B------:R-:W-:Y:S01]  /*54a0*/  @UP0 UMOV UR52, UR15 ;  /* 0x0000000f00340c82 */ /* 0x000fe20008000000 */
[----:B------:R-:W-:Y:S01]  /*54b0*/  @UP0 UMOV UR53, UR14 ;  /* 0x0000000e00350c82 */ /* 0x000fe20008000000 */
[C---:B------:R-:W-:Y:S02]  /*54c0*/  LEA.HI.X.SX32 R207, R241.reuse, R209, 0x5, P0 ;  /* 0x000000d1f1cf7211 */ /* 0x040fe400000f2eff */
[----:B------:R-:W5:Y:S01]  /*54d0*/  @P1 LDG.E R229, desc[UR34][R200.64+-0x100] ;  /* 0xffff0022c8e51981 */ /* 0x000f62000c1e1900 */
[C---:B------:R-:W-:Y:S03]  /*54e0*/  LEA R202, P0, R241.reuse, R206, 0x5 ;  /* 0x000000cef1ca7211 */ /* 0x040fe600078028ff */
[----:B------:R1:W5:Y:S01]  /*54f0*/  @P1 LDG.E R228, desc[UR34][R200.64+-0xe0] ;  /* 0xffff2022c8e41981 */ /* 0x000362000c1e1900 */
[C---:B------:R-:W-:Y:S03]  /*5500*/  LEA.HI.X.SX32 R203, R241.reuse, R207, 0x5, P0 ;  /* 0x000000cff1cb7211 */ /* 0x040fe600000f2eff */
[----:B------:R2:W-:Y:S04]  /*5510*/  REDG.E.ADD.F32.FTZ.RN.STRONG.GPU desc[UR34][R232.64], R4 ;  /* 0x00000004e80079a6 */ /* 0x0005e8000c12f322 */
[----:B------:R3:W-:Y:S04]  /*5520*/  REDG.E.ADD.F32.FTZ.RN.STRONG.GPU desc[UR34][R242.64], R5 ;  /* 0x00000005f20079a6 */ /* 0x0007e8000c12f322 */
[----:B------:R4:W-:Y:S04]  /*5530*/  REDG.E.ADD.F32.FTZ.RN.STRONG.GPU desc[UR34][R244.64], R6 ;  /* 0x00000006f40079a6 */ /* 0x0009e8000c12f322 */
[----:B------:R4:W-:Y:S04]  /*5540*/  REDG.E.ADD.F32.FTZ.RN.STRONG.GPU desc[UR34][R246.64], R7 ;  /* 0x00000007f60079a6 */ /* 0x0009e8000c12f322 */
[----:B------:R4:W-:Y:S04]  /*5550*/  REDG.E.ADD.F32.FTZ.RN.STRONG.GPU desc[UR34][R248.64], R8 ;  /* 0x00000008f80079a6 */ /* 0x0009e8000c12f322 */
[----:B------:R4:W-:Y:S01]  /*5560*/  REDG.E.ADD.F32.FTZ.RN.STRONG.GPU desc[UR34][R212.64], R9 ;  /* 0x00000009d40079a6 */ /* 0x0009e2000c12f322 */
[C---:B-1----:R-:W-:Y:S03]  /*5570*/  IMAD.WIDE R200, R241.reuse, -0xc0, R202 ;  /* 0xffffff40f1c87825 */ /* 0x042fe600078e02ca */
[----:B------:R1:W-:Y:S01]  /*5580*/  REDG.E.ADD.F32.FTZ.RN.STRONG.GPU desc[UR34][R214.64], R10 ;  /* 0x0000000ad60079a6 */ /* 0x0003e2000c12f322 */
[C---:B--2---:R-:W-:Y:S03]  /*5590*/  LEA R4, P0, R241.reuse, R200, 0x5 ;  /* 0x000000c8f1047211 */ /* 0x044fe600078028ff */
[----:B------:R2:W-:Y:S01]  /*55a0*/  REDG.E.ADD.F32.FTZ.RN.STRONG.GPU desc[UR34][R250.64], R11 ;  /* 0x0000000bfa0079a6 */ /* 0x0005e2000c12f322 */
[C---:B---3--:R-:W-:Y:S03]  /*55b0*/  LEA.HI.X.SX32 R5, R241.reuse, R201, 0x5, P0 ;  /* 0x000000c9f1057211 */ /* 0x048fe600000f2eff */
        /* <DEDUP_REMOVED lines=14> */
[----:B------:R4:W-:Y:S01]  /*56a0*/  REDG.E.ADD.F32.FTZ.RN.STRONG.GPU desc[UR34][R206.64+0x80], R14 ;  /* 0x0000800ece0079a6 */ /* 0x0009e2000c12f322 */
[C---:B------:R-:W-:Y:S03]  /*56b0*/  LEA R248, P0, R241.reuse, R246, 0x5 ;  /* 0x000000f6f1f87211 */ /* 0x040fe600078028ff */
[----:B------:R4:W-:Y:S01]  /*56c0*/  REDG.E.ADD.F32.FTZ.RN.STRONG.GPU desc[UR34][R202.64+0x80], R15 ;  /* 0x0000800fca0079a6 */ /* 0x0009e2000c12f322 */
[C---:B------:R-:W-:Y:S03]  /*56d0*/  LEA.HI.X.SX32 R249, R241.reuse, R247, 0x5, P0 ;  /* 0x000000f7f1f97211 */ /* 0x040fe600000f2eff */
[----:B------:R-:W-:Y:S01]  /*56e0*/  REDG.E.ADD.F32.FTZ.RN.STRONG.GPU desc[UR34][R232.64+0x100], R52 ;  /* 0x00010034e80079a6 */ /* 0x000fe2000c12f322 */
[C---:B------:R-:W-:Y:S03]  /*56f0*/  IMAD.WIDE R212, R241.reuse, -0xc0, R248 ;  /* 0xffffff40f1d47825 */ /* 0x040fe600078e02f8 */
[----:B------:R4:W-:Y:S01]  /*5700*/  REDG.E.ADD.F32.FTZ.RN.STRONG.GPU desc[UR34][R200.64+0x100], R53 ;  /* 0x00010035c80079a6 */ /* 0x0009e2000c12f322 */
[C---:B------:R-:W-:Y:S03]  /*5710*/  LEA R6, P0, R241.reuse, R212, 0x5 ;  /* 0x000000d4f1067211 */ /* 0x040fe600078028ff */
[----:B------:R4:W-:Y:S01]  /*5720*/  REDG.E.ADD.F32.FTZ.RN.STRONG.GPU desc[UR34][R4.64+0x100], R54 ;  /* 0x00010036040079a6 */ /* 0x0009e2000c12f322 */
[C---:B------:R-:W-:Y:S03]  /*5730*/  LEA.HI.X.SX32 R7, R241.reuse, R213, 0x5, P0 ;  /* 0x000000d5f1077211 */ /* 0x040fe600000f2eff */
[----:B------:R4:W-:Y:S01]  /*5740*/  REDG.E.ADD.F32.FTZ.RN.STRONG.GPU desc[UR34][R242.64+0x100], R55 ;  /* 0x00010037f20079a6 */ /* 0x0009e2000c12f322 */
[C---:B------:R-:W-:Y:S03]  /*5750*/  LEA R8, P0, R241.reuse, R6, 0x5 ;  /* 0x00000006f1087211 */ /* 0x040fe600078028ff */
[----:B------:R4:W-:Y:S01]  /*5760*/  REDG.E.ADD.F32.FTZ.RN.STRONG.GPU desc[UR34][R196.64+0x100], R56 ;  /* 0x00010038c40079a6 */ /* 0x0009e2000c12f322 */
[C---:B------:R-:W-:Y:S02]  /*5770*/  LEA.HI.X.SX32 R9, R241.reuse, R7, 0x5, P0 ;  /* 0x00000007f1097211 */ /* 0x040fe400000f2eff */
[C---:B-1----:R-:W-:Y:S01]  /*5780*/  LEA R214, P0, R241.reuse, R8, 0x5 ;  /* 0x00000008f1d67211 */ /* 0x042fe200078028ff */
[----:B------:R1:W-:Y:S03]  /*5790*/  REDG.E.ADD.F32.FTZ.RN.STRONG.GPU desc[UR34][R244.64+0x100], R57 ;  /* 0x00010039f40079a6 */ /* 0x0003e6000c12f322 */
[C---:B------:R-:W-:Y:S01]  /*57a0*/  LEA.HI.X.SX32 R215, R241.reuse, R9, 0x5, P0 ;  /* 0x00000009f1d77211 */ /* 0x040fe200000f2eff */
[----:B------:R-:W-:Y:S01]  /*57b0*/  REDG.E.ADD.F32.FTZ.RN.STRONG.GPU desc[UR34][R246.64+0x100], R58 ;  /* 0x0001003af60079a6 */ /* 0x000fe2000c12f322 */
[C---:B--2---:R-:W-:Y:S03]  /*57c0*/  LEA R250, P0, R241.reuse, R214, 0x5 ;  /* 0x000000d6f1fa7211 */ /* 0x044fe600078028ff */
[----:B------:R-:W-:Y:S01]  /*57d0*/  REDG.E.ADD.F32.FTZ.RN.STRONG.GPU desc[UR34][R248.64+0x100], R59 ;  /* 0x0001003bf80079a6 */ /* 0x000fe2000c12f322 */
[C---:B------:R-:W-:Y:S02]  /*57e0*/  LEA.HI.X.SX32 R251, R241.reuse, R215, 0x5, P0 ;  /* 0x000000d7f1fb7211 */ /* 0x040fe400000f2eff */
[C---:B------:R-:W-:Y:S01]  /*57f0*/  LEA R10, P0, R241.reuse, R250, 0x5 ;  /* 0x000000faf10a7211 */ /* 0x040fe200078028ff */
[----:B------:R-:W-:Y:S03]  /*5800*/  REDG.E.ADD.F32.FTZ.RN.STRONG.GPU desc[UR34][R232.64+0x180], R64 ;  /* 0x00018040e80079a6 */ /* 0x000fe6000c12f322 */
[C---:B------:R-:W-:Y:S01]  /*5810*/  LEA.HI.X.SX32 R11, R241.reuse, R251, 0x5, P0 ;  /* 0x000000fbf10b7211 */ /* 0x040fe200000f2eff */
[----:B------:R-:W-:Y:S01]  /*5820*/  REDG.E.ADD.F32.FTZ.RN.STRONG.GPU desc[UR34][R212.64+0x180], R65 ;  /* 0x00018041d40079a6 */ /* 0x000fe2000c12f322 */
[C---:B---3--:R-:W-:Y:S03]  /*5830*/  LEA R16, P0, R241.reuse, R10, 0x5 ;  /* 0x0000000af1107211 */ /* 0x048fe600078028ff */
[----:B------:R-:W-:Y:S01]  /*5840*/  REDG.E.ADD.F32.FTZ.RN.STRONG.GPU desc[UR34][R6.64+0x180], R66 ;  /* 0x00018042060079a6 */ /* 0x000fe2000c12f322 */
[C---:B------:R-:W-:Y:S03]  /*5850*/  LEA.HI.X.SX32 R17, R241.reuse, R11, 0x5, P0 ;  /* 0x0000000bf1117211 */ /* 0x040fe600000f2eff */
[----:B------:R-:W-:Y:S01]  /*5860*/  REDG.E.ADD.F32.FTZ.RN.STRONG.GPU desc[UR34][R8.64+0x180], R67 ;  /* 0x00018043080079a6 */ /* 0x000fe2000c12f322 */
        /* <DEDUP_REMOVED lines=13> */
[C---:B----4-:R-:W-:Y:S03]  /*5940*/  LEA R210, P0, R241.reuse, R18, 0x5 ;  /* 0x00000012f1d27211 */ /* 0x050fe600078028ff */
        /* <DEDUP_REMOVED lines=40> */
[----:B-1----:R-:W-:Y:S01]  /*5bd0*/  LEA R244, P0, R241, R54, 0x5 ;  /* 0x00000036f1f47211 */ /* 0x002fe200078028ff */
        /* <DEDUP_REMOVED lines=28> */
[----:B------:R-:W1:Y:S03]  /*5da0*/  LDSM.16.MT88.4 R4, [R225+0x14000] ;  /* 0x01400000e104783b */ /* 0x000e660000004200 */
        /* <DEDUP_REMOVED lines=11> */
[----:B------:R-:W-:Y:S03]  /*5e60*/  LEA.HI.X.SX32 R71, R241, R69, 0x5, P0 ;  /* 0x00000045f1477211 */ /* 0x000fe600000f2eff */
[----:B------:R-:W3:Y:S04]  /*5e70*/  LDSM.16.MT88.4 R60, [R76+0x14400] ;  /* 0x014400004c3c783b */ /* 0x000ee80000004200 */
[----:B------:R-:W-:Y:S04]  /*5e80*/  REDG.E.ADD.F32.FTZ.RN.STRONG.GPU desc[UR34][R70.64+0x380], R95 ;  /* 0x0003805f460079a6 */ /* 0x000fe8000c12f322 */
[----:B------:R-:W4:Y:S04]  /*5e90*/  LDSM.16.MT88.4 R64, [R224+0x4800] ;  /* 0x00480000e040783b */ /* 0x000f280000004200 */
[----:B------:R-:W-:Y:S01]  /*5ea0*/  LDSM.16.MT88.4 R68, [R76+0x14800] ;  /* 0x014800004c44783b */ /* 0x000fe20000004200 */
[-C--:B-1----:R-:W-:Y:S08]  /*5eb0*/  HMMA.16816.F32.BF16 R100, R4, R8.reuse, R100 ;  /* 0x000000080464723c */ /* 0x082ff00000041864 */
[C---:B------:R-:W-:Y:S08]  /*5ec0*/  HMMA.16816.F32.BF16 R104, R12.reuse, R8, R104 ;  /* 0x000000080c68723c */ /* 0x040ff00000041868 */
        /* <DEDUP_REMOVED lines=8> */
[----:B------:R-:W1:Y:S04]  /*5f50*/  LDSM.16.MT88.4 R4, [R224+0x5000] ;  /* 0x00500000e004783b */ /* 0x000e680000004200 */
[----:B------:R-:W-:Y:S03]  /*5f60*/  LDSM.16.MT88.4 R16, [R225+0x14c00] ;  /* 0x014c0000e110783b */ /* 0x000fe60000004200 */
[-C--:B--2---:R-:W-:Y:S08]  /*5f70*/  HMMA.16816.F32.BF16 R100, R52, R56.reuse, R100 ;  /* 0x000000383464723c */ /* 0x084ff00000041864 */
[C---:B---3--:R-:W-:Y:S08]  /*5f80*/  HMMA.16816.F32.BF16 R104, R60.reuse, R56, R104 ;  /* 0x000000383c68723c */ /* 0x048ff00000041868 */
[-C--:B------:R-:W-:Y:S08]  /*5f90*/  HMMA.16816.F32.BF16 R108, R60, R58.reuse, R108 ;  /* 0x0000003a3c6c723c */ /* 0x080ff0000004186c */
[C---:B------:R-:W-:Y:S01]  /*5fa0*/  HMMA.16816.F32.BF16 R112, R52.reuse, R58, R112 ;  /* 0x0000003a3470723c */ /* 0x040fe20000041870 */
[----:B------:R-:W2:Y:S07]  /*5fb0*/  LDSM.16.MT88.4 R56, [R224+0x1800] ;  /* 0x00180000e038783b */ /* 0x000eae0000004200 */
[-C--:B----4-:R-:W-:Y:S08]  /*5fc0*/  HMMA.16816.F32.BF16 R116, R52, R64.reuse, R116 ;  /* 0x000000403474723c */ /* 0x090ff00000041874 */
[C---:B------:R-:W-:Y:S08]  /*5fd0*/  HMMA.16816.F32.BF16 R120, R60.reuse, R64, R120 ;  /* 0x000000403c78723c */ /* 0x040ff00000041878 */
[-C--:B------:R-:W-:Y:S01]  /*5fe0*/  HMMA.16816.F32.BF16 R124, R60, R66.reuse, R124 ;  /* 0x000000423c7c723c */ /* 0x080fe2000004187c */
[----:B------:R-:W3:Y:S07]  /*5ff0*/  LDSM.16.MT88.4 R60, [R76+0x14c00] ;  /* 0x014c00004c3c783b */ /* 0x000eee0000004200 */
[----:B------:R-:W-:Y:S08]  /*6000*/  HMMA.16816.F32.BF16 R128, R52, R66, R128 ;  /* 0x000000423480723c */ /* 0x000ff00000041880 */
[-C--:B-1----:R-:W-:Y:S08]  /*6010*/  HMMA.16816.F32.BF16 R100, R8, R12.reuse, R100 ;  /* 0x0000000c0864723c */ /* 0x082ff00000041864 */
[C---:B------:R-:W-:Y:S08]  /*6020*/  HMMA.16816.F32.BF16 R104, R68.reuse, R12, R104 ;  /* 0x0000000c4468723c */ /* 0x040ff00000041868 */
[-C--:B------:R-:W-:Y:S08]  /*6030*/  HMMA.16816.F32.BF16 R108, R68, R14.reuse, R108 ;  /* 0x0000000e446c723c */ /* 0x080ff0000004186c */
[C---:B------:R-:W-:Y:S08]  /*6040*/  HMMA.16816.F32.BF16 R112, R8.reuse, R14, R112 ;  /* 0x0000000e0870723c */ /* 0x040ff00000041870 */
[-C--:B------:R-:W-:Y:S08]  /*6050*/  HMMA.16816.F32.BF16 R116, R8, R4.reuse, R116 ;  /* 0x000000040874723c */ /* 0x080ff00000041874 */
[C---:B------:R-:W-:Y:S04]  /*6060*/  HMMA.16816.F32.BF16 R120, R68.reuse, R4, R120 ;  /* 0x000000044478723c */ /* 0x040fe80000041878 */
[----:B------:R-:W-:Y:S02]  /*6070*/  LOP3.LUT R5, R221, 0x1f8, RZ, 0xc0, !PT ;  /* 0x000001f8dd057812 */ /* 0x000fe400078ec0ff */
[----:B------:R-:W-:Y:S02]  /*6080*/  LOP3.LUT R4, R240, 0x40, RZ, 0xfc, !PT ;  /* 0x00000040f0047812 */ /* 0x000fe400078efcff */
[-C--:B------:R-:W-:Y:S03]  /*6090*/  HMMA.16816.F32.BF16 R124, R68, R6.reuse, R124 ;  /* 0x00000006447c723c */ /* 0x080fe6000004187c */
[----:B------:R-:W-:Y:S05]  /*60a0*/  LOP3.LUT R222, R5, 0x38, R222, 0x78, !PT ;  /* 0x0000003805de7812 */ /* 0x000fea00078e78de */
[----:B------:R-:W-:Y:S04]  /*60b0*/  HMMA.16816.F32.BF16 R128, R8, R6, R128 ;  /* 0x000000060880723c */ /* 0x000fe80000041880 */
[----:B------:R-:W-:Y:S02]  /*60c0*/  LOP3.LUT R9, R222, 0x1e00, R221, 0xf8, !PT ;  /* 0x00001e00de097812 */ /* 0x000fe400078ef8dd */
[C---:B------:R-:W-:Y:S02]  /*60d0*/  LOP3.LUT R8, R240.reuse, 0x80, RZ, 0xfc, !PT ;  /* 0x00000080f0087812 */ /* 0x040fe400078efcff */
[-C--:B--2---:R-:W-:Y:S05]  /*60e0*/  HMMA.16816.F32.BF16 R100, R16, R56.reuse, R100 ;  /* 0x000000381064723c */ /* 0x084fea0000041864 */
[----:B------:R-:W-:Y:S02]  /*60f0*/  LOP3.LUT R6, R240, 0xc0, RZ, 0xfc, !PT ;  /* 0x000000c0f0067812 */ /* 0x000fe400078efcff */
[----:B------:R-:W-:Y:S01]  /*6100*/  LEA R9, R9, UR4, 0x1 ;  /* 0x0000000409097c11 */ /* 0x000fe2000f8e08ff */
[C---:B---3--:R-:W-:Y:S08]  /*6110*/  HMMA.16816.F32.BF16 R104, R60.reuse, R56, R104 ;  /* 0x000000383c68723c */ /* 0x048ff00000041868 */
        /* <DEDUP_REMOVED lines=64> */
.L_x_442:
[----:B------:R-:W-:Y:S02]  /*6520*/  UISETP.GT.AND UP0, UPT, UR47, UR43, UPT ;  /* 0x0000002b2f00728c */ /* 0x000fe4000bf04270 */
[----:B------:R-:W-:Y:S07]  /*6530*/  UIADD3 UR47, UPT, UPT, UR47, -0x1, URZ ;  /* 0xffffffff2f2f7890 */ /* 0x000fee000fffe0ff */
[----:B------:R-:W-:Y:S05]  /*6540*/  BRA.U UP0, `(.L_x_443) ;  /* 0xffffffcd00707547 */ /* 0x000fea000b83ffff */
[----:B------:R-:W2:Y:S01]  /*6550*/  S2R R0, SR_TID.X ;  /* 0x0000000000007919 */ /* 0x000ea20000002100 */
[----:B------:R-:W3:Y:S01]  /*6560*/  LDCU UR8, c[0x0][0x500] ;  /* 0x0000a000ff0877ac */ /* 0x000ee20008000800 */
[----:B------:R-:W-:Y:S02]  /*6570*/  F2FP.BF16.F32.PACK_AB R20, R21, R20 ;  /* 0x000000141514723e */ /* 0x000fe400000010ff */
[----:B------:R-:W-:Y:S01]  /*6580*/  F2FP.BF16.F32.PACK_AB R22, R23, R22 ;  /* 0x000000161716723e */ /* 0x000fe200000010ff */
[----:B------:R-:W-:Y:S01]  /*6590*/  UISETP.NE.AND UP0, UPT, UR40, -0x1, UPT ;  /* 0xffffffff2800788c */ /* 0x000fe2000bf05270 */
[----:B------:R-:W-:Y:S01]  /*65a0*/  F2FP.BF16.F32.PACK_AB R24, R25, R24 ;  /* 0x000000181918723e */ /* 0x000fe200000010ff */
[----:B------:R-:W-:Y:S01]  /*65b0*/  UMOV UR25, UR18 ;  /* 0x0000001200197c82 */ /* 0x000fe20008000000 */
        /* <DEDUP_REMOVED lines=112> */
[----:B------:R-:W-:Y:S01]  /*6cc0*/  MOV R7, UR9 ;  /* 0x0000000900077c02 */ /* 0x000fe20008000f00 */
[----:B------:R-:W-:Y:S05]  /*6cd0*/  BRA `(.L_x_445) ;  /* 0x0000000000187947 */ /* 0x000fea0003800000 */
.L_x_444:
[----:B------:R-:W3:Y:S01]  /*6ce0*/  LDCU.64 UR10, c[0x0][0x5c0] ;  /* 0x0000b800ff0a77ac */ /* 0x000ee20008000a00 */
[----:B------:R-:W-:-:S04]  /*6cf0*/  UIADD3 UR8, UPT, UPT, UR39, UR40, URZ ;  /* 0x0000002827087290 */ /* 0x000fc8000fffe0ff */
[----:B---3--:R-:W-:Y:S02]  /*6d00*/  UIMAD.WIDE.U32 UR16, UR8, UR10, URZ ;  /* 0x0000000a081072a5 */ /* 0x008fe4000f8e00ff */
[----:B------:R-:W-:-:S04]  /*6d10*/  UIMAD UR8, UR8, UR11, URZ ;  /* 0x0000000b080872a4 */ /* 0x000fc8000f8e02ff */
[----:B------:R-:W-:-:S06]  /*6d20*/  UIADD3 UR8, UPT, UPT, UR17, UR8, URZ ;  /* 0x0000000811087290 */ /* 0x000fcc000fffe0ff */
[----:B------:R-:W-:Y:S02]  /*6d30*/  MOV R7, UR8 ;  /* 0x0000000800077c02 */ /* 0x000fe40008000f00 */
.L_x_445:
        /* <DEDUP_REMOVED lines=12> */
.L_x_446:
[----:B------:R-:W3:Y:S01]  /*6e00*/  LDCU.64 UR8, c[0x0][0x5c8] ;  /* 0x0000b900ff0877ac */ /* 0x000ee20008000a00 */
[----:B------:R-:W-:-:S04]  /*6e10*/  UIADD3 UR12, UPT, UPT, UR39, UR40, URZ ;  /* 0x00000028270c7290 */ /* 0x000fc8000fffe0ff */
[----:B---3--:R-:W-:Y:S02]  /*6e20*/  UIMAD.WIDE.U32 UR30, UR12, UR8, URZ ;  /* 0x000000080c1e72a5 */ /* 0x008fe4000f8e00ff */
[----:B------:R-:W-:-:S04]  /*6e30*/  UIMAD UR12, UR12, UR9, URZ ;  /* 0x000000090c0c72a4 */ /* 0x000fc8000f8e02ff */
[----:B------:R-:W-:-:S06]  /*6e40*/  UIADD3 UR12, UPT, UPT, UR31, UR12, URZ ;  /* 0x0000000c1f0c7290 */ /* 0x000fcc000fffe0ff */
[----:B------:R-:W-:-:S07]  /*6e50*/  MOV R5, UR12 ;  /* 0x0000000c00057c02 */ /* 0x000fce0008000f00 */
.L_x_447:
[----:B------:R-:W-:Y:S01]  /*6e60*/  USHF.L.U32 UR12, UR37, 0x5, URZ ;  /* 0x00000005250c7899 */ /* 0x000fe200080006ff */
[----:B------:R-:W-:Y:S01]  /*6e70*/  SHF.R.U32.HI R0, RZ, 0x3, R0 ;  /* 0x00000003ff007819 */ /* 0x000fe20000011600 */
[----:B------:R-:W-:Y:S02]  /*6e80*/  BAR.SYNC.DEFER_BLOCKING 0x0 ;  /* 0x0000000000007b1d */ /* 0x000fe40000010000 */
[----:B------:R-:W-:-:S06]  /*6e90*/  UIADD3 UR12, UPT, UPT, -UR12, UR38, URZ ;  /* 0x000000260c0c7290 */ /* 0x000fcc000fffe1ff */
[----:B------:R-:W-:-:S13]  /*6ea0*/  ISETP.GE.AND P0, PT, R0, UR12, PT ;  /* 0x0000000c00007c0c */ /* 0x000fda000bf06270 */
[----:B------:R-:W-:Y:S05]  /*6eb0*/  @P0 BRA `(.L_x_422) ;  /* 0x0000000000d00947 */ /* 0x000fea0003800000 */
[----:B------:R-:W3:Y:S01]  /*6ec0*/  LDCU UR17, c[0x0][0x440] ;  /* 0x00008800ff1177ac */ /* 0x000ee20008000800 */
[----:B------:R-:W-:Y:S01]  /*6ed0*/  MOV R241, RZ ;  /* 0x000000ff00f17202 */ /* 0x000fe20000000f00 */
[----:B------:R-:W-:Y:S01]  /*6ee0*/  IMAD.U32 R13, RZ, RZ, UR10 ;  /* 0x0000000aff0d7e24 */ /* 0x000fe2000f8e00ff */
[----:B-1----:R-:W1:Y:S01]  /*6ef0*/  LDC.64 R10, c[0x0][0x5d8] ;  /* 0x00017600ff0a7b82 */ /* 0x002e620000000a00 */
[----:B------:R-:W-:Y:S01]  /*6f00*/  USHF.L.U32 UR12, UR37, 0x5, URZ ;  /* 0x00000005250c7899 */ /* 0x000fe200080006ff */
[----:B--2---:R-:W-:Y:S01]  /*6f10*/  IMAD.U32 R44, RZ, RZ, UR8 ;  /* 0x00000008ff2c7e24 */ /* 0x004fe2000f8e00ff */
[----:B------:R-:W2:Y:S02]  /*6f20*/  LDS.128 R36, [R9+0x11000] ;  /* 0x0110000009247984 */ /* 0x000ea40000000c00 */
[----:B------:R-:W-:Y:S02]  /*6f30*/  USHF.R.S32.HI UR13, URZ, 0x1f, UR12 ;  /* 0x0000001fff0d7899 */ /* 0x000fe4000801140c */
[--C-:B------:R-:W-:Y:S01]  /*6f40*/  IMAD.WIDE.U32 R12, R13, UR12, R240.reuse ;  /* 0x0000000c0d0c7c25 */ /* 0x100fe2000f8e00f0 */
[----:B------:R-:W4:Y:S01]  /*6f50*/  LDC.64 R2, c[0x0][0x5e0] ;  /* 0x00017800ff027b82 */ /* 0x000f220000000a00 */
[----:B------:R-:W-:Y:S01]  /*6f60*/  UIMAD UR14, UR13, UR10, URZ ;  /* 0x0000000a0d0e72a4 */ /* 0x000fe2000f8e02ff */
[----:B------:R-:W2:Y:S01]  /*6f70*/  LDS.128 R32, [R9+0x12000] ;  /* 0x0120000009207984 */ /* 0x000ea20000000c00 */
[----:B------:R-:W-:Y:S01]  /*6f80*/  UIMAD UR13, UR13, UR8, URZ ;  /* 0x000000080d0d72a4 */ /* 0x000fe2000f8e02ff */
[----:B------:R-:W-:Y:S01]  /*6f90*/  IADD3 R46, P0, PT, R12, UR16, RZ ;  /* 0x000000100c2e7c10 */ /* 0x000fe2000ff1e0ff */
[----:B------:R-:W-:Y:S01]  /*6fa0*/  UIMAD UR14, UR12, UR11, UR14 ;  /* 0x0000000b0c0e72a4 */ /* 0x000fe2000f8e020e */
[----:B------:R-:W2:Y:S01]  /*6fb0*/  LDS.128 R28, [R9+0x13000] ;  /* 0x01300000091c7984 */ /* 0x000ea20000000c00 */
        /* <DEDUP_REMOVED lines=9> */
[----:B-1----:R-:W-:Y:S01]  /*7050*/  IMAD.WIDE.U32 R46, R10, UR21, R46 ;  /* 0x000000150a2e7c25 */ /* 0x002fe2000f8e002e */
[----:B------:R-:W-:Y:S01]  /*7060*/  LDS.128 R16, [R9+0x16000] ;  /* 0x0160000009107984 */ /* 0x000fe20000000c00 */
[----:B------:R-:W-:Y:S01]  /*7070*/  IADD3.X R45, PT, PT, R5, UR13, R45, P0, !PT ;  /* 0x0000000d052d7c10 */ /* 0x000fe200087fe42d */
[----:B------:R-:W1:Y:S01]  /*7080*/  LDCU.64 UR12, c[0x0][0x568] ;  /* 0x0000ad00ff0c77ac */ /* 0x000e620008000a00 */
[----:B------:R-:W-:Y:S01]  /*7090*/  IMAD R47, R11, UR21, R47 ;  /* 0x000000150b2f7c24 */ /* 0x000fe2000f8e022f */
[----:B------:R-:W2:Y:S01]  /*70a0*/  @!P3 LDS.128 R12, [R9+0x10000] ;  /* 0x01000000090cb984 */ /* 0x000ea20000000c00 */
[----:B------:R-:W-:Y:S01]  /*70b0*/  ISETP.GE.AND P1, PT, R8, UR17, PT ;  /* 0x0000001108007c0c */ /* 0x000fe2000bf26270 */
[----:B----4-:R-:W-:Y:S01]  /*70c0*/  IMAD.WIDE.U32 R44, R2, UR21, R44 ;  /* 0x00000015022c7c25 */ /* 0x010fe2000f8e002c */
[----:B------:R-:W-:Y:S01]  /*70d0*/  ISETP.GE.AND P0, PT, R6, UR17, PT ;  /* 0x0000001106007c0c */ /* 0x000fe2000bf06270 */
[----:B------:R-:W4:Y:S02]  /*70e0*/  LDS.128 R40, [R9+0x17000] ;  /* 0x0170000009287984 */ /* 0x000f240000000c00 */
[----:B------:R-:W-:-:S04]  /*70f0*/  IMAD.WIDE.U32 R46, R0, UR10, R46 ;  /* 0x0000000a002e7c25 */ /* 0x000fc8000f8e002e */
[----:B------:R-:W-:Y:S02]  /*7100*/  IMAD R45, R3, UR21, R45 ;  /* 0x00000015032d7c24 */ /* 0x000fe4000f8e022d */
[----:B------:R-:W-:Y:S01]  /*7110*/  IMAD R2, R0, UR11, R47 ;  /* 0x0000000b00027c24 */ /* 0x000fe2000f8e022f */
[----:B---3--:R-:W-:Y:S01]  /*7120*/  LEA R4, P4, R46, UR14, 0x1 ;  /* 0x0000000e2e047c11 */ /* 0x008fe2000f8808ff */
[----:B------:R-:W-:-:S03]  /*7130*/  IMAD.WIDE.U32 R44, R0, UR8, R44 ;  /* 0x00000008002c7c25 */ /* 0x000fc6000f8e002c */
[----:B------:R-:W-:Y:S01]  /*7140*/  LEA.HI.X R5, R46, UR15, R2, 0x1, P4 ;  /* 0x0000000f2e057c11 */ /* 0x000fe2000a0f0c02 */
[----:B------:R-:W-:Y:S01]  /*7150*/  IMAD R0, R0, UR9, R45 ;  /* 0x0000000900007c24 */ /* 0x000fe2000f8e022d */
[----:B-1----:R-:W-:-:S03]  /*7160*/  LEA R2, P4, R44, UR12, 0x1 ;  /* 0x0000000c2c027c11 */ /* 0x002fc6000f8808ff */
[----:B--2---:R3:W-:Y:S01]  /*7170*/  @!P2 STG.E.128 desc[UR34][R4.64+0x80], R36 ;  /* 0x000080240400a986 */ /* 0x0047e2000c101d22 */
[----:B------:R-:W-:-:S03]  /*7180*/  LEA.HI.X R3, R44, UR13, R0, 0x1, P4 ;  /* 0x0000000d2c037c11 */ /* 0x000fc6000a0f0c00 */
[----:B------:R3:W-:Y:S04]  /*7190*/  @!P1 STG.E.128 desc[UR34][R4.64+0x100], R32 ;  /* 0x0001002004009986 */ /* 0x0007e8000c101d22 */
[----:B------:R3:W-:Y:S04]  /*71a0*/  @!P0 STG.E.128 desc[UR34][R4.64+0x180], R28 ;  /* 0x0001801c04008986 */ /* 0x0007e8000c101d22 */
[----:B------:R3:W-:Y:S04]  /*71b0*/  @!P3 STG.E.128 desc[UR34][R4.64], R12 ;  /* 0x0000000c0400b986 */ /* 0x0007e8000c101d22 */
[----:B------:R3:W-:Y:S04]  /*71c0*/  @!P3 STG.E.128 desc[UR34][R2.64], R24 ;  /* 0x000000180200b986 */ /* 0x0007e8000c101d22 */
[----:B------:R3:W-:Y:S04]  /*71d0*/  @!P2 STG.E.128 desc[UR34][R2.64+0x80], R20 ;  /* 0x000080140200a986 */ /* 0x0007e8000c101d22 */
[----:B------:R3:W-:Y:S04]  /*71e0*/  @!P1 STG.E.128 desc[UR34][R2.64+0x100], R16 ;  /* 0x0001001002009986 */ /* 0x0007e8000c101d22 */
[----:B----4-:R3:W-:Y:S02]  /*71f0*/  @!P0 STG.E.128 desc[UR34][R2.64+0x180], R40 ;  /* 0x0001802802008986 */ /* 0x0107e4000c101d22 */
.L_x_422:
[----:B------:R-:W-:Y:S05]  /*7200*/  BSYNC.RECONVERGENT B1 ;  /* 0x0000000000017941 */ /* 0x000fea0003800200 */
.L_x_406:
[----:B------:R-:W2:Y:S01]  /*7210*/  LDCU UR9, c[0x0][0x438] ;  /* 0x00008700ff0977ac */ /* 0x000ea20008000800 */
[----:B------:R-:W1:Y:S01]  /*7220*/  LDCU UR10, c[0x0][0x370] ;  /* 0x00006e00ff0a77ac */ /* 0x000e620008000800 */
[----:B--2---:R-:W-:-:S04]  /*7230*/  UIADD3 UR9, UPT, UPT, UR9, 0x1f, URZ ;  /* 0x0000001f09097890 */ /* 0x004fc8000fffe0ff */
[----:B------:R-:W-:Y:S02]  /*7240*/  USHF.R.S32.HI UR8, URZ, 0x1f, UR9 ;  /* 0x0000001fff087899 */ /* 0x000fe40008011409 */
[----:B-1----:R-:W-:Y:S02]  /*7250*/  UIADD3 UR37, UPT, UPT, UR10, UR37, URZ ;  /* 0x000000250a257290 */ /* 0x002fe4000fffe0ff */
[----:B------:R-:W-:Y:S01]  /*7260*/  ULEA.HI UR8, UR8, UR9, URZ, 0x5 ;  /* 0x0000000908087291 */ /* 0x000fe2000f8f28ff */
[----:B------:R-:W-:-:S03]  /*7270*/  UMOV UR10, UR20 ;  /* 0x00000014000a7c82 */ /* 0x000fc60008000000 */
[----:B------:R-:W-:-:S04]  /*7280*/  USHF.R.S32.HI UR8, URZ, 0x5, UR8 ;  /* 0x00000005ff087899 */ /* 0x000fc80008011408 */
[----:B------:R-:W-:-:S09]  /*7290*/  UISETP.GE.AND UP0, UPT, UR37, UR8, UPT ;  /* 0x000000082500728c */ /* 0x000fd2000bf06270 */
[----:B------:R-:W-:Y:S05]  /*72a0*/  BRA.U !UP0, `(.L_x_448) ;  /* 0xffffff9108207547 */ /* 0x000fea000b83ffff */
[----:B------:R-:W-:Y:S05]  /*72b0*/  EXIT ;  /* 0x000000000000794d */ /* 0x000fea0003800000 */
.L_x_449:
        /* <DEDUP_REMOVED lines=12> */
.L_x_2494:


//--------------------- .text._ZN5flash44flash_bwd_dq_dk_dv_loop_seqk_parallel_kernelI23Flash_bwd_kernel_traitsILi256ELi64ELi32ELi8ELi4ELi1ELi2ELb1ELb1EN7cutlass10bfloat16_tE19Flash_kernel_traitsILi256ELi64ELi32ELi8ES3_EELb0ELb0ELb1ELb1ELb0ELb0ELb1EEEvNS_16Flash_bwd_paramsE --------------------------
	.section	.text._ZN5flash44flash_bwd_dq_dk_dv_loop_seqk_parallel_kernelI23Flash_bwd_kernel_traitsILi256ELi64ELi32ELi8ELi4ELi1ELi2ELb1ELb1EN7cutlass10bfloat16_tE19Flash_kernel_traitsILi256ELi64ELi32ELi8ES3_EELb0ELb0ELb1ELb1ELb0ELb0ELb1EEEvNS_16Flash_bwd_paramsE,"ax",@progbits
	.align	128
        .global         _ZN5flash44flash_bwd_dq_dk_dv_loop_seqk_parallel_kernelI23Flash_bwd_kernel_traitsILi256ELi64ELi32ELi8ELi4ELi1ELi2ELb1ELb1EN7cutlass10bfloat16_tE19Flash_kernel_traitsILi256ELi64ELi32ELi8ES3_EELb0ELb0ELb1ELb1ELb0ELb0ELb1EEEvNS_16Flash_bwd_paramsE
        .type           _ZN5flash44flash_bwd_dq_dk_dv_loop_seqk_parallel_kernelI23Flash_bwd_kernel_traitsILi256ELi64ELi32ELi8ELi4ELi1ELi2ELb1ELb1EN7cutlass10bfloat16_tE19Flash_kernel_traitsILi256ELi64ELi32ELi8ES3_EELb0ELb0ELb1ELb1ELb0ELb0ELb1EEEvNS_16Flash_bwd_paramsE,@function
        .size           _ZN5flash44flash_bwd_dq_dk_dv_loop_seqk_parallel_kernelI23Flash_bwd_kernel_traitsILi256ELi64ELi32ELi8ELi4ELi1ELi2ELb1ELb1EN7cutlass10bfloat16_tE19Flash_kernel_traitsILi256ELi64ELi32ELi8ES3_EELb0ELb0ELb1ELb1ELb0ELb0ELb1EEEvNS_16Flash_bwd_paramsE,(.L_x_2495 - _ZN5flash44flash_bwd_dq_dk_dv_loop_seqk_parallel_kernelI23Flash_bwd_kernel_traitsILi256ELi64ELi32ELi8ELi4ELi1ELi2ELb1ELb1EN7cutlass10bfloat16_tE19Flash_kernel_traitsILi256ELi64ELi32ELi8ES3_EELb0ELb0ELb1ELb1ELb0ELb0ELb1EEEvNS_16Flash_bwd_paramsE)
        .other          _ZN5flash44flash_bwd_dq_dk_dv_loop_seqk_parallel_kernelI23Flash_bwd_kernel_traitsILi256ELi64ELi32ELi8ELi4ELi1ELi2ELb1ELb1EN7cutlass10bfloat16_tE19Flash_kernel_traitsILi256ELi64ELi32ELi8ES3_EELb0ELb0ELb1ELb1ELb0ELb0ELb1EEEvNS_16Flash_bwd_paramsE,@"STO_CUDA_ENTRY STV_DEFAULT"
_ZN5flash44flash_bwd_dq_dk_dv_loop_seqk_parallel_kernelI23Flash_bwd_kernel_traitsILi256ELi64ELi32ELi8ELi4ELi1ELi2ELb1ELb1EN7cutlass10bfloat16_tE19Flash_kernel_traitsILi256ELi64ELi32ELi8ES3_EELb0ELb0ELb1ELb1ELb0ELb0ELb1EEEvNS_16Flash_bwd_paramsE:
.text._ZN5flash44flash_bwd_dq_dk_dv_loop_seqk_parallel_kernelI23Flash_bwd_kernel_traitsILi256ELi64ELi32ELi8ELi4ELi1ELi2ELb1ELb1EN7cutlass10bfloat16_tE19Flash_kernel_traitsILi256ELi64ELi32ELi8ES3_EELb0ELb0ELb1ELb1ELb0ELb0ELb1EEEvNS_16Flash_bwd_paramsE:
        /* <DEDUP_REMOVED lines=51> */
.L_x_493:
        /* <DEDUP_REMOVED lines=48> */
.L_x_450:
        /* <DEDUP_REMOVED lines=44> */
.L_x_452:
[----:B------:R-:W1:Y:S01]  /*08f0*/  LDCU.64 UR14, c[0x0][0x3b8] ;  /* 0x00007700ff0e77ac */ /* 0x000e620008000a00 */
[----:B------:R-:W-:-:S04]  /*0900*/  UIADD3 UR8, UPT, UPT, UR39, UR40, URZ ;  /* 0x0000002827087290 */ /* 0x000fc8000fffe0ff */
[----:B-1----:R-:W-:Y:S02]  /*0910*/  UIMAD.WIDE.U32 UR10, UR8, UR14, URZ ;  /* 0x0000000e080a72a5 */ /* 0x002fe4000f8e00ff */
[----:B------:R-:W-:-:S04]  /*0920*/  UIMAD UR8, UR8, UR15, URZ ;  /* 0x0000000f080872a4 */ /* 0x000fc8000f8e02ff */
[----:B------:R-:W-:Y:S01]  /*0930*/  UIADD3 UR8, UPT, UPT, UR11, UR8, URZ ;  /* 0x000000080b087290 */ /* 0x000fe2000fffe0ff */
[----:B------:R-:W-:-:S05]  /*0940*/  UMOV UR44, UR10 ;  /* 0x0000000a002c7c82 */ /* 0x000fca0008000000 */
[----:B------:R-:W-:Y:S02]  /*0950*/  MOV R8, UR8 ;  /* 0x0000000800087c02 */ /* 0x000fe40008000f00 */
.L_x_453:
        /* <DEDUP_REMOVED lines=41> */
.L_x_454:
[----:B------:R-:W1:Y:S01]  /*0bf0*/  LDCU.64 UR12, c[0x0][0x3c0] ;  /* 0x00007800ff0c77ac */ /* 0x000e620008000a00 */
[----:B------:R-:W-:-:S04]  /*0c00*/  UIADD3 UR8, UPT, UPT, UR39, UR40, URZ ;  /* 0x0000002827087290 */ /* 0x000fc8000fffe0ff */
[----:B-1----:R-:W-:Y:S02]  /*0c10*/  UIMAD.WIDE.U32 UR10, UR8, UR12, URZ ;  /* 0x0000000c080a72a5 */ /* 0x002fe4000f8e00ff */
[----:B------:R-:W-:-:S04]  /*0c20*/  UIMAD UR8, UR8, UR13, URZ ;  /* 0x0000000d080872a4 */ /* 0x000fc8000f8e02ff */
[----:B------:R-:W-:Y:S01]  /*0c30*/  UIADD3 UR8, UPT, UPT, UR11, UR8, URZ ;  /* 0x000000080b087290 */ /* 0x000fe2000fffe0ff */
[----:B------:R-:W-:-:S05]  /*0c40*/  UMOV UR50, UR10 ;  /* 0x0000000a00327c82 */ /* 0x000fca0008000000 */
[----:B------:R-:W-:-:S07]  /*0c50*/  MOV R11, UR8 ;  /* 0x00000008000b7c02 */ /* 0x000fce0008000f00 */
.L_x_455:
        /* <DEDUP_REMOVED lines=28> */
.L_x_456:
[----:B------:R-:W-:Y:S02]  /*0e20*/  UIMAD.WIDE.U32 UR10, UR46, UR17, URZ ;  /* 0x000000112e0a72a5 */ /* 0x000fe4000f8e00ff */
[----:B------:R-:W-:-:S04]  /*0e30*/  UIMAD UR8, UR47, UR17, URZ ;  /* 0x000000112f0872a4 */ /* 0x000fc8000f8e02ff */
[----:B------:R-:W-:-:S12]  /*0e40*/  UIADD3 UR8, UPT, UPT, UR11, UR8, URZ ;  /* 0x000000080b087290 */ /* 0x000fd8000fffe0ff */
.L_x_457:
        /* <DEDUP_REMOVED lines=21> */
.L_x_458:
[----:B------:R-:W1:Y:S01]  /*0fa0*/  LDCU UR57, c[0x0][0x434] ;  /* 0x00008680ff3977ac */ /* 0x000e620008000800 */
[----:B------:R-:W-:-:S04]  /*0fb0*/  UIMAD UR9, UR25, UR16, UR24 ;  /* 0x00000010190972a4 */ /* 0x000fc8000f8e0218 */
[----:B-1----:R-:W-:Y:S02]  /*0fc0*/  UIMAD UR57, UR9, UR57, URZ ;  /* 0x00000039093972a4 */ /* 0x002fe4000f8e02ff */
.L_x_459:
        /* <DEDUP_REMOVED lines=11> */
.L_x_460:
[----:B------:R-:W1:Y:S01]  /*1080*/  LDCU UR56, c[0x0][0x444] ;  /* 0x00008880ff3877ac */ /* 0x000e620008000800 */
[----:B------:R-:W-:-:S04]  /*1090*/  UIMAD UR9, UR25, UR16, UR24 ;  /* 0x00000010190972a4 */ /* 0x000fc8000f8e0218 */
[----:B-1----:R-:W-:-:S12]  /*10a0*/  UIMAD UR56, UR9, UR56, URZ ;  /* 0x00000038093872a4 */ /* 0x002fd8000f8e02ff */
.L_x_461:
        /* <DEDUP_REMOVED lines=101> */
.L_x_463:
[----:B------:R-:W1:Y:S01]  /*1700*/  LDCU.64 UR14, c[0x0][0x5c0] ;  /* 0x0000b800ff0e77ac */ /* 0x000e620008000a00 */
[----:B------:R-:W-:-:S04]  /*1710*/  UIADD3 UR8, UPT, UPT, UR39, UR40, URZ ;  /* 0x0000002827087290 */ /* 0x000fc8000fffe0ff */
[----:B-1----:R-:W-:Y:S02]  /*1720*/  UIMAD.WIDE.U32 UR42, UR8, UR14, URZ ;  /* 0x0000000e082a72a5 */ /* 0x002fe4000f8e00ff */
[----:B------:R-:W-:-:S04]  /*1730*/  UIMAD UR8, UR8, UR15, URZ ;  /* 0x0000000f080872a4 */ /* 0x000fc8000f8e02ff */
[----:B------:R-:W-:-:S06]  /*1740*/  UIADD3 UR8, UPT, UPT, UR43, UR8, URZ ;  /* 0x000000082b087290 */ /* 0x000fcc000fffe0ff */
[----:B------:R-:W-:Y:S02]  /*1750*/  MOV R2, UR8 ;  /* 0x0000000800027c02 */ /* 0x000fe40008000f00 */
.L_x_464:
        /* <DEDUP_REMOVED lines=13> */
.L_x_465:
[----:B------:R-:W1:Y:S01]  /*1830*/  LDCU.64 UR12, c[0x0][0x5c8] ;  /* 0x0000b900ff0c77ac */ /* 0x000e620008000a00 */
[----:B------:R-:W-:-:S04]  /*1840*/  UIADD3 UR39, UPT, UPT, UR39, UR40, URZ ;  /* 0x0000002827277290 */ /* 0x000fc8000fffe0ff */
[----:B-1----:R-:W-:Y:S02]  /*1850*/  UIMAD.WIDE.U32 UR40, UR39, UR12, URZ ;  /* 0x0000000c272872a5 */ /* 0x002fe4000f8e00ff */
[----:B------:R-:W-:-:S04]  /*1860*/  UIMAD UR39, UR39, UR13, URZ ;  /* 0x0000000d272772a4 */ /* 0x000fc8000f8e02ff */
[----:B------:R-:W-:-:S06]  /*1870*/  UIADD3 UR39, UPT, UPT, UR41, UR39, URZ ;  /* 0x0000002729277290 */ /* 0x000fcc000fffe0ff */
[----:B------:R-:W-:Y:S02]  /*1880*/  MOV R4, UR39 ;  /* 0x0000002700047c02 */ /* 0x000fe40008000f00 */
.L_x_466:
        /* <DEDUP_REMOVED lines=50> */
.L_x_462:
        /* <DEDUP_REMOVED lines=51> */
.L_x_469:
[----:B------:R1:W-:Y:S04]  /*1ee0*/  STS.128 [R13+0x14000], RZ ;  /* 0x014000ff0d007388 */ /* 0x0003e80000000c00 */
[----:B------:R1:W-:Y:S04]  /*1ef0*/  STS.128 [R13+0x15000], RZ ;  /* 0x015000ff0d007388 */ /* 0x0003e80000000c00 */
[----:B------:R1:W-:Y:S04]  /*1f00*/  STS.128 [R13+0x16000], RZ ;  /* 0x016000ff0d007388 */ /* 0x0003e80000000c00 */
[----:B------:R1:W-:Y:S02]  /*1f10*/  STS.128 [R13+0x17000], RZ ;  /* 0x017000ff0d007388 */ /* 0x0003e40000000c00 */
.L_x_470:
[----:B------:R-:W-:Y:S05]  /*1f20*/  BSYNC.RECONVERGENT B0 ;  /* 0x0000000000007941 */ /* 0x000fea0003800200 */
.L_x_468:
        /* <DEDUP_REMOVED lines=31> */
.L_x_472:
[----:B------:R4:W-:Y:S04]  /*2120*/  STS.128 [R13+0x8000], RZ ;  /* 0x008000ff0d007388 */ /* 0x0009e80000000c00 */
[----:B------:R4:W-:Y:S04]  /*2130*/  STS.128 [R13+0xa000], RZ ;  /* 0x00a000ff0d007388 */ /* 0x0009e80000000c00 */
[----:B------:R4:W-:Y:S04]  /*2140*/  STS.128 [R13+0xc000], RZ ;  /* 0x00c000ff0d007388 */ /* 0x0009e80000000c00 */
[----:B------:R4:W-:Y:S02]  /*2150*/  STS.128 [R13+0xe000], RZ ;  /* 0x00e000ff0d007388 */ /* 0x0009e40000000c00 */
.L_x_473:
[----:B------:R-:W-:Y:S05]  /*2160*/  BSYNC.RECONVERGENT B0 ;  /* 0x0000000000007941 */ /* 0x000fea0003800200 */
.L_x_471:
        /* <DEDUP_REMOVED lines=38> */
.L_x_475:
[----:B------:R-:W-:Y:S05]  /*23d0*/  BSYNC.RECONVERGENT B0 ;  /* 0x0000000000007941 */ /* 0x000fea0003800200 */
.L_x_474:
        /* <DEDUP_REMOVED lines=28> */
.L_x_477:
[----:B------:R1:W-:Y:S04]  /*25a0*/  STS.128 [R13], RZ ;  /* 0x000000ff0d007388 */ /* 0x0003e80000000c00 */
[----:B------:R1:W-:Y:S04]  /*25b0*/  STS.128 [R13+0x2000], RZ ;  /* 0x002000ff0d007388 */ /* 0x0003e80000000c00 */
[----:B------:R1:W-:Y:S04]  /*25c0*/  STS.128 [R13+0x4000], RZ ;  /* 0x004000ff0d007388 */ /* 0x0003e80000000c00 */
[----:B------:R1:W-:Y:S02]  /*25d0*/  STS.128 [R13+0x6000], RZ ;  /* 0x006000ff0d007388 */ /* 0x0003e40000000c00 */
.L_x_478:
[----:B------:R-:W-:Y:S05]  /*25e0*/  BSYNC.RECONVERGENT B0 ;  /* 0x0000000000007941 */ /* 0x000fea0003800200 */
.L_x_476:
        /* <DEDUP_REMOVED lines=46> */
.L_x_480:
[----:B------:R-:W-:Y:S05]  /*28d0*/  BSYNC.RECONVERGENT B0 ;  /* 0x0000000000007941 */ /* 0x000fea0003800200 */
.L_x_479:
        /* <DEDUP_REMOVED lines=44> */
.L_x_482:
[----:B------:R1:W-:Y:S04]  /*2ba0*/  STS.128 [R13+0x10000], RZ ;  /* 0x010000ff0d007388 */ /* 0x0003e80000000c00 */
[----:B------:R1:W-:Y:S04]  /*2bb0*/  STS.128 [R13+0x11000], RZ ;  /* 0x011000ff0d007388 */ /* 0x0003e80000000c00 */
[----:B------:R1:W-:Y:S04]  /*2bc0*/  STS.128 [R13+0x12000], RZ ;  /* 0x012000ff0d007388 */ /* 0x0003e80000000c00 */
[----:B------:R1:W-:Y:S02]  /*2bd0*/  STS.128 [R13+0x13000], RZ ;  /* 0x013000ff0d007388 */ /* 0x0003e40000000c00 */
.L_x_483:
[----:B------:R-:W-:Y:S05]  /*2be0*/  BSYNC.RECONVERGENT B0 ;  /* 0x0000000000007941 */ /* 0x000fea0003800200 */
.L_x_481:
[----:B------:R-:W2:Y:S01]  /*2bf0*/  LDCU.64 UR10, c[0x0][0x538] ;  /* 0x0000a700ff0a77ac */ /* 0x000ea20008000a00 */
[----:B------:R-:W0:Y:S01]  /*2c00*/  LDGDEPBAR ;  /* 0x00000000000079af */ /* 0x000e220000000000 */
[C---:B------:R-:W-:Y:S02]  /*2c10*/  IMAD.SHL.U32 R218, R9.reuse, 0x20, RZ ;  /* 0x0000002009da7824 */ /* 0x040fe400078e00ff */
[C---:B------:R-:W-:Y:S01]  /*2c20*/  IMAD.SHL.U32 R7, R9.reuse, 0x40, RZ ;  /* 0x0000004009077824 */ /* 0x040fe200078e00ff */
        /* <DEDUP_REMOVED lines=12> */
[----:B------:R-:W-:Y:S01]  /*2cf0*/  @UP0 ULEA UR10, UP1, UR12, UR10, 0x2 ;  /* 0x0000000a0c0a0291 */ /* 0x000fe2000f8210ff */
[----:B------:R-:W-:-:S02]  /*2d00*/  LOP3.LUT R219, R218, 0x200, RZ, 0xc0, !PT ;  /* 0x00000200dadb7812 */ /* 0x000fc400078ec0ff */
[----:B------:R-:W-:Y:S01]  /*2d10*/  LOP3.LUT R5, R7, 0x1c0, RZ, 0xc0, !PT ;  /* 0x000001c007057812 */ /* 0x000fe200078ec0ff */
[----:B------:R-:W-:Y:S02]  /*2d20*/  @UP0 ULEA.HI.X UR11, UR12, UR11, UR9, 0x2, UP1 ;  /* 0x0000000b0c0b0291 */ /* 0x000fe400088f1409 */
[----:B------:R-:W-:Y:S01]  /*2d30*/  IMAD.U32 R12, RZ, RZ, UR10 ;  /* 0x0000000aff0c7e24 */ /* 0x000fe2000f8e00ff */
[----:B------:R-:W-:Y:S03]  /*2d40*/  BAR.SYNC.DEFER_BLOCKING 0x0 ;  /* 0x0000000000007b1d */ /* 0x000fe60000010000 */
[----:B-1-34-:R-:W-:Y:S01]  /*2d50*/  IMAD.U32 R13, RZ, RZ, UR11 ;  /* 0x0000000bff0d7e24 */ /* 0x01afe2000f8e00ff */
[----:B------:R-:W-:Y:S02]  /*2d60*/  LOP3.LUT R219, R219, 0x1c00, R10, 0xf8, !PT ;  /* 0x00001c00dbdb7812 */ /* 0x000fe400078ef80a */
[----:B--2---:R-:W1:Y:S01]  /*2d70*/  @P0 MUFU.RCP R3, UR8 ;  /* 0x0000000800030d08 */ /* 0x004e620008001000 */
[----:B------:R-:W-:Y:S01]  /*2d80*/  IMAD.MOV.U32 R216, RZ, RZ, 0x20 ;  /* 0x00000020ffd87424 */ /* 0x000fe200078e00ff */
[----:B------:R-:W-:Y:S01]  /*2d90*/  LOP3.LUT P2, RZ, R9, 0x2, RZ, 0xc0, !PT ;  /* 0x0000000209ff7812 */ /* 0x000fe2000784c0ff */
[----:B------:R-:W-:Y:S01]  /*2da0*/  IMAD.MOV.U32 R217, RZ, RZ, 0x40 ;  /* 0x00000040ffd97424 */ /* 0x000fe200078e00ff */
[----:B------:R-:W-:-:S02]  /*2db0*/  LOP3.LUT R7, R7, 0x200, RZ, 0xc0, !PT ;  /* 0x0000020007077812 */ /* 0x000fc400078ec0ff */
        /* <DEDUP_REMOVED lines=13> */
[----:B------:R2:W1:Y:S01]  /*2e90*/  @P0 LDG.E R4, desc[UR34][R12.64] ;  /* 0x000000220c040981 */ /* 0x000462000c1e1900 */
[----:B------:R-:W-:Y:S01]  /*2ea0*/  LOP3.LUT R10, R5, 0x38, R10, 0xf8, !PT ;  /* 0x00000038050a7812 */ /* 0x000fe200078ef80a */
[----:B------:R-:W-:Y:S01]  /*2eb0*/  IMAD.SHL.U32 R5, R9, 0x2, RZ ;  /* 0x0000000209057824 */ /* 0x000fe200078e00ff */
[----:B------:R-:W-:Y:S02]  /*2ec0*/  SEL R216, R216, 0xffffffe0, !P2 ;  /* 0xffffffe0d8d87807 */ /* 0x000fe40005000000 */
[----:B------:R-:W-:Y:S02]  /*2ed0*/  CS2R R104, SRZ ;  /* 0x0000000000687805 */ /* 0x000fe4000001ff00 */
[----:B------:R-:W-:Y:S02]  /*2ee0*/  LOP3.LUT R6, R10, 0x8, R9, 0x78, !PT ;  /* 0x000000080a067812 */ /* 0x000fe400078e7809 */
[----:B------:R-:W-:-:S02]  /*2ef0*/  CS2R R102, SRZ ;  /* 0x0000000000667805 */ /* 0x000fc4000001ff00 */
[----:B------:R-:W-:Y:S02]  /*2f00*/  LOP3.LUT R5, R5, 0x6, RZ, 0xc0, !PT ;  /* 0x0000000605057812 */ /* 0x000fe400078ec0ff */
[----:B------:R-:W-:Y:S02]  /*2f10*/  CS2R R100, SRZ ;  /* 0x0000000000647805 */ /* 0x000fe4000001ff00 */
[----:B------:R-:W-:Y:S02]  /*2f20*/  LOP3.LUT R219, R219, R6, RZ, 0xfc, !PT ;  /* 0x00000006dbdb7212 */ /* 0x000fe400078efcff */
[----:B------:R-:W-:Y:S02]  /*2f30*/  CS2R R38, SRZ ;  /* 0x0000000000267805 */ /* 0x000fe4000001ff00 */
[----:B------:R-:W-:Y:S02]  /*2f40*/  LOP3.LUT R231, R5, 0x70, R0, 0xf8, !PT ;  /* 0x0000007005e77812 */ /* 0x000fe400078ef800 */
[----:B------:R-:W-:-:S02]  /*2f50*/  CS2R R36, SRZ ;  /* 0x0000000000247805 */ /* 0x000fc4000001ff00 */
[----:B------:R-:W-:Y:S02]  /*2f60*/  LEA R219, R219, UR5, 0x1 ;  /* 0x00000005dbdb7c11 */ /* 0x000fe4000f8e08ff */
[----:B------:R-:W-:Y:S02]  /*2f70*/  CS2R R42, SRZ ;  /* 0x00000000002a7805 */ /* 0x000fe4000001ff00 */
[----:B------:R-:W-:Y:S02]  /*2f80*/  LOP3.LUT R218, R7, 0xc00, R218, 0xf8, !PT ;  /* 0x00000c0007da7812 */ /* 0x000fe400078ef8da */
[----:B------:R-:W-:Y:S02]  /*2f90*/  CS2R R40, SRZ ;  /* 0x0000000000287805 */ /* 0x000fe4000001ff00 */
[----:B------:R-:W-:Y:S01]  /*2fa0*/  LOP3.LUT R7, R10, 0x8, R2, 0x78, !PT ;  /* 0x000000080a077812 */ /* 0x000fe200078e7802 */
[C---:B------:R-:W-:Y:S01]  /*2fb0*/  VIADD R0, R219.reuse, 0x14000 ;  /* 0x00014000db007836 */ /* 0x040fe20000000000 */
[----:B------:R-:W3:Y:S01]  /*2fc0*/  LDSM.16.M88.4 R132, [R219+0x14000] ;  /* 0x01400000db84783b */ /* 0x000ee20000000200 */
[----:B------:R-:W-:Y:S01]  /*2fd0*/  VIADD R5, R219, 0x14040 ;  /* 0x00014040db057836 */ /* 0x000fe20000000000 */
[----:B------:R-:W-:Y:S01]  /*2fe0*/  LOP3.LUT R218, R218, R7, RZ, 0xfc, !PT ;  /* 0x00000007dada7212 */ /* 0x000fe200078efcff */
[----:B------:R-:W-:Y:S01]  /*2ff0*/  @P1 VIADD R5, R0, 0xffffffc0 ;  /* 0xffffffc000051836 */ /* 0x000fe20000000000 */
[----:B------:R-:W4:Y:S01]  /*3000*/  LDSM.16.M88.4 R148, [R219+0x15000] ;  /* 0x01500000db94783b */ /* 0x000f220000000200 */
[----:B------:R-:W-:Y:S01]  /*3010*/  IMAD.U32 R2, RZ, RZ, UR41 ;  /* 0x00000029ff027e24 */ /* 0x000fe2000f8e00ff */
[----:B------:R-:W-:Y:S01]  /*3020*/  SEL R217, R217, 0xffffffc0, !P1 ;  /* 0xffffffc0d9d97807 */ /* 0x000fe20004800000 */
[----:B------:R-:W-:Y:S01]  /*3030*/  IMAD.IADD R0, R216, 0x1, R5 ;  /* 0x00000001d8007824 */ /* 0x000fe200078e0205 */
[----:B------:R-:W1:Y:S01]  /*3040*/  LDSM.16.M88.4 R164, [R219+0x16000] ;  /* 0x01600000dba4783b */ /* 0x000e620000000200 */
[----:B------:R-:W-:-:S02]  /*3050*/  LEA R218, R218, UR5, 0x1 ;  /* 0x00000005dada7c11 */ /* 0x000fc4000f8e08ff */
[----:B------:R-:W-:Y:S02]  /*3060*/  CS2R R34, SRZ ;  /* 0x0000000000227805 */ /* 0x000fe4000001ff00 */
[----:B------:R-:W-:Y:S01]  /*3070*/  IADD3 R231, PT, PT, -R2, UR38, -R231 ;  /* 0x0000002602e77c10 */ /* 0x000fe2000fffe9e7 */
[----:B------:R-:W1:Y:S01]  /*3080*/  LDSM.16.M88.4 R180, [R219+0x17000] ;  /* 0x01700000dbb4783b */ /* 0x000e620000000200 */
[----:B------:R-:W-:Y:S01]  /*3090*/  IMAD.IADD R2, R219, 0x1, R217 ;  /* 0x00000001db027824 */ /* 0x000fe200078e02d9 */
[----:B------:R-:W-:Y:S01]  /*30a0*/  CS2R R32, SRZ ;  /* 0x0000000000207805 */ /* 0x000fe2000001ff00 */
[--C-:B------:R-:W-:Y:S01]  /*30b0*/  IMAD.IADD R217, R217, 0x1, R218.reuse ;  /* 0x00000001d9d97824 */ /* 0x100fe200078e02da */
[----:B------:R-:W1:Y:S01]  /*30c0*/  LDSM.16.M88.4 R140, [R5] ;  /* 0x00000000058c783b */ /* 0x000e620000000200 */
[----:B------:R-:W-:Y:S01]  /*30d0*/  IMAD.IADD R220, R216, 0x1, R218 ;  /* 0x00000001d8dc7824 */ /* 0x000fe200078e02da */
        /* <DEDUP_REMOVED lines=12> */
[----:B--2---:R-:W-:Y:S01]  /*31a0*/  CS2R R12, SRZ ;  /* 0x00000000000c7805 */ /* 0x004fe2000001ff00 */
[----:B------:R-:W-:Y:S01]  /*31b0*/  UMOV UR14, URZ ;  /* 0x000000ff000e7c82 */ /* 0x000fe20008000000 */
[----:B------:R-:W2:Y:S01]  /*31c0*/  LDSM.16.M88.4 R144, [R0] ;  /* 0x000000000090783b */ /* 0x000ea20000000200 */
[----:B------:R-:W1:Y:S03]  /*31d0*/  LDCU UR8, c[0x0][0x440] ;  /* 0x00008800ff0877ac */ /* 0x000e660008000800 */
[----:B------:R-:W1:Y:S01]  /*31e0*/  LDSM.16.M88.4 R160, [R0+0x1000] ;  /* 0x0010000000a0783b */ /* 0x000e620000000200 */
[----:B------:R-:W1:Y:S03]  /*31f0*/  LDCU UR11, c[0x0][0x504] ;  /* 0x0000a080ff0b77ac */ /* 0x000e660008000800 */
[----:B------:R-:W1:Y:S01]  /*3200*/  LDSM.16.M88.4 R176, [R0+0x2000] ;  /* 0x0020000000b0783b */ /* 0x000e620000000200 */
[----:B------:R-:W1:Y:S03]  /*3210*/  LDCU UR10, c[0x0][0x508] ;  /* 0x0000a100ff0a77ac */ /* 0x000e660008000800 */
[----:B------:R3:W1:Y:S01]  /*3220*/  LDSM.16.M88.4 R192, [R0+0x3000] ;  /* 0x0030000000c0783b */ /* 0x0006620000000200 */
[----:B------:R-:W1:Y:S01]  /*3230*/  LDCU UR9, c[0x0][0x3e0] ;  /* 0x00007c00ff0977ac */ /* 0x000e620008000800 */
[----:B------:R-:W1:Y:S01]  /*3240*/  LDCU UR13, c[0x0][0x50c] ;  /* 0x0000a180ff0d77ac */ /* 0x000e620008000800 */
[----:B------:R-:W1:Y:S01]  /*3250*/  LDCU UR12, c[0x0][0x45c] ;  /* 0x00008b80ff0c77ac */ /* 0x000e620008000800 */
[----:B------:R-:W-:-:S02]  /*3260*/  UIADD3 UR41, UPT, UPT, UR41, -UR46, -UR38 ;  /* 0x8000002e29297290 */ /* 0x000fc4000fffe826 */
[----:B------:R-:W-:Y:S01]  /*3270*/  USHF.L.U32 UR31, UR31, 0x6, URZ ;  /* 0x000000061f1f7899 */ /* 0x000fe200080006ff */
[----:B---3--:R-:W-:Y:S02]  /*3280*/  IMAD.IADD R0, R216, 0x1, R2 ;  /* 0x00000001d8007824 */ /* 0x008fe400078e0202 */
[----:B-1----:R-:W-:-:S05]  /*3290*/  @P0 FMUL.FTZ R3, R4, R3 ;  /* 0x0000000304030220 */ /* 0x002fca0000410000 */
[----:B------:R-:W-:Y:S01]  /*32a0*/  @P0 R2UR UR15, R3 ;  /* 0x00000000030f02ca */ /* 0x000fe200000e0000 */
[C---:B------:R-:W-:Y:S02]  /*32b0*/  IMAD.IADD R3, R216.reuse, 0x1, R219 ;  /* 0x00000001d8037824 */ /* 0x040fe400078e02db */
[----:B------:R-:W-:-:S03]  /*32c0*/  IMAD.IADD R216, R216, 0x1, R217 ;  /* 0x00000001d8d87824 */ /* 0x000fc600078e02d9 */
[----:B------:R1:W3:Y:S04]  /*32d0*/  LDSM.16.M88.4 R136, [R3+0x14000] ;  /* 0x014000000388783b */ /* 0x0002e80000000200 */
[----:B------:R1:W1:Y:S03]  /*32e0*/  LDSM.16.M88.4 R152, [R3+0x15000] ;  /* 0x015000000398783b */ /* 0x0002660000000200 */
[----:B------:R-:W-:Y:S01]  /*32f0*/  @UP0 UMOV UR14, UR15 ;  /* 0x0000000f000e0c82 */ /* 0x000fe20008000000 */
[----:B------:R1:W1:Y:S04]  /*3300*/  LDSM.16.M88.4 R168, [R3+0x16000] ;  /* 0x0160000003a8783b */ /* 0x0002680000000200 */
[----:B--2-4-:R1:W1:Y:S02]  /*3310*/  LDSM.16.M88.4 R184, [R3+0x17000] ;  /* 0x0170000003b8783b */ /* 0x0142640000000200 */
.L_x_488:
[----:B------:R-:W0:Y:S01]  /*3320*/  LDGDEPBAR ;  /* 0x00000000000079af */ /* 0x000e220000000000 */
[----:B------:R-:W-:Y:S01]  /*3330*/  MOV R68, UR16 ;  /* 0x0000001000447c02 */ /* 0x000fe20008000f00 */
[----:B------:R-:W-:Y:S01]  /*3340*/  USHF.L.U32 UR30, UR47, 0x6, URZ ;  /* 0x000000062f1e7899 */ /* 0x000fe200080006ff */
[----:B------:R-:W-:Y:S02]  /*3350*/  MOV R69, UR17 ;  /* 0x0000001100457c02 */ /* 0x000fe40008000f00 */
[C---:B------:R-:W-:Y:S01]  /*3360*/  LEA R70, P0, R230.reuse, R68, 0x2 ;  /* 0x00000044e6467211 */ /* 0x040fe200078010ff */
[----:B------:R-:W-:Y:S02]  /*3370*/  UISETP.GE.AND UP0, UPT, UR30, UR41, UPT ;  /* 0x000000291e00728c */ /* 0x000fe4000bf06270 */
[C---:B------:R-:W-:Y:S02]  /*3380*/  LOP3.LUT R86, R230.reuse, UR30, RZ, 0xfc, !PT ;  /* 0x0000001ee6567c12 */ /* 0x040fe4000f8efcff */
[----:B------:R-:W-:Y:S02]  /*3390*/  LEA.HI.X R71, R230, R69, RZ, 0x2, P0 ;  /* 0x00000045e6477211 */ /* 0x000fe400000f14ff */
[----:B------:R-:W-:Y:S04]  /*33a0*/  IADD3 R88, PT, PT, R86, R231, RZ ;  /* 0x000000e756587210 */ /* 0x000fe80007ffe0ff */
[C---:B------:R-:W-:Y:S02]  /*33b0*/  IADD3 R77, PT, PT, R88.reuse, 0x28, RZ ;  /* 0x00000028584d7810 */ /* 0x040fe40007ffe0ff */
[C---:B------:R-:W-:Y:S02]  /*33c0*/  IADD3 R83, PT, PT, R88.reuse, 0x27, RZ ;  /* 0x0000002758537810 */ /* 0x040fe40007ffe0ff */
[C---:B------:R-:W-:Y:S02]  /*33d0*/  IADD3 R76, PT, PT, R88.reuse, 0x20, RZ ;  /* 0x00000020584c7810 */ /* 0x040fe40007ffe0ff */
[C---:B------:R-:W-:Y:S01]  /*33e0*/  IADD3 R72, PT, PT, R88.reuse, 0x1f, RZ ;  /* 0x0000001f58487810 */ /* 0x040fe20007ffe0ff */
[----:B------:R-:W-:Y:S04]  /*33f0*/  DEPBAR.LE SB0, 0x0 ;  /* 0x000080000000791a */ /* 0x000fe80000000000 */
[----:B------:R-:W-:Y:S01]  /*3400*/  BAR.SYNC.DEFER_BLOCKING 0x0 ;  /* 0x0000000000007b1d */ /* 0x000fe20000010000 */
[C---:B------:R-:W-:Y:S02]  /*3410*/  IADD3 R82, PT, PT, R88.reuse, 0x18, RZ ;  /* 0x0000001858527810 */ /* 0x040fe40007ffe0ff */
[----:B------:R-:W-:Y:S02]  /*3420*/  IADD3 R88, PT, PT, R88, 0x17, RZ ;  /* 0x0000001758587810 */ /* 0x000fe40007ffe0ff */
[----:B------:R-:W-:Y:S02]  /*3430*/  IABS R77, R77 ;  /* 0x0000004d004d7213 */ /* 0x000fe40000000000 */
[----:B------:R-:W-:Y:S02]  /*3440*/  IABS R76, R76 ;  /* 0x0000004c004c7213 */ /* 0x000fe40000000000 */
[----:B------:R-:W-:Y:S02]  /*3450*/  IABS R83, R83 ;  /* 0x0000005300537213 */ /* 0x000fe40000000000 */
[----:B------:R-:W-:Y:S02]  /*3460*/  IABS R82, R82 ;  /* 0x0000005200527213 */ /* 0x000fe40000000000 */
[----:B------:R-:W-:Y:S02]  /*3470*/  IABS R88, R88 ;  /* 0x0000005800587213 */ /* 0x000fe40000000000 */
[----:B------:R-:W-:Y:S02]  /*3480*/  I2FP.F32.S32 R77, R77 ;  /* 0x0000004d004d7245 */ /* 0x000fe40000201400 */
[----:B------:R-:W-:Y:S02]  /*3490*/  I2FP.F32.S32 R76, R76 ;  /* 0x0000004c004c7245 */ /* 0x000fe40000201400 */
[----:B------:R-:W-:Y:S02]  /*34a0*/  IABS R72, R72 ;  /* 0x0000004800487213 */ /* 0x000fe40000000000 */
[----:B------:R-:W-:Y:S02]  /*34b0*/  I2FP.F32.S32 R83, R83 ;  /* 0x0000005300537245 */ /* 0x000fe40000201400 */
[----:B------:R-:W-:Y:S01]  /*34c0*/  I2FP.F32.S32 R82, R82 ;  /* 0x0000005200527245 */ /* 0x000fe20000201400 */
[----:B------:R-:W-:Y:S01]  /*34d0*/  LDSM.16.M88.4 R44, [R218] ;  /* 0x00000000da2c783b */ /* 0x000fe20000000200 */
[----:B------:R-:W-:Y:S02]  /*34e0*/  I2FP.F32.S32 R88, R88 ;  /* 0x0000005800587245 */ /* 0x000fe40000201400 */
[----:B------:R-:W-:Y:S01]  /*34f0*/  I2FP.F32.S32 R72, R72 ;  /* 0x0000004800487245 */ /* 0x000fe20000201400 */
[----:B------:R-:W2:Y:S04]  /*3500*/  LDSM.16.M88.4 R48, [R219+0x10000] ;  /* 0x01000000db30783b */ /* 0x000ea80000000200 */
[----:B------:R-:W-:Y:S04]  /*3510*/  LDSM.16.M88.4 R52, [R220] ;  /* 0x00000000dc34783b */ /* 0x000fe80000000200 */
[----:B------:R-:W4:Y:S04]  /*3520*/  LDSM.16.M88.4 R56, [R3+0x10000] ;  /* 0x010000000338783b */ /* 0x000f280000000200 */
[----:B------:R-:W-:Y:S04]  /*3530*/  LDSM.16.M88.4 R60, [R217] ;  /* 0x00000000d93c783b */ /* 0x000fe80000000200 */
[----:B------:R-:W3:Y:S04]  /*3540*/  LDSM.16.M88.4 R64, [R2+0x10000] ;  /* 0x010000000240783b */ /* 0x000ee80000000200 */
[----:B-----5:R-:W5:Y:S04]  /*3550*/  LDG.E R69, desc[UR34][R70.64] ;  /* 0x0000002246457981 */ /* 0x020f68000c1e1900 */
[----:B-1----:R1:W5:Y:S01]  /*3560*/  LDG.E R68, desc[UR34][R70.64+0x20] ;  /* 0x0000202246447981 */ /* 0x002362000c1e1900 */
[C---:B--2---:R-:W-:Y:S08]  /*3570*/  HMMA.16816.F32.BF16 R4, R44.reuse, R48, RZ ;  /* 0x000000302c04723c */ /* 0x044ff000000418ff */
[----:B------:R-:W-:Y:S01]  /*3580*/  HMMA.16816.F32.BF16 R8, R44, R50, RZ ;  /* 0x000000322c08723c */ /* 0x000fe200000418ff */
[----:B------:R-:W-:Y:S04]  /*3590*/  LDSM.16.M88.4 R44, [R216] ;  /* 0x00000000d82c783b */ /* 0x000fe80000000200 */
        /* <DEDUP_REMOVED lines=50> */
[----:B------:R-:W-:Y:S11]  /*38c0*/  HMMA.16816.F32.BF16 R8, R52, R58, R8 ;  /* 0x0000003a3408723c */ /* 0x000ff60000041808 */
[----:B------:R-:W-:Y:S01]  /*38d0*/  @!UPT UIADD3 URZ, UPT, UPT, URZ, URZ, URZ ;  /* 0x000000fffffff290 */ /* 0x000fe2000fffe0ff */
[C---:B---3--:R-:W-:Y:S08]  /*38e0*/  HMMA.16816.F32.BF16 R4, R60.reuse, R64, R4 ;  /* 0x000000403c04723c */ /* 0x048ff00000041804 */
[----:B------:R-:W-:Y:S11]  /*38f0*/  HMMA.16816.F32.BF16 R8, R60, R66, R8 ;  /* 0x000000423c08723c */ /* 0x000ff60000041808 */
[----:B------:R-:W-:Y:S01]  /*3900*/  @!UPT UIADD3 URZ, UPT, UPT, URZ, URZ, URZ ;  /* 0x000000fffffff290 */ /* 0x000fe2000fffe0ff */
[C---:B--2---:R-:W-:Y:S08]  /*3910*/  HMMA.16816.F32.BF16 R4, R44.reuse, R48, R4 ;  /* 0x000000302c04723c */ /* 0x044ff00000041804 */
[----:B------:R-:W-:Y:S11]  /*3920*/  HMMA.16816.F32.BF16 R8, R44, R50, R8 ;  /* 0x000000322c08723c */ /* 0x000ff60000041808 */
[----:B------:R-:W-:Y:S01]  /*3930*/  FMUL.FTZ R85, R4, UR13 ;  /* 0x0000000d04557c20 */ /* 0x000fe20008410000 */
[----:B-1----:R-:W-:Y:S01]  /*3940*/  FMUL.FTZ R70, R6, UR13 ;  /* 0x0000000d06467c20 */ /* 0x002fe20008410000 */
        /* <DEDUP_REMOVED lines=9> */
[----:B-1----:R-:W-:Y:S01]  /*39e0*/  FFMA.FTZ R81, -R85, R85, 1 ;  /* 0x3f80000055517423 */ /* 0x002fe20000010155 */
[----:B------:R-:W-:Y:S03]  /*39f0*/  FFMA.FTZ R85, R76, -UR14, R85 ;  /* 0x8000000e4c557c23 */ /* 0x000fe60008010055 */
[----:B------:R-:W-:Y:S05]  /*3a00*/  FMUL.FTZ R81, R81, UR13 ;  /* 0x0000000d51517c20 */ /* 0x000fea0008410000 */
[----:B------:R-:W1:Y:S01]  /*3a10*/  MUFU.TANH R71, R71 ;  /* 0x0000004700477308 */ /* 0x000e620000002400 */
[----:B--2---:R-:W-:Y:S01]  /*3a20*/  FFMA.FTZ R84, R77, -UR14, R70 ;  /* 0x8000000e4d547c23 */ /* 0x004fe20008010046 */
[----:B------:R-:W-:Y:S04]  /*3a30*/  FFMA.FTZ R80, -R70, R70, 1 ;  /* 0x3f80000046507423 */ /* 0x000fe80000010146 */
[----:B------:R-:W-:Y:S04]  /*3a40*/  FMUL.FTZ R80, R80, UR13 ;  /* 0x0000000d50507c20 */ /* 0x000fe80008410000 */
[----:B------:R-:W2:Y:S01]  /*3a50*/  MUFU.TANH R75, R75 ;  /* 0x0000004b004b7308 */ /* 0x000ea20000002400 */
[----:B---3--:R-:W-:Y:S01]  /*3a60*/  FFMA.FTZ R83, R83, -UR14, R78 ;  /* 0x8000000e53537c23 */ /* 0x008fe2000801004e */
[----:B------:R-:W-:Y:S04]  /*3a70*/  FFMA.FTZ R78, -R78, R78, 1 ;  /* 0x3f8000004e4e7423 */ /* 0x000fe8000001014e */
[----:B------:R-:W-:Y:S04]  /*3a80*/  FMUL.FTZ R78, R78, UR13 ;  /* 0x0000000d4e4e7c20 */ /* 0x000fe80008410000 */
[----:B------:R-:W3:Y:S01]  /*3a90*/  MUFU.TANH R73, R73 ;  /* 0x0000004900497308 */ /* 0x000ee20000002400 */
[----:B-1----:R-:W-:Y:S01]  /*3aa0*/  FFMA.FTZ R76, R76, -UR14, R71 ;  /* 0x8000000e4c4c7c23 */ /* 0x002fe20008010047 */
[----:B------:R-:W-:Y:S04]  /*3ab0*/  FFMA.FTZ R71, -R71, R71, 1 ;  /* 0x3f80000047477423 */ /* 0x000fe80000010147 */
[----:B------:R-:W-:Y:S04]  /*3ac0*/  FMUL.FTZ R71, R71, UR13 ;  /* 0x0000000d47477c20 */ /* 0x000fe80008410000 */
[----:B------:R-:W1:Y:S01]  /*3ad0*/  MUFU.TANH R74, R74 ;  /* 0x0000004a004a7308 */ /* 0x000e620000002400 */
[----:B--2---:R-:W-:Y:S01]  /*3ae0*/  FFMA.FTZ R82, R82, -UR14, R75 ;  /* 0x8000000e52527c23 */ /* 0x004fe2000801004b */
[----:B------:R-:W-:Y:S04]  /*3af0*/  FFMA.FTZ R75, -R75, R75, 1 ;  /* 0x3f8000004b4b7423 */ /* 0x000fe8000001014b */
[----:B------:R-:W-:Y:S04]  /*3b00*/  FMUL.FTZ R75, R75, UR13 ;  /* 0x0000000d4b4b7c20 */ /* 0x000fe80008410000 */
[----:B------:R-:W2:Y:S01]  /*3b10*/  MUFU.TANH R87, R87 ;  /* 0x0000005700577308 */ /* 0x000ea20000002400 */
[----:B---3--:R-:W-:Y:S01]  /*3b20*/  FFMA.FTZ R77, R88, -UR14, R73 ;  /* 0x8000000e584d7c23 */ /* 0x008fe20008010049 */
[----:B------:R-:W-:Y:S04]  /*3b30*/  FFMA.FTZ R73, -R73, R73, 1 ;  /* 0x3f80000049497423 */ /* 0x000fe80000010149 */
[----:B------:R-:W-:Y:S01]  /*3b40*/  FMUL.FTZ R73, R73, UR13 ;  /* 0x0000000d49497c20 */ /* 0x000fe20008410000 */
[----:B-1----:R-:W-:Y:S01]  /*3b50*/  FFMA.FTZ R79, -R74, R74, 1 ;  /* 0x3f8000004a4f7423 */ /* 0x002fe2000001014a */
[C---:B------:R-:W-:Y:S03]  /*3b60*/  FFMA.FTZ R74, R72.reuse, -UR14, R74 ;  /* 0x8000000e484a7c23 */ /* 0x040fe6000801004a */
[----:B------:R-:W-:Y:S01]  /*3b70*/  FMUL.FTZ R79, R79, UR13 ;  /* 0x0000000d4f4f7c20 */ /* 0x000fe20008410000 */
[----:B--2---:R-:W-:Y:S01]  /*3b80*/  FFMA.FTZ R70, -R87, R87, 1 ;  /* 0x3f80000057467423 */ /* 0x004fe20000010157 */
[----:B------:R-:W-:Y:S03]  /*3b90*/  FFMA.FTZ R72, R72, -UR14, R87 ;  /* 0x8000000e48487c23 */ /* 0x000fe60008010057 */
[----:B------:R-:W-:Y:S01]  /*3ba0*/  FMUL.FTZ R70, R70, UR13 ;  /* 0x0000000d46467c20 */ /* 0x000fe20008410000 */
        /* <DEDUP_REMOVED lines=14> */
.L_x_484:
        /* <DEDUP_REMOVED lines=52> */
.L_x_485:
        /* <DEDUP_REMOVED lines=19> */
[----:B------:R-:W-:Y:S07]  /*4100*/  IMAD.MOV.U32 R76, RZ, RZ, 0x240 ;  /* 0x00000240ff4c7424 */ /* 0x000fee00078e00ff */
[----:B------:R-:W2:Y:S01]  /*4110*/  MUFU.EX2 R67, R67 ;  /* 0x0000004300437308 */ /* 0x000ea20000000800 */
[----:B------:R-:W-:Y:S09]  /*4120*/  @UP0 UIADD3 UR25, UP1, UPT, UR52, -0x100, URZ ;  /* 0xffffff0034190890 */ /* 0x000ff2000ff3e0ff */
[----:B------:R-:W-:Y:S01]  /*4130*/  MUFU.EX2 R66, R66 ;  /* 0x0000004200427308 */ /* 0x000fe20000000800 */
[----:B------:R-:W-:Y:S02]  /*4140*/  @UP0 UIADD3.X UR15, UPT, UPT, UR53, -0x1, URZ, UP1, !UPT ;  /* 0xffffffff350f0890 */ /* 0x000fe40008ffe4ff */
[----:B------:R-:W-:Y:S07]  /*4150*/  @UP0 UIADD3 UR16, UP1, UPT, UR16, -0x100, URZ ;  /* 0xffffff0010100890 */ /* 0x000fee000ff3e0ff */
        /* <DEDUP_REMOVED lines=19> */
[----:B------:R-:W-:Y:S01]  /*4290*/  LOP3.LUT R64, R90, 0x20, RZ, 0xc0, !PT ;  /* 0x000000205a407812 */ /* 0x000fe200078ec0ff */
[----:B------:R-:W-:Y:S01]  /*42a0*/  @P1 VIADD R58, R218, 0xffffffc0 ;  /* 0xffffffc0da3a1836 */ /* 0x000fe20000000000 */
[----:B------:R-:W-:Y:S02]  /*42b0*/  LOP3.LUT R60, R77, R60, RZ, 0xfc, !PT ;  /* 0x0000003c4d3c7212 */ /* 0x000fe400078efcff */
[----:B------:R-:W-:Y:S02]  /*42c0*/  SEL R76, R76, 0x1c0, !P1 ;  /* 0x000001c04c4c7807 */ /* 0x000fe40004800000 */
[C---:B------:R-:W-:Y:S02]  /*42d0*/  LEA R83, R60.reuse, UR36, 0x1 ;  /* 0x000000243c537c11 */ /* 0x040fe4000f8e08ff */
[----:B--2---:R-:W-:Y:S02]  /*42e0*/  F2FP.BF16.F32.PACK_AB R87, R67, R74 ;  /* 0x0000004a4357723e */ /* 0x004fe400000010ff */
[----:B------:R-:W-:Y:S01]  /*42f0*/  LEA R60, R60, UR4, 0x1 ;  /* 0x000000043c3c7c11 */ /* 0x000fe2000f8e08ff */
[----:B------:R-:W-:Y:S01]  /*4300*/  IMAD.IADD R77, R83, 0x1, -R64 ;  /* 0x00000001534d7824 */ /* 0x000fe200078e0a40 */
[----:B---3--:R-:W-:Y:S01]  /*4310*/  F2FP.BF16.F32.PACK_AB R85, R63, R66 ;  /* 0x000000423f55723e */ /* 0x008fe200000010ff */
[----:B------:R-:W-:Y:S01]  /*4320*/  IMAD.IADD R64, R83, 0x1, R76 ;  /* 0x0000000153407824 */ /* 0x000fe200078e024c */
[----:B----4-:R-:W-:Y:S01]  /*4330*/  F2FP.BF16.F32.PACK_AB R82, R65, R72 ;  /* 0x000000484152723e */ /* 0x010fe200000010ff */
[----:B------:R-:W-:Y:S01]  /*4340*/  STS [R60+0x15000], R87 ;  /* 0x015000573c007388 */ /* 0x000fe20000000800 */
[----:B------:R-:W-:Y:S01]  /*4350*/  F2FP.BF16.F32.PACK_AB R83, R61, R62 ;  /* 0x0000003e3d53723e */ /* 0x000fe200000010ff */
[----:B------:R-:W-:Y:S01]  /*4360*/  IMAD.IADD R76, R76, 0x1, R77 ;  /* 0x000000014c4c7824 */ /* 0x000fe200078e024d */
[----:B------:R-:W-:Y:S01]  /*4370*/  LOP3.LUT P0, RZ, R222, 0x2, RZ, 0xc0, !PT ;  /* 0x00000002deff7812 */ /* 0x000fe2000780c0ff */
[----:B------:R-:W-:Y:S01]  /*4380*/  STS [R64], R85 ;  /* 0x0000005540007388 */ /* 0x000fe20000000800 */
[----:B------:R-:W-:Y:S02]  /*4390*/  SHF.R.U32.HI R223, RZ, 0x2, R222 ;  /* 0x00000002ffdf7819 */ /* 0x000fe400000116de */
[----:B------:R-:W-:Y:S01]  /*43a0*/  SEL R59, R59, 0xffffffe0, !P0 ;  /* 0xffffffe03b3b7807 */ /* 0x000fe20004000000 */
[----:B------:R-:W-:Y:S01]  /*43b0*/  STS [R77+0x10], R82 ;  /* 0x000010524d007388 */ /* 0x000fe20000000800 */
[----:B------:R-:W-:Y:S02]  /*43c0*/  LOP3.LUT R88, R88, 0x20, RZ, 0xc0, !PT ;  /* 0x0000002058587812 */ /* 0x000fe400078ec0ff */
[----:B------:R-:W-:Y:S01]  /*43d0*/  LOP3.LUT R240, R221, 0x38, RZ, 0xc0, !PT ;  /* 0x00000038ddf07812 */ /* 0x000fe200078ec0ff */
[----:B------:R-:W-:Y:S01]  /*43e0*/  STS [R76+0x10], R83 ;  /* 0x000010534c007388 */ /* 0x000fe20000000800 */
[C---:B------:R-:W-:Y:S01]  /*43f0*/  IMAD.IADD R220, R59.reuse, 0x1, R218 ;  /* 0x000000013bdc7824 */ /* 0x040fe200078e02da */
[----:B------:R-:W-:Y:S01]  /*4400*/  LOP3.LUT R89, R88, 0x18, R89, 0xf8, !PT ;  /* 0x0000001858597812 */ /* 0x000fe200078ef859 */
[----:B------:R-:W-:Y:S01]  /*4410*/  IMAD.IADD R57, R59, 0x1, R58 ;  /* 0x000000013b397824 */ /* 0x000fe200078e023a */
[----:B------:R-:W1:Y:S08]  /*4420*/  LDSM.16.M88.4 R44, [R218+0x8000] ;  /* 0x00800000da2c783b */ /* 0x000e700000000200 */
[----:B------:R-:W2:Y:S08]  /*4430*/  LDSM.16.M88.4 R48, [R220+0x8000] ;  /* 0x00800000dc30783b */ /* 0x000eb00000000200 */
[----:B------:R-:W3:Y:S01]  /*4440*/  LDSM.16.M88.4 R52, [R58+0x8000] ;  /* 0x008000003a34783b */ /* 0x000ee20000000200 */
        /* <DEDUP_REMOVED lines=40> */
[----:B------:R-:W-:Y:S03]  /*46d0*/  HMMA.16816.F32.BF16 R8, R48, R186, R8 ;  /* 0x000000ba3008723c */ /* 0x000fe60000041808 */
[----:B------:R-:W-:Y:S01]  /*46e0*/  LOP3.LUT R49, R91, 0xe0, RZ, 0xc0, !PT ;  /* 0x000000e05b317812 */ /* 0x000fe200078ec0ff */
[----:B------:R-:W-:Y:S03]  /*46f0*/  IMAD.SHL.U32 R48, R222, 0x100, RZ ;  /* 0x00000100de307824 */ /* 0x000fe600078e00ff */
[----:B------:R-:W-:Y:S05]  /*4700*/  LOP3.LUT R56, R49, 0x100, R56, 0xf8, !PT ;  /* 0x0000010031387812 */ /* 0x000fea00078ef838 */
[C---:B---3--:R-:W-:Y:S08]  /*4710*/  HMMA.16816.F32.BF16 R4, R52.reuse, R188, R4 ;  /* 0x000000bc3404723c */ /* 0x048ff00000041804 */
[----:B------:R-:W-:Y:S11]  /*4720*/  HMMA.16816.F32.BF16 R8, R52, R190, R8 ;  /* 0x000000be3408723c */ /* 0x000ff60000041808 */
[----:B------:R-:W-:Y:S01]  /*4730*/  @!UPT UIADD3 URZ, UPT, UPT, URZ, URZ, URZ ;  /* 0x000000fffffff290 */ /* 0x000fe2000fffe0ff */
[C---:B-1----:R-:W-:Y:S08]  /*4740*/  HMMA.16816.F32.BF16 R4, R44.reuse, R192, R4 ;  /* 0x000000c02c04723c */ /* 0x042ff00000041804 */
[----:B------:R-:W-:Y:S03]  /*4750*/  HMMA.16816.F32.BF16 R8, R44, R194, R8 ;  /* 0x000000c22c08723c */ /* 0x000fe60000041808 */
[----:B------:R-:W-:Y:S02]  /*4760*/  LOP3.LUT R46, R92, 0x1c0, RZ, 0xc0, !PT ;  /* 0x000001c05c2e7812 */ /* 0x000fe400078ec0ff */
[----:B------:R-:W-:Y:S02]  /*4770*/  LOP3.LUT R44, R222, 0x8, RZ, 0xc0, !PT ;  /* 0x00000008de2c7812 */ /* 0x000fe400078ec0ff */
[----:B------:R-:W-:Y:S02]  /*4780*/  SHF.R.U32.HI R47, RZ, 0x3, R56 ;  /* 0x00000003ff2f7819 */ /* 0x000fe40000011638 */
[----:B------:R-:W-:Y:S02]  /*4790*/  LOP3.LUT R45, R92, 0x200, RZ, 0xc0, !PT ;  /* 0x000002005c2d7812 */ /* 0x000fe400078ec0ff */
        /* <DEDUP_REMOVED lines=8> */
[----:B------:R-:W-:Y:S01]  /*4820*/  FMUL.FTZ R74, R81, R74 ;  /* 0x0000004a514a7220 */ /* 0x000fe20000410000 */
[----:B------:R-:W-:Y:S01]  /*4830*/  FMUL.FTZ R79, R79, R82 ;  /* 0x000000524f4f7220 */ /* 0x000fe20000410000 */
        /* <DEDUP_REMOVED lines=19> */
[----:B------:R-:W-:Y:S02]  /*4970*/  LOP3.LUT R46, R46, 0x38, R223, 0xf8, !PT ;  /* 0x000000382e2e7812 */ /* 0x000fe400078ef8df */
[----:B------:R-:W-:Y:S01]  /*4980*/  F2FP.BF16.F32.PACK_AB R81, R61, R62 ;  /* 0x0000003e3d51723e */ /* 0x000fe200000010ff */
[----:B------:R-:W-:Y:S01]  /*4990*/  STS [R77+-0xff0], R78 ;  /* 0xfff0104e4d007388 */ /* 0x000fe20000000800 */
[----:B------:R-:W-:Y:S02]  /*49a0*/  LOP3.LUT R45, R45, 0x1000, R48, 0xf8, !PT ;  /* 0x000010002d2d7812 */ /* 0x000fe400078ef830 */
[----:B------:R-:W-:Y:S01]  /*49b0*/  LOP3.LUT R46, R46, 0x38, R221, 0x78, !PT ;  /* 0x000000382e2e7812 */ /* 0x000fe200078e78dd */
[----:B------:R-:W-:Y:S01]  /*49c0*/  STS [R76+-0xff0], R81 ;  /* 0xfff010514c007388 */ /* 0x000fe20000000800 */
[----:B------:R-:W-:Y:S02]  /*49d0*/  LOP3.LUT R47, R44, 0x38, R47, 0x78, !PT ;  /* 0x000000382c2f7812 */ /* 0x000fe400078e782f */
[----:B------:R-:W-:Y:S01]  /*49e0*/  LOP3.LUT R45, R45, R46, RZ, 0xfc, !PT ;  /* 0x0000002e2d2d7212 */ /* 0x000fe200078efcff */
[----:B------:R-:W-:Y:S01]  /*49f0*/  BAR.SYNC.DEFER_BLOCKING 0x0 ;  /* 0x0000000000007b1d */ /* 0x000fe20000010000 */
[----:B------:R-:W-:Y:S02]  /*4a00*/  LOP3.LUT R47, R47, R56, RZ, 0x3c, !PT ;  /* 0x000000382f2f7212 */ /* 0x000fe400078e3cff */
[----:B------:R-:W-:Y:S02]  /*4a10*/  LEA R224, R45, UR4, 0x1 ;  /* 0x000000042de07c11 */ /* 0x000fe4000f8e08ff */
[C---:B------:R-:W-:Y:S02]  /*4a20*/  LEA R225, R47.reuse, UR4, 0x1 ;  /* 0x000000042fe17c11 */ /* 0x040fe4000f8e08ff */
[----:B------:R-:W-:Y:S05]  /*4a30*/  LEA R65, R47, UR36, 0x1 ;  /* 0x000000242f417c11 */ /* 0x000fea000f8e08ff */
[C---:B------:R-:W-:Y:S02]  /*4a40*/  VIADD R93, R65.reuse, 0x20 ;  /* 0x00000020415d7836 */ /* 0x040fe40000000000 */
[----:B------:R-:W-:Y:S01]  /*4a50*/  @P1 VIADD R93, R65, 0xffffffe0 ;  /* 0xffffffe0415d1836 */ /* 0x000fe20000000000 */
        /* <DEDUP_REMOVED lines=43> */
[-C--:B------:R-:W-:Y:S05]  /*4d10*/  HMMA.16816.F32.BF16 R12, R44, R52.reuse, R12 ;  /* 0x000000342c0c723c */ /* 0x080fea000004180c */
[----:B------:R-:W-:Y:S02]  /*4d20*/  LOP3.LUT R49, R49, 0x38, R90, 0x78, !PT ;  /* 0x0000003831317812 */ /* 0x000fe400078e785a */
[----:B------:R-:W-:Y:S01]  /*4d30*/  LOP3.LUT R50, R89, 0x1c0, R92, 0xf8, !PT ;  /* 0x000001c059327812 */ /* 0x000fe200078ef85c */
[C---:B----4-:R-:W-:Y:S04]  /*4d40*/  HMMA.16816.F32.BF16 R16, R56.reuse, R52, R16 ;  /* 0x000000343810723c */ /* 0x050fe80000041810 */
        /* <DEDUP_REMOVED lines=76> */
.L_x_486:
        /* <DEDUP_REMOVED lines=348> */
.L_x_487:
        /* <DEDUP_REMOVED lines=124> */
.L_x_489:
[----:B------:R-:W3:Y:S01]  /*6f90*/  LDCU.64 UR10, c[0x0][0x5c0] ;  /* 0x0000b800ff0a77ac */ /* 0x000ee20008000a00 */
[----:B------:R-:W-:-:S04]  /*6fa0*/  UIADD3 UR8, UPT, UPT, UR39, UR40, URZ ;  /* 0x0000002827087290 */ /* 0x000fc8000fffe0ff */
[----:B---3--:R-:W-:Y:S02]  /*6fb0*/  UIMAD.WIDE.U32 UR16, UR8, UR10, URZ ;  /* 0x0000000a081072a5 */ /* 0x008fe4000f8e00ff */
[----:B------:R-:W-:-:S04]  /*6fc0*/  UIMAD UR8, UR8, UR11, URZ ;  /* 0x0000000b080872a4 */ /* 0x000fc8000f8e02ff */
[----:B------:R-:W-:-:S06]  /*6fd0*/  UIADD3 UR8, UPT, UPT, UR17, UR8, URZ ;  /* 0x0000000811087290 */ /* 0x000fcc000fffe0ff */
[----:B------:R-:W-:Y:S02]  /*6fe0*/  MOV R7, UR8 ;  /* 0x0000000800077c02 */ /* 0x000fe40008000f00 */
.L_x_490:
        /* <DEDUP_REMOVED lines=12> */
.L_x_491:
[----:B------:R-:W3:Y:S01]  /*70b0*/  LDCU.64 UR8, c[0x0][0x5c8] ;  /* 0x0000b900ff0877ac */ /* 0x000ee20008000a00 */
[----:B------:R-:W-:-:S04]  /*70c0*/  UIADD3 UR12, UPT, UPT, UR39, UR40, URZ ;  /* 0x00000028270c7290 */ /* 0x000fc8000fffe0ff */
[----:B---3--:R-:W-:Y:S02]  /*70d0*/  UIMAD.WIDE.U32 UR30, UR12, UR8, URZ ;  /* 0x000000080c1e72a5 */ /* 0x008fe4000f8e00ff */
[----:B------:R-:W-:-:S04]  /*70e0*/  UIMAD UR12, UR12, UR9, URZ ;  /* 0x000000090c0c72a4 */ /* 0x000fc8000f8e02ff */
[----:B------:R-:W-:-:S06]  /*70f0*/  UIADD3 UR12, UPT, UPT, UR31, UR12, URZ ;  /* 0x0000000c1f0c7290 */ /* 0x000fcc000fffe0ff */
[----:B------:R-:W-:-:S07]  /*7100*/  MOV R5, UR12 ;  /* 0x0000000c00057c02 */ /* 0x000fce0008000f00 */
.L_x_492:
        /* <DEDUP_REMOVED lines=11> */
[----:B------:R-:W-:Y:S01]  /*71c0*/  IMAD.U32 R44, RZ, RZ, UR8 ;  /* 0x00000008ff2c7e24 */ /* 0x000fe2000f8e00ff */
[----:B--2---:R-:W2:Y:S02]  /*71d0*/  LDS.128 R36, [R9+0x11000] ;  /* 0x0110000009247984 */ /* 0x004ea40000000c00 */
        /* <DEDUP_REMOVED lines=45> */
.L_x_467:
[----:B------:R-:W-:Y:S05]  /*74b0*/  BSYNC.RECONVERGENT B1 ;  /* 0x0000000000017941 */ /* 0x000fea0003800200 */
.L_x_451:
        /* <DEDUP_REMOVED lines=11> */
.L_x_494:
        /* <DEDUP_REMOVED lines=9> */
.L_x_2495:


//--------------------- .text._ZN5flash25flash_bwd_dot_do_o_kernelILb0E23Flash_bwd_kernel_traitsILi256ELi64ELi32ELi8ELi4ELi1ELi2ELb1ELb1EN7cutlass10bfloat16_tE19Flash_kernel_traitsILi256ELi64ELi32ELi8ES3_EEEEvNS_16Flash_bwd_paramsE --------------------------
	.section	.text._ZN5flash25flash_bwd_dot_do_o_kernelILb0E23Flash_bwd_kernel_traitsILi256ELi64ELi32ELi8ELi4ELi1ELi2ELb1ELb1EN7cutlass10bfloat16_tE19Flash_kernel_traitsILi256ELi64ELi32ELi8ES3_EEEEvNS_16Flash_bwd_paramsE,"ax",@progbits
	.align	128
        .global         _ZN5flash25flash_bwd_dot_do_o_kernelILb0E23Flash_bwd_kernel_traitsILi256ELi64ELi32ELi8ELi4ELi1ELi2ELb1ELb1EN7cutlass10bfloat16_tE19Flash_kernel_traitsILi256ELi64ELi32ELi8ES3_EEEEvNS_16Flash_bwd_paramsE
        .type           _ZN5flash25flash_bwd_dot_do_o_kernelILb0E23Flash_bwd_kernel_traitsILi256ELi64ELi32ELi8ELi4ELi1ELi2ELb1ELb1EN7cutlass10bfloat16_tE19Flash_kernel_traitsILi256ELi64ELi32ELi8ES3_EEEEvNS_16Flash_bwd_paramsE,@function
        .size           _ZN5flash25flash_bwd_dot_do_o_kernelILb0E23Flash_bwd_kernel_traitsILi256ELi64ELi32ELi8ELi4ELi1ELi2ELb1ELb1EN7cutlass10bfloat16_tE19Flash_kernel_traitsILi256ELi64ELi32ELi8ES3_EEEEvNS_16Flash_bwd_paramsE,(.L_x_2496 - _ZN5flash25flash_bwd_dot_do_o_kernelILb0E23Flash_bwd_kernel_traitsILi256ELi64ELi32ELi8ELi4ELi1ELi2ELb1ELb1EN7cutlass10bfloat16_tE19Flash_kernel_traitsILi256ELi64ELi32ELi8ES3_EEEEvNS_16Flash_bwd_paramsE)
        .other          _ZN5flash25flash_bwd_dot_do_o_kernelILb0E23Flash_bwd_kernel_traitsILi256ELi64ELi32ELi8ELi4ELi1ELi2ELb1ELb1EN7cutlass10bfloat16_tE19Flash_kernel_traitsILi256ELi64ELi32ELi8ES3_EEEEvNS_16Flash_bwd_paramsE,@"STO_CUDA_ENTRY STV_DEFAULT"
_ZN5flash25flash_bwd_dot_do_o_kernelILb0E23Flash_bwd_kernel_traitsILi256ELi64ELi32ELi8ELi4ELi1ELi2ELb1ELb1EN7cutlass10bfloat16_tE19Flash_kernel_traitsILi256ELi64ELi32ELi8ES3_EEEEvNS_16Flash_bwd_paramsE:
.text._ZN5flash25flash_bwd_dot_do_o_kernelILb0E23Flash_bwd_kernel_traitsILi256ELi64ELi32ELi8ELi4ELi1ELi2ELb1ELb1EN7cutlass10bfloat16_tE19Flash_kernel_traitsILi256ELi64ELi32ELi8ES3_EEEEvNS_16Flash_bwd_paramsE:
[----:B------:R-:W-:Y:S08]  /*0000*/  LDC R1, c[0x0][0x37c] ;  /* 0x0000df00ff017b82 */ /* 0x000ff00000000800 */
[----:B------:R-:W0:Y:S01]  /*0010*/  LDC.64 R2, c[0x0][0x460] ;  /* 0x00011800ff027b82 */ /* 0x000e220000000a00 */
[----:B------:R-:W1:Y:S01]  /*0020*/  S2R R7, SR_CTAID.Y ;  /* 0x0000000000077919 */ /* 0x000e620000002600 */
[----:B------:R-:W2:Y:S01]  /*0030*/  LDCU.64 UR6, c[0x0][0x358] ;  /* 0x00006b00ff0677ac */ /* 0x000ea20008000a00 */
[----:B------:R-:W-:Y:S01]  /*0040*/  IMAD.MOV.U32 R9, RZ, RZ, -0x1 ;  /* 0xffffffffff097424 */ /* 0x000fe200078e00ff */
[----:B0-----:R-:W-:-:S02]  /*0050*/  ISETP.NE.U32.AND P1, PT, R2, RZ, PT ;  /* 0x000000ff0200720c */ /* 0x001fc40003f25070 */
[----:B------:R-:W-:Y:S02]  /*0060*/  ISETP.NE.U32.AND P0, PT, R2, RZ, PT ;  /* 0x000000ff0200720c */ /* 0x000fe40003f05070 */
[C---:B------:R-:W-:Y:S02]  /*0070*/  ISETP.NE.AND.EX P1, PT, R3.reuse, RZ, PT, P1 ;  /* 0x000000ff0300720c */ /* 0x040fe40003f25310 */
[----:B------:R-:W-:-:S11]  /*0080*/  ISETP.NE.AND.EX P0, PT, R3, RZ, PT, P0 ;  /* 0x000000ff0300720c */ /* 0x000fd60003f05300 */
[----:B------:R-:W1:Y:S08]  /*0090*/  @P1 LDC.64 R4, c[0x0][0x460] ;  /* 0x00011800ff041b82 */ /* 0x000e700000000a00 */
[----:B------:R-:W0:Y:S01]  /*00a0*/  @P0 LDC.64 R2, c[0x0][0x460] ;  /* 0x00011800ff020b82 */ /* 0x000e220000000a00 */
[----:B-1----:R-:W-:-:S06]  /*00b0*/  @P1 IMAD.WIDE.U32 R4, R7, 0x4, R4 ;  /* 0x0000000407041825 */ /* 0x002fcc00078e0004 */
[----:B--2---:R-:W2:Y:S01]  /*00c0*/  @P1 LDG.E R4, desc[UR6][R4.64+0x4] ;  /* 0x0000040604041981 */ /* 0x004ea2000c1e1900 */
[----:B0-----:R-:W-:-:S05]  /*00d0*/  @P0 IMAD.WIDE.U32 R2, R7, 0x4, R2 ;  /* 0x0000000407020825 */ /* 0x001fca00078e0002 */
[----:B------:R-:W2:Y:S01]  /*00e0*/  @P0 LDG.E R9, desc[UR6][R2.64] ;  /* 0x0000000602090981 */ /* 0x000ea2000c1e1900 */
[----:B------:R-:W0:Y:S08]  /*00f0*/  S2UR UR4, SR_CTAID.X ;  /* 0x00000000000479c3 */ /* 0x000e300000002500 */
[----:B------:R-:W1:Y:S01]  /*0100*/  @!P1 LDC R0, c[0x0][0x434] ;  /* 0x00010d00ff009b82 */ /* 0x000e620000000800 */
[----:B0-----:R-:W-:Y:S01]  /*0110*/  USHF.L.U32 UR4, UR4, 0x6, URZ ;  /* 0x0000000604047899 */ /* 0x001fe200080006ff */
[----:B--2---:R-:W-:-:S05]  /*0120*/  @P1 IMAD.IADD R0, R4, 0x1, -R9 ;  /* 0x0000000104001824 */ /* 0x004fca00078e0a09 */
[----:B-1----:R-:W-:-:S13]  /*0130*/  ISETP.GT.AND P0, PT, R0, UR4, PT ;  /* 0x0000000400007c0c */ /* 0x002fda000bf04270 */
[----:B------:R-:W-:Y:S05]  /*0140*/  @!P0 EXIT ;  /* 0x000000000000894d */ /* 0x000fea0003800000 */
[----:B------:R-:W-:Y:S01]  /*0150*/  ISETP.NE.AND P0, PT, R9, -0x1, PT ;  /* 0xffffffff0900780c */ /* 0x000fe20003f05270 */
[----:B------:R-:W0:Y:S01]  /*0160*/  LDCU.U8 UR8, c[0x0][0x548] ;  /* 0x0000a900ff0877ac */ /* 0x000e220008000000 */
[----:B------:R-:W1:Y:S11]  /*0170*/  S2UR UR5, SR_CTAID.Z ;  /* 0x00000000000579c3 */ /* 0x000e760000002700 */
[----:B------:R-:W2:Y:S01]  /*0180*/  @!P0 LDC.64 R10, c[0x0][0x588] ;  /* 0x00016200ff0a8b82 */ /* 0x000ea20000000a00 */
[----:B0-----:R-:W-:-:S07]  /*0190*/  UISETP.NE.AND UP0, UPT, UR8, URZ, UPT ;  /* 0x000000ff0800728c */ /* 0x001fce000bf05270 */
[----:B------:R-:W0:Y:S08]  /*01a0*/  @!P0 LDC.64 R12, c[0x0][0x400] ;  /* 0x00010000ff0c8b82 */ /* 0x000e300000000a00 */
[----:B------:R-:W3:Y:S08]  /*01b0*/  @P0 LDC.64 R16, c[0x0][0x590] ;  /* 0x00016400ff100b82 */ /* 0x000ef00000000a00 */
[----:B------:R-:W4:Y:S01]  /*01c0*/  @P0 LDC.64 R18, c[0x0][0x408] ;  /* 0x00010200ff120b82 */ /* 0x000f220000000a00 */
[----:B--2---:R-:W-:-:S04]  /*01d0*/  @!P0 IMAD.WIDE.U32 R2, R7, R10, RZ ;  /* 0x0000000a07028225 */ /* 0x004fc800078e00ff */
[C---:B------:R-:W-:Y:S02]  /*01e0*/  @!P0 IMAD R14, R7.reuse, R11, R3 ;  /* 0x0000000b070e8224 */ /* 0x040fe400078e0203 */
[----:B------:R-:W-:Y:S02]  /*01f0*/  @!P0 IMAD.MOV.U32 R11, RZ, RZ, R2 ;  /* 0x000000ffff0b8224 */ /* 0x000fe400078e0002 */
[----:B0-----:R-:W-:-:S04]  /*0200*/  @!P0 IMAD.WIDE.U32 R4, R7, R12, RZ ;  /* 0x0000000c07048225 */ /* 0x001fc800078e00ff */
[----:B------:R-:W-:Y:S01]  /*0210*/  @!P0 IMAD R12, R7, R13, R5 ;  /* 0x0000000d070c8224 */ /* 0x000fe200078e0205 */
[----:B------:R-:W-:Y:S01]  /*0220*/  @!P0 MOV R73, R4 ;  /* 0x0000000400498202 */ /* 0x000fe20000000f00 */
[----:B---3--:R-:W-:-:S04]  /*0230*/  @P0 IMAD.WIDE.U32 R2, R9, R16, RZ ;  /* 0x0000001009020225 */ /* 0x008fc800078e00ff */
[C---:B------:R-:W-:Y:S02]  /*0240*/  @P0 IMAD R14, R9.reuse, R17, R3 ;  /* 0x00000011090e0224 */ /* 0x040fe400078e0203 */
[----:B------:R-:W-:Y:S02]  /*0250*/  @P0 IMAD.MOV.U32 R11, RZ, RZ, R2 ;  /* 0x000000ffff0b0224 */ /* 0x000fe400078e0002 */
[----:B----4-:R-:W-:-:S04]  /*0260*/  @P0 IMAD.WIDE.U32 R4, R9, R18, RZ ;  /* 0x0000001209040225 */ /* 0x010fc800078e00ff */
[----:B------:R-:W-:Y:S02]  /*0270*/  @P0 IMAD R12, R9, R19, R5 ;  /* 0x00000013090c0224 */ /* 0x000fe400078e0205 */
[----:B------:R-:W-:Y:S01]  /*0280*/  @P0 IMAD.MOV.U32 R73, RZ, RZ, R4 ;  /* 0x000000ffff490224 */ /* 0x000fe200078e0004 */
[----:B-1----:R-:W-:Y:S06]  /*0290*/  BRA.U !UP0, `(.L_x_495) ;  /* 0x0000000108247547 */ /* 0x002fec000b800000 */
[----:B------:R-:W0:Y:S01]  /*02a0*/  LDC R4, c[0x0][0x444] ;  /* 0x00011100ff047b82 */ /* 0x000e220000000800 */
[----:B------:R-:W-:-:S07]  /*02b0*/  ISETP.NE.AND P0, PT, R9, -0x1, PT ;  /* 0xffffffff0900780c */ /* 0x000fce0003f05270 */
[----:B------:R-:W1:Y:S08]  /*02c0*/  LDC R2, c[0x0][0x430] ;  /* 0x00010c00ff027b82 */ /* 0x000e700000000800 */
[----:B------:R-:W1:Y:S01]  /*02d0*/  LDC R3, c[0x0][0x454] ;  /* 0x00011500ff037b82 */ /* 0x000e620000000800 */
[----:B0-----:R-:W-:Y:S02]  /*02e0*/  @!P0 IMAD R9, R7, R4, RZ ;  /* 0x0000000407098224 */ /* 0x001fe400078e02ff */
[----:B-1----:R-:W-:-:S03]  /*02f0*/  IMAD R2, R2, 0x80, R3 ;  /* 0x0000008002027824 */ /* 0x002fc600078e0203 */
[----:B------:R-:W-:-:S05]  /*0300*/  LEA R3, R7, R9, 0x7 ;  /* 0x0000000907037211 */ /* 0x000fca00078e38ff */
[----:B------:R-:W-:Y:S01]  /*0310*/  IMAD R10, R2, UR5, R3 ;  /* 0x00000005020a7c24 */ /* 0x000fe2000f8e0203 */
[----:B------:R-:W-:Y:S06]  /*0320*/  BRA `(.L_x_496) ;  /* 0x0000000000107947 */ /* 0x000fec0003800000 */
.L_x_495:
[----:B------:R-:W0:Y:S08]  /*0330*/  LDC R10, c[0x0][0x3e0] ;  /* 0x0000f800ff0a7b82 */ /* 0x000e300000000800 */
[----:B------:R-:W1:Y:S01]  /*0340*/  LDC R3, c[0x0][0x444] ;  /* 0x00011100ff037b82 */ /* 0x000e620000000800 */
[----:B0-----:R-:W-:-:S04]  /*0350*/  IMAD R10, R7, R10, UR5 ;  /* 0x00000005070a7e24 */ /* 0x001fc8000f8e020a */
[----:B-1----:R-:W-:-:S07]  /*0360*/  IMAD R10, R10, R3, RZ ;  /* 0x000000030a0a7224 */ /* 0x002fce00078e02ff */
.L_x_496:
[----:B------:R-:W0:Y:S01]  /*0370*/  S2R R74, SR_TID.X ;  /* 0x00000000004a7919 */ /* 0x000e220000002100 */
[----:B------:R-:W1:Y:S01]  /*0380*/  LDC.64 R8, c[0x0][0x590] ;  /* 0x00016400ff087b82 */ /* 0x000e620000000a00 */
[----:B------:R-:W-:Y:S01]  /*0390*/  IMAD.MOV.U32 R69, RZ, RZ, RZ ;  /* 0x000000ffff457224 */ /* 0x000fe200078e00ff */
[----:B------:R-:W-:Y:S01]  /*03a0*/  BSSY.RECONVERGENT B0, `(.L_x_497) ;  /* 0x000003c000007945 */ /* 0x000fe20003800200 */
[----:B------:R-:W-:Y:S01]  /*03b0*/  HFMA2 R18, -RZ, RZ, 0, 0 ;  /* 0x00000000ff127431 */ /* 0x000fe200000001ff */
[----:B------:R-:W-:Y:S02]  /*03c0*/  CS2R R34, SRZ ;  /* 0x0000000000227805 */ /* 0x000fe4000001ff00 */
[----:B------:R-:W-:Y:S02]  /*03d0*/  CS2R R32, SRZ ;  /* 0x0000000000207805 */ /* 0x000fe4000001ff00 */
[----:B------:R-:W-:Y:S02]  /*03e0*/  CS2R R50, SRZ ;  /* 0x0000000000327805 */ /* 0x000fe4000001ff00 */
[----:B------:R-:W-:Y:S01]  /*03f0*/  CS2R R48, SRZ ;  /* 0x0000000000307805 */ /* 0x000fe2000001ff00 */
[----:B------:R-:W2:Y:S01]  /*0400*/  LDC.64 R16, c[0x0][0x598] ;  /* 0x00016600ff107b82 */ /* 0x000ea20000000a00 */
[----:B------:R-:W-:-:S02]  /*0410*/  CS2R R66, SRZ ;  /* 0x0000000000427805 */ /* 0x000fc4000001ff00 */
[----:B------:R-:W-:Y:S02]  /*0420*/  CS2R R64, SRZ ;  /* 0x0000000000407805 */ /* 0x000fe4000001ff00 */
[----:B------:R-:W-:Y:S02]  /*0430*/  CS2R R22, SRZ ;  /* 0x0000000000167805 */ /* 0x000fe4000001ff00 */
[----:B------:R-:W-:Y:S02]  /*0440*/  CS2R R20, SRZ ;  /* 0x0000000000147805 */ /* 0x000fe4000001ff00 */
[----:B------:R-:W-:Y:S02]  /*0450*/  CS2R R26, SRZ ;  /* 0x00000000001a7805 */ /* 0x000fe4000001ff00 */
[----:B------:R-:W-:Y:S02]  /*0460*/  CS2R R24, SRZ ;  /* 0x0000000000187805 */ /* 0x000fe4000001ff00 */
[----:B------:R-:W-:Y:S01]  /*0470*/  CS2R R54, SRZ ;  /* 0x0000000000367805 */ /* 0x000fe2000001ff00 */
[----:B------:R-:W3:Y:S01]  /*0480*/  LDC.64 R2, c[0x0][0x408] ;  /* 0x00010200ff027b82 */ /* 0x000ee20000000a00 */
[----:B------:R-:W-:-:S07]  /*0490*/  CS2R R52, SRZ ;  /* 0x0000000000347805 */ /* 0x000fce000001ff00 */
[----:B------:R-:W4:Y:S01]  /*04a0*/  LDC.64 R70, c[0x0][0x410] ;  /* 0x00010400ff467b82 */ /* 0x000f220000000a00 */
[----:B0-----:R-:W-:Y:S01]  /*04b0*/  IMAD.SHL.U32 R68, R74, 0x8, RZ ;  /* 0x000000084a447824 */ /* 0x001fe200078e00ff */
[----:B------:R-:W-:-:S04]  /*04c0*/  SHF.R.U32.HI R75, RZ, 0x3, R74 ;  /* 0x00000003ff4b7819 */ /* 0x000fc8000001164a */
[----:B------:R-:W-:-:S04]  /*04d0*/  LOP3.LUT R68, R68, 0x38, RZ, 0xc0, !PT ;  /* 0x0000003844447812 */ /* 0x000fc800078ec0ff */
[----:B------:R-:W-:Y:S01]  /*04e0*/  LOP3.LUT R76, R68, 0x40, RZ, 0xfc, !PT ;  /* 0x00000040444c7812 */ /* 0x000fe200078efcff */
[----:B-1----:R-:W-:Y:S01]  /*04f0*/  IMAD.WIDE.U32 R4, R8, UR4, R68 ;  /* 0x0000000408047c25 */ /* 0x002fe2000f8e0044 */
[C---:B------:R-:W-:Y:S02]  /*0500*/  LOP3.LUT R77, R68.reuse, 0x80, RZ, 0xfc, !PT ;  /* 0x00000080444d7812 */ /* 0x040fe400078efcff */
[----:B------:R-:W-:Y:S01]  /*0510*/  LOP3.LUT R78, R68, 0xc0, RZ, 0xfc, !PT ;  /* 0x000000c0444e7812 */ /* 0x000fe200078efcff */
[----:B------:R-:W-:Y:S01]  /*0520*/  IMAD R5, R9, UR4, R5 ;  /* 0x0000000409057c24 */ /* 0x000fe2000f8e0205 */
[----:B------:R-:W-:Y:S01]  /*0530*/  IADD3 R4, P0, PT, R11, R4, RZ ;  /* 0x000000040b047210 */ /* 0x000fe20007f1e0ff */
[----:B---3--:R-:W-:-:S04]  /*0540*/  IMAD.WIDE.U32 R6, R2, UR4, R68 ;  /* 0x0000000402067c25 */ /* 0x008fc8000f8e0044 */
[----:B------:R-:W-:Y:S01]  /*0550*/  IMAD.X R5, R14, 0x1, R5, P0 ;  /* 0x000000010e057824 */ /* 0x000fe200000e0605 */
[----:B------:R-:W-:Y:S01]  /*0560*/  IADD3 R72, P1, PT, R73, R6, RZ ;  /* 0x0000000649487210 */ /* 0x000fe20007f3e0ff */
[----:B------:R-:W-:Y:S01]  /*0570*/  IMAD R7, R3, UR4, R7 ;  /* 0x0000000403077c24 */ /* 0x000fe2000f8e0207 */
[----:B------:R-:W-:Y:S01]  /*0580*/  CS2R R14, SRZ ;  /* 0x00000000000e7805 */ /* 0x000fe2000001ff00 */
[----:B--2---:R-:W-:-:S03]  /*0590*/  IMAD.WIDE.U32 R28, R16, UR5, R4 ;  /* 0x00000005101c7c25 */ /* 0x004fc6000f8e0004 */
[----:B------:R-:W-:Y:S01]  /*05a0*/  IADD3.X R73, PT, PT, R12, R7, RZ, P1, !PT ;  /* 0x000000070c497210 */ /* 0x000fe20000ffe4ff */
[----:B------:R-:W-:Y:S01]  /*05b0*/  VIADD R4, R0, -UR4 ;  /* 0x8000000400047c36 */ /* 0x000fe20008000000 */
[----:B------:R-:W-:Y:S01]  /*05c0*/  CS2R R12, SRZ ;  /* 0x00000000000c7805 */ /* 0x000fe2000001ff00 */
[C---:B------:R-:W-:Y:S01]  /*05d0*/  VIADD R0, R75.reuse, 0x20 ;  /* 0x000000204b007836 */ /* 0x040fe20000000000 */
[----:B------:R-:W-:Y:S01]  /*05e0*/  CS2R R6, SRZ ;  /* 0x0000000000067805 */ /* 0x000fe2000001ff00 */
[----:B----4-:R-:W-:Y:S01]  /*05f0*/  IMAD.WIDE.U32 R72, R70, UR5, R72 ;  /* 0x0000000546487c25 */ /* 0x010fe2000f8e0048 */
[-C--:B------:R-:W-:Y:S02]  /*0600*/  ISETP.GE.AND P0, PT, R75, R4.reuse, PT ;  /* 0x000000044b00720c */ /* 0x080fe40003f06270 */
[----:B------:R-:W-:Y:S01]  /*0610*/  ISETP.GE.AND P1, PT, R0, R4, PT ;  /* 0x000000040000720c */ /* 0x000fe20003f26270 */
[----:B------:R-:W-:Y:S01]  /*0620*/  IMAD R17, R17, UR5, R29 ;  /* 0x0000000511117c24 */ /* 0x000fe2000f8e021d */
[----:B------:R-:W-:Y:S01]  /*0630*/  CS2R R4, SRZ ;  /* 0x0000000000047805 */ /* 0x000fe2000001ff00 */
[----:B------:R-:W-:-:S02]  /*0640*/  IMAD R71, R71, UR5, R73 ;  /* 0x0000000547477c24 */ /* 0x000fc4000f8e0249 */
[----:B------:R-:W-:-:S06]  /*0650*/  VIADD R0, R10, UR4 ;  /* 0x000000040a007c36 */ /* 0x000fcc0008000000 */
[----:B------:R-:W-:Y:S05]  /*0660*/  @P0 BRA `(.L_x_498) ;  /* 0x00000000003c0947 */ /* 0x000fea0003800000 */
[----:B------:R-:W0:Y:S01]  /*0670*/  LDCU UR8, c[0x0][0x440] ;  /* 0x00008800ff0877ac */ /* 0x000e220008000800 */
[----:B------:R-:W-:Y:S01]  /*0680*/  IMAD.MOV.U32 R16, RZ, RZ, R28 ;  /* 0x000000ffff107224 */ /* 0x000fe200078e001c */
[----:B------:R-:W1:Y:S03]  /*0690*/  LDCU.64 UR10, c[0x0][0x550] ;  /* 0x0000aa00ff0a77ac */ /* 0x000e660008000a00 */
[----:B------:R-:W-:-:S04]  /*06a0*/  IMAD.WIDE.U32 R10, R75, R8, R16 ;  /* 0x000000084b0a7225 */ /* 0x000fc800078e0010 */
[----:B------:R-:W-:Y:S01]  /*06b0*/  IMAD R11, R75, R9, R11 ;  /* 0x000000094b0b7224 */ /* 0x000fe200078e020b */
[----:B0-----:R-:W-:Y:S02]  /*06c0*/  ISETP.GE.AND P2, PT, R68, UR8, PT ;  /* 0x0000000844007c0c */ /* 0x001fe4000bf46270 */
[----:B------:R-:W-:Y:S02]  /*06d0*/  ISETP.GE.AND P3, PT, R76, UR8, PT ;  /* 0x000000084c007c0c */ /* 0x000fe4000bf66270 */
[----:B------:R-:W-:Y:S02]  /*06e0*/  ISETP.GE.AND P4, PT, R77, UR8, PT ;  /* 0x000000084d007c0c */ /* 0x000fe4000bf86270 */
[----:B------:R-:W-:Y:S02]  /*06f0*/  ISETP.GE.AND P5, PT, R78, UR8, PT ;  /* 0x000000084e007c0c */ /* 0x000fe4000bfa6270 */
[----:B-1----:R-:W-:-:S04]  /*0700*/  LEA R30, P6, R10, UR10, 0x1 ;  /* 0x0000000a0a1e7c11 */ /* 0x002fc8000f8c08ff */
[----:B------:R-:W-:-:S05]  /*0710*/  LEA.HI.X R31, R10, UR11, R11, 0x1, P6 ;  /* 0x0000000b0a1f7c11 */ /* 0x000fca000b0f0c0b */
[----:B------:R0:W5:Y:S04]  /*0720*/  @!P2 LDG.E.128 R64, desc[UR6][R30.64] ;  /* 0x000000061e40a981 */ /* 0x000168000c1e1d00 */
[----:B------:R0:W5:Y:S04]  /*0730*/  @!P3 LDG.E.128 R48, desc[UR6][R30.64+0x80] ;  /* 0x000080061e30b981 */ /* 0x000168000c1e1d00 */
[----:B------:R0:W5:Y:S04]  /*0740*/  @!P4 LDG.E.128 R32, desc[UR6][R30.64+0x100] ;  /* 0x000100061e20c981 */ /* 0x000168000c1e1d00 */
[----:B------:R0:W5:Y:S02]  /*0750*/  @!P5 LDG.E.128 R12, desc[UR6][R30.64+0x180] ;  /* 0x000180061e0cd981 */ /* 0x000164000c1e1d00 */
.L_x_498:
[----:B------:R-:W-:Y:S05]  /*0760*/  BSYNC.RECONVERGENT B0 ;  /* 0x0000000000007941 */ /* 0x000fea0003800200 */
.L_x_497:
[----:B------:R-:W-:Y:S04]  /*0770*/  BSSY.RECONVERGENT B0, `(.L_x_499) ;  /* 0x0000016000007945 */ /* 0x000fe80003800200 */
[----:B------:R-:W-:Y:S05]  /*0780*/  @P1 BRA `(.L_x_500) ;  /* 0x0000000000501947 */ /* 0x000fea0003800000 */
[----:B------:R-:W1:Y:S01]  /*0790*/  LDCU UR8, c[0x0][0x440] ;  /* 0x00008800ff0877ac */ /* 0x000e620008000800 */
[----:B------:R-:W-:Y:S01]  /*07a0*/  IADD3 R19, P2, PT, R75, 0x20, RZ ;  /* 0x000000204b137810 */ /* 0x000fe20007f5e0ff */
[----:B------:R-:W-:Y:S01]  /*07b0*/  IMAD.MOV.U32 R10, RZ, RZ, R28 ;  /* 0x000000ffff0a7224 */ /* 0x000fe200078e001c */
[----:B------:R-:W2:Y:S03]  /*07c0*/  LDCU.64 UR10, c[0x0][0x550] ;  /* 0x0000aa00ff0a77ac */ /* 0x000ea60008000a00 */
[----:B------:R-:W-:-:S04]  /*07d0*/  IMAD.X R11, RZ, RZ, RZ, P2 ;  /* 0x000000ffff0b7224 */ /* 0x000fc800010e06ff */
[----:B------:R-:W-:Y:S01]  /*07e0*/  IMAD R16, R11, R8, RZ ;  /* 0x000000080b107224 */ /* 0x000fe200078e02ff */
[----:B------:R-:W-:-:S03]  /*07f0*/  MOV R11, R17 ;  /* 0x00000011000b7202 */ /* 0x000fc60000000f00 */
[C---:B------:R-:W-:Y:S02]  /*0800*/  IMAD R9, R19.reuse, R9, R16 ;  /* 0x0000000913097224 */ /* 0x040fe400078e0210 */
[----:B------:R-:W-:Y:S01]  /*0810*/  IMAD.WIDE.U32 R10, R19, R8, R10 ;  /* 0x00000008130a7225 */ /* 0x000fe200078e000a */
[----:B-1----:R-:W-:Y:S02]  /*0820*/  ISETP.GE.AND P3, PT, R68, UR8, PT ;  /* 0x0000000844007c0c */ /* 0x002fe4000bf66270 */
[----:B------:R-:W-:Y:S01]  /*0830*/  ISETP.GE.AND P4, PT, R76, UR8, PT ;  /* 0x000000084c007c0c */ /* 0x000fe2000bf86270 */
[----:B------:R-:W-:Y:S01]  /*0840*/  IMAD.IADD R9, R11, 0x1, R9 ;  /* 0x000000010b097824 */ /* 0x000fe200078e0209 */
[----:B------:R-:W-:Y:S02]  /*0850*/  ISETP.GE.AND P5, PT, R77, UR8, PT ;  /* 0x000000084d007c0c */ /* 0x000fe4000bfa6270 */
[----:B------:R-:W-:Y:S02]  /*0860*/  ISETP.GE.AND P6, PT, R78, UR8, PT ;  /* 0x000000084e007c0c */ /* 0x000fe4000bfc6270 */
[----:B--2---:R-:W-:-:S04]  /*0870*/  LEA R8, P2, R10, UR10, 0x1 ;  /* 0x0000000a0a087c11 */ /* 0x004fc8000f8408ff */
[----:B------:R-:W-:-:S05]  /*0880*/  LEA.HI.X R9, R10, UR11, R9, 0x1, P2 ;  /* 0x0000000b0a097c11 */ /* 0x000fca00090f0c09 */
[----:B------:R1:W5:Y:S04]  /*0890*/  @!P3 LDG.E.128 R52, desc[UR6][R8.64] ;  /* 0x000000060834b981 */ /* 0x000368000c1e1d00 */
[----:B------:R1:W5:Y:S04]  /*08a0*/  @!P4 LDG.E.128 R24, desc[UR6][R8.64+0x80] ;  /* 0x000080060818c981 */ /* 0x000368000c1e1d00 */
[----:B------:R1:W5:Y:S04]  /*08b0*/  @!P5 LDG.E.128 R20, desc[UR6][R8.64+0x100] ;  /* 0x000100060814d981 */ /* 0x000368000c1e1d00 */
[----:B------:R1:W5:Y:S02]  /*08c0*/  @!P6 LDG.E.128 R4, desc[UR6][R8.64+0x180] ;  /* 0x000180060804e981 */ /* 0x000364000c1e1d00 */
.L_x_500:
[----:B------:R-:W-:Y:S05]  /*08d0*/  BSYNC.RECONVERGENT B0 ;  /* 0x0000000000007941 */ /* 0x000fea0003800200 */
.L_x_499:
[----:B------:R-:W-:Y:S01]  /*08e0*/  BSSY.RECONVERGENT B0, `(.L_x_501) ;  /* 0x0000019000007945 */ /* 0x000fe20003800200 */
[----:B------:R-:W-:Y:S01]  /*08f0*/  IMAD.MOV.U32 R19, RZ, RZ, RZ ;  /* 0x000000ffff137224 */ /* 0x000fe200078e00ff */
[----:B------:R-:W-:Y:S02]  /*0900*/  CS2R R16, SRZ ;  /* 0x0000000000107805 */ /* 0x000fe4000001ff00 */
[----:B------:R-:W-:Y:S02]  /*0910*/  CS2R R38, SRZ ;  /* 0x0000000000267805 */ /* 0x000fe4000001ff00 */
[----:B------:R-:W-:Y:S02]  /*0920*/  CS2R R36, SRZ ;  /* 0x0000000000247805 */ /* 0x000fe4000001ff00 */
[----:B------:R-:W-:Y:S02]  /*0930*/  CS2R R42, SRZ ;  /* 0x00000000002a7805 */ /* 0x000fe4000001ff00 */
[----:B------:R-:W-:-:S02]  /*0940*/  CS2R R40, SRZ ;  /* 0x0000000000287805 */ /* 0x000fc4000001ff00 */
[----:B------:R-:W-:Y:S02]  /*0950*/  CS2R R62, SRZ ;  /* 0x00000000003e7805 */ /* 0x000fe4000001ff00 */
[----:B------:R-:W-:Y:S01]  /*0960*/  CS2R R60, SRZ ;  /* 0x00000000003c7805 */ /* 0x000fe2000001ff00 */
[----:B------:R-:W-:Y:S06]  /*0970*/  @P0 BRA `(.L_x_502) ;  /* 0x00000000003c0947 */ /* 0x000fec0003800000 */
[----:B------:R-:W2:Y:S01]  /*0980*/  LDCU UR8, c[0x0][0x440] ;  /* 0x00008800ff0877ac */ /* 0x000ea20008000800 */
[----:B------:R-:W-:Y:S01]  /*0990*/  IMAD.MOV.U32 R70, RZ, RZ, R72 ;  /* 0x000000ffff467224 */ /* 0x000fe200078e0048 */
[----:B------:R-:W3:Y:S03]  /*09a0*/  LDCU.64 UR4, c[0x0][0x3f0] ;  /* 0x00007e00ff0477ac */ /* 0x000ee60008000a00 */
[----:B-1----:R-:W-:-:S04]  /*09b0*/  IMAD.WIDE.U32 R8, R75, R2, R70 ;  /* 0x000000024b087225 */ /* 0x002fc800078e0046 */
[----:B------:R-:W-:Y:S01]  /*09c0*/  IMAD R9, R75, R3, R9 ;  /* 0x000000034b097224 */ /* 0x000fe200078e0209 */
[----:B--2---:R-:W-:Y:S02]  /*09d0*/  ISETP.GE.AND P2, PT, R68, UR8, PT ;  /* 0x0000000844007c0c */ /* 0x004fe4000bf46270 */
[----:B------:R-:W-:Y:S02]  /*09e0*/  ISETP.GE.AND P3, PT, R76, UR8, PT ;  /* 0x000000084c007c0c */ /* 0x000fe4000bf66270 */
[----:B------:R-:W-:Y:S02]  /*09f0*/  ISETP.GE.AND P4, PT, R77, UR8, PT ;  /* 0x000000084d007c0c */ /* 0x000fe4000bf86270 */
[----:B------:R-:W-:Y:S02]  /*0a00*/  ISETP.GE.AND P5, PT, R78, UR8, PT ;  /* 0x000000084e007c0c */ /* 0x000fe4000bfa6270 */
[----:B---3--:R-:W-:-:S04]  /*0a10*/  LEA R10, P0, R8, UR4, 0x1 ;  /* 0x00000004080a7c11 */ /* 0x008fc8000f8008ff */
[----:B------:R-:W-:-:S05]  /*0a20*/  LEA.HI.X R11, R8, UR5, R9, 0x1, P0 ;  /* 0x00000005080b7c11 */ /* 0x000fca00080f0c09 */
[----:B------:R2:W5:Y:S04]  /*0a30*/  @!P2 LDG.E.128 R60, desc[UR6][R10.64] ;  /* 0x000000060a3ca981 */ /* 0x000568000c1e1d00 */
[----:B------:R2:W5:Y:S04]  /*0a40*/  @!P3 LDG.E.128 R40, desc[UR6][R10.64+0x80] ;  /* 0x000080060a28b981 */ /* 0x000568000c1e1d00 */
[----:B------:R2:W5:Y:S04]  /*0a50*/  @!P4 LDG.E.128 R36, desc[UR6][R10.64+0x100] ;  /* 0x000100060a24c981 */ /* 0x000568000c1e1d00 */
[----:B------:R2:W5:Y:S02]  /*0a60*/  @!P5 LDG.E.128 R16, desc[UR6][R10.64+0x180] ;  /* 0x000180060a10d981 */ /* 0x000564000c1e1d00 */
.L_x_502:
[----:B------:R-:W-:Y:S05]  /*0a70*/  BSYNC.RECONVERGENT B0 ;  /* 0x0000000000007941 */ /* 0x000fea0003800200 */
.L_x_501:
[----:B------:R-:W-:Y:S01]  /*0a80*/  BSSY.RECONVERGENT B0, `(.L_x_503) ;  /* 0x000001e000007945 */ /* 0x000fe20003800200 */
[----:B--2---:R-:W-:Y:S02]  /*0a90*/  CS2R R10, SRZ ;  /* 0x00000000000a7805 */ /* 0x004fe4000001ff00 */
[----:B-1----:R-:W-:Y:S02]  /*0aa0*/  CS2R R8, SRZ ;  /* 0x0000000000087805 */ /* 0x002fe4000001ff00 */
[----:B0-----:R-:W-:Y:S02]  /*0ab0*/  CS2R R30, SRZ ;  /* 0x00000000001e7805 */ /* 0x001fe4000001ff00 */
[----:B------:R-:W-:Y:S02]  /*0ac0*/  CS2R R28, SRZ ;  /* 0x00000000001c7805 */ /* 0x000fe4000001ff00 */
[----:B------:R-:W-:Y:S02]  /*0ad0*/  CS2R R46, SRZ ;  /* 0x00000000002e7805 */ /* 0x000fe4000001ff00 */
[----:B------:R-:W-:-:S02]  /*0ae0*/  CS2R R44, SRZ ;  /* 0x00000000002c7805 */ /* 0x000fc4000001ff00 */
[----:B------:R-:W-:Y:S02]  /*0af0*/  CS2R R58, SRZ ;  /* 0x00000000003a7805 */ /* 0x000fe4000001ff00 */
[----:B------:R-:W-:Y:S01]  /*0b00*/  CS2R R56, SRZ ;  /* 0x0000000000387805 */ /* 0x000fe2000001ff00 */
[----:B------:R-:W-:Y:S06]  /*0b10*/  @P1 BRA `(.L_x_504) ;  /* 0x0000000000501947 */ /* 0x000fec0003800000 */
[----:B------:R-:W0:Y:S01]  /*0b20*/  LDCU UR4, c[0x0][0x440] ;  /* 0x00008800ff0477ac */ /* 0x000e220008000800 */
[----:B------:R-:W-:Y:S01]  /*0b30*/  IADD3 R75, P0, PT, R75, 0x20, RZ ;  /* 0x000000204b4b7810 */ /* 0x000fe20007f1e0ff */
[----:B------:R-:W-:Y:S01]  /*0b40*/  IMAD.MOV.U32 R69, RZ, RZ, R71 ;  /* 0x000000ffff457224 */ /* 0x000fe200078e0047 */
[----:B------:R-:W1:Y:S03]  /*0b50*/  LDCU.64 UR8, c[0x0][0x3f0] ;  /* 0x00007e00ff0877ac */ /* 0x000e660008000a00 */
[----:B------:R-:W-:Y:S01]  /*0b60*/  IMAD.X R71, RZ, RZ, RZ, P0 ;  /* 0x000000ffff477224 */ /* 0x000fe200000e06ff */
[----:B0-----:R-:W-:Y:S02]  /*0b70*/  ISETP.GE.AND P1, PT, R68, UR4, PT ;  /* 0x0000000444007c0c */ /* 0x001fe4000bf26270 */
[----:B------:R-:W-:Y:S02]  /*0b80*/  MOV R68, R72 ;  /* 0x0000004800447202 */ /* 0x000fe40000000f00 */
[----:B------:R-:W-:-:S02]  /*0b90*/  ISETP.GE.AND P2, PT, R76, UR4, PT ;  /* 0x000000044c007c0c */ /* 0x000fc4000bf46270 */
[----:B------:R-:W-:Y:S01]  /*0ba0*/  ISETP.GE.AND P3, PT, R77, UR4, PT ;  /* 0x000000044d007c0c */ /* 0x000fe2000bf66270 */
[----:B------:R-:W-:Y:S01]  /*0bb0*/  IMAD.WIDE.U32 R68, R75, R2, R68 ;  /* 0x000000024b447225 */ /* 0x000fe200078e0044 */
[----:B------:R-:W-:-:S03]  /*0bc0*/  ISETP.GE.AND P4, PT, R78, UR4, PT ;  /* 0x000000044e007c0c */ /* 0x000fc6000bf86270 */
[----:B------:R-:W-:-:S04]  /*0bd0*/  IMAD R2, R71, R2, RZ ;  /* 0x0000000247027224 */ /* 0x000fc800078e02ff */
[----:B------:R-:W-:Y:S01]  /*0be0*/  IMAD R3, R75, R3, R2 ;  /* 0x000000034b037224 */ /* 0x000fe200078e0202 */
[----:B-1----:R-:W-:-:S03]  /*0bf0*/  LEA R2, P0, R68, UR8, 0x1 ;  /* 0x0000000844027c11 */ /* 0x002fc6000f8008ff */
[----:B------:R-:W-:-:S05]  /*0c00*/  IMAD.IADD R3, R69, 0x1, R3 ;  /* 0x0000000145037824 */ /* 0x000fca00078e0203 */
[----:B------:R-:W-:-:S05]  /*0c10*/  LEA.HI.X R3, R68, UR9, R3, 0x1, P0 ;  /* 0x0000000944037c11 */ /* 0x000fca00080f0c03 */
[----:B------:R0:W5:Y:S04]  /*0c20*/  @!P1 LDG.E.128 R56, desc[UR6][R2.64] ;  /* 0x0000000602389981 */ /* 0x000168000c1e1d00 */
[----:B------:R0:W5:Y:S04]  /*0c30*/  @!P2 LDG.E.128 R44, desc[UR6][R2.64+0x80] ;  /* 0x00008006022ca981 */ /* 0x000168000c1e1d00 */
[----:B------:R0:W5:Y:S04]  /*0c40*/  @!P3 LDG.E.128 R28, desc[UR6][R2.64+0x100] ;  /* 0x00010006021cb981 */ /* 0x000168000c1e1d00 */
[----:B------:R0:W5:Y:S02]  /*0c50*/  @!P4 LDG.E.128 R8, desc[UR6][R2.64+0x180] ;  /* 0x000180060208c981 */ /* 0x000164000c1e1d00 */
.L_x_504:
[----:B------:R-:W-:Y:S05]  /*0c60*/  BSYNC.RECONVERGENT B0 ;  /* 0x0000000000007941 */ /* 0x000fea0003800200 */
.L_x_503:
[----:B0----5:R-:W-:Y:S01]  /*0c70*/  LOP3.LUT R2, R64, 0xffff0000, RZ, 0xc0, !PT ;  /* 0xffff000040027812 */ /* 0x021fe200078ec0ff */
[----:B------:R-:W0:Y:S01]  /*0c80*/  LDCU.64 UR4, c[0x0][0x5e8] ;  /* 0x0000bd00ff0477ac */ /* 0x000e220008000a00 */
[----:B------:R-:W-:Y:S02]  /*0c90*/  LOP3.LUT R3, R60, 0xffff0000, RZ, 0xc0, !PT ;  /* 0xffff00003c037812 */ /* 0x000fe400078ec0ff */
[----:B------:R-:W-:Y:S01]  /*0ca0*/  LOP3.LUT R71, R52, 0xffff0000, RZ, 0xc0, !PT ;  /* 0xffff000034477812 */ /* 0x000fe200078ec0ff */
[----:B------:R-:W1:Y:S01]  /*0cb0*/  LDCU UR8, c[0x0][0x4f4] ;  /* 0x00009e80ff0877ac */ /* 0x000e620008000800 */
[----:B------:R-:W-:Y:S01]  /*0cc0*/  SHF.L.U32 R64, R64, 0x10, RZ ;  /* 0x0000001040407819 */ /* 0x000fe200000006ff */
[----:B------:R-:W-:Y:S01]  /*0cd0*/  FMUL.FTZ R69, R2, R3 ;  /* 0x0000000302457220 */ /* 0x000fe20000410000 */
[----:B------:R-:W-:Y:S01]  /*0ce0*/  LOP3.LUT R2, R56, 0xffff0000, RZ, 0xc0, !PT ;  /* 0xffff000038027812 */ /* 0x000fe200078ec0ff */
[----:B------:R-:W-:Y:S01]  /*0cf0*/  IMAD.U32 R3, R60, 0x10000, RZ ;  /* 0x000100003c037824 */ /* 0x000fe200078e00ff */
[----:B------:R-:W-:Y:S01]  /*0d00*/  LOP3.LUT R60, R63, 0xffff0000, RZ, 0xc0, !PT ;  /* 0xffff00003f3c7812 */ /* 0x000fe200078ec0ff */
[----:B------:R-:W-:Y:S01]  /*0d10*/  IMAD.U32 R56, R56, 0x10000, RZ ;  /* 0x0001000038387824 */ /* 0x000fe200078e00ff */
[----:B------:R-:W-:Y:S01]  /*0d20*/  LOP3.LUT P0, RZ, R74, 0x7, RZ, 0xc0, !PT ;  /* 0x000000074aff7812 */ /* 0x000fe2000780c0ff */
[----:B------:R-:W-:Y:S01]  /*0d30*/  FMUL.FTZ R73, R2, R71 ;  /* 0x0000004702497220 */ /* 0x000fe20000410000 */
[----:B------:R-:W-:Y:S01]  /*0d40*/  FFMA.FTZ R69, R64, R3, R69 ;  /* 0x0000000340457223 */ /* 0x000fe20000010045 */
[----:B------:R-:W-:Y:S01]  /*0d50*/  SHF.L.U32 R2, R65, 0x10, RZ ;  /* 0x0000001041027819 */ /* 0x000fe200000006ff */
[----:B------:R-:W-:Y:S01]  /*0d60*/  IMAD.U32 R3, R61, 0x10000, RZ ;  /* 0x000100003d037824 */ /* 0x000fe200078e00ff */
[----:B------:R-:W-:Y:S01]  /*0d70*/  LOP3.LUT R65, R65, 0xffff0000, RZ, 0xc0, !PT ;  /* 0xffff000041417812 */ /* 0x000fe200078ec0ff */
[----:B------:R-:W-:-:S02]  /*0d80*/  IMAD.U32 R71, R52, 0x10000, RZ ;  /* 0x0001000034477824 */ /* 0x000fc400078e00ff */
[----:B------:R-:W-:Y:S01]  /*0d90*/  FFMA.FTZ R64, R2, R3, R69 ;  /* 0x0000000302407223 */ /* 0x000fe20000010045 */
[----:B------:R-:W-:Y:S02]  /*0da0*/  IMAD.U32 R69, R57, 0x10000, RZ ;  /* 0x0001000039457824 */ /* 0x000fe400078e00ff */
[----:B------:R-:W-:Y:S01]  /*0db0*/  FFMA.FTZ R56, R56, R71, R73 ;  /* 0x0000004738387223 */ /* 0x000fe20000010049 */
[----:B------:R-:W-:Y:S01]  /*0dc0*/  IMAD.U32 R52, R53, 0x10000, RZ ;  /* 0x0001000035347824 */ /* 0x000fe200078e00ff */
[----:B------:R-:W-:Y:S01]  /*0dd0*/  LOP3.LUT R57, R57, 0xffff0000, RZ, 0xc0, !PT ;  /* 0xffff000039397812 */ /* 0x000fe200078ec0ff */
[----:B------:R-:W-:Y:S01]  /*0de0*/  IMAD.U32 R3, R67, 0x10000, RZ ;  /* 0x0001000043037824 */ /* 0x000fe200078e00ff */
[----:B------:R-:W-:Y:S01]  /*0df0*/  LOP3.LUT R53, R53, 0xffff0000, RZ, 0xc0, !PT ;  /* 0xffff000035357812 */ /* 0x000fe200078ec0ff */
[----:B------:R-:W-:Y:S01]  /*0e00*/  FFMA.FTZ R68, R69, R52, R56 ;  /* 0x0000003445447223 */ /* 0x000fe20000010038 */
[----:B------:R-:W-:Y:S01]  /*0e10*/  LOP3.LUT R52, R61, 0xffff0000, RZ, 0xc0, !PT ;  /* 0xffff00003d347812 */ /* 0x000fe200078ec0ff */
[C---:B------:R-:W-:Y:S01]  /*0e20*/  IMAD.U32 R61, R62.reuse, 0x10000, RZ ;  /* 0x000100003e3d7824 */ /* 0x040fe200078e00ff */
[----:B------:R-:W-:Y:S01]  /*0e30*/  LOP3.LUT R69, R62, 0xffff0000, RZ, 0xc0, !PT ;  /* 0xffff00003e457812 */ /* 0x000fe200078ec0ff */
[----:B------:R-:W-:-:S02]  /*0e40*/  IMAD.U32 R62, R54, 0x10000, RZ ;  /* 0x00010000363e7824 */ /* 0x000fc400078e00ff */
[----:B------:R-:W-:Y:S01]  /*0e50*/  FFMA.FTZ R53, R57, R53, R68 ;  /* 0x0000003539357223 */ /* 0x000fe20000010044 */
[----:B------:R-:W-:Y:S01]  /*0e60*/  FFMA.FTZ R65, R65, R52, R64 ;  /* 0x0000003441417223 */ /* 0x000fe20000010040 */
[----:B------:R-:W-:Y:S01]  /*0e70*/  SHF.L.U32 R52, R58, 0x10, RZ ;  /* 0x000000103a347819 */ /* 0x000fe200000006ff */
[----:B------:R-:W-:Y:S01]  /*0e80*/  IMAD.U32 R56, R63, 0x10000, RZ ;  /* 0x000100003f387824 */ /* 0x000fe200078e00ff */
[----:B------:R-:W-:Y:S02]  /*0e90*/  SHF.L.U32 R2, R66, 0x10, RZ ;  /* 0x0000001042027819 */ /* 0x000fe400000006ff */
[----:B------:R-:W-:Y:S01]  /*0ea0*/  LOP3.LUT R57, R58, 0xffff0000, RZ, 0xc0, !PT ;  /* 0xffff00003a397812 */ /* 0x000fe200078ec0ff */
[----:B------:R-:W-:Y:S01]  /*0eb0*/  FFMA.FTZ R52, R52, R62, R53 ;  /* 0x0000003e34347223 */ /* 0x000fe20000010035 */
        /* <DEDUP_REMOVED lines=8> */
[----:B------:R-:W-:Y:S01]  /*0f40*/  LOP3.LUT R55, R55, 0xffff0000, RZ, 0xc0, !PT ;  /* 0xffff000037377812 */ /* 0x000fe200078ec0ff */
[----:B------:R-:W-:Y:S02]  /*0f50*/  IMAD.U32 R58, R44, 0x10000, RZ ;  /* 0x000100002c3a7824 */ /* 0x000fe400078e00ff */
[----:B------:R-:W-:Y:S01]  /*0f60*/  FFMA.FTZ R52, R53, R2, R52 ;  /* 0x0000000235347223 */ /* 0x000fe20000010034 */
[----:B------:R-:W-:Y:S01]  /*0f70*/  LOP3.LUT R67, R67, 0xffff0000, RZ, 0xc0, !PT ;  /* 0xffff000043437812 */ /* 0x000fe200078ec0ff */
[----:B------:R-:W-:Y:S01]  /*0f80*/  FFMA.FTZ R56, R3, R56, R66 ;  /* 0x0000003803387223 */ /* 0x000fe20000010042 */
[C---:B------:R-:W-:Y:S02]  /*0f90*/  IMAD.U32 R53, R40.reuse, 0x10000, RZ ;  /* 0x0001000028357824 */ /* 0x040fe400078e00ff */
[----:B------:R-:W-:Y:S01]  /*0fa0*/  FFMA.FTZ R55, R59, R55, R52 ;  /* 0x000000373b377223 */ /* 0x000fe20000010034 */
[----:B------:R-:W-:Y:S01]  /*0fb0*/  LOP3.LUT R54, R40, 0xffff0000, RZ, 0xc0, !PT ;  /* 0xffff000028367812 */ /* 0x000fe200078ec0ff */
[----:B------:R-:W-:Y:S01]  /*0fc0*/  IMAD.U32 R40, R49, 0x10000, RZ ;  /* 0x0001000031287824 */ /* 0x000fe200078e00ff */
[----:B------:R-:W-:Y:S01]  /*0fd0*/  SHF.L.U32 R2, R48, 0x10, RZ ;  /* 0x0000001030027819 */ /* 0x000fe200000006ff */
[----:B------:R-:W-:Y:S01]  /*0fe0*/  FFMA.FTZ R67, R67, R60, R56 ;  /* 0x0000003c43437223 */ /* 0x000fe20000010038 */
[----:B------:R-:W-:Y:S01]  /*0ff0*/  LOP3.LUT R52, R49, 0xffff0000, RZ, 0xc0, !PT ;  /* 0xffff000031347812 */ /* 0x000fe200078ec0ff */
[----:B------:R-:W-:Y:S01]  /*1000*/  IMAD.U32 R57, R42, 0x10000, RZ ;  /* 0x000100002a397824 */ /* 0x000fe200078e00ff */
[----:B------:R-:W-:Y:S01]  /*1010*/  SHF.L.U32 R49, R24, 0x10, RZ ;  /* 0x0000001018317819 */ /* 0x000fe200000006ff */
[----:B------:R-:W-:Y:S01]  /*1020*/  FFMA.FTZ R56, R2, R53, R67 ;  /* 0x0000003502387223 */ /* 0x000fe20000010043 */
[----:B------:R-:W-:Y:S01]  /*1030*/  LOP3.LUT R3, R48, 0xffff0000, RZ, 0xc0, !PT ;  /* 0xffff000030037812 */ /* 0x000fe200078ec0ff */
[----:B------:R-:W-:Y:S01]  /*1040*/  IMAD.U32 R48, R50, 0x10000, RZ ;  /* 0x0001000032307824 */ /* 0x000fe200078e00ff */
[C---:B------:R-:W-:Y:S01]  /*1050*/  SHF.L.U32 R53, R41.reuse, 0x10, RZ ;  /* 0x0000001029357819 */ /* 0x040fe200000006ff */
[----:B------:R-:W-:Y:S01]  /*1060*/  FFMA.FTZ R58, R58, R49, R55 ;  /* 0x000000313a3a7223 */ /* 0x000fe20000010037 */
[----:B------:R-:W-:Y:S01]  /*1070*/  LOP3.LUT R55, R41, 0xffff0000, RZ, 0xc0, !PT ;  /* 0xffff000029377812 */ /* 0x000fe200078ec0ff */
[----:B------:R-:W-:Y:S01]  /*1080*/  FFMA.FTZ R59, R3, R54, R56 ;  /* 0x00000036033b7223 */ /* 0x000fe20000010038 */
[----:B------:R-:W-:Y:S01]  /*1090*/  LOP3.LUT R41, R44, 0xffff0000, RZ, 0xc0, !PT ;  /* 0xffff00002c297812 */ /* 0x000fe200078ec0ff */
[----:B------:R-:W-:Y:S01]  /*10a0*/  IMAD.U32 R2, R51, 0x10000, RZ ;  /* 0x0001000033027824 */ /* 0x000fe200078e00ff */
[----:B------:R-:W-:Y:S01]  /*10b0*/  LOP3.LUT R44, R24, 0xffff0000, RZ, 0xc0, !PT ;  /* 0xffff0000182c7812 */ /* 0x000fe200078ec0ff */
[----:B------:R-:W-:Y:S01]  /*10c0*/  FFMA.FTZ R53, R40, R53, R59 ;  /* 0x0000003528357223 */ /* 0x000fe2000001003b */
[----:B------:R-:W-:Y:S01]  /*10d0*/  SHF.L.U32 R54, R25, 0x10, RZ ;  /* 0x0000001019367819 */ /* 0x000fe200000006ff */
[C---:B------:R-:W-:Y:S01]  /*10e0*/  IMAD.U32 R59, R45.reuse, 0x10000, RZ ;  /* 0x000100002d3b7824 */ /* 0x040fe200078e00ff */
[----:B------:R-:W-:Y:S01]  /*10f0*/  LOP3.LUT R56, R45, 0xffff0000, RZ, 0xc0, !PT ;  /* 0xffff00002d387812 */ /* 0x000fe200078ec0ff */
[----:B------:R-:W-:Y:S01]  /*1100*/  FFMA.FTZ R44, R41, R44, R58 ;  /* 0x0000002c292c7223 */ /* 0x000fe2000001003a */
        /* <DEDUP_REMOVED lines=8> */
[----:B------:R-:W-:Y:S01]  /*1190*/  SHF.L.U32 R59, R46, 0x10, RZ ;  /* 0x000000102e3b7819 */ /* 0x000fe200000006ff */
[C---:B------:R-:W-:Y:S01]  /*11a0*/  IMAD.U32 R58, R26.reuse, 0x10000, RZ ;  /* 0x000100001a3a7824 */ /* 0x040fe200078e00ff */
[----:B------:R-:W-:Y:S01]  /*11b0*/  LOP3.LUT R26, R26, 0xffff0000, RZ, 0xc0, !PT ;  /* 0xffff00001a1a7812 */ /* 0x000fe200078ec0ff */
[----:B------:R-:W-:-:S02]  /*11c0*/  IMAD.U32 R3, R43, 0x10000, RZ ;  /* 0x000100002b037824 */ /* 0x000fc400078e00ff */
[----:B------:R-:W-:Y:S01]  /*11d0*/  FFMA.FTZ R61, R50, R49, R57 ;  /* 0x00000031323d7223 */ /* 0x000fe20000010039 */
[----:B------:R-:W-:Y:S01]  /*11e0*/  FFMA.FTZ R58, R59, R58, R56 ;  /* 0x0000003a3b3a7223 */ /* 0x000fe20000010038 */
[C---:B------:R-:W-:Y:S01]  /*11f0*/  IMAD.U32 R56, R16.reuse, 0x10000, RZ ;  /* 0x0001000010387824 */ /* 0x040fe200078e00ff */
[----:B------:R-:W-:Y:S01]  /*1200*/  LOP3.LUT R59, R16, 0xffff0000, RZ, 0xc0, !PT ;  /* 0xffff0000103b7812 */ /* 0x000fe200078ec0ff */
[C---:B------:R-:W-:Y:S01]  /*1210*/  IMAD.U32 R50, R17.reuse, 0x10000, RZ ;  /* 0x0001000011327824 */ /* 0x040fe200078e00ff */
        /* <DEDUP_REMOVED lines=9> */
[----:B------:R-:W-:Y:S01]  /*12b0*/  IMAD.U32 R41, R33, 0x10000, RZ ;  /* 0x0001000021297824 */ /* 0x000fe200078e00ff */
[----:B------:R-:W-:Y:S01]  /*12c0*/  LOP3.LUT R18, R19, 0xffff0000, RZ, 0xc0, !PT ;  /* 0xffff000013127812 */ /* 0x000fe200078ec0ff */
[----:B------:R-:W-:Y:S01]  /*12d0*/  IMAD.U32 R19, R47, 0x10000, RZ ;  /* 0x000100002f137824 */ /* 0x000fe200078e00ff */
[----:B------:R-:W-:Y:S01]  /*12e0*/  SHF.L.U32 R46, R27, 0x10, RZ ;  /* 0x000000101b2e7819 */ /* 0x000fe200000006ff */
[----:B------:R-:W-:Y:S01]  /*12f0*/  FFMA.FTZ R2, R51, R24, R2 ;  /* 0x0000001833027223 */ /* 0x000fe20000010002 */
[----:B------:R-:W-:Y:S01]  /*1300*/  SHF.L.U32 R43, R32, 0x10, RZ ;  /* 0x00000010202b7819 */ /* 0x000fe200000006ff */
[----:B------:R-:W-:Y:S01]  /*1310*/  IMAD.U32 R24, R28, 0x10000, RZ ;  /* 0x000100001c187824 */ /* 0x000fe200078e00ff */
[----:B------:R-:W-:Y:S01]  /*1320*/  SHF.L.U32 R54, R36, 0x10, RZ ;  /* 0x0000001024367819 */ /* 0x000fe200000006ff */
[----:B------:R-:W-:Y:S01]  /*1330*/  FFMA.FTZ R19, R19, R46, R26 ;  /* 0x0000002e13137223 */ /* 0x000fe2000001001a */
[----:B------:R-:W-:Y:S01]  /*1340*/  LOP3.LUT R58, R47, 0xffff0000, RZ, 0xc0, !PT ;  /* 0xffff00002f3a7812 */ /* 0x000fe200078ec0ff */
[----:B------:R-:W-:Y:S01]  /*1350*/  IMAD.U32 R44, R37, 0x10000, RZ ;  /* 0x00010000252c7824 */ /* 0x000fe200078e00ff */
[----:B------:R-:W-:Y:S01]  /*1360*/  LOP3.LUT R27, R27, 0xffff0000, RZ, 0xc0, !PT ;  /* 0xffff00001b1b7812 */ /* 0x000fe200078ec0ff */
        /* <DEDUP_REMOVED lines=9> */
[----:B------:R-:W-:Y:S01]  /*1400*/  FFMA.FTZ R42, R42, R53, R43 ;  /* 0x000000352a2a7223 */ /* 0x000fe2000001002b */
[----:B------:R-:W-:Y:S01]  /*1410*/  LOP3.LUT R40, R33, 0xffff0000, RZ, 0xc0, !PT ;  /* 0xffff000021287812 */ /* 0x000fe200078ec0ff */
[----:B------:R-:W-:Y:S01]  /*1420*/  IMAD.U32 R19, R21, 0x10000, RZ ;  /* 0x0001000015137824 */ /* 0x000fe200078e00ff */
[----:B------:R-:W-:Y:S01]  /*1430*/  LOP3.LUT R37, R37, 0xffff0000, RZ, 0xc0, !PT ;  /* 0xffff000025257812 */ /* 0x000fe200078ec0ff */
[----:B------:R-:W-:Y:S01]  /*1440*/  FFMA.FTZ R3, R28, R20, R3 ;  /* 0x000000141c037223 */ /* 0x000fe20000010003 */
[----:B------:R-:W-:Y:S01]  /*1450*/  SHF.L.U32 R2, R29, 0x10, RZ ;  /* 0x000000101d027819 */ /* 0x000fe200000006ff */
        /* <DEDUP_REMOVED lines=12> */
[----:B------:R-:W-:Y:S01]  /*1520*/  SHF.L.U32 R25, R39, 0x10, RZ ;  /* 0x0000001027197819 */ /* 0x000fe200000006ff */
[----:B------:R-:W-:Y:S01]  /*1530*/  IMAD.U32 R55, R12, 0x10000, RZ ;  /* 0x000100000c377824 */ /* 0x000fe200078e00ff */
[----:B------:R-:W-:Y:S01]  /*1540*/  LOP3.LUT R21, R30, 0xffff0000, RZ, 0xc0, !PT ;  /* 0xffff00001e157812 */ /* 0x000fe200078ec0ff */
[----:B------:R-:W-:Y:S01]  /*1550*/  FFMA.FTZ R2, R3, R19, R2 ;  /* 0x0000001303027223 */ /* 0x000fe20000010002 */
[----:B------:R-:W-:Y:S01]  /*1560*/  LOP3.LUT R22, R22, 0xffff0000, RZ, 0xc0, !PT ;  /* 0xffff000016167812 */ /* 0x000fe200078ec0ff */
[----:B------:R-:W-:Y:S01]  /*1570*/  FFMA.FTZ R33, R34, R45, R33 ;  /* 0x0000002d22217223 */ /* 0x000fe20000010021 */
[----:B------:R-:W-:Y:S01]  /*1580*/  LOP3.LUT R35, R35, 0xffff0000, RZ, 0xc0, !PT ;  /* 0xffff000023237812 */ /* 0x000fe200078ec0ff */
[----:B------:R-:W-:Y:S01]  /*1590*/  IMAD.U32 R3, R31, 0x10000, RZ ;  /* 0x000100001f037824 */ /* 0x000fe200078e00ff */
[----:B------:R-:W-:Y:S01]  /*15a0*/  LOP3.LUT R36, R39, 0xffff0000, RZ, 0xc0, !PT ;  /* 0xffff000027247812 */ /* 0x000fe200078ec0ff */
[----:B------:R-:W-:-:S02]  /*15b0*/  IMAD.U32 R19, R23, 0x10000, RZ ;  /* 0x0001000017137824 */ /* 0x000fc400078e00ff */
[----:B------:R-:W-:Y:S01]  /*15c0*/  FFMA.FTZ R2, R21, R22, R2 ;  /* 0x0000001615027223 */ /* 0x000fe20000010002 */
        /* <DEDUP_REMOVED lines=8> */
[C---:B------:R-:W-:Y:S01]  /*1650*/  SHF.L.U32 R3, R8.reuse, 0x10, RZ ;  /* 0x0000001008037819 */ /* 0x040fe200000006ff */
[----:B------:R-:W-:Y:S01]  /*1660*/  FFMA.FTZ R2, R31, R23, R2 ;  /* 0x000000171f027223 */ /* 0x000fe20000010002 */
[----:B------:R-:W-:Y:S01]  /*1670*/  FFMA.FTZ R55, R55, R56, R32 ;  /* 0x0000003837377223 */ /* 0x000fe20000010020 */
[----:B------:R-:W-:-:S02]  /*1680*/  LOP3.LUT R21, R8, 0xffff0000, RZ, 0xc0, !PT ;  /* 0xffff000008157812 */ /* 0x000fc400078ec0ff */
[----:B------:R-:W-:Y:S01]  /*1690*/  LOP3.LUT R4, R4, 0xffff0000, RZ, 0xc0, !PT ;  /* 0xffff000004047812 */ /* 0x000fe200078ec0ff */
[----:B------:R-:W-:Y:S01]  /*16a0*/  FFMA.FTZ R2, R3, R19, R2 ;  /* 0x0000001303027223 */ /* 0x000fe20000010002 */
[----:B------:R-:W-:Y:S01]  /*16b0*/  FFMA.FTZ R48, R48, R59, R55 ;  /* 0x0000003b30307223 */ /* 0x000fe20000010037 */
[----:B------:R-:W-:Y:S01]  /*16c0*/  LOP3.LUT R38, R13, 0xffff0000, RZ, 0xc0, !PT ;  /* 0xffff00000d267812 */ /* 0x000fe200078ec0ff */
[----:B------:R-:W-:Y:S01]  /*16d0*/  IMAD.U32 R3, R9, 0x10000, RZ ;  /* 0x0001000009037824 */ /* 0x000fe200078e00ff */
[----:B------:R-:W-:Y:S01]  /*16e0*/  SHF.L.U32 R8, R5, 0x10, RZ ;  /* 0x0000001005087819 */ /* 0x000fe200000006ff */
        /* <DEDUP_REMOVED lines=8> */
[----:B------:R-:W-:-:S02]  /*1770*/  IMAD.U32 R3, R10, 0x10000, RZ ;  /* 0x000100000a037824 */ /* 0x000fc400078e00ff */
[----:B------:R-:W-:Y:S01]  /*1780*/  FFMA.FTZ R2, R9, R5, R2 ;  /* 0x0000000509027223 */ /* 0x000fe20000010002 */
[----:B------:R-:W-:Y:S02]  /*1790*/  IMAD.U32 R4, R6, 0x10000, RZ ;  /* 0x0001000006047824 */ /* 0x000fe400078e00ff */
[----:B------:R-:W-:Y:S01]  /*17a0*/  FFMA.FTZ R13, R13, R16, R38 ;  /* 0x000000100d0d7223 */ /* 0x000fe20000010026 */
[----:B------:R-:W-:Y:S02]  /*17b0*/  SHF.L.U32 R12, R15, 0x10, RZ ;  /* 0x000000100f0c7819 */ /* 0x000fe400000006ff */
[----:B------:R-:W-:Y:S01]  /*17c0*/  LOP3.LUT R5, R10, 0xffff0000, RZ, 0xc0, !PT ;  /* 0xffff00000a057812 */ /* 0x000fe200078ec0ff */
[----:B------:R-:W-:Y:S01]  /*17d0*/  FFMA.FTZ R2, R3, R4, R2 ;  /* 0x0000000403027223 */ /* 0x000fe20000010002 */
[----:B------:R-:W-:Y:S01]  /*17e0*/  LOP3.LUT R6, R6, 0xffff0000, RZ, 0xc0, !PT ;  /* 0xffff000006067812 */ /* 0x000fe200078ec0ff */
[----:B------:R-:W-:Y:S01]  /*17f0*/  FFMA.FTZ R13, R14, R17, R13 ;  /* 0x000000110e0d7223 */ /* 0x000fe2000001000d */
[----:B------:R-:W-:Y:S01]  /*1800*/  LOP3.LUT R15, R15, 0xffff0000, RZ, 0xc0, !PT ;  /* 0xffff00000f0f7812 */ /* 0x000fe200078ec0ff */
[----:B------:R-:W-:Y:S01]  /*1810*/  IMAD.U32 R4, R7, 0x10000, RZ ;  /* 0x0001000007047824 */ /* 0x000fe200078e00ff */
[----:B------:R-:W-:Y:S01]  /*1820*/  SHF.L.U32 R3, R11, 0x10, RZ ;  /* 0x000000100b037819 */ /* 0x000fe200000006ff */
[----:B------:R-:W-:Y:S01]  /*1830*/  FFMA.FTZ R2, R5, R6, R2 ;  /* 0x0000000605027223 */ /* 0x000fe20000010002 */
[----:B------:R-:W-:Y:S01]  /*1840*/  FFMA.FTZ R12, R12, R49, R13 ;  /* 0x000000310c0c7223 */ /* 0x000fe2000001000d */
[----:B------:R-:W-:Y:S01]  /*1850*/  LOP3.LUT R11, R11, 0xffff0000, RZ, 0xc0, !PT ;  /* 0xffff00000b0b7812 */ /* 0x000fe200078ec0ff */
[----:B------:R-:W2:Y:S01]  /*1860*/  S2R R10, SR_TID.X ;  /* 0x00000000000a7919 */ /* 0x000ea20000002100 */
[----:B------:R-:W-:Y:S01]  /*1870*/  LOP3.LUT R7, R7, 0xffff0000, RZ, 0xc0, !PT ;  /* 0xffff000007077812 */ /* 0x000fe200078ec0ff */
[----:B------:R-:W-:Y:S01]  /*1880*/  FFMA.FTZ R2, R3, R4, R2 ;  /* 0x0000000403027223 */ /* 0x000fe20000010002 */
[----:B------:R-:W-:-:S03]  /*1890*/  FFMA.FTZ R12, R15, R18, R12 ;  /* 0x000000120f0c7223 */ /* 0x000fc6000001000c */
[----:B------:R-:W-:Y:S02]  /*18a0*/  FFMA.FTZ R7, R11, R7, R2 ;  /* 0x000000070b077223 */ /* 0x000fe40000010002 */
[----:B------:R-:W3:Y:S04]  /*18b0*/  SHFL.BFLY PT, R3, R12, 0x4, 0x1f ;  /* 0x0c801f000c037f89 */ /* 0x000ee800000e0000 */
[----:B------:R-:W4:Y:S01]  /*18c0*/  SHFL.BFLY PT, R2, R7, 0x4, 0x1f ;  /* 0x0c801f0007027f89 */ /* 0x000f2200000e0000 */
[----:B---3--:R-:W-:Y:S01]  /*18d0*/  FADD.FTZ R3, R12, R3 ;  /* 0x000000030c037221 */ /* 0x008fe20000010000 */
[----:B----4-:R-:W-:Y:S01]  /*18e0*/  FADD.FTZ R6, R7, R2 ;  /* 0x0000000207067221 */ /* 0x010fe20000010000 */
[----:B--2---:R-:W-:-:S03]  /*18f0*/  SHF.R.U32.HI R7, RZ, 0x3, R10 ;  /* 0x00000003ff077819 */ /* 0x004fc6000001160a */
[----:B------:R-:W2:Y:S01]  /*1900*/  SHFL.BFLY PT, R2, R3, 0x2, 0x1f ;  /* 0x0c401f0003027f89 */ /* 0x000ea200000e0000 */
[----:B------:R-:W-:-:S03]  /*1910*/  LOP3.LUT R10, R10, 0x7, RZ, 0xc0, !PT ;  /* 0x000000070a0a7812 */ /* 0x000fc600078ec0ff */
[----:B------:R-:W3:Y:S01]  /*1920*/  SHFL.BFLY PT, R5, R6, 0x2, 0x1f ;  /* 0x0c401f0006057f89 */ /* 0x000ee200000e0000 */
[----:B--2---:R-:W-:Y:S01]  /*1930*/  FADD.FTZ R4, R3, R2 ;  /* 0x0000000203047221 */ /* 0x004fe20000010000 */
[----:B------:R-:W-:Y:S01]  /*1940*/  IADD3 R3, P1, PT, R0, R7, RZ ;  /* 0x0000000700037210 */ /* 0x000fe20007f3e0ff */
[----:B---3--:R-:W-:-:S03]  /*1950*/  FADD.FTZ R8, R6, R5 ;  /* 0x0000000506087221 */ /* 0x008fc60000010000 */
[----:B------:R-:W-:Y:S01]  /*1960*/  LEA.HI.X.SX32 R0, R0, RZ, 0x1, P1 ;  /* 0x000000ff00007211 */ /* 0x000fe200008f0eff */
[----:B------:R-:W2:Y:S01]  /*1970*/  SHFL.BFLY PT, R5, R4, 0x1, 0x1f ;  /* 0x0c201f0004057f89 */ /* 0x000ea200000e0000 */
[----:B------:R-:W-:Y:S02]  /*1980*/  ISETP.NE.AND P1, PT, R10, RZ, PT ;  /* 0x000000ff0a00720c */ /* 0x000fe40003f25270 */
[C---:B0-----:R-:W-:Y:S01]  /*1990*/  LEA R2, P2, R3.reuse, UR4, 0x2 ;  /* 0x0000000403027c11 */ /* 0x041fe2000f8410ff */
[----:B------:R-:W0:Y:S03]  /*19a0*/  SHFL.BFLY PT, R9, R8, 0x1, 0x1f ;  /* 0x0c201f0008097f89 */ /* 0x000e2600000e0000 */
[----:B------:R-:W-:Y:S01]  /*19b0*/  LEA.HI.X R3, R3, UR5, R0, 0x2, P2 ;  /* 0x0000000503037c11 */ /* 0x000fe200090f1400 */
[----:B--2---:R-:W-:-:S04]  /*19c0*/  FADD.FTZ R5, R4, R5 ;  /* 0x0000000504057221 */ /* 0x004fc80000010000 */
[----:B-1----:R-:W-:Y:S01]  /*19d0*/  @!P0 FMUL.FTZ R5, R5, UR8 ;  /* 0x0000000805058c20 */ /* 0x002fe20008410000 */
[----:B0-----:R-:W-:-:S04]  /*19e0*/  FADD.FTZ R9, R8, R9 ;  /* 0x0000000908097221 */ /* 0x001fc80000010000 */
[----:B------:R-:W-:Y:S01]  /*19f0*/  FMUL.FTZ R9, R9, UR8 ;  /* 0x0000000809097c20 */ /* 0x000fe20008410000 */
[----:B------:R0:W-:Y:S01]  /*1a00*/  @!P0 STG.E desc[UR6][R2.64], R5 ;  /* 0x0000000502008986 */ /* 0x0001e2000c101906 */
[----:B------:R-:W-:Y:S05]  /*1a10*/  @P1 EXIT ;  /* 0x000000000000194d */ /* 0x000fea0003800000 */
[----:B------:R-:W-:Y:S01]  /*1a20*/  STG.E desc[UR6][R2.64+0x80], R9 ;  /* 0x0000800902007986 */ /* 0x000fe2000c101906 */
[----:B------:R-:W-:Y:S05]  /*1a30*/  EXIT ;  /* 0x000000000000794d */ /* 0x000fea0003800000 */
.L_x_505:
        /* <DEDUP_REMOVED lines=12> */
.L_x_2496:


//--------------------- .text._ZN5flash25flash_bwd_dot_do_o_kernelILb1E23Flash_bwd_kernel_traitsILi256ELi64ELi32ELi8ELi4ELi1ELi2ELb1ELb1EN7cutlass10bfloat16_tE19Flash_kernel_traitsILi256ELi64ELi32ELi8ES3_EEEEvNS_16Flash_bwd_paramsE --------------------------
	.section	.text._ZN5flash25flash_bwd_dot_do_o_kernelILb1E23Flash_bwd_kernel_traitsILi256ELi64ELi32ELi8ELi4ELi1ELi2ELb1ELb1EN7cutlass10bfloat16_tE19Flash_kernel_traitsILi256ELi64ELi32ELi8ES3_EEEEvNS_16Flash_bwd_paramsE,"ax",@progbits
	.align	128
        .global         _ZN5flash25flash_bwd_dot_do_o_kernelILb1E23Flash_bwd_kernel_traitsILi256ELi64ELi32ELi8ELi4ELi1ELi2ELb1ELb1EN7cutlass10bfloat16_tE19Flash_kernel_traitsILi256ELi64ELi32ELi8ES3_EEEEvNS_16Flash_bwd_paramsE
        .type           _ZN5flash25flash_bwd_dot_do_o_kernelILb1E23Flash_bwd_kernel_traitsILi256ELi64ELi32ELi8ELi4ELi1ELi2ELb1ELb1EN7cutlass10bfloat16_tE19Flash_kernel_traitsILi256ELi64ELi32ELi8ES3_EEEEvNS_16Flash_bwd_paramsE,@function
        .size           _ZN5flash25flash_bwd_dot_do_o_kernelILb1E23Flash_bwd_kernel_traitsILi256ELi64ELi32ELi8ELi4ELi1ELi2ELb1ELb1EN7cutlass10bfloat16_tE19Flash_kernel_traitsILi256ELi64ELi32ELi8ES3_EEEEvNS_16Flash_bwd_paramsE,(.L_x_2497 - _ZN5flash25flash_bwd_dot_do_o_kernelILb1E23Flash_bwd_kernel_traitsILi256ELi64ELi32ELi8ELi4ELi1ELi2ELb1ELb1EN7cutlass10bfloat16_tE19Flash_kernel_traitsILi256ELi64ELi32ELi8ES3_EEEEvNS_16Flash_bwd_paramsE)
        .other          _ZN5flash25flash_bwd_dot_do_o_kernelILb1E23Flash_bwd_kernel_traitsILi256ELi64ELi32ELi8ELi4ELi1ELi2ELb1ELb1EN7cutlass10bfloat16_tE19Flash_kernel_traitsILi256ELi64ELi32ELi8ES3_EEEEvNS_16Flash_bwd_paramsE,@"STO_CUDA_ENTRY STV_DEFAULT"
_ZN5flash25flash_bwd_dot_do_o_kernelILb1E23Flash_bwd_kernel_traitsILi256ELi64ELi32ELi8ELi4ELi1ELi2ELb1ELb1EN7cutlass10bfloat16_tE19Flash_kernel_traitsILi256ELi64ELi32ELi8ES3_EEEEvNS_16Flash_bwd_paramsE:
.text._ZN5flash25flash_bwd_dot_do_o_kernelILb1E23Flash_bwd_kernel_traitsILi256ELi64ELi32ELi8ELi4ELi1ELi2ELb1ELb1EN7cutlass10bfloat16_tE19Flash_kernel_traitsILi256ELi64ELi32ELi8ES3_EEEEvNS_16Flash_bwd_paramsE:
        /* <DEDUP_REMOVED lines=15> */
[----:B------:R-:W0:Y:S01]  /*00f0*/  S2R R68, SR_CTAID.X ;  /* 0x0000000000447919 */ /* 0x000e220000002500 */
[----:B------:R-:W1:Y:S01]  /*0100*/  @!P1 LDC R12, c[0x0][0x434] ;  /* 0x00010d00ff0c9b82 */ /* 0x000e620000000800 */
[----:B0-----:R-:W-:Y:S01]  /*0110*/  IMAD.SHL.U32 R11, R68, 0x40, RZ ;  /* 0x00000040440b7824 */ /* 0x001fe200078e00ff */
[----:B--2---:R-:W-:-:S04]  /*0120*/  @P1 IADD3 R12, PT, PT, R4, -R13, RZ ;  /* 0x8000000d040c1210 */ /* 0x004fc80007ffe0ff */
[----:B-1----:R-:W-:-:S13]  /*0130*/  ISETP.GT.AND P1, PT, R12, R11, PT ;  /* 0x0000000b0c00720c */ /* 0x002fda0003f24270 */
[----:B------:R-:W-:Y:S05]  /*0140*/  @!P1 EXIT ;  /* 0x000000000000994d */ /* 0x000fea0003800000 */
[----:B------:R-:W-:Y:S01]  /*0150*/  ISETP.NE.AND P1, PT, R13, -0x1, PT ;  /* 0xffffffff0d00780c */ /* 0x000fe20003f25270 */
[----:B------:R-:W0:Y:S01]  /*0160*/  LDC R22, c[0x0][0x3e0] ;  /* 0x0000f800ff167b82 */ /* 0x000e220000000800 */
[----:B------:R-:W0:Y:S01]  /*0170*/  LDCU UR7, c[0x0][0x44c] ;  /* 0x00008980ff0777ac */ /* 0x000e220008000800 */
[----:B------:R-:W1:Y:S10]  /*0180*/  S2R R9, SR_CTAID.Z ;  /* 0x0000000000097919 */ /* 0x000e740000002700 */
[----:B------:R-:W2:Y:S08]  /*0190*/  @!P1 LDC.64 R14, c[0x0][0x588] ;  /* 0x00016200ff0e9b82 */ /* 0x000eb00000000a00 */
[----:B------:R-:W3:Y:S08]  /*01a0*/  @!P1 LDC.64 R6, c[0x0][0x400] ;  /* 0x00010000ff069b82 */ /* 0x000ef00000000a00 */
[----:B------:R-:W4:Y:S08]  /*01b0*/  @P1 LDC.64 R18, c[0x0][0x590] ;  /* 0x00016400ff121b82 */ /* 0x000f300000000a00 */
[----:B------:R-:W5:Y:S01]  /*01c0*/  @P1 LDC.64 R20, c[0x0][0x408] ;  /* 0x00010200ff141b82 */ /* 0x000f620000000a00 */
[----:B--2---:R-:W-:-:S04]  /*01d0*/  @!P1 IMAD.WIDE.U32 R2, R71, R14, RZ ;  /* 0x0000000e47029225 */ /* 0x004fc800078e00ff */
[C---:B------:R-:W-:Y:S02]  /*01e0*/  @!P1 IMAD R15, R71.reuse, R15, R3 ;  /* 0x0000000f470f9224 */ /* 0x040fe400078e0203 */
[----:B------:R-:W-:Y:S02]  /*01f0*/  @!P1 IMAD.MOV.U32 R17, RZ, RZ, R2 ;  /* 0x000000ffff119224 */ /* 0x000fe400078e0002 */
[----:B---3--:R-:W-:-:S04]  /*0200*/  @!P1 IMAD.WIDE.U32 R4, R71, R6, RZ ;  /* 0x0000000647049225 */ /* 0x008fc800078e00ff */
[----:B------:R-:W-:Y:S02]  /*0210*/  @!P1 IMAD R8, R71, R7, R5 ;  /* 0x0000000747089224 */ /* 0x000fe400078e0205 */
[----:B------:R-:W-:Y:S02]  /*0220*/  @!P1 IMAD.MOV.U32 R10, RZ, RZ, R4 ;  /* 0x000000ffff0a9224 */ /* 0x000fe400078e0004 */
[----:B----4-:R-:W-:-:S04]  /*0230*/  @P1 IMAD.WIDE.U32 R2, R13, R18, RZ ;  /* 0x000000120d021225 */ /* 0x010fc800078e00ff */
[----:B------:R-:W-:Y:S01]  /*0240*/  @P1 IMAD R15, R13, R19, R3 ;  /* 0x000000130d0f1224 */ /* 0x000fe200078e0203 */
[----:B------:R-:W-:Y:S01]  /*0250*/  @P1 MOV R17, R2 ;  /* 0x0000000200111202 */ /* 0x000fe20000000f00 */
[----:B0-----:R-:W-:-:S04]  /*0260*/  IMAD.WIDE R2, R22, UR7, RZ ;  /* 0x0000000716027c25 */ /* 0x001fc8000f8e02ff */
[----:B-----5:R-:W-:-:S04]  /*0270*/  @P1 IMAD.WIDE.U32 R6, R13, R20, RZ ;  /* 0x000000140d061225 */ /* 0x020fc800078e00ff */
[----:B------:R-:W-:Y:S02]  /*0280*/  @P1 IMAD R8, R13, R21, R7 ;  /* 0x000000150d081224 */ /* 0x000fe400078e0207 */
[----:B------:R-:W-:Y:S01]  /*0290*/  @P1 IMAD.MOV.U32 R10, RZ, RZ, R6 ;  /* 0x000000ffff0a1224 */ /* 0x000fe200078e0006 */
[----:B-1----:R-:W-:Y:S06]  /*02a0*/  @P1 BRA `(.L_x_506) ;  /* 0x0000000000441947 */ /* 0x002fec0003800000 */
[----:B------:R-:W0:Y:S02]  /*02b0*/  LDCU UR8, c[0x0][0x444] ;  /* 0x00008880ff0877ac */ /* 0x000e240008000800 */
[----:B0-----:R-:W-:Y:S02]  /*02c0*/  USHF.R.S32.HI UR6, URZ, 0x1f, UR8 ;  /* 0x0000001fff067899 */ /* 0x001fe40008011408 */
[----:B------:R-:W-:-:S04]  /*02d0*/  IMAD.WIDE.U32 R4, R71, UR8, RZ ;  /* 0x0000000847047c25 */ /* 0x000fc8000f8e00ff */
[----:B------:R-:W-:Y:S01]  /*02e0*/  IMAD R7, R71, UR6, RZ ;  /* 0x0000000647077c24 */ /* 0x000fe2000f8e02ff */
[----:B------:R-:W-:-:S03]  /*02f0*/  USHF.R.S32.HI UR6, URZ, 0x1f, UR7 ;  /* 0x0000001fff067899 */ /* 0x000fc60008011407 */
[----:B------:R-:W-:Y:S01]  /*0300*/  IMAD.IADD R0, R5, 0x1, R7 ;  /* 0x0000000105007824 */ /* 0x000fe200078e0207 */
[----:B------:R-:W-:Y:S01]  /*0310*/  SHF.R.S32.HI R5, RZ, 0x1f, R22 ;  /* 0x0000001fff057819 */ /* 0x000fe20000011416 */
[----:B------:R-:W-:-:S04]  /*0320*/  IMAD.WIDE.U32 R6, R4, R22, RZ ;  /* 0x0000001604067225 */ /* 0x000fc800078e00ff */
[----:B------:R-:W-:-:S04]  /*0330*/  IMAD R0, R0, R22, RZ ;  /* 0x0000001600007224 */ /* 0x000fc800078e02ff */
[----:B------:R-:W-:-:S05]  /*0340*/  IMAD R5, R5, R4, R0 ;  /* 0x0000000405057224 */ /* 0x000fca00078e0200 */
[----:B------:R-:W-:Y:S01]  /*0350*/  IADD3 R0, PT, PT, R7, R5, RZ ;  /* 0x0000000507007210 */ /* 0x000fe20007ffe0ff */
[----:B------:R-:W-:-:S04]  /*0360*/  IMAD.WIDE.U32 R4, R6, UR7, RZ ;  /* 0x0000000706047c25 */ /* 0x000fc8000f8e00ff */
[----:B------:R-:W-:-:S04]  /*0370*/  IMAD R7, R0, UR7, RZ ;  /* 0x0000000700077c24 */ /* 0x000fc8000f8e02ff */
[----:B------:R-:W-:Y:S02]  /*0380*/  IMAD R7, R6, UR6, R7 ;  /* 0x0000000606077c24 */ /* 0x000fe4000f8e0207 */
[----:B------:R-:W-:Y:S02]  /*0390*/  IMAD.MOV.U32 R6, RZ, RZ, R4 ;  /* 0x000000ffff067224 */ /* 0x000fe400078e0004 */
[----:B------:R-:W-:Y:S01]  /*03a0*/  IMAD.IADD R14, R5, 0x1, R7 ;  /* 0x00000001050e7824 */ /* 0x000fe200078e0207 */
[----:B------:R-:W-:Y:S06]  /*03b0*/  BRA `(.L_x_507) ;  /* 0x0000000000107947 */ /* 0x000fec0003800000 */
.L_x_506:
[-C--:B------:R-:W-:Y:S02]  /*03c0*/  IMAD R7, R3, R13.reuse, RZ ;  /* 0x0000000d03077224 */ /* 0x080fe400078e02ff */
[----:B------:R-:W-:-:S04]  /*03d0*/  IMAD.WIDE.U32 R4, R2, R13, RZ ;  /* 0x0000000d02047225 */ /* 0x000fc800078e00ff */
[----:B------:R-:W-:Y:S01]  /*03e0*/  IMAD.MOV.U32 R6, RZ, RZ, R4 ;  /* 0x000000ffff067224 */ /* 0x000fe200078e0004 */
[----:B------:R-:W-:-:S07]  /*03f0*/  IADD3 R14, PT, PT, R5, R7, RZ ;  /* 0x00000007050e7210 */ /* 0x000fce0007ffe0ff */
.L_x_507:
[----:B------:R-:W0:Y:S01]  /*0400*/  LDCU.U8 UR6, c[0x0][0x548] ;  /* 0x0000a900ff0677ac */ /* 0x000e220008000000 */
[----:B------:R-:W-:-:S05]  /*0410*/  IMAD.SHL.U32 R0, R71, 0x80, RZ ;  /* 0x0000008047007824 */ /* 0x000fca00078e00ff */
[----:B------:R-:W-:-:S04]  /*0420*/  SEL R4, R0, RZ, P0 ;  /* 0x000000ff00047207 */ /* 0x000fc80000000000 */
[----:B------:R-:W-:-:S04]  /*0430*/  IADD3 R7, P0, PT, R11, R4, RZ ;  /* 0x000000040b077210 */ /* 0x000fc80007f1e0ff */
[----:B------:R-:W-:Y:S01]  /*0440*/  IADD3.X R5, PT, PT, RZ, RZ, RZ, P0, !PT ;  /* 0x000000ffff057210 */ /* 0x000fe200007fe4ff */
[----:B0-----:R-:W-:-:S04]  /*0450*/  UISETP.NE.AND UP0, UPT, UR6, URZ, UPT ;  /* 0x000000ff0600728c */ /* 0x001fc8000bf05270 */
[-C--:B------:R-:W-:Y:S02]  /*0460*/  IMAD R16, R5, R2.reuse, RZ ;  /* 0x0000000205107224 */ /* 0x080fe400078e02ff */
[----:B------:R-:W-:-:S04]  /*0470*/  IMAD.WIDE.U32 R4, R7, R2, RZ ;  /* 0x0000000207047225 */ /* 0x000fc800078e00ff */
[----:B------:R-:W-:Y:S02]  /*0480*/  IMAD R7, R3, R7, R16 ;  /* 0x0000000703077224 */ /* 0x000fe400078e0210 */
[----:B------:R-:W-:Y:S02]  /*0490*/  IMAD R3, R9, UR7, RZ ;  /* 0x0000000709037c24 */ /* 0x000fe4000f8e02ff */
[----:B------:R-:W-:Y:S01]  /*04a0*/  IMAD.IADD R7, R5, 0x1, R7 ;  /* 0x0000000105077824 */ /* 0x000fe200078e0207 */
[----:B------:R-:W-:Y:S06]  /*04b0*/  BRA.U !UP0, `(.L_x_508) ;  /* 0x0000000108247547 */ /* 0x000fec000b800000 */
[----:B------:R-:W0:Y:S01]  /*04c0*/  LDC R16, c[0x0][0x444] ;  /* 0x00011100ff107b82 */ /* 0x000e220000000800 */
[----:B------:R-:W-:-:S07]  /*04d0*/  ISETP.NE.AND P0, PT, R13, -0x1, PT ;  /* 0xffffffff0d00780c */ /* 0x000fce0003f05270 */
[----:B------:R-:W1:Y:S08]  /*04e0*/  LDC R2, c[0x0][0x430] ;  /* 0x00010c00ff027b82 */ /* 0x000e700000000800 */
[----:B------:R-:W1:Y:S01]  /*04f0*/  LDC R19, c[0x0][0x454] ;  /* 0x00011500ff137b82 */ /* 0x000e620000000800 */
[----:B0-----:R-:W-:-:S05]  /*0500*/  @!P0 IMAD R13, R71, R16, RZ ;  /* 0x00000010470d8224 */ /* 0x001fca00078e02ff */
[----:B------:R-:W-:Y:S01]  /*0510*/  IADD3 R0, PT, PT, R0, R13, RZ ;  /* 0x0000000d00007210 */ /* 0x000fe20007ffe0ff */
[----:B-1----:R-:W-:-:S04]  /*0520*/  IMAD R2, R2, 0x80, R19 ;  /* 0x0000008002027824 */ /* 0x002fc800078e0213 */
[----:B------:R-:W-:Y:S01]  /*0530*/  IMAD R71, R2, R9, R0 ;  /* 0x0000000902477224 */ /* 0x000fe200078e0200 */
[----:B------:R-:W-:Y:S06]  /*0540*/  BRA `(.L_x_509) ;  /* 0x00000000000c7947 */ /* 0x000fec0003800000 */
.L_x_508:
[----:B------:R-:W0:Y:S01]  /*0550*/  LDC R0, c[0x0][0x444] ;  /* 0x00011100ff007b82 */ /* 0x000e220000000800 */
[----:B------:R-:W-:-:S04]  /*0560*/  IMAD R71, R71, R22, R9 ;  /* 0x0000001647477224 */ /* 0x000fc800078e0209 */
[----:B0-----:R-:W-:-:S07]  /*0570*/  IMAD R71, R71, R0, RZ ;  /* 0x0000000047477224 */ /* 0x001fce00078e02ff */
.L_x_509:
[----:B------:R-:W0:Y:S01]  /*0580*/  S2R R76, SR_TID.X ;  /* 0x00000000004c7919 */ /* 0x000e220000002100 */
[----:B------:R-:W1:Y:S01]  /*0590*/  LDCU.128 UR12, c[0x0][0x590] ;  /* 0x0000b200ff0c77ac */ /* 0x000e620008000c00 */
[----:B------:R-:W-:Y:S01]  /*05a0*/  HFMA2 R73, -RZ, RZ, 0, 0 ;  /* 0x00000000ff497431 */ /* 0x000fe200000001ff */
[----:B------:R-:W-:Y:S01]  /*05b0*/  IADD3 R6, P0, P1, R4, R6, R3 ;  /* 0x0000000604067210 */ /* 0x000fe2000791e003 */
[----:B------:R-:W-:Y:S01]  /*05c0*/  IMAD.IADD R12, R12, 0x1, -R11 ;  /* 0x000000010c0c7824 */ /* 0x000fe200078e0a0b */
[----:B------:R-:W2:Y:S01]  /*05d0*/  LDCU.64 UR8, c[0x0][0x570] ;  /* 0x0000ae00ff0877ac */ /* 0x000ea20008000a00 */
[----:B------:R-:W-:Y:S01]  /*05e0*/  SHF.R.S32.HI R4, RZ, 0x1f, R3 ;  /* 0x0000001fff047819 */ /* 0x000fe20000011403 */
[----:B------:R-:W-:Y:S01]  /*05f0*/  BSSY.RECONVERGENT B0, `(.L_x_510) ;  /* 0x000003b000007945 */ /* 0x000fe20003800200 */
[----:B------:R-:W-:Y:S01]  /*0600*/  CS2R R32, SRZ ;  /* 0x0000000000207805 */ /* 0x000fe2000001ff00 */
[----:B------:R-:W3:Y:S01]  /*0610*/  LDCU.64 UR10, c[0x0][0x408] ;  /* 0x00008100ff0a77ac */ /* 0x000ee20008000a00 */
[----:B------:R-:W-:-:S02]  /*0620*/  IADD3.X R14, PT, PT, R7, R14, R4, P0, P1 ;  /* 0x0000000e070e7210 */ /* 0x000fc400007e2404 */
        /* <DEDUP_REMOVED lines=9> */
[----:B------:R-:W-:Y:S01]  /*06c0*/  CS2R R20, SRZ ;  /* 0x0000000000147805 */ /* 0x000fe2000001ff00 */
[C---:B0-----:R-:W-:Y:S01]  /*06d0*/  IMAD.SHL.U32 R0, R76.reuse, 0x4, RZ ;  /* 0x000000044c007824 */ /* 0x041fe200078e00ff */
[--C-:B------:R-:W-:Y:S01]  /*06e0*/  SHF.R.U32.HI R5, RZ, 0x4, R76.reuse ;  /* 0x00000004ff057819 */ /* 0x100fe2000001164c */
[----:B------:R-:W-:Y:S01]  /*06f0*/  IMAD.SHL.U32 R72, R76, 0x8, RZ ;  /* 0x000000084c487824 */ /* 0x000fe200078e00ff */
[----:B------:R-:W-:-:S02]  /*0700*/  SHF.R.U32.HI R69, RZ, 0x3, R76 ;  /* 0x00000003ff457819 */ /* 0x000fc4000001164c */
[----:B------:R-:W-:Y:S01]  /*0710*/  LOP3.LUT R2, R0, 0x3c, RZ, 0xc0, !PT ;  /* 0x0000003c00027812 */ /* 0x000fe200078ec0ff */
[----:B------:R-:W-:Y:S01]  /*0720*/  IMAD R0, R22, UR7, RZ ;  /* 0x0000000716007c24 */ /* 0x000fe2000f8e02ff */
[----:B------:R-:W-:Y:S02]  /*0730*/  LOP3.LUT R72, R72, 0x38, RZ, 0xc0, !PT ;  /* 0x0000003848487812 */ /* 0x000fe400078ec0ff */
[----:B------:R-:W-:Y:S02]  /*0740*/  CS2R R22, SRZ ;  /* 0x0000000000167805 */ /* 0x000fe4000001ff00 */
[----:B------:R-:W-:Y:S01]  /*0750*/  ISETP.GE.AND P1, PT, R69, R12, PT ;  /* 0x0000000c4500720c */ /* 0x000fe20003f26270 */
[----:B------:R-:W-:Y:S01]  /*0760*/  IMAD R5, R0, R5, R2 ;  /* 0x0000000500057224 */ /* 0x000fe200078e0202 */
[C---:B------:R-:W-:Y:S01]  /*0770*/  LOP3.LUT R70, R72.reuse, 0x40, RZ, 0xfc, !PT ;  /* 0x0000004048467812 */ /* 0x040fe200078efcff */
[----:B-1----:R-:W-:Y:S01]  /*0780*/  IMAD.WIDE.U32 R2, R11, UR12, R72 ;  /* 0x0000000c0b027c25 */ /* 0x002fe2000f8e0048 */
[----:B------:R-:W-:-:S02]  /*0790*/  LOP3.LUT R77, R72, 0x80, RZ, 0xfc, !PT ;  /* 0x00000080484d7812 */ /* 0x000fc400078efcff */
[----:B------:R-:W-:Y:S01]  /*07a0*/  IADD3 R6, P0, PT, R5, R6, RZ ;  /* 0x0000000605067210 */ /* 0x000fe20007f1e0ff */
[----:B------:R-:W-:Y:S01]  /*07b0*/  IMAD R4, R11, UR13, R3 ;  /* 0x0000000d0b047c24 */ /* 0x000fe2000f8e0203 */
[----:B------:R-:W-:Y:S01]  /*07c0*/  IADD3 R16, P3, PT, R17, R2, RZ ;  /* 0x0000000211107210 */ /* 0x000fe20007f7e0ff */
[----:B------:R-:W-:Y:S01]  /*07d0*/  VIADD R3, R69, 0x20 ;  /* 0x0000002045037836 */ /* 0x000fe20000000000 */
[----:B------:R-:W-:Y:S02]  /*07e0*/  LEA.HI.X.SX32 R5, R5, R14, 0x1, P0 ;  /* 0x0000000e05057211 */ /* 0x000fe400000f0eff */
[----:B------:R-:W-:Y:S02]  /*07f0*/  IADD3.X R17, PT, PT, R15, R4, RZ, P3, !PT ;  /* 0x000000040f117210 */ /* 0x000fe40001ffe4ff */
[----:B------:R-:W-:Y:S02]  /*0800*/  CS2R R14, SRZ ;  /* 0x00000000000e7805 */ /* 0x000fe4000001ff00 */
[----:B--2---:R-:W-:-:S02]  /*0810*/  LEA R2, P2, R6, UR8, 0x2 ;  /* 0x0000000806027c11 */ /* 0x004fc4000f8410ff */
[----:B------:R-:W-:Y:S01]  /*0820*/  ISETP.GE.AND P0, PT, R3, R12, PT ;  /* 0x0000000c0300720c */ /* 0x000fe20003f06270 */
[C---:B------:R-:W-:Y:S01]  /*0830*/  IMAD.WIDE.U32 R28, R9.reuse, UR14, R16 ;  /* 0x0000000e091c7c25 */ /* 0x040fe2000f8e0010 */
[----:B------:R-:W-:Y:S02]  /*0840*/  LEA.HI.X R3, R6, UR9, R5, 0x2, P2 ;  /* 0x0000000906037c11 */ /* 0x000fe400090f1405 */
[----:B------:R-:W-:Y:S02]  /*0850*/  CS2R R12, SRZ ;  /* 0x00000000000c7805 */ /* 0x000fe4000001ff00 */
[----:B------:R-:W-:Y:S01]  /*0860*/  CS2R R4, SRZ ;  /* 0x0000000000047805 */ /* 0x000fe2000001ff00 */
[----:B------:R-:W-:Y:S01]  /*0870*/  IMAD R19, R9, UR15, R29 ;  /* 0x0000000f09137c24 */ /* 0x000fe2000f8e021d */
[----:B------:R-:W-:Y:S02]  /*0880*/  CS2R R6, SRZ ;  /* 0x0000000000067805 */ /* 0x000fe4000001ff00 */
[----:B------:R-:W-:Y:S01]  /*0890*/  LOP3.LUT R80, R72, 0xc0, RZ, 0xfc, !PT ;  /* 0x000000c048507812 */ /* 0x000fe200078efcff */
[----:B---3--:R-:W-:Y:S06]  /*08a0*/  @P1 BRA `(.L_x_511) ;  /* 0x00000000003c1947 */ /* 0x008fec0003800000 */
[----:B------:R-:W0:Y:S01]  /*08b0*/  LDCU UR6, c[0x0][0x440] ;  /* 0x00008800ff0677ac */ /* 0x000e220008000800 */
[----:B------:R-:W-:Y:S01]  /*08c0*/  IMAD.MOV.U32 R18, RZ, RZ, R28 ;  /* 0x000000ffff127224 */ /* 0x000fe200078e001c */
[----:B------:R-:W1:Y:S03]  /*08d0*/  LDCU.64 UR8, c[0x0][0x550] ;  /* 0x0000aa00ff0877ac */ /* 0x000e660008000a00 */
[----:B------:R-:W-:-:S04]  /*08e0*/  IMAD.WIDE.U32 R16, R69, UR12, R18 ;  /* 0x0000000c45107c25 */ /* 0x000fc8000f8e0012 */
[----:B------:R-:W-:Y:S01]  /*08f0*/  IMAD R17, R69, UR13, R17 ;  /* 0x0000000d45117c24 */ /* 0x000fe2000f8e0211 */
        /* <DEDUP_REMOVED lines=10> */
.L_x_511:
[----:B------:R-:W-:Y:S05]  /*09a0*/  BSYNC.RECONVERGENT B0 ;  /* 0x0000000000007941 */ /* 0x000fea0003800200 */
.L_x_510:
[----:B------:R-:W-:Y:S04]  /*09b0*/  BSSY.RECONVERGENT B0, `(.L_x_512) ;  /* 0x0000016000007945 */ /* 0x000fe80003800200 */
[----:B------:R-:W-:Y:S05]  /*09c0*/  @P0 BRA `(.L_x_513) ;  /* 0x0000000000500947 */ /* 0x000fea0003800000 */
[----:B------:R-:W1:Y:S01]  /*09d0*/  LDCU UR6, c[0x0][0x440] ;  /* 0x00008800ff0677ac */ /* 0x000e620008000800 */
[----:B------:R-:W-:Y:S01]  /*09e0*/  IADD3 R29, P2, PT, R69, 0x20, RZ ;  /* 0x00000020451d7810 */ /* 0x000fe20007f5e0ff */
[----:B------:R-:W-:Y:S01]  /*09f0*/  IMAD.MOV.U32 R17, RZ, RZ, R19 ;  /* 0x000000ffff117224 */ /* 0x000fe200078e0013 */
[----:B------:R-:W2:Y:S03]  /*0a00*/  LDCU.64 UR8, c[0x0][0x550] ;  /* 0x0000aa00ff0877ac */ /* 0x000ea60008000a00 */
[----:B------:R-:W-:-:S04]  /*0a10*/  IMAD.X R16, RZ, RZ, RZ, P2 ;  /* 0x000000ffff107224 */ /* 0x000fc800010e06ff */
[----:B------:R-:W-:Y:S01]  /*0a20*/  IMAD R18, R16, UR12, RZ ;  /* 0x0000000c10127c24 */ /* 0x000fe2000f8e02ff */
[----:B------:R-:W-:-:S05]  /*0a30*/  MOV R16, R28 ;  /* 0x0000001c00107202 */ /* 0x000fca0000000f00 */
[----:B------:R-:W-:Y:S01]  /*0a40*/  IMAD.WIDE.U32 R16, R29, UR12, R16 ;  /* 0x0000000c1d107c25 */ /* 0x000fe2000f8e0010 */
[----:B-1----:R-:W-:-:S03]  /*0a50*/  ISETP.GE.AND P3, PT, R72, UR6, PT ;  /* 0x0000000648007c0c */ /* 0x002fc6000bf66270 */
[----:B------:R-:W-:Y:S01]  /*0a60*/  IMAD R29, R29, UR13, R18 ;  /* 0x0000000d1d1d7c24 */ /* 0x000fe2000f8e0212 */
[----:B------:R-:W-:Y:S02]  /*0a70*/  ISETP.GE.AND P4, PT, R70, UR6, PT ;  /* 0x0000000646007c0c */ /* 0x000fe4000bf86270 */
[----:B------:R-:W-:Y:S01]  /*0a80*/  ISETP.GE.AND P5, PT, R77, UR6, PT ;  /* 0x000000064d007c0c */ /* 0x000fe2000bfa6270 */
[----:B------:R-:W-:Y:S01]  /*0a90*/  IMAD.IADD R17, R17, 0x1, R29 ;  /* 0x0000000111117824 */ /* 0x000fe200078e021d */
[----:B------:R-:W-:Y:S02]  /*0aa0*/  ISETP.GE.AND P6, PT, R80, UR6, PT ;  /* 0x0000000650007c0c */ /* 0x000fe4000bfc6270 */
[----:B--2---:R-:W-:-:S04]  /*0ab0*/  LEA R18, P2, R16, UR8, 0x1 ;  /* 0x0000000810127c11 */ /* 0x004fc8000f8408ff */
[----:B------:R-:W-:-:S05]  /*0ac0*/  LEA.HI.X R19, R16, UR9, R17, 0x1, P2 ;  /* 0x0000000910137c11 */ /* 0x000fca00090f0c11 */
[----:B------:R1:W5:Y:S04]  /*0ad0*/  @!P3 LDG.E.128 R24, desc[UR4][R18.64] ;  /* 0x000000041218b981 */ /* 0x000368000c1e1d00 */
[----:B------:R1:W5:Y:S04]  /*0ae0*/  @!P4 LDG.E.128 R48, desc[UR4][R18.64+0x80] ;  /* 0x000080041230c981 */ /* 0x000368000c1e1d00 */
[----:B------:R1:W5:Y:S04]  /*0af0*/  @!P5 LDG.E.128 R20, desc[UR4][R18.64+0x100] ;  /* 0x000100041214d981 */ /* 0x000368000c1e1d00 */
[----:B------:R1:W5:Y:S02]  /*0b00*/  @!P6 LDG.E.128 R4, desc[UR4][R18.64+0x180] ;  /* 0x000180041204e981 */ /* 0x000364000c1e1d00 */
.L_x_513:
[----:B------:R-:W-:Y:S05]  /*0b10*/  BSYNC.RECONVERGENT B0 ;  /* 0x0000000000007941 */ /* 0x000fea0003800200 */
.L_x_512:
[----:B------:R-:W2:Y:S01]  /*0b20*/  LDCU.64 UR6, c[0x0][0x410] ;  /* 0x00008200ff0677ac */ /* 0x000ea20008000a00 */
[C---:B------:R-:W-:Y:S01]  /*0b30*/  IMAD.WIDE.U32 R16, R11.reuse, UR10, R72 ;  /* 0x0000000a0b107c25 */ /* 0x040fe2000f8e0048 */
[----:B------:R-:W-:Y:S01]  /*0b40*/  BSSY.RECONVERGENT B0, `(.L_x_514) ;  /* 0x0000022000007945 */ /* 0x000fe20003800200 */
[----:B------:R-:W-:Y:S02]  /*0b50*/  CS2R R44, SRZ ;  /* 0x00000000002c7805 */ /* 0x000fe4000001ff00 */
[----:B------:R-:W-:Y:S01]  /*0b60*/  CS2R R46, SRZ ;  /* 0x00000000002e7805 */ /* 0x000fe2000001ff00 */
[----:B------:R-:W-:Y:S01]  /*0b70*/  IMAD R11, R11, UR11, R17 ;  /* 0x0000000b0b0b7c24 */ /* 0x000fe2000f8e0211 */
[----:B------:R-:W-:Y:S02]  /*0b80*/  IADD3 R74, P2, PT, R10, R16, RZ ;  /* 0x000000100a4a7210 */ /* 0x000fe40007f5e0ff */
[----:B------:R-:W-:Y:S02]  /*0b90*/  CS2R R56, SRZ ;  /* 0x0000000000387805 */ /* 0x000fe4000001ff00 */
[----:B------:R-:W-:-:S02]  /*0ba0*/  CS2R R58, SRZ ;  /* 0x00000000003a7805 */ /* 0x000fc4000001ff00 */
[----:B------:R-:W-:Y:S02]  /*0bb0*/  CS2R R40, SRZ ;  /* 0x0000000000287805 */ /* 0x000fe4000001ff00 */
[----:B------:R-:W-:Y:S02]  /*0bc0*/  IADD3.X R75, PT, PT, R8, R11, RZ, P2, !PT ;  /* 0x0000000b084b7210 */ /* 0x000fe400017fe4ff */
[----:B------:R-:W-:Y:S02]  /*0bd0*/  CS2R R42, SRZ ;  /* 0x00000000002a7805 */ /* 0x000fe4000001ff00 */
[----:B------:R-:W-:Y:S02]  /*0be0*/  CS2R R16, SRZ ;  /* 0x0000000000107805 */ /* 0x000fe4000001ff00 */
[----:B-1----:R-:W-:Y:S02]  /*0bf0*/  CS2R R18, SRZ ;  /* 0x0000000000127805 */ /* 0x002fe4000001ff00 */
[----:B------:R-:W-:-:S02]  /*0c00*/  CS2R R60, SRZ ;  /* 0x00000000003c7805 */ /* 0x000fc4000001ff00 */
[----:B------:R-:W-:Y:S02]  /*0c10*/  CS2R R62, SRZ ;  /* 0x00000000003e7805 */ /* 0x000fe4000001ff00 */
[----:B------:R-:W-:Y:S01]  /*0c20*/  CS2R R52, SRZ ;  /* 0x0000000000347805 */ /* 0x000fe2000001ff00 */
[----:B------:R-:W-:Y:S02]  /*0c30*/  IMAD.MOV.U32 R54, RZ, RZ, RZ ;  /* 0x000000ffff367224 */ /* 0x000fe400078e00ff */
[----:B--2---:R-:W-:-:S04]  /*0c40*/  IMAD.WIDE.U32 R74, R9, UR6, R74 ;  /* 0x00000006094a7c25 */ /* 0x004fc8000f8e004a */
[----:B------:R-:W-:Y:S01]  /*0c50*/  IMAD R79, R9, UR7, R75 ;  /* 0x00000007094f7c24 */ /* 0x000fe2000f8e024b */
[----:B------:R-:W-:Y:S06]  /*0c60*/  @P1 BRA `(.L_x_515) ;  /* 0x00000000003c1947 */ /* 0x000fec0003800000 */
[----:B------:R-:W1:Y:S01]  /*0c70*/  LDCU UR8, c[0x0][0x440] ;  /* 0x00008800ff0877ac */ /* 0x000e620008000800 */
[----:B------:R-:W-:Y:S01]  /*0c80*/  IMAD.MOV.U32 R78, RZ, RZ, R74 ;  /* 0x000000ffff4e7224 */ /* 0x000fe200078e004a */
[----:B------:R-:W2:Y:S03]  /*0c90*/  LDCU.64 UR6, c[0x0][0x3f0] ;  /* 0x00007e00ff0677ac */ /* 0x000ea60008000a00 */
[----:B------:R-:W-:-:S04]  /*0ca0*/  IMAD.WIDE.U32 R8, R69, UR10, R78 ;  /* 0x0000000a45087c25 */ /* 0x000fc8000f8e004e */
[----:B------:R-:W-:Y:S01]  /*0cb0*/  IMAD R9, R69, UR11, R9 ;  /* 0x0000000b45097c24 */ /* 0x000fe2000f8e0209 */
[----:B-1----:R-:W-:Y:S02]  /*0cc0*/  ISETP.GE.AND P2, PT, R72, UR8, PT ;  /* 0x0000000848007c0c */ /* 0x002fe4000bf46270 */
[----:B------:R-:W-:Y:S02]  /*0cd0*/  ISETP.GE.AND P3, PT, R70, UR8, PT ;  /* 0x0000000846007c0c */ /* 0x000fe4000bf66270 */
        /* <DEDUP_REMOVED lines=8> */
.L_x_515:
[----:B------:R-:W-:Y:S05]  /*0d60*/  BSYNC.RECONVERGENT B0 ;  /* 0x0000000000007941 */ /* 0x000fea0003800200 */
.L_x_514:
[----:B------:R-:W-:Y:S01]  /*0d70*/  BSSY.RECONVERGENT B0, `(.L_x_516) ;  /* 0x000001a000007945 */ /* 0x000fe20003800200 */
[----:B------:R-:W-:Y:S01]  /*0d80*/  HFMA2 R55, -RZ, RZ, 0, 0 ;  /* 0x00000000ff377431 */ /* 0x000fe200000001ff */
[----:B------:R-:W-:Y:S02]  /*0d90*/  CS2R R28, SRZ ;  /* 0x00000000001c7805 */ /* 0x000fe4000001ff00 */
[----:B0-----:R-:W-:Y:S02]  /*0da0*/  CS2R R30, SRZ ;  /* 0x00000000001e7805 */ /* 0x001fe4000001ff00 */
[----:B------:R-:W-:Y:S02]  /*0db0*/  CS2R R8, SRZ ;  /* 0x0000000000087805 */ /* 0x000fe4000001ff00 */
[----:B-1----:R-:W-:Y:S01]  /*0dc0*/  CS2R R10, SRZ ;  /* 0x00000000000a7805 */ /* 0x002fe2000001ff00 */
[----:B------:R-:W-:Y:S06]  /*0dd0*/  @P0 BRA `(.L_x_517) ;  /* 0x00000000004c0947 */ /* 0x000fec0003800000 */
[----:B------:R-:W0:Y:S01]  /*0de0*/  LDCU UR6, c[0x0][0x440] ;  /* 0x00008800ff0677ac */ /* 0x000e220008000800 */
[----:B------:R-:W-:Y:S01]  /*0df0*/  IADD3 R81, P0, PT, R69, 0x20, RZ ;  /* 0x0000002045517810 */ /* 0x000fe20007f1e0ff */
[----:B------:R-:W-:Y:S01]  /*0e00*/  IMAD.MOV.U32 R75, RZ, RZ, R79 ;  /* 0x000000ffff4b7224 */ /* 0x000fe200078e004f */
[----:B------:R-:W1:Y:S03]  /*0e10*/  LDCU.64 UR8, c[0x0][0x3f0] ;  /* 0x00007e00ff0877ac */ /* 0x000e660008000a00 */
[----:B------:R-:W-:-:S04]  /*0e20*/  IMAD.X R78, RZ, RZ, RZ, P0 ;  /* 0x000000ffff4e7224 */ /* 0x000fc800000e06ff */
[----:B------:R-:W-:Y:S01]  /*0e30*/  IMAD R78, R78, UR10, RZ ;  /* 0x0000000a4e4e7c24 */ /* 0x000fe2000f8e02ff */
[----:B0-----:R-:W-:Y:S01]  /*0e40*/  ISETP.GE.AND P1, PT, R72, UR6, PT ;  /* 0x0000000648007c0c */ /* 0x001fe2000bf26270 */
[----:B------:R-:W-:Y:S01]  /*0e50*/  IMAD.WIDE.U32 R72, R81, UR10, R74 ;  /* 0x0000000a51487c25 */ /* 0x000fe2000f8e004a */
[----:B------:R-:W-:Y:S02]  /*0e60*/  ISETP.GE.AND P2, PT, R70, UR6, PT ;  /* 0x0000000646007c0c */ /* 0x000fe4000bf46270 */
[----:B------:R-:W-:Y:S01]  /*0e70*/  ISETP.GE.AND P3, PT, R77, UR6, PT ;  /* 0x000000064d007c0c */ /* 0x000fe2000bf66270 */
[----:B------:R-:W-:Y:S01]  /*0e80*/  IMAD R75, R81, UR11, R78 ;  /* 0x0000000b514b7c24 */ /* 0x000fe2000f8e024e */
[----:B------:R-:W-:Y:S02]  /*0e90*/  ISETP.GE.AND P4, PT, R80, UR6, PT ;  /* 0x0000000650007c0c */ /* 0x000fe4000bf86270 */
[----:B-1----:R-:W-:Y:S02]  /*0ea0*/  LEA R74, P0, R72, UR8, 0x1 ;  /* 0x00000008484a7c11 */ /* 0x002fe4000f8008ff */
[----:B------:R-:W-:-:S04]  /*0eb0*/  IADD3 R73, PT, PT, R73, R75, RZ ;  /* 0x0000004b49497210 */ /* 0x000fc80007ffe0ff */
[----:B------:R-:W-:-:S05]  /*0ec0*/  LEA.HI.X R75, R72, UR9, R73, 0x1, P0 ;  /* 0x00000009484b7c11 */ /* 0x000fca00080f0c49 */
[----:B------:R0:W5:Y:S04]  /*0ed0*/  @!P1 LDG.E.128 R60, desc[UR4][R74.64] ;  /* 0x000000044a3c9981 */ /* 0x000168000c1e1d00 */
[----:B------:R0:W5:Y:S04]  /*0ee0*/  @!P2 LDG.E.128 R52, desc[UR4][R74.64+0x80] ;  /* 0x000080044a34a981 */ /* 0x000168000c1e1d00 */
[----:B------:R0:W5:Y:S04]  /*0ef0*/  @!P3 LDG.E.128 R28, desc[UR4][R74.64+0x100] ;  /* 0x000100044a1cb981 */ /* 0x000168000c1e1d00 */
[----:B------:R0:W5:Y:S02]  /*0f00*/  @!P4 LDG.E.128 R8, desc[UR4][R74.64+0x180] ;  /* 0x000180044a08c981 */ /* 0x000164000c1e1d00 */
.L_x_517:
[----:B------:R-:W-:Y:S05]  /*0f10*/  BSYNC.RECONVERGENT B0 ;  /* 0x0000000000007941 */ /* 0x000fea0003800200 */
.L_x_516:
[C---:B-----5:R-:W-:Y:S01]  /*0f20*/  LOP3.LUT R73, R32.reuse, 0xffff0000, RZ, 0xc0, !PT ;  /* 0xffff000020497812 */ /* 0x060fe200078ec0ff */
[----:B------:R-:W-:Y:S01]  /*0f30*/  IMAD.U32 R72, R32, 0x10000, RZ ;  /* 0x0001000020487824 */ /* 0x000fe200078e00ff */
[C---:B------:R-:W-:Y:S01]  /*0f40*/  LOP3.LUT R78, R44.reuse, 0xffff0000, RZ, 0xc0, !PT ;  /* 0xffff00002c4e7812 */ /* 0x040fe200078ec0ff */
[----:B------:R-:W-:Y:S01]  /*0f50*/  IMAD.U32 R79, R44, 0x10000, RZ ;  /* 0x000100002c4f7824 */ /* 0x000fe200078e00ff */
[C---:B0-----:R-:W-:Y:S01]  /*0f60*/  LOP3.LUT R75, R60.reuse, 0xffff0000, RZ, 0xc0, !PT ;  /* 0xffff00003c4b7812 */ /* 0x041fe200078ec0ff */
[----:B------:R-:W-:Y:S01]  /*0f70*/  IMAD.U32 R60, R60, 0x10000, RZ ;  /* 0x000100003c3c7824 */ /* 0x000fe200078e00ff */
[C---:B------:R-:W-:Y:S01]  /*0f80*/  LOP3.LUT R80, R24.reuse, 0xffff0000, RZ, 0xc0, !PT ;  /* 0xffff000018507812 */ /* 0x040fe200078ec0ff */
[----:B------:R-:W-:Y:S01]  /*0f90*/  FMUL.FTZ R81, R73, R78 ;  /* 0x0000004e49517220 */ /* 0x000fe20000410000 */
[----:B------:R-:W-:Y:S01]  /*0fa0*/  IMAD.U32 R83, R24, 0x10000, RZ ;  /* 0x0001000018537824 */ /* 0x000fe200078e00ff */
[----:B------:R-:W-:Y:S01]  /*0fb0*/  SHF.L.U32 R77, R45, 0x10, RZ ;  /* 0x000000102d4d7819 */ /* 0x000fe200000006ff */
[----:B------:R-:W-:-:S02]  /*0fc0*/  IMAD.U32 R82, R61, 0x10000, RZ ;  /* 0x000100003d527824 */ /* 0x000fc400078e00ff */
[----:B------:R-:W-:Y:S01]  /*0fd0*/  FMUL.FTZ R85, R75, R80 ;  /* 0x000000504b557220 */ /* 0x000fe20000410000 */
[----:B------:R-:W-:Y:S01]  /*0fe0*/  FFMA.FTZ R79, R72, R79, R81 ;  /* 0x0000004f484f7223 */ /* 0x000fe20000010051 */
[----:B------:R-:W-:Y:S01]  /*0ff0*/  SHF.L.U32 R81, R25, 0x10, RZ ;  /* 0x0000001019517819 */ /* 0x000fe200000006ff */
[----:B------:R-:W-:Y:S02]  /*1000*/  IMAD.U32 R74, R33, 0x10000, RZ ;  /* 0x00010000214a7824 */ /* 0x000fe400078e00ff */
[----:B------:R-:W-:Y:S01]  /*1010*/  FFMA.FTZ R83, R60, R83, R85 ;  /* 0x000000533c537223 */ /* 0x000fe20000010055 */
[----:B------:R-:W-:Y:S01]  /*1020*/  LOP3.LUT R61, R61, 0xffff0000, RZ, 0xc0, !PT ;  /* 0xffff00003d3d7812 */ /* 0x000fe200078ec0ff */
[----:B------:R-:W-:Y:S01]  /*1030*/  IMAD.U32 R70, R35, 0x10000, RZ ;  /* 0x0001000023467824 */ /* 0x000fe200078e00ff */
        /* <DEDUP_REMOVED lines=16> */
[C---:B------:R-:W-:Y:S01]  /*1140*/  SHF.L.U32 R32, R40.reuse, 0x10, RZ ;  /* 0x0000001028207819 */ /* 0x040fe200000006ff */
[C---:B------:R-:W-:Y:S01]  /*1150*/  IMAD.U32 R45, R41.reuse, 0x10000, RZ ;  /* 0x00010000292d7824 */ /* 0x040fe200078e00ff */
        /* <DEDUP_REMOVED lines=10> */
[C---:B------:R-:W-:Y:S01]  /*1200*/  SHF.L.U32 R83, R43.reuse, 0x10, RZ ;  /* 0x000000102b537819 */ /* 0x040fe200000006ff */
[----:B------:R-:W-:Y:S01]  /*1210*/  IMAD.U32 R24, R64, 0x10000, RZ ;  /* 0x0001000040187824 */ /* 0x000fe200078e00ff */
        /* <DEDUP_REMOVED lines=14> */
[----:B------:R-:W-:Y:S01]  /*1300*/  LOP3.LUT R63, R16, 0xffff0000, RZ, 0xc0, !PT ;  /* 0xffff0000103f7812 */ /* 0x000fe200078ec0ff */
[----:B------:R-:W-:Y:S01]  /*1310*/  FFMA.FTZ R73, R24, R67, R43 ;  /* 0x0000004318497223 */ /* 0x000fe2000001002b */
[----:B------:R-:W-:Y:S01]  /*1320*/  IMAD.U32 R24, R16, 0x10000, RZ ;  /* 0x0001000010187824 */ /* 0x000fe200078e00ff */
[C---:B------:R-:W-:Y:S01]  /*1330*/  LOP3.LUT R44, R17.reuse, 0xffff0000, RZ, 0xc0, !PT ;  /* 0xffff0000112c7812 */ /* 0x040fe200078ec0ff */
[----:B------:R-:W-:Y:S01]  /*1340*/  IMAD.U32 R43, R17, 0x10000, RZ ;  /* 0x00010000112b7824 */ /* 0x000fe200078e00ff */
[C---:B------:R-:W-:Y:S01]  /*1350*/  SHF.L.U32 R16, R18.reuse, 0x10, RZ ;  /* 0x0000001012107819 */ /* 0x040fe200000006ff */
[----:B------:R-:W-:Y:S01]  /*1360*/  IMAD.U32 R17, R19, 0x10000, RZ ;  /* 0x0001000013117824 */ /* 0x000fe200078e00ff */
[----:B------:R-:W-:Y:S01]  /*1370*/  LOP3.LUT R67, R18, 0xffff0000, RZ, 0xc0, !PT ;  /* 0xffff000012437812 */ /* 0x000fe200078ec0ff */
[----:B------:R-:W-:Y:S01]  /*1380*/  FFMA.FTZ R62, R75, R70, R62 ;  /* 0x000000464b3e7223 */ /* 0x000fe2000001003e */
[----:B------:R-:W-:Y:S01]  /*1390*/  LOP3.LUT R64, R64, 0xffff0000, RZ, 0xc0, !PT ;  /* 0xffff000040407812 */ /* 0x000fe200078ec0ff */
[----:B------:R-:W-:Y:S01]  /*13a0*/  IMAD.U32 R47, R66, 0x10000, RZ ;  /* 0x00010000422f7824 */ /* 0x000fe200078e00ff */
[----:B------:R-:W-:Y:S01]  /*13b0*/  LOP3.LUT R77, R56, 0xffff0000, RZ, 0xc0, !PT ;  /* 0xffff0000384d7812 */ /* 0x000fe200078ec0ff */
[----:B------:R-:W-:Y:S01]  /*13c0*/  IMAD.U32 R74, R58, 0x10000, RZ ;  /* 0x000100003a4a7824 */ /* 0x000fe200078e00ff */
[----:B------:R-:W-:Y:S01]  /*13d0*/  LOP3.LUT R18, R19, 0xffff0000, RZ, 0xc0, !PT ;  /* 0xffff000013127812 */ /* 0x000fe200078ec0ff */
[----:B------:R-:W0:Y:S01]  /*13e0*/  LDCU.64 UR6, c[0x0][0x5e8] ;  /* 0x0000bd00ff0677ac */ /* 0x000e220008000a00 */
[----:B------:R-:W-:Y:S01]  /*13f0*/  LOP3.LUT R19, R52, 0xffff0000, RZ, 0xc0, !PT ;  /* 0xffff000034137812 */ /* 0x000fe200078ec0ff */
[----:B------:R-:W-:Y:S01]  /*1400*/  FFMA.FTZ R73, R64, R77, R73 ;  /* 0x0000004d40497223 */ /* 0x000fe20000010049 */
[----:B------:R-:W-:Y:S01]  /*1410*/  LOP3.LUT R48, R48, 0xffff0000, RZ, 0xc0, !PT ;  /* 0xffff000030307812 */ /* 0x000fe200078ec0ff */
[----:B------:R-:W-:Y:S01]  /*1420*/  IMAD.U32 R64, R49, 0x10000, RZ ;  /* 0x0001000031407824 */ /* 0x000fe200078e00ff */
[----:B------:R-:W-:Y:S01]  /*1430*/  SHF.L.U32 R46, R65, 0x10, RZ ;  /* 0x00000010412e7819 */ /* 0x000fe200000006ff */
[----:B------:R-:W-:Y:S01]  /*1440*/  IMAD R68, R68, 0x40, R71 ;  /* 0x0000004044447824 */ /* 0x000fe200078e0247 */
[----:B------:R-:W-:Y:S01]  /*1450*/  SHF.L.U32 R79, R57, 0x10, RZ ;  /* 0x00000010394f7819 */ /* 0x000fe200000006ff */
[----:B------:R-:W-:Y:S01]  /*1460*/  FFMA.FTZ R19, R19, R48, R62 ;  /* 0x0000003013137223 */ /* 0x000fe2000001003e */
[----:B------:R-:W-:Y:S01]  /*1470*/  SHF.L.U32 R52, R53, 0x10, RZ ;  /* 0x0000001035347819 */ /* 0x000fe200000006ff */
[----:B------:R-:W1:Y:S01]  /*1480*/  LDCU UR8, c[0x0][0x4f4] ;  /* 0x00009e80ff0877ac */ /* 0x000e620008000800 */
[----:B------:R-:W-:Y:S01]  /*1490*/  LOP3.LUT R65, R65, 0xffff0000, RZ, 0xc0, !PT ;  /* 0xffff000041417812 */ /* 0x000fe200078ec0ff */
        /* <DEDUP_REMOVED lines=18> */
[----:B------:R-:W-:Y:S01]  /*15c0*/  IMAD.U32 R47, R51, 0x10000, RZ ;  /* 0x00010000332f7824 */ /* 0x000fe200078e00ff */
[----:B------:R-:W-:Y:S01]  /*15d0*/  LOP3.LUT R59, R59, 0xffff0000, RZ, 0xc0, !PT ;  /* 0xffff00003b3b7812 */ /* 0x000fe200078ec0ff */
[----:B------:R-:W-:Y:S01]  /*15e0*/  FFMA.FTZ R19, R54, R50, R19 ;  /* 0x0000003236137223 */ /* 0x000fe20000010013 */
[----:B------:R-:W-:Y:S01]  /*15f0*/  FFMA.FTZ R25, R60, R57, R25 ;  /* 0x000000393c197223 */ /* 0x000fe20000010019 */
[----:B------:R-:W-:-:S02]  /*1600*/  LOP3.LUT R48, R55, 0xffff0000, RZ, 0xc0, !PT ;  /* 0xffff000037307812 */ /* 0x000fc400078ec0ff */
[----:B------:R-:W-:Y:S01]  /*1610*/  LOP3.LUT R51, R51, 0xffff0000, RZ, 0xc0, !PT ;  /* 0xffff000033337812 */ /* 0x000fe200078ec0ff */
[----:B------:R-:W-:Y:S01]  /*1620*/  FFMA.FTZ R19, R46, R47, R19 ;  /* 0x0000002f2e137223 */ /* 0x000fe20000010013 */
[----:B------:R-:W-:Y:S01]  /*1630*/  SHF.L.U32 R33, R36, 0x10, RZ ;  /* 0x0000001024217819 */ /* 0x000fe200000006ff */
[----:B------:R-:W-:Y:S01]  /*1640*/  FFMA.FTZ R72, R72, R59, R25 ;  /* 0x0000003b48487223 */ /* 0x000fe20000010019 */
[----:B------:R-:W-:Y:S01]  /*1650*/  SHF.L.U32 R46, R28, 0x10, RZ ;  /* 0x000000101c2e7819 */ /* 0x000fe200000006ff */
[----:B------:R-:W-:Y:S02]  /*1660*/  IMAD.U32 R25, R20, 0x10000, RZ ;  /* 0x0001000014197824 */ /* 0x000fe400078e00ff */
[----:B------:R-:W-:Y:S01]  /*1670*/  FFMA.FTZ R19, R48, R51, R19 ;  /* 0x0000003330137223 */ /* 0x000fe20000010013 */
[----:B------:R-:W-:Y:S01]  /*1680*/  LOP3.LUT R58, R36, 0xffff0000, RZ, 0xc0, !PT ;  /* 0xffff0000243a7812 */ /* 0x000fe200078ec0ff */
[----:B------:R-:W-:Y:S01]  /*1690*/  FFMA.FTZ R33, R33, R32, R72 ;  /* 0x0000002021217223 */ /* 0x000fe20000010048 */
[----:B------:R-:W-:Y:S01]  /*16a0*/  LOP3.LUT R28, R28, 0xffff0000, RZ, 0xc0, !PT ;  /* 0xffff00001c1c7812 */ /* 0x000fe200078ec0ff */
[----:B------:R-:W-:Y:S01]  /*16b0*/  FFMA.FTZ R19, R46, R25, R19 ;  /* 0x000000192e137223 */ /* 0x000fe20000010013 */
[----:B------:R-:W-:Y:S01]  /*16c0*/  LOP3.LUT R20, R20, 0xffff0000, RZ, 0xc0, !PT ;  /* 0xffff000014147812 */ /* 0x000fe200078ec0ff */
[----:B------:R-:W-:-:S02]  /*16d0*/  IMAD.U32 R36, R37, 0x10000, RZ ;  /* 0x0001000025247824 */ /* 0x000fc400078e00ff */
        /* <DEDUP_REMOVED lines=32> */
[----:B------:R-:W-:Y:S01]  /*18e0*/  SHF.L.U32 R20, R8, 0x10, RZ ;  /* 0x0000001008147819 */ /* 0x000fe200000006ff */
        /* <DEDUP_REMOVED lines=36> */
[----:B------:R-:W-:Y:S01]  /*1b30*/  FFMA.FTZ R14, R15, R18, R14 ;  /* 0x000000120f0e7223 */ /* 0x000fe2000001000e */
[C---:B------:R-:W-:Y:S01]  /*1b40*/  SHF.L.U32 R5, R0.reuse, 0x2, RZ ;  /* 0x0000000200057819 */ /* 0x040fe200000006ff */
[----:B------:R-:W2:Y:S01]  /*1b50*/  S2R R28, SR_TID.X ;  /* 0x00000000001c7919 */ /* 0x000ea20000002100 */
[----:B------:R-:W-:Y:S01]  /*1b60*/  IADD3 R69, P1, PT, R69, R68, RZ ;  /* 0x0000004445457210 */ /* 0x000fe20007f3e0ff */
[----:B------:R-:W-:Y:S01]  /*1b70*/  FFMA.FTZ R15, R11, R7, R4 ;  /* 0x000000070b0f7223 */ /* 0x000fe20000010004 */
[----:B------:R-:W-:Y:S01]  /*1b80*/  IMAD.WIDE R10, R0, 0x80, RZ ;  /* 0x00000080000a7825 */ /* 0x000fe200078e02ff */
[----:B------:R-:W3:Y:S01]  /*1b90*/  SHFL.BFLY PT, R9, R14, 0x4, 0x1f ;  /* 0x0c801f000e097f89 */ /* 0x000ee200000e0000 */
[----:B------:R-:W-:-:S02]  /*1ba0*/  LEA.HI.X.SX32 R68, R68, RZ, 0x1, P1 ;  /* 0x000000ff44447211 */ /* 0x000fc400008f0eff */
[----:B------:R-:W-:Y:S01]  /*1bb0*/  IMAD.WIDE R4, R5, 0x10, R2 ;  /* 0x0000001005047825 */ /* 0x000fe200078e0202 */
[----:B------:R-:W4:Y:S03]  /*1bc0*/  SHFL.BFLY PT, R8, R15, 0x4, 0x1f ;  /* 0x0c801f000f087f89 */ /* 0x000f2600000e0000 */
[----:B------:R-:W-:-:S04]  /*1bd0*/  IMAD.WIDE R6, R0, 0x40, R4 ;  /* 0x0000004000067825 */ /* 0x000fc800078e0204 */
[----:B---3--:R-:W-:Y:S01]  /*1be0*/  FADD.FTZ R20, R14, R9 ;  /* 0x000000090e147221 */ /* 0x008fe20000010000 */
[----:B----4-:R-:W-:-:S04]  /*1bf0*/  FADD.FTZ R21, R15, R8 ;  /* 0x000000080f157221 */ /* 0x010fc80000010000 */
[----:B------:R-:W3:Y:S01]  /*1c00*/  SHFL.BFLY PT, R19, R20, 0x2, 0x1f ;  /* 0x0c401f0014137f89 */ /* 0x000ee200000e0000 */
[----:B------:R-:W-:Y:S01]  /*1c10*/  IMAD.WIDE R8, R0, 0x40, R6 ;  /* 0x0000004000087825 */ /* 0x000fe200078e0206 */
[----:B--2---:R-:W-:Y:S02]  /*1c20*/  LOP3.LUT R29, R28, 0x7, RZ, 0xc0, !PT ;  /* 0x000000071c1d7812 */ /* 0x004fe400078ec0ff */
[----:B------:R-:W2:Y:S01]  /*1c30*/  SHFL.BFLY PT, R22, R21, 0x2, 0x1f ;  /* 0x0c401f0015167f89 */ /* 0x000ea200000e0000 */
[----:B0-----:R-:W-:Y:S02]  /*1c40*/  LEA R28, P2, R69, UR6, 0x2 ;  /* 0x00000006451c7c11 */ /* 0x001fe4000f8410ff */
[----:B------:R-:W-:Y:S02]  /*1c50*/  IADD3 R12, P0, PT, R8, -R10, RZ ;  /* 0x8000000a080c7210 */ /* 0x000fe40007f1e0ff */
[----:B------:R-:W-:Y:S02]  /*1c60*/  ISETP.NE.AND P1, PT, R29, RZ, PT ;  /* 0x000000ff1d00720c */ /* 0x000fe40003f25270 */
[----:B------:R-:W-:Y:S01]  /*1c70*/  LEA.HI.X R29, R69, UR7, R68, 0x2, P2 ;  /* 0x00000007451d7c11 */ /* 0x000fe200090f1444 */
[----:B------:R-:W-:-:S02]  /*1c80*/  IMAD.X R13, R9, 0x1, ~R11, P0 ;  /* 0x00000001090d7824 */ /* 0x000fc400000e0e0b */
[----:B------:R-:W-:-:S04]  /*1c90*/  IMAD.WIDE R14, R0, 0x40, R12 ;  /* 0x00000040000e7825 */ /* 0x000fc800078e020c */
[----:B------:R-:W-:-:S04]  /*1ca0*/  IMAD.WIDE R16, R0, 0x40, R14 ;  /* 0x0000004000107825 */ /* 0x000fc800078e020e */
[----:B---3--:R-:W-:Y:S01]  /*1cb0*/  FADD.FTZ R24, R20, R19 ;  /* 0x0000001314187221 */ /* 0x008fe20000010000 */
[----:B------:R-:W-:Y:S01]  /*1cc0*/  IADD3 R18, P0, PT, -R10, R16, RZ ;  /* 0x000000100a127210 */ /* 0x000fe20007f1e1ff */
[----:B--2---:R-:W-:-:S03]  /*1cd0*/  FADD.FTZ R26, R21, R22 ;  /* 0x00000016151a7221 */ /* 0x004fc60000010000 */
[----:B------:R-:W0:Y:S01]  /*1ce0*/  SHFL.BFLY PT, R25, R24, 0x1, 0x1f ;  /* 0x0c201f0018197f89 */ /* 0x000e2200000e0000 */
[----:B------:R-:W-:-:S03]  /*1cf0*/  IADD3.X R19, PT, PT, ~R11, R17, RZ, P0, !PT ;  /* 0x000000110b137210 */ /* 0x000fc600007fe5ff */
[----:B------:R-:W2:Y:S01]  /*1d00*/  SHFL.BFLY PT, R27, R26, 0x1, 0x1f ;  /* 0x0c201f001a1b7f89 */ /* 0x000ea200000e0000 */
[----:B------:R-:W-:Y:S01]  /*1d10*/  LOP3.LUT P0, RZ, R76, 0x7, RZ, 0xc0, !PT ;  /* 0x000000074cff7812 */ /* 0x000fe2000780c0ff */
[----:B------:R-:W-:-:S04]  /*1d20*/  IMAD.WIDE R20, R0, 0x40, R18 ;  /* 0x0000004000147825 */ /* 0x000fc800078e0212 */
[----:B------:R-:W-:-:S03]  /*1d30*/  IMAD.WIDE R22, R0, 0x40, R20 ;  /* 0x0000004000167825 */ /* 0x000fc600078e0214 */
[----:B------:R-:W-:-:S04]  /*1d40*/  IADD3 R10, P3, PT, -R10, R22, RZ ;  /* 0x000000160a0a7210 */ /* 0x000fc80007f7e1ff */
[----:B------:R-:W-:Y:S01]  /*1d50*/  IADD3.X R11, PT, PT, ~R11, R23, RZ, P3, !PT ;  /* 0x000000170b0b7210 */ /* 0x000fe20001ffe5ff */
[----:B0-----:R-:W-:Y:S02]  /*1d60*/  FADD.FTZ R31, R24, R25 ;  /* 0x00000019181f7221 */ /* 0x001fe40000010000 */
[----:B------:R-:W-:-:S04]  /*1d70*/  IMAD.WIDE R24, R0, 0x40, R10 ;  /* 0x0000004000187825 */ /* 0x000fc800078e020a */
[----:B--2---:R-:W-:Y:S01]  /*1d80*/  FADD.FTZ R27, R26, R27 ;  /* 0x0000001b1a1b7221 */ /* 0x004fe20000010000 */
[----:B-1----:R-:W-:-:S03]  /*1d90*/  @!P0 FMUL.FTZ R31, R31, UR8 ;  /* 0x000000081f1f8c20 */ /* 0x002fc60008410000 */
[----:B------:R-:W-:Y:S01]  /*1da0*/  FMUL.FTZ R33, R27, UR8 ;  /* 0x000000081b217c20 */ /* 0x000fe20008410000 */
[----:B------:R-:W-:Y:S01]  /*1db0*/  IMAD.WIDE R26, R0, 0x40, R24 ;  /* 0x00000040001a7825 */ /* 0x000fe200078e0218 */
[----:B------:R-:W-:Y:S04]  /*1dc0*/  @!P0 STG.E desc[UR4][R28.64], R31 ;  /* 0x0000001f1c008986 */ /* 0x000fe8000c101904 */
[----:B------:R-:W-:Y:S04]  /*1dd0*/  @!P1 STG.E desc[UR4][R28.64+0x80], R33 ;  /* 0x000080211c009986 */ /* 0x000fe8000c101904 */
[----:B------:R-:W-:Y:S04]  /*1de0*/  STG.E.128 desc[UR4][R2.64], RZ ;  /* 0x000000ff02007986 */ /* 0x000fe8000c101d04 */
        /* <DEDUP_REMOVED lines=14> */
[----:B------:R-:W-:Y:S01]  /*1ed0*/  STG.E.128 desc[UR4][R26.64+0x300], RZ ;  /* 0x000300ff1a007986 */ /* 0x000fe2000c101d04 */
[----:B------:R-:W-:Y:S05]  /*1ee0*/  EXIT ;  /* 0x000000000000794d */ /* 0x000fea0003800000 */
.L_x_518:
        /* <DEDUP_REMOVED lines=9> */
.L_x_2497:


//--------------------- .text._ZN5flash44flash_bwd_dq_dk_dv_loop_seqk_parallel_kernelI23Flash_bwd_kernel_traitsILi256ELi64ELi64ELi8ELi4ELi2ELi2ELb0ELb1EN7cutlass10bfloat16_tE19Flash_kernel_traitsILi256ELi64ELi64ELi8ES3_EELb0ELb0ELb0ELb0ELb0ELb0ELb0EEEvNS_16Flash_bwd_paramsE --------------------------
	.section	.text._ZN5flash44flash_bwd_dq_dk_dv_loop_seqk_parallel_kernelI23Flash_bwd_kernel_traitsILi256ELi64ELi64ELi8ELi4ELi2ELi2ELb0ELb1EN7cutlass10bfloat16_tE19Flash_kernel_traitsILi256ELi64ELi64ELi8ES3_EELb0ELb0ELb0ELb0ELb0ELb0ELb0EEEvNS_16Flash_bwd_paramsE,"ax",@progbits
	.align	128
        .global         _ZN5flash44flash_bwd_dq_dk_dv_loop_seqk_parallel_kernelI23Flash_bwd_kernel_traitsILi256ELi64ELi64ELi8ELi4ELi2ELi2ELb0ELb1EN7cutlass10bfloat16_tE19Flash_kernel_traitsILi256ELi64ELi64ELi8ES3_EELb0ELb0ELb0ELb0ELb0ELb0ELb0EEEvNS_16Flash_bwd_paramsE
        .type           _ZN5flash44flash_bwd_dq_dk_dv_loop_seqk_parallel_kernelI23Flash_bwd_kernel_traitsILi256ELi64ELi64ELi8ELi4ELi2ELi2ELb0ELb1EN7cutlass10bfloat16_tE19Flash_kernel_traitsILi256ELi64ELi64ELi8ES3_EELb0ELb0ELb0ELb0ELb0ELb0ELb0EEEvNS_16Flash_bwd_paramsE,@function
        .size           _ZN5flash44flash_bwd_dq_dk_dv_loop_seqk_parallel_kernelI23Flash_bwd_kernel_traitsILi256ELi64ELi64ELi8ELi4ELi2ELi2ELb0ELb1EN7cutlass10bfloat16_tE19Flash_kernel_traitsILi256ELi64ELi64ELi8ES3_EELb0ELb0ELb0ELb0ELb0ELb0ELb0EEEvNS_16Flash_bwd_paramsE,(.L_x_2498 - _ZN5flash44flash_bwd_dq_dk_dv_loop_seqk_parallel_kernelI23Flash_bwd_kernel_traitsILi256ELi64ELi64ELi8ELi4ELi2ELi2ELb0ELb1EN7cutlass10bfloat16_tE19Flash_kernel_traitsILi256ELi64ELi64ELi8ES3_EELb0ELb0ELb0ELb0ELb0ELb0ELb0EEEvNS_16Flash_bwd_paramsE)
        .other          _ZN5flash44flash_bwd_dq_dk_dv_loop_seqk_parallel_kernelI23Flash_bwd_kernel_traitsILi256ELi64ELi64ELi8ELi4ELi2ELi2ELb0ELb1EN7cutlass10bfloat16_tE19Flash_kernel_traitsILi256ELi64ELi64ELi8ES3_EELb0ELb0ELb0ELb0ELb0ELb0ELb0EEEvNS_16Flash_bwd_paramsE,@"STO_CUDA_ENTRY STV_DEFAULT"
_ZN5flash44flash_bwd_dq_dk_dv_loop_seqk_parallel_kernelI23Flash_bwd_kernel_traitsILi256ELi64ELi64ELi8ELi4ELi2ELi2ELb0ELb1EN7cutlass10bfloat16_tE19Flash_kernel_traitsILi256ELi64ELi64ELi8ES3_EELb0ELb0ELb0ELb0ELb0ELb0ELb0EEEvNS_16Flash_bwd_paramsE:
.text._ZN5flash44flash_bwd_dq_dk_dv_loop_seqk_parallel_kernelI23Flash_bwd_kernel_traitsILi256ELi64ELi64ELi8ELi4ELi2ELi2ELb0ELb1EN7cutlass10bfloat16_tE19Flash_kernel_traitsILi256ELi64ELi64ELi8ES3_EELb0ELb0ELb0ELb0ELb0ELb0ELb0EEEvNS_16Flash_bwd_paramsE:
        /* <DEDUP_REMOVED lines=12> */
[----:B------:R-:W-:Y:S01]  /*00c0*/  S2UR UR34, SR_CgaCtaId ;  /* 0x00000000002279c3 */ /* 0x000fe20000008800 */
[----:B------:R-:W3:Y:S01]  /*00d0*/  LDCU.64 UR6, c[0x0][0x460] ;  /* 0x00008c00ff0677ac */ /* 0x000ee20008000a00 */
[----:B------:R-:W4:Y:S06]  /*00e0*/  LDCU.U8 UR8, c[0x0][0x532] ;  /* 0x0000a640ff0877ac */ /* 0x000f2c0008000000 */
[----:B------:R-:W-:Y:S01]  /*00f0*/  S2UR UR23, SR_CTAID.Z ;  /* 0x00000000001779c3 */ /* 0x000fe20000002700 */
[----:B------:R-:W4:Y:S01]  /*0100*/  LDCU UR10, c[0x0][0x438] ;  /* 0x00008700ff0a77ac */ /* 0x000f220008000800 */
[----:B------:R-:W4:Y:S06]  /*0110*/  LDCU.64 UR32, c[0x0][0x358] ;  /* 0x00006b00ff2077ac */ /* 0x000f2c0008000a00 */
[----:B------:R-:W-:Y:S01]  /*0120*/  S2UR UR21, SR_CTAID.X ;  /* 0x00000000001579c3 */ /* 0x000fe20000002500 */
[----:B-1----:R-:W-:-:S02]  /*0130*/  ULEA UR38, UP0, UR40, UR38, 0x2 ;  /* 0x0000002628267291 */ /* 0x002fc4000f8010ff */
[----:B--2---:R-:W-:Y:S02]  /*0140*/  UISETP.EQ.U32.AND UP2, UPT, UR4, URZ, UPT ;  /* 0x000000ff0400728c */ /* 0x004fe4000bf42070 */
[----:B------:R-:W-:Y:S02]  /*0150*/  UISETP.NE.U32.AND UP6, UPT, UR4, URZ, UPT ;  /* 0x000000ff0400728c */ /* 0x000fe4000bfc5070 */
[----:B------:R-:W-:Y:S01]  /*0160*/  ULEA.HI.X UR39, UR40, UR39, URZ, 0x2, UP0 ;  /* 0x0000002728277291 */ /* 0x000fe200080f14ff */
[----:B------:R-:W1:Y:S01]  /*0170*/  S2UR UR4, SR_CgaCtaId ;  /* 0x00000000000479c3 */ /* 0x000e620000008800 */
[----:B---3--:R-:W-:Y:S02]  /*0180*/  UISETP.NE.U32.AND UP1, UPT, UR6, URZ, UPT ;  /* 0x000000ff0600728c */ /* 0x008fe4000bf25070 */
[----:B------:R-:W-:Y:S02]  /*0190*/  UISETP.NE.U32.AND UP0, UPT, UR6, URZ, UPT ;  /* 0x000000ff0600728c */ /* 0x000fe4000bf05070 */
[----:B------:R-:W-:-:S02]  /*01a0*/  UISETP.NE.AND.EX UP5, UPT, UR7, URZ, UPT, UP1 ;  /* 0x000000ff0700728c */ /* 0x000fc4000bfa5310 */
[----:B------:R-:W-:Y:S01]  /*01b0*/  UISETP.NE.AND.EX UP4, UPT, UR7, URZ, UPT, UP0 ;  /* 0x000000ff0700728c */ /* 0x000fe2000bf85300 */
[----:B------:R-:W2:Y:S01]  /*01c0*/  S2UR UR18, SR_CTAID.Y ;  /* 0x00000000001279c3 */ /* 0x000ea20000002600 */
[----:B------:R-:W3:Y:S01]  /*01d0*/  LDCU.64 UR6, c[0x0][0x470] ;  /* 0x00008e00ff0677ac */ /* 0x000ee20008000a00 */
[----:B----4-:R-:W-:Y:S02]  /*01e0*/  UISETP.NE.AND UP3, UPT, UR8, URZ, UPT ;  /* 0x000000ff0800728c */ /* 0x010fe4000bf65270 */
[----:B------:R-:W-:-:S04]  /*01f0*/  UISETP.NE.AND.EX UP6, UPT, UR5, URZ, UPT, UP6 ;  /* 0x000000ff0500728c */ /* 0x000fc8000bfc5360 */
[----:B------:R-:W4:Y:S01]  /*0200*/  S2UR UR20, SR_CTAID.Z ;  /* 0x00000000001479c3 */ /* 0x000f220000002700 */
[----:B------:R-:W-:Y:S01]  /*0210*/  UISETP.EQ.OR.EX UP0, UPT, UR5, URZ, !UP3, UP2 ;  /* 0x000000ff0500728c */ /* 0x000fe2000df02720 */
[----:B------:R-:W-:Y:S02]  /*0220*/  UMOV UR8, 0x400 ;  /* 0x0000040000087882 */ /* 0x000fe40000000000 */
[----:B------:R-:W-:Y:S01]  /*0230*/  UMOV UR5, 0x400 ;  /* 0x0000040000057882 */ /* 0x000fe20000000000 */
[----:B------:R-:W-:Y:S02]  /*0240*/  UP2UR UR25, UPR, URZ, 0x1 ;  /* 0x00000001ff197883 */ /* 0x000fe40008000000 */
[----:B------:R-:W-:Y:S02]  /*0250*/  UP2UR UR24, UPR, URZ, 0x8 ;  /* 0x00000008ff187883 */ /* 0x000fe40008000000 */
[----:B-1----:R-:W-:Y:S02]  /*0260*/  ULEA UR4, UR4, UR5, 0x18 ;  /* 0x0000000504047291 */ /* 0x002fe4000f8ec0ff */
[----:B---3--:R-:W-:Y:S01]  /*0270*/  UISETP.NE.U32.AND UP0, UPT, UR6, URZ, UPT ;  /* 0x000000ff0600728c */ /* 0x008fe2000bf05070 */
[----:B------:R-:W1:Y:S01]  /*0280*/  LDCU.64 UR26, c[0x0][0x460] ;  /* 0x00008c00ff1a77ac */ /* 0x000e620008000a00 */
[----:B------:R-:W3:Y:S01]  /*0290*/  LDCU UR19, c[0x0][0x438] ;  /* 0x00008700ff1377ac */ /* 0x000ee20008000800 */
[----:B------:R-:W1:Y:S01]  /*02a0*/  @!UP4 LDCU UR22, c[0x0][0x434] ;  /* 0x00008680ff16c7ac */ /* 0x000e620008000800 */
[----:B------:R-:W-:-:S02]  /*02b0*/  ULEA UR34, UR34, UR8, 0x18 ;  /* 0x0000000822227291 */ /* 0x000fc4000f8ec0ff */
[----:B------:R-:W-:Y:S02]  /*02c0*/  UIADD3 UR5, UPT, UPT, UR4, 0x22000, URZ ;  /* 0x0002200004057890 */ /* 0x000fe4000fffe0ff */
[----:B------:R-:W-:Y:S01]  /*02d0*/  UISETP.NE.AND.EX UP3, UPT, UR7, URZ, UPT, UP0 ;  /* 0x000000ff0700728c */ /* 0x000fe2000bf65300 */
[----:B------:R-:W-:Y:S01]  /*02e0*/  UMOV UR30, URZ ;  /* 0x000000ff001e7c82 */ /* 0x000fe20008000000 */
[----:B--2---:R-:W-:-:S09]  /*02f0*/  UMOV UR31, URZ ;  /* 0x000000ff001f7c82 */ /* 0x004fd20008000000 */
.L_x_576:
[----:B--2---:R-:W2:Y:S01]  /*0300*/  LDCU.64 UR8, c[0x0][0x478] ;  /* 0x00008f00ff0877ac */ /* 0x004ea20008000a00 */
[----:B------:R-:W-:Y:S02]  /*0310*/  PLOP3.LUT P1, PT, PT, PT, UP3, 0x80, 0x8 ;  /* 0x000000000008781c */ /* 0x000fe40003f2f038 */
[----:B------:R-:W-:Y:S01]  /*0320*/  PLOP3.LUT P4, PT, PT, PT, UP5, 0x80, 0x8 ;  /* 0x000000000008781c */ /* 0x000fe20003f8f058 */
[----:B------:R-:W-:Y:S01]  /*0330*/  @UP3 ULEA UR12, UP0, UR40, UR6, 0x2 ;  /* 0x00000006280c3291 */ /* 0x000fe2000f8010ff */
[----:B------:R-:W-:Y:S01]  /*0340*/  PLOP3.LUT P2, PT, PT, PT, UP4, 0x80, 0x8 ;  /* 0x000000000008781c */ /* 0x000fe20003f4f048 */
[----:B------:R-:W-:Y:S02]  /*0350*/  UISETP.NE.AND UP2, UPT, UR25, URZ, UPT ;  /* 0x000000ff1900728c */ /* 0x000fe4000bf45270 */
[----:B------:R-:W-:Y:S02]  /*0360*/  @UP3 ULEA.HI.X UR13, UR40, UR7, URZ, 0x2, UP0 ;  /* 0x00000007280d3291 */ /* 0x000fe400080f14ff */
[----:B-1----:R-:W-:-:S04]  /*0370*/  IMAD.U32 R2, RZ, RZ, UR12 ;  /* 0x0000000cff027e24 */ /* 0x002fc8000f8e00ff */
[----:B------:R-:W-:Y:S01]  /*0380*/  IMAD.U32 R3, RZ, RZ, UR13 ;  /* 0x0000000dff037e24 */ /* 0x000fe2000f8e00ff */
[----:B-1----:R-:W-:Y:S02]  /*0390*/  UIMAD.WIDE.U32 UR12, UR40, 0x4, UR26 ;  /* 0x00000004280c78a5 */ /* 0x002fe4000f8e001a */
[----:B--2---:R-:W-:Y:S01]  /*03a0*/  UISETP.NE.U32.AND UP0, UPT, UR8, URZ, UPT ;  /* 0x000000ff0800728c */ /* 0x004fe2000bf05070 */
[----:B------:R-:W-:Y:S02]  /*03b0*/  PLOP3.LUT P3, PT, PT, PT, UP2, 0x80, 0x8 ;  /* 0x000000000008781c */ /* 0x000fe40003f6f028 */
[----:B------:R-:W2:Y:S01]  /*03c0*/  @P1 LDG.E R3, desc[UR32][R2.64] ;  /* 0x0000002002031981 */ /* 0x000ea2000c1e1900 */
[----:B------:R-:W-:-:S06]  /*03d0*/  UISETP.NE.AND.EX UP0, UPT, UR9, URZ, UPT, UP0 ;  /* 0x000000ff0900728c */ /* 0x000fcc000bf05300 */
[----:B------:R-:W-:-:S05]  /*03e0*/  PLOP3.LUT P0, PT, PT, PT, UP0, 0x80, 0x8 ;  /* 0x000000000008781c */ /* 0x000fca0003f0f008 */
[----:B------:R-:W-:Y:S01]  /*03f0*/  @UP0 ULEA UR14, UP1, UR40, UR8, 0x2 ;  /* 0x00000008280e0291 */ /* 0x000fe2000f8210ff */
[----:B------:R-:W-:Y:S01]  /*0400*/  IMAD.U32 R6, RZ, RZ, UR12 ;  /* 0x0000000cff067e24 */ /* 0x000fe2000f8e00ff */
[----:B------:R-:W1:Y:S02]  /*0410*/  @!UP0 LDCU UR11, c[0x0][0x43c] ;  /* 0x00008780ff0b87ac */ /* 0x000e640008000800 */
[----:B------:R-:W-:Y:S02]  /*0420*/  @UP0 ULEA.HI.X UR15, UR40, UR9, URZ, 0x2, UP1 ;  /* 0x00000009280f0291 */ /* 0x000fe400088f14ff */
[----:B------:R-:W-:Y:S01]  /*0430*/  IMAD.U32 R4, RZ, RZ, UR14 ;  /* 0x0000000eff047e24 */ /* 0x000fe2000f8e00ff */
[----:B-----5:R-:W5:Y:S01]  /*0440*/  @!UP0 LDCU.64 UR8, c[0x0][0x488] ;  /* 0x00009100ff0887ac */ /* 0x020f620008000a00 */
[----:B------:R-:W-:Y:S02]  /*0450*/  IMAD.U32 R7, RZ, RZ, UR13 ;  /* 0x0000000dff077e24 */ /* 0x000fe4000f8e00ff */
[----:B------:R-:W-:-:S03]  /*0460*/  IMAD.U32 R5, RZ, RZ, UR15 ;  /* 0x0000000fff057e24 */ /* 0x000fc6000f8e00ff */
[----:B------:R-:W4:Y:S04]  /*0470*/  @P2 LDG.E R2, desc[UR32][R6.64+0x4] ;  /* 0x0000042006022981 */ /* 0x000f28000c1e1900 */
[----:B------:R-:W3:Y:S01]  /*0480*/  @P0 LDG.E R0, desc[UR32][R4.64] ;  /* 0x0000002004000981 */ /* 0x000ee2000c1e1900 */
[----:B------:R-:W-:Y:S01]  /*0490*/  UMOV UR37, URZ ;  /* 0x000000ff00257c82 */ /* 0x000fe20008000000 */
[----:B------:R-:W-:Y:S01]  /*04a0*/  UMOV UR16, 0xffffffff ;  /* 0xffffffff00107882 */ /* 0x000fe20000000000 */
[----:B------:R-:W-:Y:S01]  /*04b0*/  UMOV UR41, 0xffffffff ;  /* 0xffffffff00297882 */ /* 0x000fe20000000000 */
[----:B-----5:R-:W-:-:S04]  /*04c0*/  @!UP0 UISETP.NE.U32.AND UP1, UPT, UR8, URZ, UPT ;  /* 0x000000ff0800828c */ /* 0x020fc8000bf25070 */
[----:B------:R-:W-:Y:S02]  /*04d0*/  @!UP0 UISETP.NE.AND.EX UP1, UPT, UR9, URZ, UPT, UP1 ;  /* 0x000000ff0900828c */ /* 0x000fe4000bf25310 */
[----:B------:R-:W-:Y:S02]  /*04e0*/  USHF.L.U32 UR29, UR36, 0x6, URZ ;  /* 0x00000006241d7899 */ /* 0x000fe400080006ff */
[----:B-1----:R-:W-:Y:S01]  /*04f0*/  @!UP0 USEL UR9, UR11, URZ, UP1 ;  /* 0x000000ff0b098287 */ /* 0x002fe20008800000 */
[----:B------:R1:W5:Y:S02]  /*0500*/  @P4 LDG.E R4, desc[UR32][R6.64] ;  /* 0x0000002006044981 */ /* 0x000364000c1e1900 */
[----:B-1----:R-:W-:Y:S02]  /*0510*/  IMAD.U32 R6, RZ, RZ, UR38 ;  /* 0x00000026ff067e24 */ /* 0x002fe4000f8e00ff */
[----:B------:R-:W-:-:S05]  /*0520*/  IMAD.U32 R7, RZ, RZ, UR39 ;  /* 0x00000027ff077e24 */ /* 0x000fca000f8e00ff */
[----:B------:R-:W5:Y:S01]  /*0530*/  @!P3 LDG.E R6, desc[UR32][R6.64] ;  /* 0x000000200606b981 */ /* 0x000f62000c1e1900 */
[----:B--2---:R-:W-:Y:S02]  /*0540*/  @P1 R2UR UR37, R3 ;  /* 0x00000000032512ca */ /* 0x004fe400000e0000 */
[----:B----4-:R-:W-:Y:S02]  /*0550*/  @P2 R2UR UR8, R2 ;  /* 0x00000000020822ca */ /* 0x010fe400000e0000 */
[----:B---3--:R-:W-:-:S13]  /*0560*/  @P0 R2UR UR35, R0 ;  /* 0x00000000002302ca */ /* 0x008fda00000e0000 */
[----:B------:R-:W-:Y:S01]  /*0570*/  @UP0 UIADD3 UR35, UPT, UPT, UR35, -UR37, URZ ;  /* 0x8000002523230290 */ /* 0x000fe2000fffe0ff */
[----:B-----5:R-:W-:Y:S02]  /*0580*/  @P4 R2UR UR16, R4 ;  /* 0x00000000041042ca */ /* 0x020fe400000e0000 */
[----:B------:R-:W-:Y:S01]  /*0590*/  @!P3 R2UR UR41, R6 ;  /* 0x000000000629b2ca */ /* 0x000fe200000e0000 */
[----:B------:R-:W-:-:S14]  /*05a0*/  BRA.U !UP6, `(.L_x_519) ;  /* 0x000000010e247547 */ /* 0x000fdc000b800000 */
[----:B------:R-:W-:Y:S01]  /*05b0*/  UISETP.NE.AND UP1, UPT, UR24, URZ, UPT ;  /* 0x000000ff1800728c */ /* 0x000fe2000bf25270 */
[----:B------:R-:W-:Y:S02]  /*05c0*/  IMAD.U32 R2, RZ, RZ, UR38 ;  /* 0x00000026ff027e24 */ /* 0x000fe4000f8e00ff */
[----:B------:R-:W-:-:S03]  /*05d0*/  IMAD.U32 R3, RZ, RZ, UR39 ;  /* 0x00000027ff037e24 */ /* 0x000fc6000f8e00ff */
[----:B------:R-:W-:-:S13]  /*05e0*/  PLOP3.LUT P0, PT, PT, PT, UP1, 0x80, 0x8 ;  /* 0x000000000008781c */ /* 0x000fda0003f0f018 */
[----:B------:R-:W2:Y:S04]  /*05f0*/  @P0 LDG.E R0, desc[UR32][R2.64+0x4] ;  /* 0x0000042002000981 */ /* 0x000ea8000c1e1900 */
[----:B------:R-:W3:Y:S01]  /*0600*/  @!P0 LDG.E R2, desc[UR32][R2.64] ;  /* 0x0000002002028981 */ /* 0x000ee2000c1e1900 */
[----:B--2---:R-:W-:-:S13]  /*0610*/  @P0 R2UR UR10, R0 ;  /* 0x00000000000a02ca */ /* 0x004fda00000e0000 */
[----:B------:R-:W-:-:S07]  /*0620*/  @UP1 UIADD3 UR10, UPT, UPT, UR10, -UR41, URZ ;  /* 0x800000290a0a1290 */ /* 0x000fce000fffe0ff */
[----:B---3--:R-:W-:-:S15]  /*0630*/  @!P0 R2UR UR10, R2 ;  /* 0x00000000020a82ca */ /* 0x008fde00000e0000 */
.L_x_519:
        /* <DEDUP_REMOVED lines=13> */
[----:B------:R-:W-:-:S04]  /*0710*/  ULEA UR46, UR43, 0xffffffc0, 0x6 ;  /* 0xffffffc02b2e7891 */ /* 0x000fc8000f8e30ff */
[----:B------:R-:W-:Y:S02]  /*0720*/  USHF.R.S32.HI UR49, URZ, 0x1f, UR46 ;  /* 0x0000001fff317899 */ /* 0x000fe4000801142e */
[----:B-1----:R-:W-:Y:S02]  /*0730*/  @!UP1 UIMAD.WIDE.U32 UR50, UR40, UR10, URZ ;  /* 0x0000000a283292a5 */ /* 0x002fe4000f8e00ff */
[----:B--2---:R-:W-:Y:S02]  /*0740*/  @UP1 UIMAD.WIDE.U32 UR14, UR16, UR8, URZ ;  /* 0x00000008100e12a5 */ /* 0x004fe4000f8e00ff */
[----:B------:R-:W-:Y:S02]  /*0750*/  @!UP1 UIMAD UR47, UR40, UR11, UR51 ;  /* 0x0000000b282f92a4 */ /* 0x000fe4000f8e0233 */
[----:B------:R-:W-:-:S03]  /*0760*/  @UP1 UIMAD UR47, UR16, UR9, UR15 ;  /* 0x00000009102f12a4 */ /* 0x000fc6000f8e020f */
[----:B------:R-:W-:Y:S01]  /*0770*/  @UP1 UMOV UR50, UR14 ;  /* 0x0000000e00321c82 */ /* 0x000fe20008000000 */
[----:B------:R-:W-:Y:S08]  /*0780*/  BRA.U UP2, `(.L_x_521) ;  /* 0x0000000102347547 */ /* 0x000ff0000b800000 */
        /* <DEDUP_REMOVED lines=13> */
.L_x_521:
[----:B------:R-:W1:Y:S01]  /*0860*/  LDCU.64 UR14, c[0x0][0x3b8] ;  /* 0x00007700ff0e77ac */ /* 0x000e620008000a00 */
[----:B------:R-:W-:-:S04]  /*0870*/  UIADD3 UR8, UPT, UPT, UR37, UR41, URZ ;  /* 0x0000002925087290 */ /* 0x000fc8000fffe0ff */
[----:B-1----:R-:W-:Y:S02]  /*0880*/  UIMAD.WIDE.U32 UR10, UR8, UR14, URZ ;  /* 0x0000000e080a72a5 */ /* 0x002fe4000f8e00ff */
[----:B------:R-:W-:-:S04]  /*0890*/  UIMAD UR8, UR8, UR15, URZ ;  /* 0x0000000f080872a4 */ /* 0x000fc8000f8e02ff */
[----:B------:R-:W-:Y:S01]  /*08a0*/  UIADD3 UR8, UPT, UPT, UR11, UR8, URZ ;  /* 0x000000080b087290 */ /* 0x000fe2000fffe0ff */
[----:B------:R-:W-:-:S05]  /*08b0*/  UMOV UR48, UR10 ;  /* 0x0000000a00307c82 */ /* 0x000fca0008000000 */
[----:B------:R-:W-:Y:S02]  /*08c0*/  MOV R7, UR8 ;  /* 0x0000000800077c02 */ /* 0x000fe40008000f00 */
.L_x_522:
        /* <DEDUP_REMOVED lines=9> */
[----:B-1----:R-:W-:Y:S02]  /*0960*/  IMAD.MOV R3, RZ, RZ, -R9 ;  /* 0x000000ffff037224 */ /* 0x002fe400078e0a09 */
[----:B------:R-:W-:Y:S02]  /*0970*/  IMAD.MOV.U32 R8, RZ, RZ, RZ ;  /* 0x000000ffff087224 */ /* 0x000fe400078e00ff */
[----:B------:R-:W-:-:S04]  /*0980*/  IMAD R3, R3, R4, RZ ;  /* 0x0000000403037224 */ /* 0x000fc800078e02ff */
        /* <DEDUP_REMOVED lines=10> */
[----:B------:R-:W-:-:S04]  /*0a30*/  LOP3.LUT R2, R0, UR23, RZ, 0x3c, !PT ;  /* 0x0000001700027c12 */ /* 0x000fc8000f8e3cff */
[----:B------:R-:W-:-:S07]  /*0a40*/  ISETP.GE.AND P0, PT, R2, RZ, PT ;  /* 0x000000ff0200720c */ /* 0x000fce0003f06270 */
[----:B------:R-:W-:-:S06]  /*0a50*/  @P2 VIADD R6, R6, 0x1 ;  /* 0x0000000106062836 */ /* 0x000fcc0000000000 */
[----:B------:R-:W-:Y:S02]  /*0a60*/  @!P0 IADD3 R6, PT, PT, -R6, RZ, RZ ;  /* 0x000000ff06068210 */ /* 0x000fe40007ffe1ff */
[----:B------:R-:W-:-:S04]  /*0a70*/  @!P1 LOP3.LUT R6, RZ, R0, RZ, 0x33, !PT ;  /* 0x00000000ff069212 */ /* 0x000fc800078e33ff */
[----:B------:R-:W-:Y:S01]  /*0a80*/  SHF.R.S32.HI R5, RZ, 0x1f, R6 ;  /* 0x0000001fff057819 */ /* 0x000fe20000011406 */
[----:B------:R-:W-:Y:S06]  /*0a90*/  BRA.U UP2, `(.L_x_523) ;  /* 0x0000000102347547 */ /* 0x000fec000b800000 */
        /* <DEDUP_REMOVED lines=13> */
.L_x_523:
[----:B------:R-:W1:Y:S01]  /*0b70*/  LDCU.64 UR12, c[0x0][0x3c0] ;  /* 0x00007800ff0c77ac */ /* 0x000e620008000a00 */
[----:B------:R-:W-:-:S04]  /*0b80*/  UIADD3 UR8, UPT, UPT, UR37, UR41, URZ ;  /* 0x0000002925087290 */ /* 0x000fc8000fffe0ff */
[----:B-1----:R-:W-:Y:S02]  /*0b90*/  UIMAD.WIDE.U32 UR10, UR8, UR12, URZ ;  /* 0x0000000c080a72a5 */ /* 0x002fe4000f8e00ff */
[----:B------:R-:W-:-:S04]  /*0ba0*/  UIMAD UR8, UR8, UR13, URZ ;  /* 0x0000000d080872a4 */ /* 0x000fc8000f8e02ff */
[----:B------:R-:W-:Y:S01]  /*0bb0*/  UIADD3 UR8, UPT, UPT, UR11, UR8, URZ ;  /* 0x000000080b087290 */ /* 0x000fe2000fffe0ff */
[----:B------:R-:W-:-:S05]  /*0bc0*/  UMOV UR42, UR10 ;  /* 0x0000000a002a7c82 */ /* 0x000fca0008000000 */
[----:B------:R-:W-:-:S07]  /*0bd0*/  MOV R8, UR8 ;  /* 0x0000000800087c02 */ /* 0x000fce0008000f00 */
.L_x_524:
        /* <DEDUP_REMOVED lines=24> */
[----:B------:R-:W-:-:S04]  /*0d60*/  UIMAD UR8, UR9, UR10, UR8 ;  /* 0x0000000a090872a4 */ /* 0x000fc8000f8e0208 */
[----:B------:R-:W-:Y:S01]  /*0d70*/  UIADD3 UR8, UPT, UPT, UR53, UR8, URZ ;  /* 0x0000000835087290 */ /* 0x000fe2000fffe0ff */
[----:B------:R-:W-:Y:S11]  /*0d80*/  BRA `(.L_x_526) ;  /* 0x00000000000c7947 */ /* 0x000ff60003800000 */
.L_x_525:
[----:B------:R-:W-:Y:S02]  /*0d90*/  UIMAD.WIDE.U32 UR52, UR62, UR16, URZ ;  /* 0x000000103e3472a5 */ /* 0x000fe4000f8e00ff */
[----:B------:R-:W-:-:S04]  /*0da0*/  UIMAD UR8, UR63, UR16, URZ ;  /* 0x000000103f0872a4 */ /* 0x000fc8000f8e02ff */
[----:B------:R-:W-:Y:S02]  /*0db0*/  UIADD3 UR8, UPT, UPT, UR53, UR8, URZ ;  /* 0x0000000835087290 */ /* 0x000fe4000fffe0ff */
.L_x_526:
[----:B------:R-:W1:Y:S01]  /*0dc0*/  LDCU.U8 UR11, c[0x0][0x548] ;  /* 0x0000a900ff0b77ac */ /* 0x000e620008000000 */
[----:B------:R-:W-:Y:S01]  /*0dd0*/  USHF.L.U32 UR10, UR40, 0x7, URZ ;  /* 0x00000007280a7899 */ /* 0x000fe200080006ff */
[----:B------:R-:W2:Y:S03]  /*0de0*/  LDCU.U8 UR56, c[0x0][0x5f0] ;  /* 0x0000be00ff3877ac */ /* 0x000ea60008000000 */
        /* <DEDUP_REMOVED lines=17> */
.L_x_527:
[----:B------:R-:W1:Y:S01]  /*0f00*/  LDCU UR54, c[0x0][0x434] ;  /* 0x00008680ff3677ac */ /* 0x000e620008000800 */
[----:B------:R-:W-:-:S04]  /*0f10*/  UIMAD UR11, UR40, UR17, UR23 ;  /* 0x00000011280b72a4 */ /* 0x000fc8000f8e0217 */
[----:B-1----:R-:W-:Y:S02]  /*0f20*/  UIMAD UR54, UR11, UR54, URZ ;  /* 0x000000360b3672a4 */ /* 0x002fe4000f8e02ff */
.L_x_528:
        /* <DEDUP_REMOVED lines=11> */
.L_x_529:
[----:B------:R-:W1:Y:S01]  /*0fe0*/  LDCU UR53, c[0x0][0x444] ;  /* 0x00008880ff3577ac */ /* 0x000e620008000800 */
[----:B------:R-:W-:-:S04]  /*0ff0*/  UIMAD UR10, UR40, UR17, UR23 ;  /* 0x00000011280a72a4 */ /* 0x000fc8000f8e0217 */
[----:B-1----:R-:W-:-:S12]  /*1000*/  UIMAD UR53, UR10, UR53, URZ ;  /* 0x000000350a3572a4 */ /* 0x002fd8000f8e02ff */
.L_x_530:
[----:B------:R-:W1:Y:S01]  /*1010*/  S2R R0, SR_TID.X ;  /* 0x0000000000007919 */ /* 0x000e620000002100 */
[----:B------:R-:W-:Y:S01]  /*1020*/  USHF.R.S32.HI UR10, URZ, 0x1f, UR9 ;  /* 0x0000001fff0a7899 */ /* 0x000fe20008011409 */
[----:B------:R-:W-:Y:S01]  /*1030*/  IMAD.MOV.U32 R21, RZ, RZ, RZ ;  /* 0x000000ffff157224 */ /* 0x000fe200078e00ff */
[----:B------:R-:W-:Y:S01]  /*1040*/  UIADD3 UR52, UP1, UP0, UR60, UR52, UR9 ;  /* 0x000000343c347290 */ /* 0x000fe2000f83e009 */
[----:B------:R-:W-:Y:S01]  /*1050*/  ISETP.NE.AND P3, PT, RZ, UR56, PT ;  /* 0x00000038ff007c0c */ /* 0x000fe2000bf65270 */
[----:B------:R-:W-:Y:S01]  /*1060*/  UIMAD UR55, UR17, UR55, URZ ;  /* 0x00000037113772a4 */ /* 0x000fe2000f8e02ff */
[----:B------:R-:W-:Y:S01]  /*1070*/  BSSY.RECONVERGENT B1, `(.L_x_520) ;  /* 0x0000836000017945 */ /* 0x000fe20003800200 */
[----:B------:R-:W-:Y:S01]  /*1080*/  UIADD3.X UR51, UPT, UPT, UR51, UR8, UR10, UP1, UP0 ;  /* 0x0000000833337290 */ /* 0x000fe20008fe040a */
[----:B------:R-:W2:Y:S04]  /*1090*/  LDCU.64 UR56, c[0x0][0x420] ;  /* 0x00008400ff3877ac */ /* 0x000ea80008000a00 */
[----:B------:R-:W3:Y:S01]  /*10a0*/  LDCU.128 UR8, c[0x0][0x590] ;  /* 0x0000b200ff0877ac */ /* 0x000ee20008000c00 */
[----:B------:R-:W-:-:S02]  /*10b0*/  UISETP.GT.AND UP0, UPT, UR44, URZ, UPT ;  /* 0x000000ff2c00728c */ /* 0x000fc4000bf04270 */
[----:B------:R-:W-:Y:S02]  /*10c0*/  ULEA UR53, UR43, UR53, 0x6 ;  /* 0x000000352b357291 */ /* 0x000fe4000f8e30ff */
[----:B------:R-:W-:Y:S02]  /*10d0*/  ULEA UR54, UR43, UR54, 0x6 ;  /* 0x000000362b367291 */ /* 0x000fe4000f8e30ff */
        /* <DEDUP_REMOVED lines=10> */
[----:B------:R-:W3:Y:S04]  /*1180*/  LDCU.64 UR58, c[0x0][0x5e8] ;  /* 0x0000bd00ff3a77ac */ /* 0x000ee80008000a00 */
[----:B------:R-:W-:Y:S01]  /*1190*/  IMAD.X R3, RZ, RZ, UR45, P0 ;  /* 0x0000002dff037e24 */ /* 0x000fe200080e06ff */
[----:B------:R-:W-:Y:S01]  /*11a0*/  USHF.L.U64.HI UR45, UR8, 0x5, UR9 ;  /* 0x00000005082d7899 */ /* 0x000fe20008010209 */
[----:B------:R-:W-:-:S04]  /*11b0*/  IMAD.WIDE.U32 R10, R10, UR46, R2 ;  /* 0x0000002e0a0a7c25 */ /* 0x000fc8000f8e0002 */
[----:B------:R-:W4:Y:S01]  /*11c0*/  LDC.64 R2, c[0x0][0x3b0] ;  /* 0x0000ec00ff027b82 */ /* 0x000f220000000a00 */
[----:B------:R-:W-:Y:S01]  /*11d0*/  VIADD R11, R11, UR16 ;  /* 0x000000100b0b7c36 */ /* 0x000fe20008000000 */
[----:B------:R-:W5:Y:S01]  /*11e0*/  LDCU.64 UR16, c[0x0][0x3c8] ;  /* 0x00007900ff1077ac */ /* 0x000f620008000a00 */
[----:B------:R-:W-:-:S05]  /*11f0*/  IMAD.WIDE.U32 R12, R12, UR23, R10 ;  /* 0x000000170c0c7c25 */ /* 0x000fca000f8e000a */
[----:B------:R-:W2:Y:S01]  /*1200*/  LDC.64 R10, c[0x0][0x5f8] ;  /* 0x00017e00ff0a7b82 */ /* 0x000ea20000000a00 */
[----:B------:R-:W-:Y:S01]  /*1210*/  IMAD R17, R16, UR23, R13 ;  /* 0x0000001710117c24 */ /* 0x000fe2000f8e020d */
[----:B------:R-:W-:Y:S01]  /*1220*/  LOP3.LUT R13, R0, 0x1f, RZ, 0xc0, !PT ;  /* 0x0000001f000d7812 */ /* 0x000fe200078ec0ff */
[----:B------:R-:W-:Y:S01]  /*1230*/  IMAD.MOV.U32 R16, RZ, RZ, R12 ;  /* 0x000000ffff107224 */ /* 0x000fe200078e000c */
[----:B------:R-:W-:-:S03]  /*1240*/  SHF.R.U32.HI R12, RZ, 0x5, R0 ;  /* 0x00000005ff0c7819 */ /* 0x000fc60000011600 */
[----:B------:R-:W-:-:S04]  /*1250*/  IMAD.WIDE.U32 R16, R9, UR8, R16 ;  /* 0x0000000809107c25 */ /* 0x000fc8000f8e0010 */
[----:B------:R-:W-:Y:S01]  /*1260*/  IMAD R13, R12, UR55, R13 ;  /* 0x000000370c0d7c24 */ /* 0x000fe2000f8e020d */
[----:B------:R-:W-:Y:S01]  /*1270*/  USHF.L.U32 UR55, UR55, 0x6, URZ ;  /* 0x0000000637377899 */ /* 0x000fe200080006ff */
[C---:B------:R-:W-:Y:S01]  /*1280*/  IMAD R12, R9.reuse, UR9, R17 ;  /* 0x00000009090c7c24 */ /* 0x040fe2000f8e0211 */
[----:B-1----:R-:W-:Y:S01]  /*1290*/  LEA R244, P2, R16, UR10, 0x1 ;  /* 0x0000000a10f47c11 */ /* 0x002fe2000f8408ff */
[C---:B----4-:R-:W-:Y:S01]  /*12a0*/  IMAD R14, R2.reuse, UR49, RZ ;  /* 0x00000031020e7c24 */ /* 0x050fe2000f8e02ff */
[----:B------:R-:W-:Y:S01]  /*12b0*/  IADD3 R17, PT, PT, R9, 0x20, RZ ;  /* 0x0000002009117810 */ /* 0x000fe20007ffe0ff */
[----:B------:R-:W-:Y:S01]  /*12c0*/  IMAD.WIDE.U32 R18, R2, UR46, R20 ;  /* 0x0000002e02127c25 */ /* 0x000fe2000f8e0014 */
[----:B------:R-:W-:Y:S01]  /*12d0*/  LEA.HI.X R245, R16, UR11, R12, 0x1, P2 ;  /* 0x0000000b10f57c11 */ /* 0x000fe200090f0c0c */
[----:B---3--:R-:W-:Y:S02]  /*12e0*/  UIMAD.WIDE UR10, UR53, 0x4, UR58 ;  /* 0x00000004350a78a5 */ /* 0x008fe4000f8e023a */
[----:B------:R-:W-:Y:S01]  /*12f0*/  IMAD R14, R3, UR46, R14 ;  /* 0x0000002e030e7c24 */ /* 0x000fe2000f8e020e */
[----:B------:R-:W-:Y:S01]  /*1300*/  IADD3 R24, P0, PT, R18, UR50, RZ ;  /* 0x0000003212187c10 */ /* 0x000fe2000ff1e0ff */
[----:B--2---:R-:W-:Y:S01]  /*1310*/  IMAD.WIDE.U32 R22, R10, UR21, RZ ;  /* 0x000000150a167c25 */ /* 0x004fe2000f8e00ff */
[----:B------:R-:W-:-:S02]  /*1320*/  USHF.L.U32 UR46, UR8, 0x5, URZ ;  /* 0x00000005082e7899 */ /* 0x000fc400080006ff */
[----:B------:R-:W-:Y:S01]  /*1330*/  IADD3.X R25, PT, PT, R19, UR47, R14, P0, !PT ;  /* 0x0000002f13197c10 */ /* 0x000fe200087fe40e */
[----:B-----5:R-:W-:Y:S01]  /*1340*/  IMAD.U32 R18, RZ, RZ, UR16 ;  /* 0x00000010ff127e24 */ /* 0x020fe2000f8e00ff */
[----:B------:R-:W-:Y:S01]  /*1350*/  MOV R14, UR17 ;  /* 0x00000011000e7c02 */ /* 0x000fe20008000f00 */
[----:B------:R-:W1:Y:S01]  /*1360*/  LDCU.64 UR8, c[0x0][0x380] ;  /* 0x00007000ff0877ac */ /* 0x000e620008000a00 */
[----:B------:R-:W-:Y:S01]  /*1370*/  SEL R10, R22, RZ, P3 ;  /* 0x000000ff160a7207 */ /* 0x000fe20001800000 */
[----:B------:R-:W-:Y:S01]  /*1380*/  IMAD R11, R11, UR21, R23 ;  /* 0x000000150b0b7c24 */ /* 0x000fe2000f8e0217 */
[----:B------:R-:W2:Y:S01]  /*1390*/  LDCU.64 UR16, c[0x0][0x570] ;  /* 0x0000ae00ff1077ac */ /* 0x000ea20008000a00 */
[----:B------:R-:W-:Y:S01]  /*13a0*/  IMAD.WIDE.U32 R18, R18, UR23, R24 ;  /* 0x0000001712127c25 */ /* 0x000fe2000f8e0018 */
[----:B------:R-:W-:Y:S02]  /*13b0*/  IADD3 R10, P1, P0, R13, UR52, R10 ;  /* 0x000000340d0a7c10 */ /* 0x000fe4000f83e00a */
[----:B------:R-:W-:Y:S01]  /*13c0*/  SHF.R.S32.HI R13, RZ, 0x1f, R13 ;  /* 0x0000001fff0d7819 */ /* 0x000fe2000001140d */
[----:B------:R-:W-:Y:S01]  /*13d0*/  IMAD R15, R14, UR23, R19 ;  /* 0x000000170e0f7c24 */ /* 0x000fe2000f8e0213 */
[----:B------:R-:W-:Y:S01]  /*13e0*/  SEL R11, R11, RZ, P3 ;  /* 0x000000ff0b0b7207 */ /* 0x000fe20001800000 */
[----:B------:R-:W-:-:S02]  /*13f0*/  IMAD.MOV.U32 R14, RZ, RZ, R18 ;  /* 0x000000ffff0e7224 */ /* 0x000fc400078e0012 */
[----:B------:R-:W-:Y:S01]  /*1400*/  IMAD.U32 R12, RZ, RZ, UR55 ;  /* 0x00000037ff0c7e24 */ /* 0x000fe2000f8e00ff */
[----:B------:R-:W-:Y:S01]  /*1410*/  IADD3.X R13, PT, PT, R13, UR51, R11, P1, P0 ;  /* 0x000000330d0d7c10 */ /* 0x000fe20008fe040b */
[----:B------:R-:W-:Y:S01]  /*1420*/  IMAD.WIDE.U32 R14, R9, R2, R14 ;  /* 0x00000002090e7225 */ /* 0x000fe200078e000e */
[----:B------:R-:W-:-:S03]  /*1430*/  IADD3 R11, P0, PT, R10, UR55, RZ ;  /* 0x000000370a0b7c10 */ /* 0x000fc6000ff1e0ff */
[----:B------:R-:W-:Y:S01]  /*1440*/  IMAD R10, R9, R3, R15 ;  /* 0x00000003090a7224 */ /* 0x000fe200078e020f */
[----:B------:R-:W-:Y:S01]  /*1450*/  LEA.HI.X.SX32 R12, R12, R13, 0x1, P0 ;  /* 0x0000000d0c0c7211 */ /* 0x000fe200000f0eff */
[----:B------:R-:W-:Y:S01]  /*1460*/  IMAD.SHL.U32 R16, R2, 0x20, RZ ;  /* 0x0000002002107824 */ /* 0x000fe200078e00ff */
[C---:B-1----:R-:W-:Y:S02]  /*1470*/  LEA R246, P1, R14.reuse, UR8, 0x1 ;  /* 0x000000080ef67c11 */ /* 0x042fe4000f8208ff */
[C---:B--2---:R-:W-:Y:S02]  /*1480*/  LEA R238, P0, R11.reuse, UR16, 0x2 ;  /* 0x000000100bee7c11 */ /* 0x044fe4000f8010ff */
[----:B------:R-:W-:Y:S02]  /*1490*/  LEA.HI.X R247, R14, UR9, R10, 0x1, P1 ;  /* 0x000000090ef77c11 */ /* 0x000fe400088f0c0a */
[----:B------:R-:W-:Y:S01]  /*14a0*/  LEA.HI.X R239, R11, UR17, R12, 0x2, P0 ;  /* 0x000000110bef7c11 */ /* 0x000fe200080f140c */
[----:B------:R-:W-:Y:S01]  /*14b0*/  UIMAD.WIDE UR16, UR54, 0x4, UR56 ;  /* 0x00000004361078a5 */ /* 0x000fe2000f8e0238 */
[----:B------:R-:W-:-:S02]  /*14c0*/  IADD3 R10, P0, PT, R9, 0x20, RZ ;  /* 0x00000020090a7810 */ /* 0x000fc40007f1e0ff */
[----:B------:R-:W-:Y:S02]  /*14d0*/  SHF.L.U64.HI R11, R2, 0x5, R3 ;  /* 0x00000005020b7819 */ /* 0x000fe40000010203 */
[C---:B------:R-:W-:Y:S01]  /*14e0*/  LOP3.LUT R15, R20.reuse, 0xc0, RZ, 0xfc, !PT ;  /* 0x000000c0140f7812 */ /* 0x040fe200078efcff */
[----:B------:R-:W-:Y:S01]  /*14f0*/  IMAD.X R3, RZ, RZ, RZ, P0 ;  /* 0x000000ffff037224 */ /* 0x000fe200000e06ff */
        /* <DEDUP_REMOVED lines=16> */
.L_x_532:
[----:B------:R-:W1:Y:S01]  /*1600*/  LDCU.64 UR12, c[0x0][0x5c0] ;  /* 0x0000b800ff0c77ac */ /* 0x000e620008000a00 */
[----:B------:R-:W-:-:S04]  /*1610*/  UIADD3 UR8, UPT, UPT, UR37, UR41, URZ ;  /* 0x0000002925087290 */ /* 0x000fc8000fffe0ff */
[----:B-1----:R-:W-:Y:S02]  /*1620*/  UIMAD.WIDE.U32 UR16, UR8, UR12, URZ ;  /* 0x0000000c081072a5 */ /* 0x002fe4000f8e00ff */
[----:B------:R-:W-:-:S04]  /*1630*/  UIMAD UR8, UR8, UR13, URZ ;  /* 0x0000000d080872a4 */ /* 0x000fc8000f8e02ff */
[----:B------:R-:W-:-:S06]  /*1640*/  UIADD3 UR8, UPT, UPT, UR17, UR8, URZ ;  /* 0x0000000811087290 */ /* 0x000fcc000fffe0ff */
[----:B------:R-:W-:Y:S02]  /*1650*/  MOV R2, UR8 ;  /* 0x0000000800027c02 */ /* 0x000fe40008000f00 */
.L_x_533:
        /* <DEDUP_REMOVED lines=13> */
.L_x_534:
[----:B------:R-:W1:Y:S01]  /*1730*/  LDCU.64 UR10, c[0x0][0x5c8] ;  /* 0x0000b900ff0a77ac */ /* 0x000e620008000a00 */
[----:B------:R-:W-:-:S04]  /*1740*/  UIADD3 UR37, UPT, UPT, UR37, UR41, URZ ;  /* 0x0000002925257290 */ /* 0x000fc8000fffe0ff */
[----:B-1----:R-:W-:Y:S02]  /*1750*/  UIMAD.WIDE.U32 UR14, UR37, UR10, URZ ;  /* 0x0000000a250e72a5 */ /* 0x002fe4000f8e00ff */
[----:B------:R-:W-:-:S04]  /*1760*/  UIMAD UR37, UR37, UR11, URZ ;  /* 0x0000000b252572a4 */ /* 0x000fc8000f8e02ff */
[----:B------:R-:W-:-:S06]  /*1770*/  UIADD3 UR37, UPT, UPT, UR15, UR37, URZ ;  /* 0x000000250f257290 */ /* 0x000fcc000fffe0ff */
[----:B------:R-:W-:-:S07]  /*1780*/  MOV R0, UR37 ;  /* 0x0000002500007c02 */ /* 0x000fce0008000f00 */
.L_x_535:
[----:B------:R-:W1:Y:S01]  /*1790*/  LDCU.64 UR8, c[0x0][0x5d8] ;  /* 0x0000bb00ff0877ac */ /* 0x000e620008000a00 */
[----:B------:R-:W-:Y:S01]  /*17a0*/  IMAD.U32 R4, RZ, RZ, UR12 ;  /* 0x0000000cff047e24 */ /* 0x000fe2000f8e00ff */
[----:B------:R-:W-:Y:S01]  /*17b0*/  BSSY.RECONVERGENT B0, `(.L_x_536) ;  /* 0x000001e000007945 */ /* 0x000fe20003800200 */
[----:B------:R-:W-:Y:S02]  /*17c0*/  UIADD3 UR35, UPT, UPT, -UR29, UR35, URZ ;  /* 0x000000231d237290 */ /* 0x000fe4000fffe1ff */
[----:B------:R-:W-:Y:S01]  /*17d0*/  IMAD.WIDE.U32 R4, R4, UR29, R20 ;  /* 0x0000001d04047c25 */ /* 0x000fe2000f8e0014 */
[----:B------:R-:W-:-:S04]  /*17e0*/  UIMAD UR15, UR28, UR12, URZ ;  /* 0x0000000c1c0f72a4 */ /* 0x000fc8000f8e02ff */
[----:B------:R-:W-:Y:S01]  /*17f0*/  UIMAD UR15, UR29, UR13, UR15 ;  /* 0x0000000d1d0f72a4 */ /* 0x000fe2000f8e020f */
[----:B------:R-:W-:Y:S02]  /*1800*/  ISETP.GE.AND P6, PT, R9, UR35, PT ;  /* 0x0000002309007c0c */ /* 0x000fe4000bfc6270 */
[----:B------:R-:W-:Y:S02]  /*1810*/  IADD3 R4, P0, PT, R4, UR16, RZ ;  /* 0x0000001004047c10 */ /* 0x000fe4000ff1e0ff */
[----:B------:R-:W-:Y:S02]  /*1820*/  ISETP.GE.AND P5, PT, R17, UR35, PT ;  /* 0x0000002311007c0c */ /* 0x000fe4000bfa6270 */
[----:B------:R-:W-:Y:S01]  /*1830*/  IADD3.X R5, PT, PT, R2, UR15, R5, P0, !PT ;  /* 0x0000000f02057c10 */ /* 0x000fe200087fe405 */
[----:B-1----:R-:W-:Y:S01]  /*1840*/  IMAD.U32 R2, RZ, RZ, UR9 ;  /* 0x00000009ff027e24 */ /* 0x002fe2000f8e00ff */
[----:B------:R-:W-:-:S05]  /*1850*/  MOV R6, UR8 ;  /* 0x0000000800067c02 */ /* 0x000fca0008000f00 */
[----:B------:R-:W-:-:S04]  /*1860*/  IMAD.WIDE.U32 R6, R6, UR23, R4 ;  /* 0x0000001706067c25 */ /* 0x000fc8000f8e0004 */
[----:B------:R-:W-:Y:S01]  /*1870*/  IMAD R2, R2, UR23, R7 ;  /* 0x0000001702027c24 */ /* 0x000fe2000f8e0207 */
[----:B------:R-:W-:Y:S06]  /*1880*/  @P6 BRA `(.L_x_537) ;  /* 0x0000000000406947 */ /* 0x000fec0003800000 */
[----:B------:R-:W1:Y:S01]  /*1890*/  LDCU UR15, c[0x0][0x440] ;  /* 0x00008800ff0f77ac */ /* 0x000e620008000800 */
[----:B------:R-:W-:Y:S02]  /*18a0*/  IMAD.MOV.U32 R4, RZ, RZ, R6 ;  /* 0x000000ffff047224 */ /* 0x000fe400078e0006 */
[----:B------:R-:W-:Y:S01]  /*18b0*/  IMAD.MOV.U32 R5, RZ, RZ, R2 ;  /* 0x000000ffff057224 */ /* 0x000fe200078e0002 */
[----:B------:R-:W2:Y:S01]  /*18c0*/  LDCU.64 UR8, c[0x0][0x560] ;  /* 0x0000ac00ff0877ac */ /* 0x000ea20008000a00 */
        /* <DEDUP_REMOVED lines=8> */
[----:B------:R1:W-:Y:S04]  /*1950*/  @!P4 STG.E.128 desc[UR32][R16.64], RZ ;  /* 0x000000ff1000c986 */ /* 0x0003e8000c101d20 */
[----:B------:R1:W-:Y:S04]  /*1960*/  @!P3 STG.E.128 desc[UR32][R16.64+0x80], RZ ;  /* 0x000080ff1000b986 */ /* 0x0003e8000c101d20 */
[----:B------:R1:W-:Y:S04]  /*1970*/  @!P2 STG.E.128 desc[UR32][R16.64+0x100], RZ ;  /* 0x000100ff1000a986 */ /* 0x0003e8000c101d20 */
[----:B------:R1:W-:Y:S02]  /*1980*/  @!P1 STG.E.128 desc[UR32][R16.64+0x180], RZ ;  /* 0x000180ff10009986 */ /* 0x0003e4000c101d20 */
.L_x_537:
[----:B------:R-:W-:Y:S05]  /*1990*/  BSYNC.RECONVERGENT B0 ;  /* 0x0000000000007941 */ /* 0x000fea0003800200 */
.L_x_536:
[----:B------:R-:W-:Y:S04]  /*19a0*/  BSSY.RECONVERGENT B0, `(.L_x_538) ;  /* 0x0000013000007945 */ /* 0x000fe80003800200 */
[----:B------:R-:W-:Y:S05]  /*19b0*/  @P5 BRA `(.L_x_539) ;  /* 0x0000000000445947 */ /* 0x000fea0003800000 */
[----:B------:R-:W2:Y:S01]  /*19c0*/  LDCU UR15, c[0x0][0x440] ;  /* 0x00008800ff0f77ac */ /* 0x000ea20008000800 */
[----:B------:R-:W-:Y:S02]  /*19d0*/  IMAD R4, R3, UR12, RZ ;  /* 0x0000000c03047c24 */ /* 0x000fe4000f8e02ff */
[----:B------:R-:W-:Y:S01]  /*19e0*/  IMAD.MOV.U32 R7, RZ, RZ, R2 ;  /* 0x000000ffff077224 */ /* 0x000fe200078e0002 */
[----:B------:R-:W1:Y:S01]  /*19f0*/  LDCU.64 UR8, c[0x0][0x560] ;  /* 0x0000ac00ff0877ac */ /* 0x000e620008000a00 */
[C---:B------:R-:W-:Y:S02]  /*1a00*/  IMAD R4, R10.reuse, UR13, R4 ;  /* 0x0000000d0a047c24 */ /* 0x040fe4000f8e0204 */
[----:B------:R-:W-:-:S04]  /*1a10*/  IMAD.WIDE.U32 R6, R10, UR12, R6 ;  /* 0x0000000c0a067c25 */ /* 0x000fc8000f8e0006 */
[----:B------:R-:W-:Y:S01]  /*1a20*/  IMAD.IADD R4, R7, 0x1, R4 ;  /* 0x0000000107047824 */ /* 0x000fe200078e0204 */
[----:B--2---:R-:W-:Y:S02]  /*1a30*/  ISETP.GE.AND P3, PT, R20, UR15, PT ;  /* 0x0000000f14007c0c */ /* 0x004fe4000bf66270 */
[----:B------:R-:W-:Y:S02]  /*1a40*/  ISETP.GE.AND P2, PT, R13, UR15, PT ;  /* 0x0000000f0d007c0c */ /* 0x000fe4000bf46270 */
[----:B------:R-:W-:Y:S02]  /*1a50*/  ISETP.GE.AND P1, PT, R14, UR15, PT ;  /* 0x0000000f0e007c0c */ /* 0x000fe4000bf26270 */
[----:B------:R-:W-:Y:S02]  /*1a60*/  ISETP.GE.AND P0, PT, R15, UR15, PT ;  /* 0x0000000f0f007c0c */ /* 0x000fe4000bf06270 */
[----:B-1----:R-:W-:-:S04]  /*1a70*/  LEA R16, P4, R6, UR8, 0x1 ;  /* 0x0000000806107c11 */ /* 0x002fc8000f8808ff */
[----:B------:R-:W-:-:S05]  /*1a80*/  LEA.HI.X R17, R6, UR9, R4, 0x1, P4 ;  /* 0x0000000906117c11 */ /* 0x000fca000a0f0c04 */
[----:B------:R2:W-:Y:S04]  /*1a90*/  @!P3 STG.E.128 desc[UR32][R16.64], RZ ;  /* 0x000000ff1000b986 */ /* 0x0005e8000c101d20 */
[----:B------:R2:W-:Y:S04]  /*1aa0*/  @!P2 STG.E.128 desc[UR32][R16.64+0x80], RZ ;  /* 0x000080ff1000a986 */ /* 0x0005e8000c101d20 */
[----:B------:R2:W-:Y:S04]  /*1ab0*/  @!P1 STG.E.128 desc[UR32][R16.64+0x100], RZ ;  /* 0x000100ff10009986 */ /* 0x0005e8000c101d20 */
[----:B------:R2:W-:Y:S02]  /*1ac0*/  @!P0 STG.E.128 desc[UR32][R16.64+0x180], RZ ;  /* 0x000180ff10008986 */ /* 0x0005e4000c101d20 */
.L_x_539:
[----:B------:R-:W-:Y:S05]  /*1ad0*/  BSYNC.RECONVERGENT B0 ;  /* 0x0000000000007941 */ /* 0x000fea0003800200 */
.L_x_538:
[----:B------:R-:W3:Y:S01]  /*1ae0*/  LDCU.64 UR8, c[0x0][0x5e0] ;  /* 0x0000bc00ff0877ac */ /* 0x000ee20008000a00 */
[----:B------:R-:W-:Y:S01]  /*1af0*/  MOV R2, UR10 ;  /* 0x0000000a00027c02 */ /* 0x000fe20008000f00 */
[----:B------:R-:W-:Y:S01]  /*1b00*/  BSSY.RECONVERGENT B0, `(.L_x_540) ;  /* 0x000001b000007945 */ /* 0x000fe20003800200 */
[----:B------:R-:W-:-:S03]  /*1b10*/  UIMAD UR28, UR28, UR10, URZ ;  /* 0x0000000a1c1c72a4 */ /* 0x000fc6000f8e02ff */
[----:B------:R-:W-:Y:S01]  /*1b20*/  IMAD.WIDE.U32 R4, R2, UR29, R20 ;  /* 0x0000001d02047c25 */ /* 0x000fe2000f8e0014 */
[----:B------:R-:W-:Y:S02]  /*1b30*/  UIMAD UR28, UR29, UR11, UR28 ;  /* 0x0000000b1d1c72a4 */ /* 0x000fe4000f8e021c */
[----:B------:R-:W-:-:S04]  /*1b40*/  IADD3 R6, P0, PT, R4, UR14, RZ ;  /* 0x0000000e04067c10 */ /* 0x000fc8000ff1e0ff */
[----:B------:R-:W-:Y:S02]  /*1b50*/  IADD3.X R7, PT, PT, R0, UR28, R5, P0, !PT ;  /* 0x0000001c00077c10 */ /* 0x000fe400087fe405 */
[----:B---3--:R-:W-:Y:S02]  /*1b60*/  MOV R4, UR8 ;  /* 0x0000000800047c02 */ /* 0x008fe40008000f00 */
[----:B------:R-:W-:-:S03]  /*1b70*/  MOV R0, UR9 ;  /* 0x0000000900007c02 */ /* 0x000fc60008000f00 */
[----:B------:R-:W-:-:S04]  /*1b80*/  IMAD.WIDE.U32 R4, R4, UR23, R6 ;  /* 0x0000001704047c25 */ /* 0x000fc8000f8e0006 */
[----:B------:R-:W-:Y:S01]  /*1b90*/  IMAD R0, R0, UR23, R5 ;  /* 0x0000001700007c24 */ /* 0x000fe2000f8e0205 */
[----:B------:R-:W-:Y:S06]  /*1ba0*/  @P6 BRA `(.L_x_541) ;  /* 0x0000000000406947 */ /* 0x000fec0003800000 */
[----:B------:R-:W3:Y:S01]  /*1bb0*/  LDCU UR12, c[0x0][0x440] ;  /* 0x00008800ff0c77ac */ /* 0x000ee20008000800 */
[----:B------:R-:W-:Y:S02]  /*1bc0*/  IMAD.MOV.U32 R6, RZ, RZ, R4 ;  /* 0x000000ffff067224 */ /* 0x000fe400078e0004 */
[----:B------:R-:W-:Y:S01]  /*1bd0*/  IMAD.MOV.U32 R7, RZ, RZ, R0 ;  /* 0x000000ffff077224 */ /* 0x000fe200078e0000 */
[----:B------:R-:W4:Y:S01]  /*1be0*/  LDCU.64 UR8, c[0x0][0x568] ;  /* 0x0000ad00ff0877ac */ /* 0x000f220008000a00 */
[----:B------:R-:W-:-:S04]  /*1bf0*/  IMAD.WIDE.U32 R6, R9, UR10, R6 ;  /* 0x0000000a09067c25 */ /* 0x000fc8000f8e0006 */
[----:B------:R-:W-:Y:S01]  /*1c00*/  IMAD R9, R9, UR11, R7 ;  /* 0x0000000b09097c24 */ /* 0x000fe2000f8e0207 */
[----:B---3--:R-:W-:Y:S02]  /*1c10*/  ISETP.GE.AND P3, PT, R20, UR12, PT ;  /* 0x0000000c14007c0c */ /* 0x008fe4000bf66270 */
[----:B------:R-:W-:Y:S02]  /*1c20*/  ISETP.GE.AND P2, PT, R13, UR12, PT ;  /* 0x0000000c0d007c0c */ /* 0x000fe4000bf46270 */
[----:B------:R-:W-:Y:S02]  /*1c30*/  ISETP.GE.AND P1, PT, R14, UR12, PT ;  /* 0x0000000c0e007c0c */ /* 0x000fe4000bf26270 */
[----:B------:R-:W-:Y:S02]  /*1c40*/  ISETP.GE.AND P0, PT, R15, UR12, PT ;  /* 0x0000000c0f007c0c */ /* 0x000fe4000bf06270 */
[----:B----4-:R-:W-:-:S04]  /*1c50*/  LEA R8, P4, R6, UR8, 0x1 ;  /* 0x0000000806087c11 */ /* 0x010fc8000f8808ff */
[----:B------:R-:W-:-:S05]  /*1c60*/  LEA.HI.X R9, R6, UR9, R9, 0x1, P4 ;  /* 0x0000000906097c11 */ /* 0x000fca000a0f0c09 */
[----:B------:R3:W-:Y:S04]  /*1c70*/  @!P3 STG.E.128 desc[UR32][R8.64], RZ ;  /* 0x000000ff0800b986 */ /* 0x0007e8000c101d20 */
[----:B------:R3:W-:Y:S04]  /*1c80*/  @!P2 STG.E.128 desc[UR32][R8.64+0x80], RZ ;  /* 0x000080ff0800a986 */ /* 0x0007e8000c101d20 */
[----:B------:R3:W-:Y:S04]  /*1c90*/  @!P1 STG.E.128 desc[UR32][R8.64+0x100], RZ ;  /* 0x000100ff08009986 */ /* 0x0007e8000c101d20 */
[----:B------:R3:W-:Y:S02]  /*1ca0*/  @!P0 STG.E.128 desc[UR32][R8.64+0x180], RZ ;  /* 0x000180ff08008986 */ /* 0x0007e4000c101d20 */
.L_x_541:
[----:B------:R-:W-:Y:S05]  /*1cb0*/  BSYNC.RECONVERGENT B0 ;  /* 0x0000000000007941 */ /* 0x000fea0003800200 */
.L_x_540:
[----:B------:R-:W-:Y:S05]  /*1cc0*/  @P5 BRA `(.L_x_542) ;  /* 0x0000007400c05947 */ /* 0x000fea0003800000 */
[----:B------:R-:W4:Y:S01]  /*1cd0*/  LDCU UR12, c[0x0][0x440] ;  /* 0x00008800ff0c77ac */ /* 0x000f220008000800 */
[----:B------:R-:W-:Y:S02]  /*1ce0*/  IMAD R3, R3, UR10, RZ ;  /* 0x0000000a03037c24 */ /* 0x000fe4000f8e02ff */
[----:B------:R-:W-:Y:S01]  /*1cf0*/  IMAD.MOV.U32 R5, RZ, RZ, R0 ;  /* 0x000000ffff057224 */ /* 0x000fe200078e0000 */
[----:B------:R-:W5:Y:S01]  /*1d00*/  LDCU.64 UR8, c[0x0][0x568] ;  /* 0x0000ad00ff0877ac */ /* 0x000f620008000a00 */
[C---:B------:R-:W-:Y:S02]  /*1d10*/  IMAD R3, R10.reuse, UR11, R3 ;  /* 0x0000000b0a037c24 */ /* 0x040fe4000f8e0203 */
[----:B------:R-:W-:-:S04]  /*1d20*/  IMAD.WIDE.U32 R4, R10, UR10, R4 ;  /* 0x0000000a0a047c25 */ /* 0x000fc8000f8e0004 */
[----:B------:R-:W-:Y:S01]  /*1d30*/  IMAD.IADD R3, R5, 0x1, R3 ;  /* 0x0000000105037824 */ /* 0x000fe200078e0203 */
[----:B----4-:R-:W-:Y:S02]  /*1d40*/  ISETP.GE.AND P2, PT, R20, UR12, PT ;  /* 0x0000000c14007c0c */ /* 0x010fe4000bf46270 */
[----:B------:R-:W-:Y:S02]  /*1d50*/  ISETP.GE.AND P1, PT, R13, UR12, PT ;  /* 0x0000000c0d007c0c */ /* 0x000fe4000bf26270 */
[----:B------:R-:W-:Y:S02]  /*1d60*/  ISETP.GE.AND P0, PT, R14, UR12, PT ;  /* 0x0000000c0e007c0c */ /* 0x000fe4000bf06270 */
[----:B-----5:R-:W-:-:S04]  /*1d70*/  LEA R2, P3, R4, UR8, 0x1 ;  /* 0x0000000804027c11 */ /* 0x020fc8000f8608ff */
[----:B------:R-:W-:-:S05]  /*1d80*/  LEA.HI.X R3, R4, UR9, R3, 0x1, P3 ;  /* 0x0000000904037c11 */ /* 0x000fca00098f0c03 */
[----:B------:R4:W-:Y:S04]  /*1d90*/  @!P2 STG.E.128 desc[UR32][R2.64], RZ ;  /* 0x000000ff0200a986 */ /* 0x0009e8000c101d20 */
[----:B------:R4:W-:Y:S04]  /*1da0*/  @!P1 STG.E.128 desc[UR32][R2.64+0x80], RZ ;  /* 0x000080ff02009986 */ /* 0x0009e8000c101d20 */
[----:B------:R4:W-:Y:S01]  /*1db0*/  @!P0 STG.E.128 desc[UR32][R2.64+0x100], RZ ;  /* 0x000100ff02008986 */ /* 0x0009e2000c101d20 */
[----:B------:R-:W-:-:S13]  /*1dc0*/  ISETP.GE.AND P0, PT, R15, UR12, PT ;  /* 0x0000000c0f007c0c */ /* 0x000fda000bf06270 */
[----:B------:R-:W-:Y:S05]  /*1dd0*/  @P0 BRA `(.L_x_542) ;  /* 0x00000074007c0947 */ /* 0x000fea0003800000 */
[----:B------:R1:W-:Y:S01]  /*1de0*/  STG.E.128 desc[UR32][R2.64+0x180], RZ ;  /* 0x000180ff02007986 */ /* 0x0003e2000c101d20 */
[----:B------:R-:W-:Y:S05]  /*1df0*/  BRA `(.L_x_542) ;  /* 0x0000007400747947 */ /* 0x000fea0003800000 */
.L_x_531:
[----:B------:R-:W-:Y:S01]  /*1e00*/  UIMAD UR9, UR43, -0x40, UR44 ;  /* 0xffffffc02b0978a4 */ /* 0x000fe2000f8e022c */
        /* <DEDUP_REMOVED lines=8> */
[----:B------:R-:W1:Y:S02]  /*1e90*/  LDCU UR8, c[0x0][0x440] ;  /* 0x00008800ff0877ac */ /* 0x000e640008000800 */
        /* <DEDUP_REMOVED lines=25> */
.L_x_544:
[----:B------:R2:W-:Y:S04]  /*2030*/  STS.128 [R12+0x8000], RZ ;  /* 0x008000ff0c007388 */ /* 0x0005e80000000c00 */
[----:B------:R2:W-:Y:S04]  /*2040*/  STS.128 [R12+0xa000], RZ ;  /* 0x00a000ff0c007388 */ /* 0x0005e80000000c00 */
[----:B------:R2:W-:Y:S04]  /*2050*/  STS.128 [R12+0xc000], RZ ;  /* 0x00c000ff0c007388 */ /* 0x0005e80000000c00 */
[----:B------:R2:W-:Y:S02]  /*2060*/  STS.128 [R12+0xe000], RZ ;  /* 0x00e000ff0c007388 */ /* 0x0005e40000000c00 */
.L_x_545:
[----:B------:R-:W-:Y:S05]  /*2070*/  BSYNC.RECONVERGENT B0 ;  /* 0x0000000000007941 */ /* 0x000fea0003800200 */
.L_x_543:
[----:B------:R-:W-:Y:S01]  /*2080*/  ISETP.GE.AND P5, PT, R17, UR9, PT ;  /* 0x0000000911007c0c */ /* 0x000fe2000bfa6270 */
[----:B------:R-:W-:-:S12]  /*2090*/  BSSY.RECONVERGENT B0, `(.L_x_546) ;  /* 0x0000024000007945 */ /* 0x000fd80003800200 */
[----:B------:R3:W-:Y:S04]  /*20a0*/  @P5 STS.128 [R12+0x9000], RZ ;  /* 0x009000ff0c005388 */ /* 0x0007e80000000c00 */
[----:B------:R3:W-:Y:S04]  /*20b0*/  @P5 STS.128 [R12+0xb000], RZ ;  /* 0x00b000ff0c005388 */ /* 0x0007e80000000c00 */
[----:B------:R3:W-:Y:S04]  /*20c0*/  @P5 STS.128 [R12+0xd000], RZ ;  /* 0x00d000ff0c005388 */ /* 0x0007e80000000c00 */
[----:B------:R3:W-:Y:S01]  /*20d0*/  @P5 STS.128 [R12+0xf000], RZ ;  /* 0x00f000ff0c005388 */ /* 0x0007e20000000c00 */
[----:B------:R-:W-:Y:S05]  /*20e0*/  @P5 BRA `(.L_x_547) ;  /* 0x0000000000785947 */ /* 0x000fea0003800000 */
[----:B------:R-:W4:Y:S01]  /*20f0*/  LDCU UR8, c[0x0][0x440] ;  /* 0x00008800ff0877ac */ /* 0x000f220008000800 */
[----:B------:R-:W-:Y:S02]  /*2100*/  IMAD.U32 R19, RZ, RZ, UR46 ;  /* 0x0000002eff137e24 */ /* 0x000fe4000f8e00ff */
[----:B------:R-:W-:Y:S02]  /*2110*/  IMAD.U32 R18, RZ, RZ, UR46 ;  /* 0x0000002eff127e24 */ /* 0x000fe4000f8e00ff */
[----:B------:R-:W-:Y:S01]  /*2120*/  IMAD.U32 R2, RZ, RZ, UR45 ;  /* 0x0000002dff027e24 */ /* 0x000fe2000f8e00ff */
[----:B------:R-:W-:-:S04]  /*2130*/  LEA R22, P4, R19, R244, 0x1 ;  /* 0x000000f413167211 */ /* 0x000fc800078808ff */
[----:B------:R-:W-:Y:S02]  /*2140*/  LEA.HI.X R23, R18, R245, R2, 0x1, P4 ;  /* 0x000000f512177211 */ /* 0x000fe400020f0c02 */
        /* <DEDUP_REMOVED lines=24> */
.L_x_547:
[----:B------:R-:W-:Y:S05]  /*22d0*/  BSYNC.RECONVERGENT B0 ;  /* 0x0000000000007941 */ /* 0x000fea0003800200 */
.L_x_546:
        /* <DEDUP_REMOVED lines=28> */
.L_x_549:
[----:B------:R1:W-:Y:S04]  /*24a0*/  STS.128 [R12], RZ ;  /* 0x000000ff0c007388 */ /* 0x0003e80000000c00 */
[----:B------:R1:W-:Y:S04]  /*24b0*/  STS.128 [R12+0x2000], RZ ;  /* 0x002000ff0c007388 */ /* 0x0003e80000000c00 */
[----:B------:R1:W-:Y:S04]  /*24c0*/  STS.128 [R12+0x4000], RZ ;  /* 0x004000ff0c007388 */ /* 0x0003e80000000c00 */
[----:B------:R1:W-:Y:S02]  /*24d0*/  STS.128 [R12+0x6000], RZ ;  /* 0x006000ff0c007388 */ /* 0x0003e40000000c00 */
.L_x_550:
[----:B------:R-:W-:Y:S05]  /*24e0*/  BSYNC.RECONVERGENT B0 ;  /* 0x0000000000007941 */ /* 0x000fea0003800200 */
.L_x_548:
        /* <DEDUP_REMOVED lines=46> */
.L_x_552:
[----:B------:R-:W-:Y:S05]  /*27d0*/  BSYNC.RECONVERGENT B0 ;  /* 0x0000000000007941 */ /* 0x000fea0003800200 */
.L_x_551:
[----:B------:R-:W2:Y:S01]  /*27e0*/  LDCU.64 UR8, c[0x0][0x3d0] ;  /* 0x00007a00ff0877ac */ /* 0x000ea20008000a00 */
[----:B------:R-:W-:Y:S01]  /*27f0*/  MOV R11, UR14 ;  /* 0x0000000e000b7c02 */ /* 0x000fe20008000f00 */
[----:B------:R-:W-:Y:S01]  /*2800*/  BSSY.RECONVERGENT B0, `(.L_x_553) ;  /* 0x0000032000007945 */ /* 0x000fe20003800200 */
[----:B------:R-:W-:Y:S02]  /*2810*/  UIADD3 UR40, UPT, UPT, -UR29, UR35, URZ ;  /* 0x000000231d287290 */ /* 0x000fe4000fffe1ff */
[----:B------:R-:W-:Y:S01]  /*2820*/  UIMAD UR44, UR28, UR14, URZ ;  /* 0x0000000e1c2c72a4 */ /* 0x000fe2000f8e02ff */
[----:B-1----:R-:W-:-:S03]  /*2830*/  IMAD.WIDE.U32 R18, R11, UR29, R20 ;  /* 0x0000001d0b127c25 */ /* 0x002fc6000f8e0014 */
[----:B------:R-:W-:Y:S01]  /*2840*/  UIMAD UR44, UR29, UR15, UR44 ;  /* 0x0000000f1d2c72a4 */ /* 0x000fe2000f8e022c */
[----:B------:R-:W-:Y:S02]  /*2850*/  ISETP.GE.AND P6, PT, R9, UR40, PT ;  /* 0x0000002809007c0c */ /* 0x000fe4000bfc6270 */
[----:B------:R-:W-:-:S04]  /*2860*/  IADD3 R18, P0, PT, R18, UR48, RZ ;  /* 0x0000003012127c10 */ /* 0x000fc8000ff1e0ff */
[----:B------:R-:W-:Y:S01]  /*2870*/  IADD3.X R19, PT, PT, R7, UR44, R19, P0, !PT ;  /* 0x0000002c07137c10 */ /* 0x000fe200087fe413 */
[----:B--2---:R-:W-:-:S04]  /*2880*/  IMAD R7, R5, UR8, RZ ;  /* 0x0000000805077c24 */ /* 0x004fc8000f8e02ff */
[C---:B------:R-:W-:Y:S02]  /*2890*/  IMAD R7, R6.reuse, UR9, R7 ;  /* 0x0000000906077c24 */ /* 0x040fe4000f8e0207 */
[----:B------:R-:W-:-:S05]  /*28a0*/  IMAD.WIDE.U32 R18, R6, UR8, R18 ;  /* 0x0000000806127c25 */ /* 0x000fca000f8e0012 */
[----:B------:R-:W-:Y:S01]  /*28b0*/  IADD3 R7, PT, PT, R19, R7, RZ ;  /* 0x0000000713077210 */ /* 0x000fe20007ffe0ff */
[----:B------:R-:W-:Y:S06]  /*28c0*/  @P6 BRA `(.L_x_554) ;  /* 0x0000000000846947 */ /* 0x000fec0003800000 */
[----:B------:R-:W1:Y:S01]  /*28d0*/  LDCU UR44, c[0x0][0x440] ;  /* 0x00008800ff2c77ac */ /* 0x000e620008000800 */
[----:B----4-:R-:W-:Y:S02]  /*28e0*/  IMAD.MOV.U32 R22, RZ, RZ, R18 ;  /* 0x000000ffff167224 */ /* 0x010fe400078e0012 */
[----:B------:R-:W-:Y:S01]  /*28f0*/  IMAD.MOV.U32 R23, RZ, RZ, R7 ;  /* 0x000000ffff177224 */ /* 0x000fe200078e0007 */
[----:B------:R-:W2:Y:S01]  /*2900*/  LDCU.64 UR8, c[0x0][0x388] ;  /* 0x00007100ff0877ac */ /* 0x000ea20008000a00 */
[----:B------:R-:W-:-:S04]  /*2910*/  IMAD.WIDE.U32 R24, R9, UR14, R22 ;  /* 0x0000000e09187c25 */ /* 0x000fc8000f8e0016 */
[----:B------:R-:W-:Y:S01]  /*2920*/  IMAD R11, R9, UR15, R25 ;  /* 0x0000000f090b7c24 */ /* 0x000fe2000f8e0219 */
[----:B-1----:R-:W-:Y:S02]  /*2930*/  ISETP.GE.AND P3, PT, R20, UR44, PT ;  /* 0x0000002c14007c0c */ /* 0x002fe4000bf66270 */
[----:B------:R-:W-:Y:S02]  /*2940*/  ISETP.GE.AND P2, PT, R13, UR44, PT ;  /* 0x0000002c0d007c0c */ /* 0x000fe4000bf46270 */
[----:B--2---:R-:W-:Y:S02]  /*2950*/  LEA R22, P4, R24, UR8, 0x1 ;  /* 0x0000000818167c11 */ /* 0x004fe4000f8808ff */
[----:B------:R-:W-:Y:S02]  /*2960*/  ISETP.GE.AND P1, PT, R14, UR44, PT ;  /* 0x0000002c0e007c0c */ /* 0x000fe4000bf26270 */
[----:B------:R-:W-:Y:S02]  /*2970*/  ISETP.GE.AND P0, PT, R15, UR44, PT ;  /* 0x0000002c0f007c0c */ /* 0x000fe4000bf06270 */
        /* <DEDUP_REMOVED lines=22> */
.L_x_554:
[----:B------:R2:W-:Y:S04]  /*2ae0*/  STS.128 [R12+0x10000], RZ ;  /* 0x010000ff0c007388 */ /* 0x0005e80000000c00 */
[----:B------:R2:W-:Y:S04]  /*2af0*/  STS.128 [R12+0x12000], RZ ;  /* 0x012000ff0c007388 */ /* 0x0005e80000000c00 */
[----:B------:R2:W-:Y:S04]  /*2b00*/  STS.128 [R12+0x14000], RZ ;  /* 0x014000ff0c007388 */ /* 0x0005e80000000c00 */
[----:B------:R2:W-:Y:S02]  /*2b10*/  STS.128 [R12+0x16000], RZ ;  /* 0x016000ff0c007388 */ /* 0x0005e40000000c00 */
.L_x_555:
[----:B------:R-:W-:Y:S05]  /*2b20*/  BSYNC.RECONVERGENT B0 ;  /* 0x0000000000007941 */ /* 0x000fea0003800200 */
.L_x_553:
[----:B------:R-:W-:Y:S01]  /*2b30*/  ISETP.GE.AND P5, PT, R17, UR40, PT ;  /* 0x0000002811007c0c */ /* 0x000fe2000bfa6270 */
[----:B------:R-:W-:-:S12]  /*2b40*/  BSSY.RECONVERGENT B0, `(.L_x_556) ;  /* 0x0000028000007945 */ /* 0x000fd80003800200 */
[----:B------:R1:W-:Y:S04]  /*2b50*/  @P5 STS.128 [R12+0x11000], RZ ;  /* 0x011000ff0c005388 */ /* 0x0003e80000000c00 */
[----:B------:R1:W-:Y:S04]  /*2b60*/  @P5 STS.128 [R12+0x13000], RZ ;  /* 0x013000ff0c005388 */ /* 0x0003e80000000c00 */
[----:B------:R1:W-:Y:S04]  /*2b70*/  @P5 STS.128 [R12+0x15000], RZ ;  /* 0x015000ff0c005388 */ /* 0x0003e80000000c00 */
[----:B------:R1:W-:Y:S01]  /*2b80*/  @P5 STS.128 [R12+0x17000], RZ ;  /* 0x017000ff0c005388 */ /* 0x0003e20000000c00 */
[----:B------:R-:W-:Y:S05]  /*2b90*/  @P5 BRA `(.L_x_557) ;  /* 0x0000000000885947 */ /* 0x000fea0003800000 */
[----:B------:R-:W2:Y:S01]  /*2ba0*/  LDCU UR40, c[0x0][0x440] ;  /* 0x00008800ff2877ac */ /* 0x000ea20008000800 */
[----:B------:R-:W-:Y:S02]  /*2bb0*/  IMAD R11, R3, UR14, RZ ;  /* 0x0000000e030b7c24 */ /* 0x000fe4000f8e02ff */
[----:B------:R-:W-:Y:S01]  /*2bc0*/  IMAD.MOV.U32 R16, RZ, RZ, R18 ;  /* 0x000000ffff107224 */ /* 0x000fe200078e0012 */
[----:B------:R-:W3:Y:S01]  /*2bd0*/  LDCU.64 UR8, c[0x0][0x388] ;  /* 0x00007100ff0877ac */ /* 0x000ee20008000a00 */
[----:B------:R-:W-:Y:S02]  /*2be0*/  IMAD.MOV.U32 R17, RZ, RZ, R7 ;  /* 0x000000ffff117224 */ /* 0x000fe400078e0007 */
[C---:B------:R-:W-:Y:S02]  /*2bf0*/  IMAD R11, R10.reuse, UR15, R11 ;  /* 0x0000000f0a0b7c24 */ /* 0x040fe4000f8e020b */
[----:B------:R-:W-:-:S04]  /*2c00*/  IMAD.WIDE.U32 R16, R10, UR14, R16 ;  /* 0x0000000e0a107c25 */ /* 0x000fc8000f8e0010 */
[----:B------:R-:W-:Y:S01]  /*2c10*/  IMAD.IADD R11, R17, 0x1, R11 ;  /* 0x00000001110b7824 */ /* 0x000fe200078e020b */
[----:B--2---:R-:W-:Y:S02]  /*2c20*/  ISETP.GE.AND P3, PT, R20, UR40, PT ;  /* 0x0000002814007c0c */ /* 0x004fe4000bf66270 */
[----:B------:R-:W-:Y:S02]  /*2c30*/  ISETP.GE.AND P2, PT, R13, UR40, PT ;  /* 0x000000280d007c0c */ /* 0x000fe4000bf46270 */
[----:B---3--:R-:W-:Y:S02]  /*2c40*/  LEA R18, P4, R16, UR8, 0x1 ;  /* 0x0000000810127c11 */ /* 0x008fe4000f8808ff */
        /* <DEDUP_REMOVED lines=23> */
.L_x_557:
[----:B------:R-:W-:Y:S05]  /*2dc0*/  BSYNC.RECONVERGENT B0 ;  /* 0x0000000000007941 */ /* 0x000fea0003800200 */
.L_x_556:
[----:B------:R-:W3:Y:S01]  /*2dd0*/  LDCU.64 UR8, c[0x0][0x3d8] ;  /* 0x00007b00ff0877ac */ /* 0x000ee20008000a00 */
[----:B------:R-:W-:Y:S01]  /*2de0*/  MOV R7, UR12 ;  /* 0x0000000c00077c02 */ /* 0x000fe20008000f00 */
[----:B------:R-:W-:Y:S01]  /*2df0*/  BSSY.RECONVERGENT B0, `(.L_x_558) ;  /* 0x0000030000007945 */ /* 0x000fe20003800200 */
[----:B------:R-:W-:-:S03]  /*2e00*/  UIMAD UR14, UR28, UR12, URZ ;  /* 0x0000000c1c0e72a4 */ /* 0x000fc6000f8e02ff */
[----:B------:R-:W-:Y:S01]  /*2e10*/  IMAD.WIDE.U32 R16, R7, UR29, R20 ;  /* 0x0000001d07107c25 */ /* 0x000fe2000f8e0014 */
[----:B------:R-:W-:Y:S02]  /*2e20*/  UIMAD UR14, UR29, UR13, UR14 ;  /* 0x0000000d1d0e72a4 */ /* 0x000fe4000f8e020e */
[----:B------:R-:W-:-:S04]  /*2e30*/  IADD3 R16, P0, PT, R16, UR42, RZ ;  /* 0x0000002a10107c10 */ /* 0x000fc8000ff1e0ff */
[----:B------:R-:W-:Y:S01]  /*2e40*/  IADD3.X R17, PT, PT, R8, UR14, R17, P0, !PT ;  /* 0x0000000e08117c10 */ /* 0x000fe200087fe411 */
[----:B---3--:R-:W-:Y:S02]  /*2e50*/  IMAD R5, R5, UR8, RZ ;  /* 0x0000000805057c24 */ /* 0x008fe4000f8e02ff */
[----:B------:R-:W-:-:S04]  /*2e60*/  IMAD.WIDE.U32 R16, R6, UR8, R16 ;  /* 0x0000000806107c25 */ /* 0x000fc8000f8e0010 */
[----:B------:R-:W-:-:S05]  /*2e70*/  IMAD R5, R6, UR9, R5 ;  /* 0x0000000906057c24 */ /* 0x000fca000f8e0205 */
[----:B------:R-:W-:Y:S01]  /*2e80*/  IADD3 R5, PT, PT, R17, R5, RZ ;  /* 0x0000000511057210 */ /* 0x000fe20007ffe0ff */
[----:B------:R-:W-:Y:S06]  /*2e90*/  @P6 BRA `(.L_x_559) ;  /* 0x0000000000846947 */ /* 0x000fec0003800000 */
[----:B------:R-:W3:Y:S01]  /*2ea0*/  LDCU UR14, c[0x0][0x440] ;  /* 0x00008800ff0e77ac */ /* 0x000ee20008000800 */
[----:B------:R-:W-:Y:S02]  /*2eb0*/  IMAD.MOV.U32 R6, RZ, RZ, R16 ;  /* 0x000000ffff067224 */ /* 0x000fe400078e0010 */
[----:B------:R-:W-:Y:S01]  /*2ec0*/  IMAD.MOV.U32 R7, RZ, RZ, R5 ;  /* 0x000000ffff077224 */ /* 0x000fe200078e0005 */
[----:B------:R-:W1:Y:S01]  /*2ed0*/  LDCU.64 UR8, c[0x0][0x390] ;  /* 0x00007200ff0877ac */ /* 0x000e620008000a00 */
[----:B------:R-:W-:-:S04]  /*2ee0*/  IMAD.WIDE.U32 R6, R9, UR12, R6 ;  /* 0x0000000c09067c25 */ /* 0x000fc8000f8e0006 */
[----:B------:R-:W-:Y:S01]  /*2ef0*/  IMAD R9, R9, UR13, R7 ;  /* 0x0000000d09097c24 */ /* 0x000fe2000f8e0207 */
[----:B---3--:R-:W-:Y:S02]  /*2f00*/  ISETP.GE.AND P3, PT, R20, UR14, PT ;  /* 0x0000000e14007c0c */ /* 0x008fe4000bf66270 */
[----:B------:R-:W-:Y:S02]  /*2f10*/  ISETP.GE.AND P2, PT, R13, UR14, PT ;  /* 0x0000000e0d007c0c */ /* 0x000fe4000bf46270 */
[----:B-1----:R-:W-:Y:S02]  /*2f20*/  LEA R8, P4, R6, UR8, 0x1 ;  /* 0x0000000806087c11 */ /* 0x002fe4000f8808ff */
        /* <DEDUP_REMOVED lines=24> */
.L_x_559:
[----:B------:R3:W-:Y:S04]  /*30b0*/  STS.128 [R12+0x18000], RZ ;  /* 0x018000ff0c007388 */ /* 0x0007e80000000c00 */
[----:B------:R3:W-:Y:S04]  /*30c0*/  STS.128 [R12+0x1a000], RZ ;  /* 0x01a000ff0c007388 */ /* 0x0007e80000000c00 */
[----:B------:R3:W-:Y:S04]  /*30d0*/  STS.128 [R12+0x1c000], RZ ;  /* 0x01c000ff0c007388 */ /* 0x0007e80000000c00 */
[----:B------:R3:W-:Y:S02]  /*30e0*/  STS.128 [R12+0x1e000], RZ ;  /* 0x01e000ff0c007388 */ /* 0x0007e40000000c00 */
.L_x_560:
[----:B------:R-:W-:Y:S05]  /*30f0*/  BSYNC.RECONVERGENT B0 ;  /* 0x0000000000007941 */ /* 0x000fea0003800200 */
.L_x_558:
[----:B------:R-:W1:Y:S01]  /*3100*/  S2R R218, SR_TID.X ;  /* 0x0000000000da7919 */ /* 0x000e620000002100 */
[----:B------:R-:W-:Y:S01]  /*3110*/  BSSY.RECONVERGENT B0, `(.L_x_561) ;  /* 0x000002a000007945 */ /* 0x000fe20003800200 */
[C---:B------:R-:W-:Y:S01]  /*3120*/  SHF.L.U32 R7, R0.reuse, 0x6, RZ ;  /* 0x0000000600077819 */ /* 0x040fe200000006ff */
[----:B------:R1:W-:Y:S01]  /*3130*/  @P5 STS.128 [R12+0x19000], RZ ;  /* 0x019000ff0c005388 */ /* 0x0003e20000000c00 */
[----:B------:R-:W-:-:S03]  /*3140*/  SHF.L.U32 R6, R0, 0x5, RZ ;  /* 0x0000000500067819 */ /* 0x000fc600000006ff */
[----:B------:R1:W-:Y:S04]  /*3150*/  @P5 STS.128 [R12+0x1b000], RZ ;  /* 0x01b000ff0c005388 */ /* 0x0003e80000000c00 */
[----:B------:R1:W-:Y:S04]  /*3160*/  @P5 STS.128 [R12+0x1d000], RZ ;  /* 0x01d000ff0c005388 */ /* 0x0003e80000000c00 */
[----:B------:R1:W-:Y:S01]  /*3170*/  @P5 STS.128 [R12+0x1f000], RZ ;  /* 0x01f000ff0c005388 */ /* 0x0003e20000000c00 */
[----:B------:R-:W-:Y:S05]  /*3180*/  @P5 BRA `(.L_x_562) ;  /* 0x0000000000885947 */ /* 0x000fea0003800000 */
[----:B------:R-:W2:Y:S01]  /*3190*/  LDCU UR14, c[0x0][0x440] ;  /* 0x00008800ff0e77ac */ /* 0x000ea20008000800 */
[----:B------:R-:W-:Y:S02]  /*31a0*/  IMAD R3, R3, UR12, RZ ;  /* 0x0000000c03037c24 */ /* 0x000fe4000f8e02ff */
[----:B-1----:R-:W-:Y:S01]  /*31b0*/  IMAD.MOV.U32 R8, RZ, RZ, R16 ;  /* 0x000000ffff087224 */ /* 0x002fe200078e0010 */
[----:B------:R-:W1:Y:S01]  /*31c0*/  LDCU.64 UR8, c[0x0][0x390] ;  /* 0x00007200ff0877ac */ /* 0x000e620008000a00 */
[----:B------:R-:W-:Y:S02]  /*31d0*/  IMAD.MOV.U32 R9, RZ, RZ, R5 ;  /* 0x000000ffff097224 */ /* 0x000fe400078e0005 */
[C---:B------:R-:W-:Y:S02]  /*31e0*/  IMAD R3, R10.reuse, UR13, R3 ;  /* 0x0000000d0a037c24 */ /* 0x040fe4000f8e0203 */
[----:B------:R-:W-:-:S04]  /*31f0*/  IMAD.WIDE.U32 R8, R10, UR12, R8 ;  /* 0x0000000c0a087c25 */ /* 0x000fc8000f8e0008 */
[----:B------:R-:W-:Y:S01]  /*3200*/  IMAD.IADD R3, R9, 0x1, R3 ;  /* 0x0000000109037824 */ /* 0x000fe200078e0203 */
[----:B--2---:R-:W-:Y:S02]  /*3210*/  ISETP.GE.AND P3, PT, R20, UR14, PT ;  /* 0x0000000e14007c0c */ /* 0x004fe4000bf66270 */
        /* <DEDUP_REMOVED lines=25> */
.L_x_562:
[----:B------:R-:W-:Y:S05]  /*33b0*/  BSYNC.RECONVERGENT B0 ;  /* 0x0000000000007941 */ /* 0x000fea0003800200 */
.L_x_561:
[C---:B------:R-:W-:Y:S01]  /*33c0*/  LOP3.LUT R5, R7.reuse, 0x1c0, RZ, 0xc0, !PT ;  /* 0x000001c007057812 */ /* 0x040fe200078ec0ff */
[----:B------:R-:W-:Y:S01]  /*33d0*/  IMAD.SHL.U32 R227, R0, 0x10, RZ ;  /* 0x0000001000e37824 */ /* 0x000fe200078e00ff */
[----:B------:R-:W-:Y:S01]  /*33e0*/  LOP3.LUT R3, R6, 0x200, RZ, 0xc0, !PT ;  /* 0x0000020006037812 */ /* 0x000fe200078ec0ff */
[C---:B-1----:R-:W-:Y:S01]  /*33f0*/  IMAD.SHL.U32 R234, R218.reuse, 0x2, RZ ;  /* 0x00000002daea7824 */ /* 0x042fe200078e00ff */
[----:B------:R-:W-:Y:S01]  /*3400*/  LOP3.LUT R228, R7, 0x200, RZ, 0xc0, !PT ;  /* 0x0000020007e47812 */ /* 0x000fe200078ec0ff */
[C---:B------:R-:W-:Y:S01]  /*3410*/  IMAD.SHL.U32 R217, R218.reuse, 0x40, RZ ;  /* 0x00000040dad97824 */ /* 0x040fe200078e00ff */
[----:B------:R-:W-:Y:S01]  /*3420*/  LOP3.LUT R5, R5, 0x38, R4, 0xf8, !PT ;  /* 0x0000003805057812 */ /* 0x000fe200078ef804 */
[----:B------:R-:W1:Y:S01]  /*3430*/  LDC R240, c[0x0][0x44c] ;  /* 0x00011300fff07b82 */ /* 0x000e620000000800 */
[----:B------:R-:W-:Y:S01]  /*3440*/  LOP3.LUT R227, R3, 0x3800, R227, 0xf8, !PT ;  /* 0x0000380003e37812 */ /* 0x000fe200078ef8e3 */
[----:B------:R-:W0:Y:S01]  /*3450*/  LDGDEPBAR ;  /* 0x00000000000079af */ /* 0x000e220000000000 */
[----:B------:R-:W-:Y:S01]  /*3460*/  SHF.R.U32.HI R220, RZ, 0x3, R218 ;  /* 0x00000003ffdc7819 */ /* 0x000fe200000116da */
[----:B------:R-:W-:Y:S01]  /*3470*/  IMAD.SHL.U32 R232, R218, 0x8, RZ ;  /* 0x00000008dae87824 */ /* 0x000fe200078e00ff */
[----:B------:R-:W-:Y:S01]  /*3480*/  LOP3.LUT R4, R234, 0x20, RZ, 0xc0, !PT ;  /* 0x00000020ea047812 */ /* 0x000fe200078ec0ff */
[----:B------:R-:W-:Y:S01]  /*3490*/  IMAD.SHL.U32 R242, R218, 0x10, RZ ;  /* 0x00000010daf27824 */ /* 0x000fe200078e00ff */
[----:B------:R-:W-:Y:S01]  /*34a0*/  LOP3.LUT R228, R228, 0xc00, R6, 0xf8, !PT ;  /* 0x00000c00e4e47812 */ /* 0x000fe200078ef806 */
[----:B------:R-:W2:Y:S01]  /*34b0*/  LDCU UR13, c[0x0][0x590] ;  /* 0x0000b200ff0d77ac */ /* 0x000ea20008000800 */
[C---:B------:R-:W-:Y:S01]  /*34c0*/  LOP3.LUT R3, R5.reuse, 0x8, R0, 0x78, !PT ;  /* 0x0000000805037812 */ /* 0x040fe200078e7800 */
[----:B------:R-:W-:Y:S01]  /*34d0*/  IMAD.MOV.U32 R224, RZ, RZ, 0x40 ;  /* 0x00000040ffe07424 */ /* 0x000fe200078e00ff */
[----:B------:R-:W-:Y:S01]  /*34e0*/  LOP3.LUT R2, R5, 0x8, R2, 0x78, !PT ;  /* 0x0000000805027812 */ /* 0x000fe200078e7802 */
[----:B------:R-:W-:Y:S01]  /*34f0*/  IMAD.MOV.U32 R223, RZ, RZ, 0x20 ;  /* 0x00000020ffdf7424 */ /* 0x000fe200078e00ff */
[----:B------:R-:W-:Y:S01]  /*3500*/  LOP3.LUT R220, R4, 0x18, R220, 0xf8, !PT ;  /* 0x0000001804dc7812 */ /* 0x000fe200078ef8dc */
[----:B------:R-:W-:Y:S01]  /*3510*/  IMAD.MOV.U32 R216, RZ, RZ, 0x40 ;  /* 0x00000040ffd87424 */ /* 0x000fe200078e00ff */
[----:B------:R-:W-:Y:S01]  /*3520*/  LOP3.LUT R227, R227, R3, RZ, 0xfc, !PT ;  /* 0x00000003e3e37212 */ /* 0x000fe200078efcff */
[----:B------:R-:W-:Y:S01]  /*3530*/  IMAD.SHL.U32 R3, R218, 0x20, RZ ;  /* 0x00000020da037824 */ /* 0x000fe200078e00ff */
[----:B------:R-:W-:Y:S01]  /*3540*/  LOP3.LUT R228, R228, R2, RZ, 0xfc, !PT ;  /* 0x00000002e4e47212 */ /* 0x000fe200078efcff */
[----:B------:R-:W-:Y:S01]  /*3550*/  IMAD.MOV.U32 R248, RZ, RZ, 0x10 ;  /* 0x00000010fff87424 */ /* 0x000fe200078e00ff */
[--C-:B------:R-:W-:Y:S01]  /*3560*/  SHF.R.U32.HI R2, RZ, 0x1, R218.reuse ;  /* 0x00000001ff027819 */ /* 0x100fe200000116da */
[----:B------:R-:W-:Y:S01]  /*3570*/  UIADD3 UR29, UPT, UPT, UR29, 0x40, URZ ;  /* 0x000000401d1d7890 */ /* 0x000fe2000fffe0ff */
[----:B------:R-:W-:-:S02]  /*3580*/  SHF.R.U32.HI R233, RZ, 0x2, R218 ;  /* 0x00000002ffe97819 */ /* 0x000fc400000116da */
[----:B------:R-:W-:Y:S02]  /*3590*/  CS2R R190, SRZ ;  /* 0x0000000000be7805 */ /* 0x000fe4000001ff00 */
[----:B------:R-:W-:Y:S02]  /*35a0*/  LOP3.LUT R4, R234, 0x38, RZ, 0xc0, !PT ;  /* 0x00000038ea047812 */ /* 0x000fe400078ec0ff */
[----:B------:R-:W-:Y:S02]  /*35b0*/  CS2R R188, SRZ ;  /* 0x0000000000bc7805 */ /* 0x000fe4000001ff00 */
[----:B------:R-:W-:Y:S02]  /*35c0*/  LOP3.LUT R220, R220, 0x1c0, R217, 0xf8, !PT ;  /* 0x000001c0dcdc7812 */ /* 0x000fe400078ef8d9 */
[----:B------:R-:W-:Y:S02]  /*35d0*/  CS2R R194, SRZ ;  /* 0x0000000000c27805 */ /* 0x000fe4000001ff00 */
[----:B------:R-:W-:-:S02]  /*35e0*/  R2P PR, R0, 0x6 ;  /* 0x0000000600007804 */ /* 0x000fc40000000000 */
[----:B------:R-:W-:Y:S02]  /*35f0*/  CS2R R192, SRZ ;  /* 0x0000000000c07805 */ /* 0x000fe4000001ff00 */
[----:B------:R-:W-:Y:S02]  /*3600*/  LOP3.LUT R0, R217, 0x1c0, RZ, 0xc0, !PT ;  /* 0x000001c0d9007812 */ /* 0x000fe400078ec0ff */
[----:B------:R-:W-:Y:S02]  /*3610*/  CS2R R186, SRZ ;  /* 0x0000000000ba7805 */ /* 0x000fe4000001ff00 */
[----:B------:R-:W-:Y:S02]  /*3620*/  LOP3.LUT R219, R2, 0x10, RZ, 0xc0, !PT ;  /* 0x0000001002db7812 */ /* 0x000fe400078ec0ff */
[----:B------:R-:W-:Y:S02]  /*3630*/  CS2R R184, SRZ ;  /* 0x0000000000b87805 */ /* 0x000fe4000001ff00 */
[----:B------:R-:W-:-:S02]  /*3640*/  LOP3.LUT R5, R3, 0x200, RZ, 0xc0, !PT ;  /* 0x0000020003057812 */ /* 0x000fc400078ec0ff */
[----:B------:R-:W-:Y:S02]  /*3650*/  CS2R R182, SRZ ;  /* 0x0000000000b67805 */ /* 0x000fe4000001ff00 */
[----:B------:R-:W-:Y:S02]  /*3660*/  LOP3.LUT R4, R4, 0x20, R233, 0x78, !PT ;  /* 0x0000002004047812 */ /* 0x000fe400078e78e9 */
[----:B------:R-:W-:Y:S02]  /*3670*/  CS2R R180, SRZ ;  /* 0x0000000000b47805 */ /* 0x000fe4000001ff00 */
[--C-:B------:R-:W-:Y:S02]  /*3680*/  LOP3.LUT R220, R220, 0x38, R232.reuse, 0x78, !PT ;  /* 0x00000038dcdc7812 */ /* 0x100fe400078e78e8 */
[----:B------:R-:W-:Y:S02]  /*3690*/  CS2R R174, SRZ ;  /* 0x0000000000ae7805 */ /* 0x000fe4000001ff00 */
[----:B------:R-:W-:-:S02]  /*36a0*/  LOP3.LUT R0, R0, 0x38, R232, 0xf8, !PT ;  /* 0x0000003800007812 */ /* 0x000fc400078ef8e8 */
[----:B------:R-:W-:Y:S02]  /*36b0*/  CS2R R172, SRZ ;  /* 0x0000000000ac7805 */ /* 0x000fe4000001ff00 */
[----:B------:R-:W-:Y:S02]  /*36c0*/  LOP3.LUT R219, R219, 0x8, R218, 0xf8, !PT ;  /* 0x00000008dbdb7812 */ /* 0x000fe400078ef8da */
[----:B------:R-:W-:Y:S02]  /*36d0*/  CS2R R178, SRZ ;  /* 0x0000000000b27805 */ /* 0x000fe4000001ff00 */
[----:B------:R-:W-:Y:S02]  /*36e0*/  LOP3.LUT R5, R5, 0x3800, R242, 0xf8, !PT ;  /* 0x0000380005057812 */ /* 0x000fe400078ef8f2 */
[----:B------:R-:W-:Y:S02]  /*36f0*/  CS2R R176, SRZ ;  /* 0x0000000000b07805 */ /* 0x000fe4000001ff00 */
[----:B------:R-:W-:-:S02]  /*3700*/  SEL R224, R224, 0xffffffc0, !P2 ;  /* 0xffffffc0e0e07807 */ /* 0x000fc40005000000 */
[----:B------:R-:W-:Y:S02]  /*3710*/  CS2R R170, SRZ ;  /* 0x0000000000aa7805 */ /* 0x000fe4000001ff00 */
[----:B------:R-:W-:Y:S02]  /*3720*/  LEA R227, R227, UR34, 0x1 ;  /* 0x00000022e3e37c11 */ /* 0x000fe4000f8e08ff */
[----:B------:R-:W-:Y:S02]  /*3730*/  CS2R R168, SRZ ;  /* 0x0000000000a87805 */ /* 0x000fe4000001ff00 */
[----:B------:R-:W-:Y:S02]  /*3740*/  LOP3.LUT R242, R4, 0x1c0, R242, 0xf8, !PT ;  /* 0x000001c004f27812 */ /* 0x000fe400078ef8f2 */
[----:B------:R-:W-:Y:S02]  /*3750*/  CS2R R166, SRZ ;  /* 0x0000000000a67805 */ /* 0x000fe4000001ff00 */
[----:B------:R-:W-:Y:S01]  /*3760*/  LOP3.LUT R220, R220, 0x200, R217, 0xf8, !PT ;  /* 0x00000200dcdc7812 */ /* 0x000fe200078ef8d9 */
[----:B------:R-:W-:Y:S01]  /*3770*/  IMAD.IADD R222, R224, 0x1, R227 ;  /* 0x00000001e0de7824 */ /* 0x000fe200078e02e3 */
[----:B------:R-:W-:-:S02]  /*3780*/  LEA R228, R228, UR34, 0x1 ;  /* 0x00000022e4e47c11 */ /* 0x000fc4000f8e08ff */
[----:B------:R-:W-:Y:S02]  /*3790*/  CS2R R164, SRZ ;  /* 0x0000000000a47805 */ /* 0x000fe4000001ff00 */
[----:B------:R-:W-:Y:S02]  /*37a0*/  LOP3.LUT R4, R3, 0xc00, RZ, 0xc0, !PT ;  /* 0x00000c0003047812 */ /* 0x000fe400078ec0ff */
[----:B------:R-:W-:Y:S02]  /*37b0*/  CS2R R158, SRZ ;  /* 0x00000000009e7805 */ /* 0x000fe4000001ff00 */
[----:B------:R-:W-:Y:S01]  /*37c0*/  LOP3.LUT R217, R217, 0x200, RZ, 0xc0, !PT ;  /* 0x00000200d9d97812 */ /* 0x000fe200078ec0ff */
[----:B------:R-:W-:Y:S01]  /*37d0*/  IMAD.IADD R224, R224, 0x1, R228 ;  /* 0x00000001e0e07824 */ /* 0x000fe200078e02e4 */
[----:B------:R-:W-:Y:S02]  /*37e0*/  LOP3.LUT R241, R0, 0x8, R218, 0x78, !PT ;  /* 0x0000000800f17812 */ /* 0x000fe400078e78da */
[----:B------:R-:W-:-:S02]  /*37f0*/  CS2R R156, SRZ ;  /* 0x00000000009c7805 */ /* 0x000fc4000001ff00 */
[----:B------:R-:W-:Y:S02]  /*3800*/  LOP3.LUT R219, R219, R0, RZ, 0x3c, !PT ;  /* 0x00000000dbdb7212 */ /* 0x000fe400078e3cff */
[----:B------:R-:W-:Y:S02]  /*3810*/  CS2R R162, SRZ ;  /* 0x0000000000a27805 */ /* 0x000fe4000001ff00 */
[----:B------:R-:W-:Y:S01]  /*3820*/  LOP3.LUT R0, R0, 0x8, R2, 0x78, !PT ;  /* 0x0000000800007812 */ /* 0x000fe200078e7802 */
[----:B------:R-:W-:Y:S01]  /*3830*/  IMAD.MOV.U32 R2, RZ, RZ, 0x20 ;  /* 0x00000020ff027424 */ /* 0x000fe200078e00ff */
[----:B------:R-:W-:Y:S02]  /*3840*/  SEL R223, R223, 0xffffffe0, !P1 ;  /* 0xffffffe0dfdf7807 */ /* 0x000fe40004800000 */
[----:B------:R-:W-:Y:S02]  /*3850*/  CS2R R160, SRZ ;  /* 0x0000000000a07805 */ /* 0x000fe4000001ff00 */
[----:B------:R-:W-:-:S02]  /*3860*/  LOP3.LUT R4, R4, 0x6, R234, 0xf8, !PT ;  /* 0x0000000604047812 */ /* 0x000fc400078ef8ea */
[----:B------:R-:W-:Y:S02]  /*3870*/  CS2R R154, SRZ ;  /* 0x00000000009a7805 */ /* 0x000fe4000001ff00 */
[C---:B------:R-:W-:Y:S01]  /*3880*/  LOP3.LUT P3, RZ, R218.reuse, 0x4, RZ, 0xc0, !PT ;  /* 0x00000004daff7812 */ /* 0x040fe2000786c0ff */
[----:B------:R-:W-:Y:S01]  /*3890*/  IMAD.IADD R225, R227, 0x1, R223 ;  /* 0x00000001e3e17824 */ /* 0x000fe200078e02df */
[----:B------:R-:W-:Y:S01]  /*38a0*/  LOP3.LUT P0, RZ, R218, 0x2, RZ, 0xc0, !PT ;  /* 0x00000002daff7812 */ /* 0x000fe2000780c0ff */
[----:B------:R-:W-:Y:S01]  /*38b0*/  IMAD.IADD R226, R223, 0x1, R228 ;  /* 0x00000001dfe27824 */ /* 0x000fe200078e02e4 */
[----:B------:R-:W-:Y:S01]  /*38c0*/  LOP3.LUT R249, R217, 0xc00, R3, 0xf8, !PT ;  /* 0x00000c00d9f97812 */ /* 0x000fe200078ef803 */
[----:B------:R-:W-:Y:S01]  /*38d0*/  IMAD.IADD R221, R223, 0x1, R222 ;  /* 0x00000001dfdd7824 */ /* 0x000fe200078e02de */
[----:B------:R-:W-:Y:S02]  /*38e0*/  LOP3.LUT R241, R5, R241, RZ, 0xfc, !PT ;  /* 0x000000f105f17212 */ /* 0x000fe400078efcff */
[----:B------:R-:W-:-:S02]  /*38f0*/  CS2R R152, SRZ ;  /* 0x0000000000987805 */ /* 0x000fc4000001ff00 */
[----:B------:R-:W-:Y:S02]  /*3900*/  LOP3.LUT R242, R4, R242, RZ, 0xfc, !PT ;  /* 0x000000f204f27212 */ /* 0x000fe400078efcff */
        /* <DEDUP_REMOVED lines=40> */
[----:B----4-:R-:W-:-:S02]  /*3b90*/  CS2R R22, SRZ ;  /* 0x0000000000167805 */ /* 0x010fc4000001ff00 */
[----:B------:R-:W-:Y:S02]  /*3ba0*/  CS2R R20, SRZ ;  /* 0x0000000000147805 */ /* 0x000fe4000001ff00 */
[----:B------:R-:W-:Y:S01]  /*3bb0*/  LOP3.LUT P4, RZ, R218, 0x8, RZ, 0xc0, !PT ;  /* 0x00000008daff7812 */ /* 0x000fe2000788c0ff */
[----:B------:R-:W-:Y:S01]  /*3bc0*/  IMAD.IADD R223, R223, 0x1, R224 ;  /* 0x00000001dfdf7824 */ /* 0x000fe200078e02e0 */
[----:B------:R-:W-:Y:S01]  /*3bd0*/  SEL R216, R216, 0xffffffc0, !P3 ;  /* 0xffffffc0d8d87807 */ /* 0x000fe20005800000 */
[----:B------:R-:W4:Y:S01]  /*3be0*/  LDCU UR8, c[0x0][0x440] ;  /* 0x00008800ff0877ac */ /* 0x000f220008000800 */
[----:B------:R-:W-:Y:S02]  /*3bf0*/  SEL R2, R2, 0xffffffe0, !P0 ;  /* 0xffffffe002027807 */ /* 0x000fe40004000000 */
[----:B------:R-:W-:Y:S01]  /*3c00*/  SEL R248, R248, 0xfffffff0, !P3 ;  /* 0xfffffff0f8f87807 */ /* 0x000fe20005800000 */
[----:B------:R-:W1:Y:S01]  /*3c10*/  LDCU UR9, c[0x0][0x3e0] ;  /* 0x00007c00ff0977ac */ /* 0x000e620008000800 */
[----:B------:R-:W-:-:S02]  /*3c20*/  LOP3.LUT R243, R232, 0x38, RZ, 0xc0, !PT ;  /* 0x00000038e8f37812 */ /* 0x000fc400078ec0ff */
[----:B------:R-:W-:Y:S01]  /*3c30*/  LOP3.LUT R219, R219, 0x200, R3, 0xf8, !PT ;  /* 0x00000200dbdb7812 */ /* 0x000fe200078ef803 */
[----:B------:R-:W1:Y:S01]  /*3c40*/  LDCU UR12, c[0x0][0x45c] ;  /* 0x00008b80ff0c77ac */ /* 0x000e620008000800 */
[----:B------:R-:W-:Y:S01]  /*3c50*/  LOP3.LUT R249, R249, R0, RZ, 0xfc, !PT ;  /* 0x00000000f9f97212 */ /* 0x000fe200078efcff */
[----:B--2---:R-:W-:Y:S02]  /*3c60*/  USHF.L.U32 UR13, UR13, 0x6, URZ ;  /* 0x000000060d0d7899 */ /* 0x004fe400080006ff */
[----:B------:R-:W-:-:S11]  /*3c70*/  UISETP.GE.AND UP1, UPT, UR29, UR35, UPT ;  /* 0x000000231d00728c */ /* 0x000fd6000bf26270 */
.L_x_565:
[----:B------:R-:W0:Y:S01]  /*3c80*/  LDGDEPBAR ;  /* 0x00000000000079af */ /* 0x000e220000000000 */
[----:B------:R-:W-:Y:S01]  /*3c90*/  IMAD.U32 R116, RZ, RZ, UR10 ;  /* 0x0000000aff747e24 */ /* 0x000fe2000f8e00ff */
[----:B------:R-:W-:Y:S01]  /*3ca0*/  LEA R230, R219, UR4, 0x1 ;  /* 0x00000004dbe67c11 */ /* 0x000fe2000f8e08ff */
[----:B------:R-:W-:Y:S01]  /*3cb0*/  IMAD.U32 R117, RZ, RZ, UR11 ;  /* 0x0000000bff757e24 */ /* 0x000fe2000f8e00ff */
[----:B------:R-:W-:Y:S01]  /*3cc0*/  LEA R229, R220, UR4, 0x1 ;  /* 0x00000004dce57c11 */ /* 0x000fe2000f8e08ff */
[----:B------:R-:W-:Y:S01]  /*3cd0*/  UISETP.NE.AND UP2, UPT, UR43, URZ, UPT ;  /* 0x000000ff2b00728c */ /* 0x000fe2000bf45270 */
[C---:B------:R-:W-:Y:S02]  /*3ce0*/  LEA R198, R242.reuse, UR4, 0x1 ;  /* 0x00000004f2c67c11 */ /* 0x040fe4000f8e08ff */
[----:B------:R-:W-:Y:S02]  /*3cf0*/  PLOP3.LUT P0, PT, PT, PT, UP1, 0x80, 0x8 ;  /* 0x000000000008781c */ /* 0x000fe40003f0f018 */
[----:B------:R-:W-:Y:S02]  /*3d00*/  PLOP3.LUT P1, PT, PT, PT, UP1, 0x80, 0x8 ;  /* 0x000000000008781c */ /* 0x000fe40003f2f018 */
[----:B------:R-:W-:Y:S02]  /*3d10*/  LEA R199, R242, UR5, 0x1 ;  /* 0x00000005f2c77c11 */ /* 0x000fe4000f8e08ff */
[----:B------:R-:W-:Y:S02]  /*3d20*/  PLOP3.LUT P2, PT, PT, PT, UP1, 0x80, 0x8 ;  /* 0x000000000008781c */ /* 0x000fe40003f4f018 */
[----:B------:R-:W-:Y:S01]  /*3d30*/  PLOP3.LUT P6, PT, PT, PT, UP1, 0x80, 0x8 ;  /* 0x000000000008781c */ /* 0x000fe20003fcf018 */
[C---:B------:R-:W-:Y:S01]  /*3d40*/  VIADD R196, R199.reuse, 0x20 ;  /* 0x00000020c7c47836 */ /* 0x040fe20000000000 */
[----:B------:R-:W-:Y:S01]  /*3d50*/  PLOP3.LUT P5, PT, PT, PT, UP1, 0x80, 0x8 ;  /* 0x000000000008781c */ /* 0x000fe20003faf018 */
[----:B------:R-:W-:Y:S01]  /*3d60*/  @P4 VIADD R196, R199, 0xffffffe0 ;  /* 0xffffffe0c7c44836 */ /* 0x000fe20000000000 */
[----:B------:R-:W-:Y:S01]  /*3d70*/  LOP3.LUT R231, R217, 0x400, R3, 0xf8, !PT ;  /* 0x00000400d9e77812 */ /* 0x000fe200078ef803 */
[----:B------:R-:W-:Y:S01]  /*3d80*/  IMAD.IADD R199, R199, 0x1, R248 ;  /* 0x00000001c7c77824 */ /* 0x000fe200078e02f8 */
[----:B------:R-:W-:Y:S01]  /*3d90*/  @UP2 UIADD3 UR15, UP0, UPT, UR16, -0x100, URZ ;  /* 0xffffff00100f2890 */ /* 0x000fe2000ff1e0ff */
[----:B------:R-:W-:Y:S01]  /*3da0*/  IMAD.IADD R130, R248, 0x1, R196 ;  /* 0x00000001f8827824 */ /* 0x000fe200078e02c4 */
[----:B------:R-:W-:Y:S04]  /*3db0*/  DEPBAR.LE SB0, 0x0 ;  /* 0x000080000000791a */ /* 0x000fe80000000000 */
[----:B------:R-:W-:Y:S01]  /*3dc0*/  BAR.SYNC.DEFER_BLOCKING 0x0 ;  /* 0x0000000000007b1d */ /* 0x000fe20000010000 */
[----:B------:R-:W-:Y:S01]  /*3dd0*/  LOP3.LUT R231, R231, R0, RZ, 0xfc, !PT ;  /* 0x00000000e7e77212 */ /* 0x000fe200078efcff */
[----:B------:R-:W-:Y:S02]  /*3de0*/  @UP2 UIADD3.X UR14, UPT, UPT, UR17, -0x1, URZ, UP0, !UPT ;  /* 0xffffffff110e2890 */ /* 0x000fe400087fe4ff */
[----:B------:R-:W-:Y:S01]  /*3df0*/  @UP2 UIADD3 UR10, UP0, UPT, UR10, -0x100, URZ ;  /* 0xffffff000a0a2890 */ /* 0x000fe2000ff1e0ff */
[----:B------:R-:W-:Y:S03]  /*3e00*/  LEA R231, R231, UR4, 0x1 ;  /* 0x00000004e7e77c11 */ /* 0x000fe6000f8e08ff */
[----:B------:R-:W-:Y:S01]  /*3e10*/  @UP2 UIADD3.X UR11, UPT, UPT, UR11, -0x1, URZ, UP0, !UPT ;  /* 0xffffffff0b0b2890 */ /* 0x000fe200087fe4ff */
[----:B------:R-:W-:Y:S05]  /*3e20*/  LDSM.16.M88.4 R16, [R228] ;  /* 0x00000000e410783b */ /* 0x000fea0000000200 */
[----:B-1----:R-:W2:Y:S05]  /*3e30*/  LDSM.16.M88.4 R8, [R227+0x10000] ;  /* 0x01000000e308783b */ /* 0x002eaa0000000200 */
[----:B------:R-:W3:Y:S05]  /*3e40*/  LDSM.16.M88.4 R84, [R227+0x10800] ;  /* 0x01080000e354783b */ /* 0x000eea0000000200 */
[----:B------:R-:W-:Y:S05]  /*3e50*/  LDSM.16.M88.4 R88, [R226] ;  /* 0x00000000e258783b */ /* 0x000fea0000000200 */
[----:B------:R-:W4:Y:S05]  /*3e60*/  LDSM.16.M88.4 R92, [R225+0x10000] ;  /* 0x01000000e15c783b */ /* 0x000f2a0000000200 */
[----:B------:R-:W1:Y:S05]  /*3e70*/  LDSM.16.M88.4 R96, [R225+0x10800] ;  /* 0x01080000e160783b */ /* 0x000e6a0000000200 */
[----:B------:R-:W-:Y:S05]  /*3e80*/  LDSM.16.M88.4 R100, [R224] ;  /* 0x00000000e064783b */ /* 0x000fea0000000200 */
[----:B------:R-:W1:Y:S05]  /*3e90*/  LDSM.16.M88.4 R104, [R222+0x10000] ;  /* 0x01000000de68783b */ /* 0x000e6a0000000200 */
[----:B------:R-:W-:Y:S01]  /*3ea0*/  LDSM.16.M88.4 R108, [R223] ;  /* 0x00000000df6c783b */ /* 0x000fe20000000200 */
[C---:B--2---:R-:W-:Y:S04]  /*3eb0*/  HMMA.16816.F32.BF16 R4, R16.reuse, R8, RZ ;  /* 0x000000081004723c */ /* 0x044fe800000418ff */
[----:B------:R-:W-:Y:S04]  /*3ec0*/  LDSM.16.M88.4 R112, [R221+0x10000] ;  /* 0x01000000dd70783b */ /* 0x000fe80000000200 */
[C---:B------:R-:W-:Y:S08]  /*3ed0*/  HMMA.16816.F32.BF16 R8, R16.reuse, R10, RZ ;  /* 0x0000000a1008723c */ /* 0x040ff000000418ff */
[C---:B---3--:R-:W-:Y:S08]  /*3ee0*/  HMMA.16816.F32.BF16 R12, R16.reuse, R84, RZ ;  /* 0x00000054100c723c */ /* 0x048ff000000418ff */
[----:B------:R-:W-:Y:S01]  /*3ef0*/  HMMA.16816.F32.BF16 R16, R16, R86, RZ ;  /* 0x000000561010723c */ /* 0x000fe200000418ff */
[----:B------:R-:W2:Y:S07]  /*3f00*/  LDSM.16.M88.4 R84, [R222+0x10800] ;  /* 0x01080000de54783b */ /* 0x000eae0000000200 */
[C---:B----4-:R-:W-:Y:S08]  /*3f10*/  HMMA.16816.F32.BF16 R4, R88.reuse, R92, R4 ;  /* 0x0000005c5804723c */ /* 0x050ff00000041804 */
[C---:B------:R-:W-:Y:S01]  /*3f20*/  HMMA.16816.F32.BF16 R8, R88.reuse, R94, R8 ;  /* 0x0000005e5808723c */ /* 0x040fe20000041808 */
[----:B------:R-:W-:Y:S07]  /*3f30*/  LDSM.16.M88.4 R92, [R228+0x2000] ;  /* 0x00200000e45c783b */ /* 0x000fee0000000200 */
[C---:B-1----:R-:W-:Y:S08]  /*3f40*/  HMMA.16816.F32.BF16 R12, R88.reuse, R96, R12 ;  /* 0x00000060580c723c */ /* 0x042ff0000004180c */
[----:B------:R-:W-:Y:S01]  /*3f50*/  HMMA.16816.F32.BF16 R16, R88, R98, R16 ;  /* 0x000000625810723c */ /* 0x000fe20000041810 */
[----:B------:R-:W1:Y:S05]  /*3f60*/  LDSM.16.M88.4 R88, [R221+0x10800] ;  /* 0x01080000dd58783b */ /* 0x000e6a0000000200 */
[----:B------:R-:W3:Y:S02]  /*3f70*/  LDSM.16.M88.4 R96, [R227+0x12000] ;  /* 0x01200000e360783b */ /* 0x000ee40000000200 */
[C---:B------:R-:W-:Y:S08]  /*3f80*/  HMMA.16816.F32.BF16 R4, R100.reuse, R104, R4 ;  /* 0x000000686404723c */ /* 0x040ff00000041804 */
[C---:B------:R-:W-:Y:S01]  /*3f90*/  HMMA.16816.F32.BF16 R8, R100.reuse, R106, R8 ;  /* 0x0000006a6408723c */ /* 0x040fe20000041808 */
[----:B------:R-:W-:Y:S07]  /*3fa0*/  LDSM.16.M88.4 R104, [R225+0x12000] ;  /* 0x01200000e168783b */ /* 0x000fee0000000200 */
[C---:B--2---:R-:W-:Y:S08]  /*3fb0*/  HMMA.16816.F32.BF16 R12, R100.reuse, R84, R12 ;  /* 0x00000054640c723c */ /* 0x044ff0000004180c */
[----:B------:R-:W-:Y:S01]  /*3fc0*/  HMMA.16816.F32.BF16 R16, R100, R86, R16 ;  /* 0x000000566410723c */ /* 0x000fe20000041810 */
[----:B------:R-:W2:Y:S05]  /*3fd0*/  LDSM.16.M88.4 R84, [R227+0x12800] ;  /* 0x01280000e354783b */ /* 0x000eaa0000000200 */
[----:B------:R-:W4:Y:S02]  /*3fe0*/  LDSM.16.M88.4 R100, [R226+0x2000] ;  /* 0x00200000e264783b */ /* 0x000f240000000200 */
[C---:B------:R-:W-:Y:S08]  /*3ff0*/  HMMA.16816.F32.BF16 R4, R108.reuse, R112, R4 ;  /* 0x000000706c04723c */ /* 0x040ff00000041804 */
[C---:B------:R-:W-:Y:S01]  /*4000*/  HMMA.16816.F32.BF16 R8, R108.reuse, R114, R8 ;  /* 0x000000726c08723c */ /* 0x040fe20000041808 */
[----:B------:R-:W-:Y:S07]  /*4010*/  LDSM.16.M88.4 R112, [R222+0x12000] ;  /* 0x01200000de70783b */ /* 0x000fee0000000200 */
[C---:B-1----:R-:W-:Y:S08]  /*4020*/  HMMA.16816.F32.BF16 R12, R108.reuse, R88, R12 ;  /* 0x000000586c0c723c */ /* 0x042ff0000004180c */
[----:B------:R-:W-:Y:S01]  /*4030*/  HMMA.16816.F32.BF16 R16, R108, R90, R16 ;  /* 0x0000005a6c10723c */ /* 0x000fe20000041810 */
[----:B------:R-:W1:Y:S05]  /*4040*/  LDSM.16.M88.4 R88, [R225+0x12800] ;  /* 0x01280000e158783b */ /* 0x000e6a0000000200 */
[----:B------:R-:W1:Y:S02]  /*4050*/  LDSM.16.M88.4 R108, [R224+0x2000] ;  /* 0x00200000e06c783b */ /* 0x000e640000000200 */
[C---:B---3--:R-:W-:Y:S08]  /*4060*/  HMMA.16816.F32.BF16 R4, R92.reuse, R96, R4 ;  /* 0x000000605c04723c */ /* 0x048ff00000041804 */
[C---:B------:R-:W-:Y:S01]  /*4070*/  HMMA.16816.F32.BF16 R8, R92.reuse, R98, R8 ;  /* 0x000000625c08723c */ /* 0x040fe20000041808 */
[----:B------:R-:W-:Y:S07]  /*4080*/  LDSM.16.M88.4 R96, [R221+0x12000] ;  /* 0x01200000dd60783b */ /* 0x000fee0000000200 */
[C---:B--2---:R-:W-:Y:S08]  /*4090*/  HMMA.16816.F32.BF16 R12, R92.reuse, R84, R12 ;  /* 0x000000545c0c723c */ /* 0x044ff0000004180c */
[----:B------:R-:W-:Y:S01]  /*40a0*/  HMMA.16816.F32.BF16 R16, R92, R86, R16 ;  /* 0x000000565c10723c */ /* 0x000fe20000041810 */
[----:B------:R-:W2:Y:S05]  /*40b0*/  LDSM.16.M88.4 R84, [R222+0x12800] ;  /* 0x01280000de54783b */ /* 0x000eaa0000000200 */
[----:B------:R-:W3:Y:S02]  /*40c0*/  LDSM.16.M88.4 R92, [R223+0x2000] ;  /* 0x00200000df5c783b */ /* 0x000ee40000000200 */
[C---:B----4-:R-:W-:Y:S08]  /*40d0*/  HMMA.16816.F32.BF16 R4, R100.reuse, R104, R4 ;  /* 0x000000686404723c */ /* 0x050ff00000041804 */
[C---:B------:R-:W-:Y:S01]  /*40e0*/  HMMA.16816.F32.BF16 R8, R100.reuse, R106, R8 ;  /* 0x0000006a6408723c */ /* 0x040fe20000041808 */
[----:B------:R-:W-:Y:S07]  /*40f0*/  LDSM.16.M88.4 R104, [R227+0x14000] ;  /* 0x01400000e368783b */ /* 0x000fee0000000200 */
[C---:B-1----:R-:W-:Y:S08]  /*4100*/  HMMA.16816.F32.BF16 R12, R100.reuse, R88, R12 ;  /* 0x00000058640c723c */ /* 0x042ff0000004180c */
[----:B------:R-:W-:Y:S01]  /*4110*/  HMMA.16816.F32.BF16 R16, R100, R90, R16 ;  /* 0x0000005a6410723c */ /* 0x000fe20000041810 */
[----:B------:R-:W1:Y:S05]  /*4120*/  LDSM.16.M88.4 R88, [R221+0x12800] ;  /* 0x01280000dd58783b */ /* 0x000e6a0000000200 */
[----:B------:R-:W4:Y:S02]  /*4130*/  LDSM.16.M88.4 R100, [R228+0x4000] ;  /* 0x00400000e464783b */ /* 0x000f240000000200 */
[C---:B------:R-:W-:Y:S08]  /*4140*/  HMMA.16816.F32.BF16 R4, R108.reuse, R112, R4 ;  /* 0x000000706c04723c */ /* 0x040ff00000041804 */
[C---:B------:R-:W-:Y:S01]  /*4150*/  HMMA.16816.F32.BF16 R8, R108.reuse, R114, R8 ;  /* 0x000000726c08723c */ /* 0x040fe20000041808 */
[----:B------:R-:W-:Y:S07]  /*4160*/  LDSM.16.M88.4 R112, [R225+0x14000] ;  /* 0x01400000e170783b */ /* 0x000fee0000000200 */
[C---:B--2---:R-:W-:Y:S08]  /*4170*/  HMMA.16816.F32.BF16 R12, R108.reuse, R84, R12 ;  /* 0x000000546c0c723c */ /* 0x044ff0000004180c */
[----:B------:R-:W-:Y:S01]  /*4180*/  HMMA.16816.F32.BF16 R16, R108, R86, R16 ;  /* 0x000000566c10723c */ /* 0x000fe20000041810 */
[----:B------:R-:W2:Y:S05]  /*4190*/  LDSM.16.M88.4 R84, [R227+0x14800] ;  /* 0x01480000e354783b */ /* 0x000eaa0000000200 */
[----:B------:R-:W2:Y:S02]  /*41a0*/  LDSM.16.M88.4 R108, [R226+0x4000] ;  /* 0x00400000e26c783b */ /* 0x000ea40000000200 */
[C---:B---3--:R-:W-:Y:S08]  /*41b0*/  HMMA.16816.F32.BF16 R4, R92.reuse, R96, R4 ;  /* 0x000000605c04723c */ /* 0x048ff00000041804 */
[C---:B------:R-:W-:Y:S01]  /*41c0*/  HMMA.16816.F32.BF16 R8, R92.reuse, R98, R8 ;  /* 0x000000625c08723c */ /* 0x040fe20000041808 */
[----:B------:R-:W-:Y:S07]  /*41d0*/  LDSM.16.M88.4 R96, [R222+0x14000] ;  /* 0x01400000de60783b */ /* 0x000fee0000000200 */
[C---:B-1----:R-:W-:Y:S08]  /*41e0*/  HMMA.16816.F32.BF16 R12, R92.reuse, R88, R12 ;  /* 0x000000585c0c723c */ /* 0x042ff0000004180c */
[----:B------:R-:W-:Y:S01]  /*41f0*/  HMMA.16816.F32.BF16 R16, R92, R90, R16 ;  /* 0x0000005a5c10723c */ /* 0x000fe20000041810 */
[----:B------:R-:W1:Y:S05]  /*4200*/  LDSM.16.M88.4 R88, [R225+0x14800] ;  /* 0x01480000e158783b */ /* 0x000e6a0000000200 */
[----:B------:R-:W3:Y:S02]  /*4210*/  LDSM.16.M88.4 R92, [R224+0x4000] ;  /* 0x00400000e05c783b */ /* 0x000ee40000000200 */
[C---:B----4-:R-:W-:Y:S08]  /*4220*/  HMMA.16816.F32.BF16 R4, R100.reuse, R104, R4 ;  /* 0x000000686404723c */ /* 0x050ff00000041804 */
        /* <DEDUP_REMOVED lines=12> */
[----:B------:R-:W-:Y:S02]  /*42f0*/  LDSM.16.M88.4 R108, [R227+0x16000] ;  /* 0x01600000e36c783b */ /* 0x000fe40000000200 */
[C---:B---3--:R-:W-:Y:S08]  /*4300*/  HMMA.16816.F32.BF16 R4, R92.reuse, R96, R4 ;  /* 0x000000605c04723c */ /* 0x048ff00000041804 */
[C---:B------:R-:W-:Y:S01]  /*4310*/  HMMA.16816.F32.BF16 R8, R92.reuse, R98, R8 ;  /* 0x000000625c08723c */ /* 0x040fe20000041808 */
[----:B------:R3:W1:Y:S07]  /*4320*/  LDSM.16.M88.4 R96, [R228+0x6000] ;  /* 0x00600000e460783b */ /* 0x00066e0000000200 */
[C---:B--2---:R-:W-:Y:S08]  /*4330*/  HMMA.16816.F32.BF16 R12, R92.reuse, R84, R12 ;  /* 0x000000545c0c723c */ /* 0x044ff0000004180c */
[----:B------:R-:W-:Y:S01]  /*4340*/  HMMA.16816.F32.BF16 R16, R92, R86, R16 ;  /* 0x000000565c10723c */ /* 0x000fe20000041810 */
[----:B------:R2:W2:Y:S05]  /*4350*/  LDSM.16.M88.4 R84, [R227+0x16800] ;  /* 0x01680000e354783b */ /* 0x0004aa0000000200 */
[----:B------:R2:W-:Y:S02]  /*4360*/  LDSM.16.M88.4 R92, [R226+0x6000] ;  /* 0x00600000e25c783b */ /* 0x0005e40000000200 */
[C---:B----4-:R-:W-:Y:S05]  /*4370*/  HMMA.16816.F32.BF16 R4, R100.reuse, R104, R4 ;  /* 0x000000686404723c */ /* 0x050fea0000041804 */
[----:B---3--:R-:W-:Y:S03]  /*4380*/  LEA R228, R249, UR4, 0x1 ;  /* 0x00000004f9e47c11 */ /* 0x008fe6000f8e08ff */
[C---:B------:R-:W-:Y:S01]  /*4390*/  HMMA.16816.F32.BF16 R8, R100.reuse, R106, R8 ;  /* 0x0000006a6408723c */ /* 0x040fe20000041808 */
[----:B------:R-:W3:Y:S07]  /*43a0*/  LDSM.16.M88.4 R104, [R225+0x16000] ;  /* 0x01600000e168783b */ /* 0x000eee0000000200 */
[C---:B-1----:R-:W-:Y:S03]  /*43b0*/  HMMA.16816.F32.BF16 R12, R100.reuse, R88, R12 ;  /* 0x00000058640c723c */ /* 0x042fe6000004180c */
[----:B--2---:R-:W-:Y:S01]  /*43c0*/  LEA R227, R241, UR4, 0x1 ;  /* 0x00000004f1e37c11 */ /* 0x004fe2000f8e08ff */
[----:B------:R-:W-:Y:S04]  /*43d0*/  IMAD.IADD R226, R2, 0x1, R228 ;  /* 0x0000000102e27824 */ /* 0x000fe800078e02e4 */
[----:B------:R-:W-:Y:S01]  /*43e0*/  HMMA.16816.F32.BF16 R16, R100, R90, R16 ;  /* 0x0000005a6410723c */ /* 0x000fe20000041810 */
[----:B------:R1:W2:Y:S05]  /*43f0*/  LDSM.16.M88.4 R88, [R225+0x16800] ;  /* 0x01680000e158783b */ /* 0x0002aa0000000200 */
[----:B------:R4:W-:Y:S02]  /*4400*/  LDSM.16.M88.4 R100, [R224+0x6000] ;  /* 0x00600000e064783b */ /* 0x0009e40000000200 */
[C---:B------:R-:W-:Y:S08]  /*4410*/  HMMA.16816.F32.BF16 R4, R96.reuse, R108, R4 ;  /* 0x0000006c6004723c */ /* 0x040ff00000041804 */
[C---:B------:R-:W-:Y:S01]  /*4420*/  HMMA.16816.F32.BF16 R8, R96.reuse, R110, R8 ;  /* 0x0000006e6008723c */ /* 0x040fe20000041808 */
[----:B------:R2:W2:Y:S07]  /*4430*/  LDSM.16.M88.4 R108, [R222+0x16000] ;  /* 0x01600000de6c783b */ /* 0x0004ae0000000200 */
[C---:B------:R-:W-:Y:S03]  /*4440*/  HMMA.16816.F32.BF16 R12, R96.reuse, R84, R12 ;  /* 0x00000054600c723c */ /* 0x040fe6000004180c */
[----:B-1----:R-:W-:Y:S02]  /*4450*/  IMAD.IADD R225, R227, 0x1, R2 ;  /* 0x00000001e3e17824 */ /* 0x002fe400078e0202 */
[C---:B----4-:R-:W-:Y:S03]  /*4460*/  IMAD.IADD R224, R216.reuse, 0x1, R228 ;  /* 0x00000001d8e07824 */ /* 0x050fe600078e02e4 */
[----:B------:R-:W-:Y:S01]  /*4470*/  HMMA.16816.F32.BF16 R16, R96, R86, R16 ;  /* 0x000000566010723c */ /* 0x000fe20000041810 */
[----:B------:R1:W-:Y:S05]  /*4480*/  LDSM.16.M88.4 R84, [R223+0x6000] ;  /* 0x00600000df54783b */ /* 0x0003ea0000000200 */
[----:B------:R-:W4:Y:S02]  /*4490*/  LDSM.16.M88.4 R96, [R221+0x16000] ;  /* 0x01600000dd60783b */ /* 0x000f240000000200 */
[C---:B---3--:R-:W-:Y:S05]  /*44a0*/  HMMA.16816.F32.BF16 R4, R92.reuse, R104, R4 ;  /* 0x000000685c04723c */ /* 0x048fea0000041804 */
[----:B--2---:R-:W-:Y:S03]  /*44b0*/  IMAD.IADD R222, R216, 0x1, R227 ;  /* 0x00000001d8de7824 */ /* 0x004fe600078e02e3 */
[C---:B------:R-:W-:Y:S08]  /*44c0*/  HMMA.16816.F32.BF16 R8, R92.reuse, R106, R8 ;  /* 0x0000006a5c08723c */ /* 0x040ff00000041808 */
[C---:B------:R-:W-:Y:S03]  /*44d0*/  HMMA.16816.F32.BF16 R12, R92.reuse, R88, R12 ;  /* 0x000000585c0c723c */ /* 0x040fe6000004180c */
[----:B-1----:R-:W-:Y:S01]  /*44e0*/  IMAD.IADD R223, R2, 0x1, R224 ;  /* 0x0000000102df7824 */ /* 0x002fe200078e02e0 */
[----:B------:R-:W-:Y:S02]  /*44f0*/  @P2 LOP3.LUT R88, R234, 0x6, RZ, 0xc0, !PT ;  /* 0x00000006ea582812 */ /* 0x000fe400078ec0ff */
[----:B------:R-:W-:Y:S02]  /*4500*/  PLOP3.LUT P2, PT, PT, PT, UP1, 0x80, 0x8 ;  /* 0x000000000008781c */ /* 0x000fe40003f4f018 */
[----:B------:R-:W-:Y:S01]  /*4510*/  HMMA.16816.F32.BF16 R16, R92, R90, R16 ;  /* 0x0000005a5c10723c */ /* 0x000fe20000041810 */
[----:B------:R-:W-:Y:S02]  /*4520*/  IMAD.U32 R92, RZ, RZ, UR36 ;  /* 0x00000024ff5c7e24 */ /* 0x000fe4000f8e00ff */
[----:B------:R-:W-:Y:S02]  /*4530*/  @P0 LOP3.LUT R88, R88, 0xe0, R233, 0xf8, !PT ;  /* 0x000000e058580812 */ /* 0x000fe400078ef8e9 */
[----:B------:R-:W-:Y:S03]  /*4540*/  PLOP3.LUT P0, PT, PT, PT, UP1, 0x80, 0x8 ;  /* 0x000000000008781c */ /* 0x000fe60003f0f018 */
[C---:B------:R-:W-:Y:S05]  /*4550*/  HMMA.16816.F32.BF16 R4, R100.reuse, R108, R4 ;  /* 0x0000006c6404723c */ /* 0x040fea0000041804 */
[----:B------:R-:W-:Y:S01]  /*4560*/  @P1 IMAD R92, R92, 0x40, R88 ;  /* 0x000000405c5c1824 */ /* 0x000fe200078e0258 */
[----:B------:R-:W-:Y:S01]  /*4570*/  PLOP3.LUT P1, PT, PT, PT, UP1, 0x80, 0x8 ;  /* 0x000000000008781c */ /* 0x000fe20003f2f018 */
[----:B------:R1:W2:Y:S01]  /*4580*/  LDSM.16.M88.4 R88, [R221+0x16800] ;  /* 0x01680000dd58783b */ /* 0x0002a20000000200 */
[C---:B------:R-:W-:Y:S03]  /*4590*/  HMMA.16816.F32.BF16 R8, R100.reuse, R110, R8 ;  /* 0x0000006e6408723c */ /* 0x040fe60000041808 */
[C---:B------:R-:W-:Y:S05]  /*45a0*/  @P6 ISETP.GE.AND P6, PT, R92.reuse, UR35, PT ;  /* 0x000000235c006c0c */ /* 0x040fea000bfc6270 */
[C---:B------:R-:W-:Y:S03]  /*45b0*/  HMMA.16816.F32.BF16 R12, R100.reuse, R112, R12 ;  /* 0x00000070640c723c */ /* 0x040fe6000004180c */
[----:B------:R-:W-:Y:S01]  /*45c0*/  @P1 VIADD R93, R92, 0x1 ;  /* 0x000000015c5d1836 */ /* 0x000fe20000000000 */
[----:B------:R-:W-:Y:S04]  /*45d0*/  PLOP3.LUT P1, PT, PT, PT, UP1, 0x80, 0x8 ;  /* 0x000000000008781c */ /* 0x000fe80003f2f018 */
[----:B------:R-:W-:Y:S03]  /*45e0*/  HMMA.16816.F32.BF16 R16, R100, R114, R16 ;  /* 0x000000726410723c */ /* 0x000fe60000041810 */
[----:B------:R-:W-:Y:S01]  /*45f0*/  @P2 ISETP.GE.AND P2, PT, R93, UR35, PT ;  /* 0x000000235d002c0c */ /* 0x000fe2000bf46270 */
[----:B-1----:R-:W-:Y:S04]  /*4600*/  IMAD.IADD R221, R2, 0x1, R222 ;  /* 0x0000000102dd7824 */ /* 0x002fe800078e02de */
[C---:B----4-:R-:W-:Y:S08]  /*4610*/  HMMA.16816.F32.BF16 R4, R84.reuse, R96, R4 ;  /* 0x000000605404723c */ /* 0x050ff00000041804 */
[C---:B------:R-:W-:Y:S08]  /*4620*/  HMMA.16816.F32.BF16 R8, R84.reuse, R98, R8 ;  /* 0x000000625408723c */ /* 0x040ff00000041808 */
[C---:B--2---:R-:W-:Y:S03]  /*4630*/  HMMA.16816.F32.BF16 R12, R84.reuse, R88, R12 ;  /* 0x00000058540c723c */ /* 0x044fe6000004180c */
[----:B------:R-:W-:Y:S01]  /*4640*/  @P5 FSEL R4, R4, -INF , !P6 ;  /* 0xff80000004045808 */ /* 0x000fe20007000000 */
[----:B-----5:R-:W-:Y:S01]  /*4650*/  FMUL.FTZ R89, R236, 1.4426950216293334961 ;  /* 0x3fb8aa3bec597820 */ /* 0x020fe20000410000 */
[----:B------:R-:W-:Y:S01]  /*4660*/  PLOP3.LUT P5, PT, PT, PT, UP1, 0x80, 0x8 ;  /* 0x000000000008781c */ /* 0x000fe20003faf018 */
[----:B------:R-:W-:Y:S01]  /*4670*/  FMUL.FTZ R88, R235, 1.4426950216293334961 ;  /* 0x3fb8aa3beb587820 */ /* 0x000fe20000410000 */
[----:B------:R-:W-:Y:S01]  /*4680*/  @P0 FSEL R6, R6, -INF , !P6 ;  /* 0xff80000006060808 */ /* 0x000fe20007000000 */
[----:B------:R-:W-:Y:S01]  /*4690*/  HMMA.16816.F32.BF16 R16, R84, R90, R16 ;  /* 0x0000005a5410723c */ /* 0x000fe20000041810 */
[----:B------:R-:W-:Y:S02]  /*46a0*/  PLOP3.LUT P0, PT, PT, PT, UP1, 0x80, 0x8 ;  /* 0x000000000008781c */ /* 0x000fe40003f0f018 */
[----:B------:R-:W-:Y:S02]  /*46b0*/  PLOP3.LUT P6, PT, PT, PT, UP1, 0x80, 0x8 ;  /* 0x000000000008781c */ /* 0x000fe40003fcf018 */
[----:B------:R-:W-:Y:S02]  /*46c0*/  @P1 FSEL R7, R7, -INF , !P2 ;  /* 0xff80000007071808 */ /* 0x000fe40005000000 */
[----:B------:R-:W-:Y:S03]  /*46d0*/  PLOP3.LUT P1, PT, PT, PT, UP1, 0x80, 0x8 ;  /* 0x000000000008781c */ /* 0x000fe60003f2f018 */
[----:B------:R-:W-:Y:S01]  /*46e0*/  @P5 VIADD R93, R92, 0x8 ;  /* 0x000000085c5d5836 */ /* 0x000fe20000000000 */
[----:B------:R-:W-:Y:S03]  /*46f0*/  PLOP3.LUT P5, PT, PT, PT, UP1, 0x80, 0x8 ;  /* 0x000000000008781c */ /* 0x000fe60003faf018 */
[----:B------:R-:W-:Y:S02]  /*4700*/  @P0 FSEL R5, R5, -INF , !P2 ;  /* 0xff80000005050808 */ /* 0x000fe40005000000 */
[----:B------:R-:W-:Y:S02]  /*4710*/  PLOP3.LUT P2, PT, PT, PT, UP1, 0x80, 0x8 ;  /* 0x000000000008781c */ /* 0x000fe40003f4f018 */
[----:B------:R-:W-:Y:S02]  /*4720*/  PLOP3.LUT P0, PT, PT, PT, UP1, 0x80, 0x8 ;  /* 0x000000000008781c */ /* 0x000fe40003f0f018 */
[----:B------:R-:W-:Y:S04]  /*4730*/  @P6 ISETP.GE.AND P6, PT, R93, UR35, PT ;  /* 0x000000235d006c0c */ /* 0x000fe8000bfc6270 */
[----:B------:R-:W-:Y:S02]  /*4740*/  @P5 FSEL R8, R8, -INF , !P6 ;  /* 0xff80000008085808 */ /* 0x000fe40007000000 */
[----:B------:R-:W-:Y:S03]  /*4750*/  PLOP3.LUT P5, PT, PT, PT, UP1, 0x80, 0x8 ;  /* 0x000000000008781c */ /* 0x000fe60003faf018 */
[----:B------:R-:W-:Y:S01]  /*4760*/  @P2 VIADD R93, R92, 0x9 ;  /* 0x000000095c5d2836 */ /* 0x000fe20000000000 */
[----:B------:R-:W-:Y:S02]  /*4770*/  PLOP3.LUT P2, PT, PT, PT, UP1, 0x80, 0x8 ;  /* 0x000000000008781c */ /* 0x000fe40003f4f018 */
[----:B------:R-:W-:Y:S02]  /*4780*/  @P0 FSEL R10, R10, -INF , !P6 ;  /* 0xff8000000a0a0808 */ /* 0x000fe40007000000 */
[----:B------:R-:W-:Y:S02]  /*4790*/  PLOP3.LUT P6, PT, PT, PT, UP1, 0x80, 0x8 ;  /* 0x000000000008781c */ /* 0x000fe40003fcf018 */
[----:B------:R-:W-:Y:S02]  /*47a0*/  PLOP3.LUT P0, PT, PT, PT, UP1, 0x80, 0x8 ;  /* 0x000000000008781c */ /* 0x000fe40003f0f018 */
[----:B------:R-:W-:Y:S01]  /*47b0*/  @P1 ISETP.GE.AND P1, PT, R93, UR35, PT ;  /* 0x000000235d001c0c */ /* 0x000fe2000bf26270 */
[----:B------:R-:W-:Y:S01]  /*47c0*/  @P5 VIADD R93, R92, 0x10 ;  /* 0x000000105c5d5836 */ /* 0x000fe20000000000 */
[----:B------:R-:W-:Y:S04]  /*47d0*/  PLOP3.LUT P5, PT, PT, PT, UP1, 0x80, 0x8 ;  /* 0x000000000008781c */ /* 0x000fe80003faf018 */
[----:B------:R-:W-:Y:S03]  /*47e0*/  @P2 ISETP.GE.AND P2, PT, R93, UR35, PT ;  /* 0x000000235d002c0c */ /* 0x000fe6000bf46270 */
[----:B------:R-:W-:Y:S02]  /*47f0*/  @P6 FSEL R9, R9, -INF , !P1 ;  /* 0xff80000009096808 */ /* 0x000fe40004800000 */
[----:B------:R-:W-:Y:S02]  /*4800*/  @P0 FSEL R11, R11, -INF , !P1 ;  /* 0xff8000000b0b0808 */ /* 0x000fe40004800000 */
[----:B------:R-:W-:Y:S02]  /*4810*/  PLOP3.LUT P1, PT, PT, PT, UP1, 0x80, 0x8 ;  /* 0x000000000008781c */ /* 0x000fe40003f2f018 */
[----:B------:R-:W-:Y:S01]  /*4820*/  FSETP.NEU.FTZ.AND P0, PT, R236, -INF , PT ;  /* 0xff800000ec00780b */ /* 0x000fe20003f1d000 */
[----:B------:R-:W-:Y:S01]  /*4830*/  @P5 VIADD R93, R92, 0x11 ;  /* 0x000000115c5d5836 */ /* 0x000fe20000000000 */
[----:B------:R-:W-:Y:S02]  /*4840*/  FSETP.NEU.FTZ.AND P5, PT, R235, -INF , PT ;  /* 0xff800000eb00780b */ /* 0x000fe40003fbd000 */
[----:B------:R-:W-:Y:S02]  /*4850*/  FSEL R89, R89, RZ, P0 ;  /* 0x000000ff59597208 */ /* 0x000fe40000000000 */
[----:B------:R-:W-:Y:S02]  /*4860*/  PLOP3.LUT P0, PT, PT, PT, UP1, 0x80, 0x8 ;  /* 0x000000000008781c */ /* 0x000fe40003f0f018 */
[----:B------:R-:W-:Y:S01]  /*4870*/  PLOP3.LUT P6, PT, PT, PT, UP1, 0x80, 0x8 ;  /* 0x000000000008781c */ /* 0x000fe20003fcf018 */
[--C-:B------:R-:W-:Y:S01]  /*4880*/  FFMA.FTZ R118, R4, UR12, -R89.reuse ;  /* 0x0000000c04767c23 */ /* 0x100fe20008010859 */
[----:B------:R-:W-:Y:S01]  /*4890*/  FSEL R88, R88, RZ, P5 ;  /* 0x000000ff58587208 */ /* 0x000fe20002800000 */
[--C-:B------:R-:W-:Y:S01]  /*48a0*/  FFMA.FTZ R120, R5, UR12, -R89.reuse ;  /* 0x0000000c05787c23 */ /* 0x100fe20008010859 */
[----:B------:R-:W-:Y:S01]  /*48b0*/  PLOP3.LUT P5, PT, PT, PT, UP1, 0x80, 0x8 ;  /* 0x000000000008781c */ /* 0x000fe20003faf018 */
[--C-:B------:R-:W-:Y:S01]  /*48c0*/  FFMA.FTZ R123, R9, UR12, -R89.reuse ;  /* 0x0000000c097b7c23 */ /* 0x100fe20008010859 */
[----:B------:R-:W-:Y:S01]  /*48d0*/  @P1 FSEL R12, R12, -INF , !P2 ;  /* 0xff8000000c0c1808 */ /* 0x000fe20005000000 */
[--C-:B------:R-:W-:Y:S01]  /*48e0*/  FFMA.FTZ R119, R6, UR12, -R88.reuse ;  /* 0x0000000c06777c23 */ /* 0x100fe20008010858 */
[----:B------:R-:W-:Y:S01]  /*48f0*/  PLOP3.LUT P1, PT, PT, PT, UP1, 0x80, 0x8 ;  /* 0x000000000008781c */ /* 0x000fe20003f2f018 */
[--C-:B------:R-:W-:Y:S01]  /*4900*/  FFMA.FTZ R121, R7, UR12, -R88.reuse ;  /* 0x0000000c07797c23 */ /* 0x100fe20008010858 */
[--C-:B------:R-:W-:Y:S01]  /*4910*/  FFMA.FTZ R124, R10, UR12, -R88.reuse ;  /* 0x0000000c0a7c7c23 */ /* 0x100fe20008010858 */
[----:B------:R-:W-:Y:S01]  /*4920*/  @P0 FSEL R14, R14, -INF , !P2 ;  /* 0xff8000000e0e0808 */ /* 0x000fe20005000000 */
[--C-:B------:R-:W-:Y:S01]  /*4930*/  FFMA.FTZ R125, R11, UR12, -R88.reuse ;  /* 0x0000000c0b7d7c23 */ /* 0x100fe20008010858 */
[----:B------:R-:W-:Y:S01]  /*4940*/  @P6 ISETP.GE.AND P6, PT, R93, UR35, PT ;  /* 0x000000235d006c0c */ /* 0x000fe2000bfc6270 */
[--C-:B------:R-:W-:Y:S01]  /*4950*/  FFMA.FTZ R122, R8, UR12, -R89.reuse ;  /* 0x0000000c087a7c23 */ /* 0x100fe20008010859 */
[----:B------:R-:W-:Y:S01]  /*4960*/  PLOP3.LUT P0, PT, PT, PT, UP1, 0x80, 0x8 ;  /* 0x000000000008781c */ /* 0x000fe20003f0f018 */
[----:B------:R-:W-:Y:S01]  /*4970*/  MUFU.EX2 R118, R118 ;  /* 0x0000007600767308 */ /* 0x000fe20000000800 */
[----:B------:R-:W-:Y:S01]  /*4980*/  @P5 FSEL R13, R13, -INF , !P6 ;  /* 0xff8000000d0d5808 */ /* 0x000fe20007000000 */
[--C-:B------:R-:W-:Y:S01]  /*4990*/  FFMA.FTZ R126, R12, UR12, -R89.reuse ;  /* 0x0000000c0c7e7c23 */ /* 0x100fe20008010859 */
[----:B------:R-:W-:Y:S07]  /*49a0*/  PLOP3.LUT P5, PT, PT, PT, UP1, 0x80, 0x8 ;  /* 0x000000000008781c */ /* 0x000fee0003faf018 */
[----:B------:R-:W-:Y:S01]  /*49b0*/  MUFU.EX2 R119, R119 ;  /* 0x0000007700777308 */ /* 0x000fe20000000800 */
[----:B------:R-:W-:Y:S01]  /*49c0*/  PLOP3.LUT P2, PT, PT, PT, UP1, 0x80, 0x8 ;  /* 0x000000000008781c */ /* 0x000fe20003f4f018 */
[--C-:B------:R-:W-:Y:S01]  /*49d0*/  FFMA.FTZ R127, R13, UR12, -R89.reuse ;  /* 0x0000000c0d7f7c23 */ /* 0x100fe20008010859 */
[----:B------:R-:W-:Y:S07]  /*49e0*/  @P1 FSEL R15, R15, -INF , !P6 ;  /* 0xff8000000f0f1808 */ /* 0x000fee0007000000 */
[----:B------:R-:W1:Y:S01]  /*49f0*/  MUFU.EX2 R120, R120 ;  /* 0x0000007800787308 */ /* 0x000e620000000800 */
[----:B------:R-:W-:Y:S01]  /*4a00*/  PLOP3.LUT P1, PT, PT, PT, UP1, 0x80, 0x8 ;  /* 0x000000000008781c */ /* 0x000fe20003f2f018 */
[--C-:B------:R-:W-:Y:S01]  /*4a10*/  FFMA.FTZ R128, R14, UR12, -R88.reuse ;  /* 0x0000000c0e807c23 */ /* 0x100fe20008010858 */
[----:B------:R-:W-:Y:S07]  /*4a20*/  PLOP3.LUT P6, PT, PT, PT, UP1, 0x80, 0x8 ;  /* 0x000000000008781c */ /* 0x000fee0003fcf018 */
[----:B------:R-:W2:Y:S01]  /*4a30*/  MUFU.EX2 R121, R121 ;  /* 0x0000007900797308 */ /* 0x000ea20000000800 */
[----:B------:R-:W-:Y:S01]  /*4a40*/  @P0 VIADD R4, R92, 0x18 ;  /* 0x000000185c040836 */ /* 0x000fe20000000000 */
[----:B------:R-:W-:Y:S01]  /*4a50*/  PLOP3.LUT P0, PT, PT, PT, UP1, 0x80, 0x8 ;  /* 0x000000000008781c */ /* 0x000fe20003f0f018 */
[--C-:B------:R-:W-:Y:S07]  /*4a60*/  FFMA.FTZ R129, R15, UR12, -R88.reuse ;  /* 0x0000000c0f817c23 */ /* 0x100fee0008010858 */
[----:B------:R-:W-:Y:S01]  /*4a70*/  MUFU.EX2 R122, R122 ;  /* 0x0000007a007a7308 */ /* 0x000fe20000000800 */
[----:B------:R-:W-:Y:S01]  /*4a80*/  @P5 ISETP.GE.AND P5, PT, R4, UR35, PT ;  /* 0x0000002304005c0c */ /* 0x000fe2000bfa6270 */
[----:B------:R-:W-:Y:S08]  /*4a90*/  @P2 VIADD R92, R92, 0x19 ;  /* 0x000000195c5c2836 */ /* 0x000ff00000000000 */
[----:B------:R-:W3:Y:S01]  /*4aa0*/  MUFU.EX2 R123, R123 ;  /* 0x0000007b007b7308 */ /* 0x000ee20000000800 */
[----:B------:R-:W-:Y:S02]  /*4ab0*/  PLOP3.LUT P2, PT, PT, PT, UP1, 0x80, 0x8 ;  /* 0x000000000008781c */ /* 0x000fe40003f4f018 */
[----:B-1----:R-:W-:Y:S07]  /*4ac0*/  F2FP.BF16.F32.PACK_AB R8, R120, R118 ;  /* 0x000000767808723e */ /* 0x002fee00000010ff */
[----:B------:R-:W-:Y:S01]  /*4ad0*/  MUFU.EX2 R124, R124 ;  /* 0x0000007c007c7308 */ /* 0x000fe20000000800 */
[----:B------:R-:W-:Y:S02]  /*4ae0*/  @P1 FSEL R16, R16, -INF , !P5 ;  /* 0xff80000010101808 */ /* 0x000fe40006800000 */
[----:B--2---:R-:W-:Y:S07]  /*4af0*/  F2FP.BF16.F32.PACK_AB R7, R121, R119 ;  /* 0x000000777907723e */ /* 0x004fee00000010ff */
[----:B------:R-:W1:Y:S01]  /*4b00*/  MUFU.EX2 R125, R125 ;  /* 0x0000007d007d7308 */ /* 0x000e620000000800 */
[----:B------:R-:W-:Y:S01]  /*4b10*/  PLOP3.LUT P1, PT, PT, PT, UP1, 0x80, 0x8 ;  /* 0x000000000008781c */ /* 0x000fe20003f2f018 */
[----:B------:R-:W-:Y:S01]  /*4b20*/  STS [R198+0x22000], R8 ;  /* 0x02200008c6007388 */ /* 0x000fe20000000800 */
[----:B------:R-:W-:Y:S07]  /*4b30*/  @P6 ISETP.GE.AND P6, PT, R92, UR35, PT ;  /* 0x000000235c006c0c */ /* 0x000fee000bfc6270 */
[----:B------:R-:W-:Y:S01]  /*4b40*/  MUFU.EX2 R126, R126 ;  /* 0x0000007e007e7308 */ /* 0x000fe20000000800 */
[--C-:B------:R-:W-:Y:S01]  /*4b50*/  FFMA.FTZ R131, R16, UR12, -R89.reuse ;  /* 0x0000000c10837c23 */ /* 0x100fe20008010859 */
[----:B---3--:R-:W-:Y:S01]  /*4b60*/  F2FP.BF16.F32.PACK_AB R6, R123, R122 ;  /* 0x0000007a7b06723e */ /* 0x008fe200000010ff */
[----:B------:R-:W-:Y:S07]  /*4b70*/  STS [R198+0x22400], R7 ;  /* 0x02240007c6007388 */ /* 0x000fee0000000800 */
[----:B------:R-:W2:Y:S01]  /*4b80*/  MUFU.EX2 R127, R127 ;  /* 0x0000007f007f7308 */ /* 0x000ea20000000800 */
[----:B------:R-:W-:Y:S01]  /*4b90*/  @P2 FSEL R18, R18, -INF , !P5 ;  /* 0xff80000012122808 */ /* 0x000fe20006800000 */
[----:B------:R3:W-:Y:S01]  /*4ba0*/  STS [R199], R6 ;  /* 0x00000006c7007388 */ /* 0x0007e20000000800 */
[----:B------:R-:W-:Y:S07]  /*4bb0*/  @P0 FSEL R17, R17, -INF , !P6 ;  /* 0xff80000011110808 */ /* 0x000fee0007000000 */
[----:B------:R-:W-:Y:S01]  /*4bc0*/  MUFU.EX2 R128, R128 ;  /* 0x0000008000807308 */ /* 0x000fe20000000800 */
[----:B-1----:R-:W-:Y:S01]  /*4bd0*/  F2FP.BF16.F32.PACK_AB R5, R125, R124 ;  /* 0x0000007c7d05723e */ /* 0x002fe200000010ff */
[--C-:B------:R-:W-:Y:S01]  /*4be0*/  FFMA.FTZ R201, R18, UR12, -R88.reuse ;  /* 0x0000000c12c97c23 */ /* 0x100fe20008010858 */
[----:B------:R-:W-:Y:S01]  /*4bf0*/  @P1 FSEL R19, R19, -INF , !P6 ;  /* 0xff80000013131808 */ /* 0x000fe20007000000 */
[----:B------:R-:W-:Y:S06]  /*4c00*/  FFMA.FTZ R89, R17, UR12, -R89 ;  /* 0x0000000c11597c23 */ /* 0x000fec0008010859 */
[----:B------:R-:W3:Y:S01]  /*4c10*/  MUFU.EX2 R129, R129 ;  /* 0x0000008100817308 */ /* 0x000ee20000000800 */
[----:B------:R1:W-:Y:S01]  /*4c20*/  STS [R199+0x400], R5 ;  /* 0x00040005c7007388 */ /* 0x0003e20000000800 */
[----:B------:R-:W-:Y:S01]  /*4c30*/  LEA R202, P0, R237, R116, 0x2 ;  /* 0x00000074edca7211 */ /* 0x000fe200078010ff */
[----:B------:R-:W-:Y:S01]  /*4c40*/  FFMA.FTZ R88, R19, UR12, -R88 ;  /* 0x0000000c13587c23 */ /* 0x000fe20008010858 */
[----:B--2---:R-:W-:Y:S06]  /*4c50*/  F2FP.BF16.F32.PACK_AB R4, R127, R126 ;  /* 0x0000007e7f04723e */ /* 0x004fec00000010ff */
[----:B------:R-:W-:Y:S01]  /*4c60*/  MUFU.EX2 R197, R89 ;  /* 0x0000005900c57308 */ /* 0x000fe20000000800 */
[----:B------:R-:W-:Y:S01]  /*4c70*/  LEA.HI.X R203, R237, R117, RZ, 0x2, P0 ;  /* 0x00000075edcb7211 */ /* 0x000fe200000f14ff */
[----:B------:R2:W-:Y:S08]  /*4c80*/  STS [R196], R4 ;  /* 0x00000004c4007388 */ /* 0x0005f00000000800 */
[----:B------:R-:W-:Y:S01]  /*4c90*/  MUFU.EX2 R200, R88 ;  /* 0x0000005800c87308 */ /* 0x000fe20000000800 */
[----:B------:R-:W4:Y:S09]  /*4ca0*/  LDG.E R116, desc[UR32][R202.64] ;  /* 0x00000020ca747981 */ /* 0x000f32000c1e1900 */
[----:B------:R-:W1:Y:S01]  /*4cb0*/  MUFU.EX2 R131, R131 ;  /* 0x0000008300837308 */ /* 0x000e620000000800 */
[----:B------:R-:W4:Y:S09]  /*4cc0*/  LDG.E R117, desc[UR32][R202.64+0x20] ;  /* 0x00002020ca757981 */ /* 0x000f32000c1e1900 */
[----:B------:R-:W2:Y:S01]  /*4cd0*/  MUFU.EX2 R201, R201 ;  /* 0x000000c900c97308 */ /* 0x000ea20000000800 */
[----:B---3--:R-:W-:Y:S05]  /*4ce0*/  F2FP.BF16.F32.PACK_AB R6, R129, R128 ;  /* 0x000000808106723e */ /* 0x008fea00000010ff */
[----:B------:R-:W-:Y:S01]  /*4cf0*/  STS [R196+0x400], R6 ;  /* 0x00040006c4007388 */ /* 0x000fe20000000800 */
[----:B-1----:R-:W-:Y:S05]  /*4d00*/  F2FP.BF16.F32.PACK_AB R5, R197, R131 ;  /* 0x00000083c505723e */ /* 0x002fea00000010ff */
[----:B------:R-:W-:Y:S01]  /*4d10*/  STS [R130], R5 ;  /* 0x0000000582007388 */ /* 0x000fe20000000800 */
[----:B--2---:R-:W-:Y:S05]  /*4d20*/  F2FP.BF16.F32.PACK_AB R4, R200, R201 ;  /* 0x000000c9c804723e */ /* 0x004fea00000010ff */
[----:B------:R-:W-:Y:S05]  /*4d30*/  STS [R130+0x400], R4 ;  /* 0x0004000482007388 */ /* 0x000fea0000000800 */
[----:B------:R-:W-:Y:S05]  /*4d40*/  LDSM.16.M88.4 R16, [R228+0x8000] ;  /* 0x00800000e410783b */ /* 0x000fea0000000200 */
[----:B------:R-:W1:Y:S05]  /*4d50*/  LDSM.16.M88.4 R8, [R227+0x18000] ;  /* 0x01800000e308783b */ /* 0x000e6a0000000200 */
[----:B------:R-:W2:Y:S05]  /*4d60*/  LDSM.16.M88.4 R84, [R227+0x18800] ;  /* 0x01880000e354783b */ /* 0x000eaa0000000200 */
[----:B------:R-:W-:Y:S05]  /*4d70*/  LDSM.16.M88.4 R88, [R226+0x8000] ;  /* 0x00800000e258783b */ /* 0x000fea0000000200 */
[----:B------:R-:W3:Y:S05]  /*4d80*/  LDSM.16.M88.4 R92, [R225+0x18000] ;  /* 0x01800000e15c783b */ /* 0x000eea0000000200 */
[----:B------:R-:W3:Y:S05]  /*4d90*/  LDSM.16.M88.4 R96, [R225+0x18800] ;  /* 0x01880000e160783b */ /* 0x000eea0000000200 */
[----:B------:R-:W-:Y:S05]  /*4da0*/  LDSM.16.M88.4 R100, [R224+0x8000] ;  /* 0x00800000e064783b */ /* 0x000fea0000000200 */
[----:B------:R-:W3:Y:S05]  /*4db0*/  LDSM.16.M88.4 R104, [R222+0x18000] ;  /* 0x01800000de68783b */ /* 0x000eea0000000200 */
[----:B------:R-:W-:Y:S01]  /*4dc0*/  LDSM.16.M88.4 R108, [R221+0x18000] ;  /* 0x01800000dd6c783b */ /* 0x000fe20000000200 */
[C---:B-1----:R-:W-:Y:S04]  /*4dd0*/  HMMA.16816.F32.BF16 R4, R16.reuse, R8, RZ ;  /* 0x000000081004723c */ /* 0x042fe800000418ff */
[----:B------:R-:W-:Y:S04]  /*4de0*/  LDSM.16.M88.4 R112, [R227+0x1a000] ;  /* 0x01a00000e370783b */ /* 0x000fe80000000200 */
[C---:B------:R-:W-:Y:S08]  /*4df0*/  HMMA.16816.F32.BF16 R8, R16.reuse, R10, RZ ;  /* 0x0000000a1008723c */ /* 0x040ff000000418ff */
[C---:B--2---:R-:W-:Y:S08]  /*4e00*/  HMMA.16816.F32.BF16 R12, R16.reuse, R84, RZ ;  /* 0x00000054100c723c */ /* 0x044ff000000418ff */
[----:B------:R-:W-:Y:S01]  /*4e10*/  HMMA.16816.F32.BF16 R16, R16, R86, RZ ;  /* 0x000000561010723c */ /* 0x000fe200000418ff */
[----:B------:R-:W1:Y:S07]  /*4e20*/  LDSM.16.M88.4 R84, [R222+0x18800] ;  /* 0x01880000de54783b */ /* 0x000e6e0000000200 */
[C---:B---3--:R-:W-:Y:S08]  /*4e30*/  HMMA.16816.F32.BF16 R4, R88.reuse, R92, R4 ;  /* 0x0000005c5804723c */ /* 0x048ff00000041804 */
[C---:B------:R-:W-:Y:S01]  /*4e40*/  HMMA.16816.F32.BF16 R8, R88.reuse, R94, R8 ;  /* 0x0000005e5808723c */ /* 0x040fe20000041808 */
[----:B------:R-:W2:Y:S07]  /*4e50*/  LDSM.16.M88.4 R92, [R223+0x8000] ;  /* 0x00800000df5c783b */ /* 0x000eae0000000200 */
[C---:B------:R-:W-:Y:S08]  /*4e60*/  HMMA.16816.F32.BF16 R12, R88.reuse, R96, R12 ;  /* 0x00000060580c723c */ /* 0x040ff0000004180c */
[----:B------:R-:W-:Y:S01]  /*4e70*/  HMMA.16816.F32.BF16 R16, R88, R98, R16 ;  /* 0x000000625810723c */ /* 0x000fe20000041810 */
[----:B------:R-:W3:Y:S05]  /*4e80*/  LDSM.16.M88.4 R88, [R221+0x18800] ;  /* 0x01880000dd58783b */ /* 0x000eea0000000200 */
[----:B------:R-:W3:Y:S02]  /*4e90*/  LDSM.16.M88.4 R96, [R228+0xa000] ;  /* 0x00a00000e460783b */ /* 0x000ee40000000200 */
[C---:B------:R-:W-:Y:S08]  /*4ea0*/  HMMA.16816.F32.BF16 R4, R100.reuse, R104, R4 ;  /* 0x000000686404723c */ /* 0x040ff00000041804 */
[C---:B------:R-:W-:Y:S01]  /*4eb0*/  HMMA.16816.F32.BF16 R8, R100.reuse, R106, R8 ;  /* 0x0000006a6408723c */ /* 0x040fe20000041808 */
[----:B------:R-:W-:Y:S07]  /*4ec0*/  LDSM.16.M88.4 R104, [R225+0x1a000] ;  /* 0x01a00000e168783b */ /* 0x000fee0000000200 */
[C---:B-1----:R-:W-:Y:S08]  /*4ed0*/  HMMA.16816.F32.BF16 R12, R100.reuse, R84, R12 ;  /* 0x00000054640c723c */ /* 0x042ff0000004180c */
[----:B------:R-:W-:Y:S01]  /*4ee0*/  HMMA.16816.F32.BF16 R16, R100, R86, R16 ;  /* 0x000000566410723c */ /* 0x000fe20000041810 */
[----:B------:R-:W1:Y:S05]  /*4ef0*/  LDSM.16.M88.4 R84, [R227+0x1a800] ;  /* 0x01a80000e354783b */ /* 0x000e6a0000000200 */
[----:B------:R-:W1:Y:S02]  /*4f00*/  LDSM.16.M88.4 R100, [R226+0xa000] ;  /* 0x00a00000e264783b */ /* 0x000e640000000200 */
[C---:B--2---:R-:W-:Y:S08]  /*4f10*/  HMMA.16816.F32.BF16 R4, R92.reuse, R108, R4 ;  /* 0x0000006c5c04723c */ /* 0x044ff00000041804 */
[C---:B------:R-:W-:Y:S01]  /*4f20*/  HMMA.16816.F32.BF16 R8, R92.reuse, R110, R8 ;  /* 0x0000006e5c08723c */ /* 0x040fe20000041808 */
[----:B------:R-:W-:Y:S07]  /*4f30*/  LDSM.16.M88.4 R108, [R222+0x1a000] ;  /* 0x01a00000de6c783b */ /* 0x000fee0000000200 */
[C---:B---3--:R-:W-:Y:S08]  /*4f40*/  HMMA.16816.F32.BF16 R12, R92.reuse, R88, R12 ;  /* 0x000000585c0c723c */ /* 0x048ff0000004180c */
[----:B------:R-:W-:Y:S01]  /*4f50*/  HMMA.16816.F32.BF16 R16, R92, R90, R16 ;  /* 0x0000005a5c10723c */ /* 0x000fe20000041810 */
[----:B------:R-:W2:Y:S05]  /*4f60*/  LDSM.16.M88.4 R88, [R225+0x1a800] ;  /* 0x01a80000e158783b */ /* 0x000eaa0000000200 */
        /* <DEDUP_REMOVED lines=8> */
[C---:B------:R-:W-:Y:S08]  /*4ff0*/  HMMA.16816.F32.BF16 R4, R100.reuse, R104, R4 ;  /* 0x000000686404723c */ /* 0x040ff00000041804 */
[C---:B------:R-:W-:Y:S01]  /*5000*/  HMMA.16816.F32.BF16 R8, R100.reuse, R106, R8 ;  /* 0x0000006a6408723c */ /* 0x040fe20000041808 */
[----:B------:R-:W-:Y:S07]  /*5010*/  LDSM.16.M88.4 R104, [R227+0x1c000] ;  /* 0x01c00000e368783b */ /* 0x000fee0000000200 */
[C---:B--2---:R-:W-:Y:S08]  /*5020*/  HMMA.16816.F32.BF16 R12, R100.reuse, R88, R12 ;  /* 0x00000058640c723c */ /* 0x044ff0000004180c */
[----:B------:R-:W-:Y:S01]  /*5030*/  HMMA.16816.F32.BF16 R16, R100, R90, R16 ;  /* 0x0000005a6410723c */ /* 0x000fe20000041810 */
[----:B------:R-:W2:Y:S05]  /*5040*/  LDSM.16.M88.4 R88, [R221+0x1a800] ;  /* 0x01a80000dd58783b */ /* 0x000eaa0000000200 */
[----:B------:R-:W4:Y:S02]  /*5050*/  LDSM.16.M88.4 R100, [R228+0xc000] ;  /* 0x00c00000e464783b */ /* 0x000f240000000200 */
[C---:B---3--:R-:W-:Y:S08]  /*5060*/  HMMA.16816.F32.BF16 R4, R92.reuse, R108, R4 ;  /* 0x0000006c5c04723c */ /* 0x048ff00000041804 */
        /* <DEDUP_REMOVED lines=12> */
[----:B------:R-:W2:Y:S02]  /*5130*/  LDSM.16.M88.4 R96, [R224+0xc000] ;  /* 0x00c00000e060783b */ /* 0x000ea40000000200 */
[C---:B----4-:R-:W-:Y:S08]  /*5140*/  HMMA.16816.F32.BF16 R4, R100.reuse, R104, R4 ;  /* 0x000000686404723c */ /* 0x050ff00000041804 */
[C---:B------:R-:W-:Y:S01]  /*5150*/  HMMA.16816.F32.BF16 R8, R100.reuse, R106, R8 ;  /* 0x0000006a6408723c */ /* 0x040fe20000041808 */
[----:B------:R-:W-:Y:S07]  /*5160*/  LDSM.16.M88.4 R104, [R221+0x1c000] ;  /* 0x01c00000dd68783b */ /* 0x000fee0000000200 */
[C---:B-1----:R-:W-:Y:S08]  /*5170*/  HMMA.16816.F32.BF16 R12, R100.reuse, R84, R12 ;  /* 0x00000054640c723c */ /* 0x042ff0000004180c */
[----:B------:R-:W-:Y:S01]  /*5180*/  HMMA.16816.F32.BF16 R16, R100, R86, R16 ;  /* 0x000000566410723c */ /* 0x000fe20000041810 */
[----:B------:R-:W1:Y:S05]  /*5190*/  LDSM.16.M88.4 R84, [R222+0x1c800] ;  /* 0x01c80000de54783b */ /* 0x000e6a0000000200 */
[----:B------:R-:W4:Y:S02]  /*51a0*/  LDSM.16.M88.4 R100, [R223+0xc000] ;  /* 0x00c00000df64783b */ /* 0x000f240000000200 */
[C---:B---3--:R-:W-:Y:S08]  /*51b0*/  HMMA.16816.F32.BF16 R4, R92.reuse, R108, R4 ;  /* 0x0000006c5c04723c */ /* 0x048ff00000041804 */
[C---:B------:R-:W-:Y:S01]  /*51c0*/  HMMA.16816.F32.BF16 R8, R92.reuse, R110, R8 ;  /* 0x0000006e5c08723c */ /* 0x040fe20000041808 */
[----:B------:R-:W-:Y:S07]  /*51d0*/  LDSM.16.M88.4 R108, [R227+0x1e000] ;  /* 0x01e00000e36c783b */ /* 0x000fee0000000200 */
[C---:B--2---:R-:W-:Y:S08]  /*51e0*/  HMMA.16816.F32.BF16 R12, R92.reuse, R88, R12 ;  /* 0x000000585c0c723c */ /* 0x044ff0000004180c */
        /* <DEDUP_REMOVED lines=10> */
[C---:B----4-:R-:W-:Y:S08]  /*5290*/  HMMA.16816.F32.BF16 R4, R100.reuse, R104, R4 ;  /* 0x000000686404723c */ /* 0x050ff00000041804 */
        /* <DEDUP_REMOVED lines=13> */
[C---:B------:R-:W-:Y:S05]  /*5370*/  HMMA.16816.F32.BF16 R4, R96.reuse, R112, R4 ;  /* 0x000000706004723c */ /* 0x040fea0000041804 */
[----:B------:R-:W-:Y:S03]  /*5380*/  LEA R112, R219, UR5, 0x1 ;  /* 0x00000005db707c11 */ /* 0x000fe6000f8e08ff */
[C---:B------:R-:W-:Y:S03]  /*5390*/  HMMA.16816.F32.BF16 R8, R96.reuse, R114, R8 ;  /* 0x000000726008723c */ /* 0x040fe60000041808 */
[----:B------:R-:W-:Y:S05]  /*53a0*/  IMAD.IADD R112, R216, 0x1, R112 ;  /* 0x00000001d8707824 */ /* 0x000fea00078e0270 */
[C---:B--2---:R-:W-:Y:S08]  /*53b0*/  HMMA.16816.F32.BF16 R12, R96.reuse, R88, R12 ;  /* 0x00000058600c723c */ /* 0x044ff0000004180c */
[----:B------:R-:W-:Y:S01]  /*53c0*/  HMMA.16816.F32.BF16 R16, R96, R90, R16 ;  /* 0x0000005a6010723c */ /* 0x000fe20000041810 */
[----:B------:R-:W2:Y:S07]  /*53d0*/  LDSM.16.M88.4 R88, [R221+0x1e800] ;  /* 0x01e80000dd58783b */ /* 0x000eae0000000200 */
[C---:B----4-:R-:W-:Y:S08]  /*53e0*/  HMMA.16816.F32.BF16 R4, R100.reuse, R104, R4 ;  /* 0x000000686404723c */ /* 0x050ff00000041804 */
[C---:B------:R-:W-:Y:S08]  /*53f0*/  HMMA.16816.F32.BF16 R8, R100.reuse, R106, R8 ;  /* 0x0000006a6408723c */ /* 0x040ff00000041808 */
[C---:B-1----:R-:W-:Y:S08]  /*5400*/  HMMA.16816.F32.BF16 R12, R100.reuse, R84, R12 ;  /* 0x00000054640c723c */ /* 0x042ff0000004180c */
[----:B------:R-:W-:Y:S08]  /*5410*/  HMMA.16816.F32.BF16 R16, R100, R86, R16 ;  /* 0x000000566410723c */ /* 0x000ff00000041810 */
[C---:B---3--:R-:W-:Y:S08]  /*5420*/  HMMA.16816.F32.BF16 R4, R92.reuse, R108, R4 ;  /* 0x0000006c5c04723c */ /* 0x048ff00000041804 */
[C---:B------:R-:W-:Y:S08]  /*5430*/  HMMA.16816.F32.BF16 R8, R92.reuse, R110, R8 ;  /* 0x0000006e5c08723c */ /* 0x040ff00000041808 */
[C---:B--2---:R-:W-:Y:S03]  /*5440*/  HMMA.16816.F32.BF16 R12, R92.reuse, R88, R12 ;  /* 0x000000585c0c723c */ /* 0x044fe6000004180c */
[C---:B------:R-:W-:Y:S01]  /*5450*/  FADD.FTZ R4, -R116.reuse, R4 ;  /* 0x0000000474047221 */ /* 0x040fe20000010100 */
[----:B------:R-:W-:Y:S01]  /*5460*/  FADD.FTZ R5, -R116, R5 ;  /* 0x0000000574057221 */ /* 0x000fe20000010100 */
[C---:B------:R-:W-:Y:S01]  /*5470*/  FADD.FTZ R6, -R117.reuse, R6 ;  /* 0x0000000675067221 */ /* 0x040fe20000010100 */
[----:B------:R-:W-:Y:S01]  /*5480*/  FADD.FTZ R7, -R117, R7 ;  /* 0x0000000775077221 */ /* 0x000fe20000010100 */
[----:B------:R-:W-:Y:S01]  /*5490*/  FMUL.FTZ R4, R118, R4 ;  /* 0x0000000476047220 */ /* 0x000fe20000410000 */
[----:B------:R-:W-:Y:S03]  /*54a0*/  HMMA.16816.F32.BF16 R16, R92, R90, R16 ;  /* 0x0000005a5c10723c */ /* 0x000fe60000041810 */
[----:B------:R-:W-:Y:S01]  /*54b0*/  FMUL.FTZ R5, R120, R5 ;  /* 0x0000000578057220 */ /* 0x000fe20000410000 */
[C---:B------:R-:W-:Y:S01]  /*54c0*/  FADD.FTZ R8, -R116.reuse, R8 ;  /* 0x0000000874087221 */ /* 0x040fe20000010100 */
[C---:B------:R-:W-:Y:S01]  /*54d0*/  FADD.FTZ R9, -R116.reuse, R9 ;  /* 0x0000000974097221 */ /* 0x040fe20000010100 */
[----:B------:R-:W-:Y:S01]  /*54e0*/  FMUL.FTZ R6, R119, R6 ;  /* 0x0000000677067220 */ /* 0x000fe20000410000 */
[----:B------:R-:W-:Y:S01]  /*54f0*/  FMUL.FTZ R7, R121, R7 ;  /* 0x0000000779077220 */ /* 0x000fe20000410000 */
[C---:B------:R-:W-:Y:S01]  /*5500*/  FADD.FTZ R10, -R117.reuse, R10 ;  /* 0x0000000a750a7221 */ /* 0x040fe20000010100 */
[----:B------:R-:W-:Y:S01]  /*5510*/  FADD.FTZ R11, -R117, R11 ;  /* 0x0000000b750b7221 */ /* 0x000fe20000010100 */
[----:B------:R-:W-:Y:S01]  /*5520*/  FMUL.FTZ R9, R123, R9 ;  /* 0x000000097b097220 */ /* 0x000fe20000410000 */
[C---:B------:R-:W-:Y:S01]  /*5530*/  FADD.FTZ R12, -R116.reuse, R12 ;  /* 0x0000000c740c7221 */ /* 0x040fe20000010100 */
[----:B------:R-:W-:Y:S01]  /*5540*/  FADD.FTZ R13, -R116, R13 ;  /* 0x0000000d740d7221 */ /* 0x000fe20000010100 */
[----:B------:R-:W-:Y:S01]  /*5550*/  FMUL.FTZ R11, R125, R11 ;  /* 0x0000000b7d0b7220 */ /* 0x000fe20000410000 */
[C---:B------:R-:W-:Y:S01]  /*5560*/  FADD.FTZ R14, -R117.reuse, R14 ;  /* 0x0000000e750e7221 */ /* 0x040fe20000010100 */
[----:B------:R-:W-:Y:S01]  /*5570*/  FADD.FTZ R15, -R117, R15 ;  /* 0x0000000f750f7221 */ /* 0x000fe20000010100 */
[----:B------:R-:W-:Y:S01]  /*5580*/  FMUL.FTZ R8, R122, R8 ;  /* 0x000000087a087220 */ /* 0x000fe20000410000 */
[----:B------:R-:W-:Y:S01]  /*5590*/  FMUL.FTZ R10, R124, R10 ;  /* 0x0000000a7c0a7220 */ /* 0x000fe20000410000 */
[----:B------:R-:W-:Y:S01]  /*55a0*/  F2FP.BF16.F32.PACK_AB R4, R5, R4 ;  /* 0x000000040504723e */ /* 0x000fe200000010ff */
[C---:B------:R-:W-:Y:S01]  /*55b0*/  FADD.FTZ R16, -R116.reuse, R16 ;  /* 0x0000001074107221 */ /* 0x040fe20000010100 */
[----:B------:R-:W-:Y:S01]  /*55c0*/  F2FP.BF16.F32.PACK_AB R6, R7, R6 ;  /* 0x000000060706723e */ /* 0x000fe200000010ff */
[----:B------:R-:W-:Y:S01]  /*55d0*/  FADD.FTZ R17, -R116, R17 ;  /* 0x0000001174117221 */ /* 0x000fe20000010100 */
[----:B------:R-:W-:Y:S01]  /*55e0*/  FMUL.FTZ R13, R127, R13 ;  /* 0x0000000d7f0d7220 */ /* 0x000fe20000410000 */
[C---:B------:R-:W-:Y:S01]  /*55f0*/  FADD.FTZ R18, -R117.reuse, R18 ;  /* 0x0000001275127221 */ /* 0x040fe20000010100 */
[----:B------:R-:W-:Y:S01]  /*5600*/  FADD.FTZ R19, -R117, R19 ;  /* 0x0000001375137221 */ /* 0x000fe20000010100 */
[----:B------:R-:W-:Y:S01]  /*5610*/  FMUL.FTZ R15, R129, R15 ;  /* 0x0000000f810f7220 */ /* 0x000fe20000410000 */
[----:B------:R-:W-:Y:S01]  /*5620*/  FMUL.FTZ R12, R126, R12 ;  /* 0x0000000c7e0c7220 */ /* 0x000fe20000410000 */
[----:B------:R-:W-:Y:S01]  /*5630*/  FMUL.FTZ R14, R128, R14 ;  /* 0x0000000e800e7220 */ /* 0x000fe20000410000 */
[----:B------:R-:W-:Y:S01]  /*5640*/  F2FP.BF16.F32.PACK_AB R8, R9, R8 ;  /* 0x000000080908723e */ /* 0x000fe200000010ff */
[----:B------:R-:W-:Y:S01]  /*5650*/  STS [R198+0x20000], R4 ;  /* 0x02000004c6007388 */ /* 0x000fe20000000800 */
[----:B------:R-:W-:Y:S01]  /*5660*/  F2FP.BF16.F32.PACK_AB R10, R11, R10 ;  /* 0x0000000a0b0a723e */ /* 0x000fe200000010ff */
[----:B------:R-:W-:Y:S01]  /*5670*/  FMUL.FTZ R17, R197, R17 ;  /* 0x00000011c5117220 */ /* 0x000fe20000410000 */
[----:B------:R-:W-:Y:S02]  /*5680*/  FMUL.FTZ R19, R200, R19 ;  /* 0x00000013c8137220 */ /* 0x000fe40000410000 */
[----:B------:R-:W-:Y:S01]  /*5690*/  STS [R198+0x20400], R6 ;  /* 0x02040006c6007388 */ /* 0x000fe20000000800 */
[----:B------:R-:W-:Y:S01]  /*56a0*/  FMUL.FTZ R16, R131, R16 ;  /* 0x0000001083107220 */ /* 0x000fe20000410000 */
[----:B------:R-:W-:Y:S01]  /*56b0*/  FMUL.FTZ R18, R201, R18 ;  /* 0x00000012c9127220 */ /* 0x000fe20000410000 */
[----:B------:R-:W-:Y:S02]  /*56c0*/  F2FP.BF16.F32.PACK_AB R12, R13, R12 ;  /* 0x0000000c0d0c723e */ /* 0x000fe400000010ff */
[----:B------:R-:W-:Y:S01]  /*56d0*/  STS [R199+-0x2000], R8 ;  /* 0xffe00008c7007388 */ /* 0x000fe20000000800 */
[----:B------:R-:W-:Y:S02]  /*56e0*/  F2FP.BF16.F32.PACK_AB R14, R15, R14 ;  /* 0x0000000e0f0e723e */ /* 0x000fe400000010ff */
[----:B------:R-:W-:Y:S02]  /*56f0*/  F2FP.BF16.F32.PACK_AB R16, R17, R16 ;  /* 0x000000101110723e */ /* 0x000fe400000010ff */
[----:B------:R-:W-:Y:S01]  /*5700*/  STS [R199+-0x1c00], R10 ;  /* 0xffe4000ac7007388 */ /* 0x000fe20000000800 */
[----:B------:R-:W-:Y:S04]  /*5710*/  F2FP.BF16.F32.PACK_AB R18, R19, R18 ;  /* 0x000000121312723e */ /* 0x000fe800000010ff */
[----:B------:R-:W-:Y:S05]  /*5720*/  STS [R196+-0x2000], R12 ;  /* 0xffe0000cc4007388 */ /* 0x000fea0000000800 */
        /* <DEDUP_REMOVED lines=8> */
[----:B------:R-:W4:Y:S05]  /*57b0*/  LDSM.16.MT88.4 R84, [R229+0xc000] ;  /* 0x00c00000e554783b */ /* 0x000f2a0000004200 */
[----:B------:R-:W4:Y:S05]  /*57c0*/  LDSM.16.MT88.4 R88, [R229+0xe000] ;  /* 0x00e00000e558783b */ /* 0x000f2a0000004200 */
[----:B------:R-:W-:Y:S05]  /*57d0*/  LDSM.16.MT88.4 R92, [R230+0x22800] ;  /* 0x02280000e65c783b */ /* 0x000fea0000004200 */
[----:B------:R-:W4:Y:S05]  /*57e0*/  LDSM.16.MT88.4 R96, [R229+0x8800] ;  /* 0x00880000e560783b */ /* 0x000f2a0000004200 */
[----:B------:R-:W4:Y:S01]  /*57f0*/  LDSM.16.MT88.4 R100, [R112+0x800] ;  /* 0x000800007064783b */ /* 0x000f220000004200 */
[-C--:B-1----:R-:W-:Y:S04]  /*5800*/  HMMA.16816.F32.BF16 R20, R4, R8.reuse, R20 ;  /* 0x000000080414723c */ /* 0x082fe80000041814 */
[----:B------:R-:W1:Y:S05]  /*5810*/  LDSM.16.MT88.4 R104, [R229+0xa800] ;  /* 0x00a80000e568783b */ /* 0x000e6a0000004200 */
[----:B------:R-:W1:Y:S01]  /*5820*/  LDSM.16.MT88.4 R108, [R229+0xc800] ;  /* 0x00c80000e56c783b */ /* 0x000e620000004200 */
[C---:B--2---:R-:W-:Y:S04]  /*5830*/  HMMA.16816.F32.BF16 R24, R12.reuse, R8, R24 ;  /* 0x000000080c18723c */ /* 0x044fe80000041818 */
[----:B------:R-:W-:Y:S04]  /*5840*/  LDSM.16.MT88.4 R116, [R229+0xd800] ;  /* 0x00d80000e574783b */ /* 0x000fe80000004200 */
[-C--:B------:R-:W-:Y:S08]  /*5850*/  HMMA.16816.F32.BF16 R28, R12, R10.reuse, R28 ;  /* 0x0000000a0c1c723c */ /* 0x080ff0000004181c */
[C---:B------:R-:W-:Y:S01]  /*5860*/  HMMA.16816.F32.BF16 R32, R4.reuse, R10, R32 ;  /* 0x0000000a0420723c */ /* 0x040fe20000041820 */
[----:B------:R-:W2:Y:S07]  /*5870*/  LDSM.16.MT88.4 R8, [R229+0xe800] ;  /* 0x00e80000e508783b */ /* 0x000eae0000004200 */
[-C--:B---3--:R-:W-:Y:S08]  /*5880*/  HMMA.16816.F32.BF16 R36, R4, R16.reuse, R36 ;  /* 0x000000100424723c */ /* 0x088ff00000041824 */
[C---:B------:R-:W-:Y:S08]  /*5890*/  HMMA.16816.F32.BF16 R40, R12.reuse, R16, R40 ;  /* 0x000000100c28723c */ /* 0x040ff00000041828 */
[-C--:B------:R-:W-:Y:S08]  /*58a0*/  HMMA.16816.F32.BF16 R44, R12, R18.reuse, R44 ;  /* 0x000000120c2c723c */ /* 0x080ff0000004182c */
[C---:B------:R-:W-:Y:S01]  /*58b0*/  HMMA.16816.F32.BF16 R48, R4.reuse, R18, R48 ;  /* 0x000000120430723c */ /* 0x040fe20000041830 */
[----:B------:R-:W-:Y:S05]  /*58c0*/  LDSM.16.MT88.4 R16, [R112+0x1000] ;  /* 0x001000007010783b */ /* 0x000fea0000004200 */
[----:B------:R-:W-:Y:S02]  /*58d0*/  LDSM.16.MT88.4 R112, [R112+0x1800] ;  /* 0x001800007070783b */ /* 0x000fe40000004200 */
[-C--:B----4-:R-:W-:Y:S08]  /*58e0*/  HMMA.16816.F32.BF16 R52, R4, R84.reuse, R52 ;  /* 0x000000540434723c */ /* 0x090ff00000041834 */
[C---:B------:R-:W-:Y:S08]  /*58f0*/  HMMA.16816.F32.BF16 R56, R12.reuse, R84, R56 ;  /* 0x000000540c38723c */ /* 0x040ff00000041838 */
[-C--:B------:R-:W-:Y:S08]  /*5900*/  HMMA.16816.F32.BF16 R60, R12, R86.reuse, R60 ;  /* 0x000000560c3c723c */ /* 0x080ff0000004183c */
[C---:B------:R-:W-:Y:S01]  /*5910*/  HMMA.16816.F32.BF16 R64, R4.reuse, R86, R64 ;  /* 0x000000560440723c */ /* 0x040fe20000041840 */
[----:B------:R-:W-:Y:S07]  /*5920*/  LDSM.16.MT88.4 R84, [R229+0xb000] ;  /* 0x00b00000e554783b */ /* 0x000fee0000004200 */
[-C--:B------:R-:W-:Y:S08]  /*5930*/  HMMA.16816.F32.BF16 R68, R4, R88.reuse, R68 ;  /* 0x000000580444723c */ /* 0x080ff00000041844 */
[C---:B------:R-:W-:Y:S08]  /*5940*/  HMMA.16816.F32.BF16 R72, R12.reuse, R88, R72 ;  /* 0x000000580c48723c */ /* 0x040ff00000041848 */
[-C--:B------:R-:W-:Y:S01]  /*5950*/  HMMA.16816.F32.BF16 R76, R12, R90.reuse, R76 ;  /* 0x0000005a0c4c723c */ /* 0x080fe2000004184c */
[----:B------:R-:W-:Y:S07]  /*5960*/  LDSM.16.MT88.4 R12, [R229+0x9000] ;  /* 0x00900000e50c783b */ /* 0x000fee0000004200 */
[----:B------:R-:W-:Y:S01]  /*5970*/  HMMA.16816.F32.BF16 R80, R4, R90, R80 ;  /* 0x0000005a0450723c */ /* 0x000fe20000041850 */
[----:B------:R-:W3:Y:S05]  /*5980*/  LDSM.16.MT88.4 R4, [R230+0x23000] ;  /* 0x02300000e604783b */ /* 0x000eea0000004200 */
[----:B------:R-:W4:Y:S02]  /*5990*/  LDSM.16.MT88.4 R88, [R229+0xd000] ;  /* 0x00d00000e558783b */ /* 0x000f240000004200 */
[-C--:B------:R-:W-:Y:S08]  /*59a0*/  HMMA.16816.F32.BF16 R20, R92, R96.reuse, R20 ;  /* 0x000000605c14723c */ /* 0x080ff00000041814 */
[C---:B------:R-:W-:Y:S08]  /*59b0*/  HMMA.16816.F32.BF16 R24, R100.reuse, R96, R24 ;  /* 0x000000606418723c */ /* 0x040ff00000041818 */
[-C--:B------:R-:W-:Y:S08]  /*59c0*/  HMMA.16816.F32.BF16 R28, R100, R98.reuse, R28 ;  /* 0x00000062641c723c */ /* 0x080ff0000004181c */
[C---:B------:R-:W-:Y:S01]  /*59d0*/  HMMA.16816.F32.BF16 R32, R92.reuse, R98, R32 ;  /* 0x000000625c20723c */ /* 0x040fe20000041820 */
[----:B------:R-:W4:Y:S07]  /*59e0*/  LDSM.16.MT88.4 R96, [R229+0xf000] ;  /* 0x00f00000e560783b */ /* 0x000f2e0000004200 */
[-C--:B-1----:R-:W-:Y:S08]  /*59f0*/  HMMA.16816.F32.BF16 R36, R92, R104.reuse, R36 ;  /* 0x000000685c24723c */ /* 0x082ff00000041824 */
[C---:B------:R-:W-:Y:S08]  /*5a00*/  HMMA.16816.F32.BF16 R40, R100.reuse, R104, R40 ;  /* 0x000000686428723c */ /* 0x040ff00000041828 */
[-C--:B------:R-:W-:Y:S08]  /*5a10*/  HMMA.16816.F32.BF16 R44, R100, R106.reuse, R44 ;  /* 0x0000006a642c723c */ /* 0x080ff0000004182c */
[C---:B------:R-:W-:Y:S01]  /*5a20*/  HMMA.16816.F32.BF16 R48, R92.reuse, R106, R48 ;  /* 0x0000006a5c30723c */ /* 0x040fe20000041830 */
[----:B------:R-:W-:Y:S07]  /*5a30*/  LDSM.16.MT88.4 R104, [R230+0x23800] ;  /* 0x02380000e668783b */ /* 0x000fee0000004200 */
[-C--:B------:R-:W-:Y:S08]  /*5a40*/  HMMA.16816.F32.BF16 R52, R92, R108.reuse, R52 ;  /* 0x0000006c5c34723c */ /* 0x080ff00000041834 */
[C---:B------:R-:W-:Y:S08]  /*5a50*/  HMMA.16816.F32.BF16 R56, R100.reuse, R108, R56 ;  /* 0x0000006c6438723c */ /* 0x040ff00000041838 */
[-C--:B------:R-:W-:Y:S08]  /*5a60*/  HMMA.16816.F32.BF16 R60, R100, R110.reuse, R60 ;  /* 0x0000006e643c723c */ /* 0x080ff0000004183c */
[C---:B------:R-:W-:Y:S01]  /*5a70*/  HMMA.16816.F32.BF16 R64, R92.reuse, R110, R64 ;  /* 0x0000006e5c40723c */ /* 0x040fe20000041840 */
[----:B------:R-:W1:Y:S07]  /*5a80*/  LDSM.16.MT88.4 R108, [R229+0x9800] ;  /* 0x00980000e56c783b */ /* 0x000e6e0000004200 */
[-C--:B--2---:R-:W-:Y:S08]  /*5a90*/  HMMA.16816.F32.BF16 R68, R92, R8.reuse, R68 ;  /* 0x000000085c44723c */ /* 0x084ff00000041844 */
[C---:B------:R-:W-:Y:S08]  /*5aa0*/  HMMA.16816.F32.BF16 R72, R100.reuse, R8, R72 ;  /* 0x000000086448723c */ /* 0x040ff00000041848 */
[-C--:B------:R-:W-:Y:S01]  /*5ab0*/  HMMA.16816.F32.BF16 R76, R100, R10.reuse, R76 ;  /* 0x0000000a644c723c */ /* 0x080fe2000004184c */
[----:B------:R-:W2:Y:S07]  /*5ac0*/  LDSM.16.MT88.4 R100, [R229+0xb800] ;  /* 0x00b80000e564783b */ /* 0x000eae0000004200 */
[----:B------:R-:W-:Y:S01]  /*5ad0*/  HMMA.16816.F32.BF16 R80, R92, R10, R80 ;  /* 0x0000000a5c50723c */ /* 0x000fe20000041850 */
[----:B------:R-:W2:Y:S01]  /*5ae0*/  LDSM.16.MT88.4 R8, [R229+0xf800] ;  /* 0x00f80000e508783b */ /* 0x000ea20000004200 */
[----:B------:R-:W-:Y:S06]  /*5af0*/  BAR.SYNC.DEFER_BLOCKING 0x0 ;  /* 0x0000000000007b1d */ /* 0x000fec0000010000 */
[-C--:B---3--:R-:W-:Y:S08]  /*5b00*/  HMMA.16816.F32.BF16 R20, R4, R12.reuse, R20 ;  /* 0x0000000c0414723c */ /* 0x088ff00000041814 */
[C---:B------:R-:W-:Y:S08]  /*5b10*/  HMMA.16816.F32.BF16 R24, R16.reuse, R12, R24 ;  /* 0x0000000c1018723c */ /* 0x040ff00000041818 */
[-C--:B------:R-:W-:Y:S08]  /*5b20*/  HMMA.16816.F32.BF16 R28, R16, R14.reuse, R28 ;  /* 0x0000000e101c723c */ /* 0x080ff0000004181c */
[C---:B------:R-:W-:Y:S08]  /*5b30*/  HMMA.16816.F32.BF16 R32, R4.reuse, R14, R32 ;  /* 0x0000000e0420723c */ /* 0x040ff00000041820 */
[-C--:B------:R-:W-:Y:S08]  /*5b40*/  HMMA.16816.F32.BF16 R36, R4, R84.reuse, R36 ;  /* 0x000000540424723c */ /* 0x080ff00000041824 */
[C---:B------:R-:W-:Y:S08]  /*5b50*/  HMMA.16816.F32.BF16 R40, R16.reuse, R84, R40 ;  /* 0x000000541028723c */ /* 0x040ff00000041828 */
[-C--:B------:R-:W-:Y:S08]  /*5b60*/  HMMA.16816.F32.BF16 R44, R16, R86.reuse, R44 ;  /* 0x00000056102c723c */ /* 0x080ff0000004182c */
[C---:B------:R-:W-:Y:S08]  /*5b70*/  HMMA.16816.F32.BF16 R48, R4.reuse, R86, R48 ;  /* 0x000000560430723c */ /* 0x040ff00000041830 */
[-C--:B----4-:R-:W-:Y:S08]  /*5b80*/  HMMA.16816.F32.BF16 R52, R4, R88.reuse, R52 ;  /* 0x000000580434723c */ /* 0x090ff00000041834 */
[C---:B------:R-:W-:Y:S08]  /*5b90*/  HMMA.16816.F32.BF16 R56, R16.reuse, R88, R56 ;  /* 0x000000581038723c */ /* 0x040ff00000041838 */
[-C--:B------:R-:W-:Y:S08]  /*5ba0*/  HMMA.16816.F32.BF16 R60, R16, R90.reuse, R60 ;  /* 0x0000005a103c723c */ /* 0x080ff0000004183c */
[C---:B------:R-:W-:Y:S08]  /*5bb0*/  HMMA.16816.F32.BF16 R64, R4.reuse, R90, R64 ;  /* 0x0000005a0440723c */ /* 0x040ff00000041840 */
        /* <DEDUP_REMOVED lines=8> */
[-C--:B--2---:R-:W-:Y:S08]  /*5c40*/  HMMA.16816.F32.BF16 R36, R104, R100.reuse, R36 ;  /* 0x000000646824723c */ /* 0x084ff00000041824 */
[C---:B------:R-:W-:Y:S08]  /*5c50*/  HMMA.16816.F32.BF16 R40, R112.reuse, R100, R40 ;  /* 0x000000647028723c */ /* 0x040ff00000041828 */
[-C--:B------:R-:W-:Y:S08]  /*5c60*/  HMMA.16816.F32.BF16 R44, R112, R102.reuse, R44 ;  /* 0x00000066702c723c */ /* 0x080ff0000004182c */
        /* <DEDUP_REMOVED lines=11> */
[----:B------:R-:W-:Y:S02]  /*5d20*/  IADD3 R7, P0, PT, RZ, -UR30, RZ ;  /* 0x8000001eff077c10 */ /* 0x000fe4000ff1e0ff */
[----:B------:R-:W-:Y:S02]  /*5d30*/  LOP3.LUT R8, R232, 0x1f8, RZ, 0xc0, !PT ;  /* 0x000001f8e8087812 */ /* 0x000fe400078ec0ff */
[C---:B------:R-:W-:Y:S01]  /*5d40*/  ISETP.GE.AND P6, PT, R243.reuse, UR8, PT ;  /* 0x00000008f3007c0c */ /* 0x040fe2000bfc6270 */
        /* <DEDUP_REMOVED lines=59> */
.L_x_563:
[----:B------:R-:W-:Y:S01]  /*6100*/  LDSM.16.M88.4 R128, [R231+0x20000] ;  /* 0x02000000e780783b */ /* 0x000fe20000000200 */
[--C-:B------:R-:W-:Y:S01]  /*6110*/  IMAD.IADD R208, R2, 0x1, R231.reuse ;  /* 0x0000000102d07824 */ /* 0x100fe200078e02e7 */
[----:B------:R-:W-:Y:S02]  /*6120*/  PLOP3.LUT P5, PT, PT, PT, UP2, 0x80, 0x8 ;  /* 0x000000000008781c */ /* 0x000fe40003faf028 */
[----:B------:R-:W1:Y:S01]  /*6130*/  LDSM.16.MT88.4 R16, [R229+0x10000] ;  /* 0x01000000e510783b */ /* 0x000e620000004200 */
[----:B------:R-:W-:Y:S03]  /*6140*/  PLOP3.LUT P2, PT, PT, PT, UP2, 0x80, 0x8 ;  /* 0x000000000008781c */ /* 0x000fe60003f4f028 */
[----:B------:R2:W3:Y:S04]  /*6150*/  LDSM.16.M88.4 R124, [R231+0x21000] ;  /* 0x02100000e77c783b */ /* 0x0004e80000000200 */
[----:B------:R-:W4:Y:S04]  /*6160*/  LDSM.16.MT88.4 R96, [R229+0x12000] ;  /* 0x01200000e560783b */ /* 0x000f280000004200 */
[----:B------:R-:W4:Y:S04]  /*6170*/  LDSM.16.MT88.4 R112, [R229+0x14000] ;  /* 0x01400000e570783b */ /* 0x000f280000004200 */
[----:B------:R-:W4:Y:S04]  /*6180*/  LDSM.16.MT88.4 R196, [R229+0x16000] ;  /* 0x01600000e5c4783b */ /* 0x000f280000004200 */
[----:B------:R-:W-:Y:S04]  /*6190*/  LDSM.16.M88.4 R200, [R208+0x20000] ;  /* 0x02000000d0c8783b */ /* 0x000fe80000000200 */
[----:B------:R-:W4:Y:S01]  /*61a0*/  LDSM.16.MT88.4 R204, [R229+0x10800] ;  /* 0x01080000e5cc783b */ /* 0x000f220000004200 */
[----:B--2---:R-:W-:Y:S03]  /*61b0*/  IMAD.IADD R231, R216, 0x1, R231 ;  /* 0x00000001d8e77824 */ /* 0x004fe600078e02e7 */
[----:B------:R-:W2:Y:S04]  /*61c0*/  LDSM.16.M88.4 R208, [R208+0x21000] ;  /* 0x02100000d0d0783b */ /* 0x000ea80000000200 */
[----:B------:R-:W-:Y:S01]  /*61d0*/  LDSM.16.MT88.4 R212, [R229+0x14800] ;  /* 0x01480000e5d4783b */ /* 0x000fe20000004200 */
[-C--:B-1----:R-:W-:Y:S08]  /*61e0*/  HMMA.16816.F32.BF16 R4, R128, R16.reuse, RZ ;  /* 0x000000108004723c */ /* 0x082ff000000418ff */
        /* <DEDUP_REMOVED lines=17> */
[C---:B--2---:R-:W-:Y:S08]  /*6300*/  HMMA.16816.F32.BF16 R8, R208.reuse, R204, R8 ;  /* 0x000000ccd008723c */ /* 0x044ff00000041808 */
[-C--:B------:R-:W-:Y:S08]  /*6310*/  HMMA.16816.F32.BF16 R12, R208, R206.reuse, R12 ;  /* 0x000000ced00c723c */ /* 0x080ff0000004180c */
[C---:B------:R-:W-:Y:S01]  /*6320*/  HMMA.16816.F32.BF16 R16, R200.reuse, R206, R16 ;  /* 0x000000cec810723c */ /* 0x040fe20000041810 */
[----:B------:R-:W2:Y:S07]  /*6330*/  LDSM.16.MT88.4 R204, [R229+0x16800] ;  /* 0x01680000e5cc783b */ /* 0x000eae0000004200 */
[-C--:B-1----:R-:W-:Y:S08]  /*6340*/  HMMA.16816.F32.BF16 R84, R200, R196.reuse, R84 ;  /* 0x000000c4c854723c */ /* 0x082ff00000041854 */
[C---:B------:R-:W-:Y:S08]  /*6350*/  HMMA.16816.F32.BF16 R88, R208.reuse, R196, R88 ;  /* 0x000000c4d058723c */ /* 0x040ff00000041858 */
[-C--:B------:R-:W-:Y:S08]  /*6360*/  HMMA.16816.F32.BF16 R92, R208, R198.reuse, R92 ;  /* 0x000000c6d05c723c */ /* 0x080ff0000004185c */
[C---:B------:R-:W-:Y:S01]  /*6370*/  HMMA.16816.F32.BF16 R96, R200.reuse, R198, R96 ;  /* 0x000000c6c860723c */ /* 0x040fe20000041860 */
[----:B------:R-:W-:Y:S07]  /*6380*/  LDSM.16.M88.4 R196, [R231+0x20000] ;  /* 0x02000000e7c4783b */ /* 0x000fee0000000200 */
[-C--:B------:R-:W-:Y:S08]  /*6390*/  HMMA.16816.F32.BF16 R100, R200, R212.reuse, R100 ;  /* 0x000000d4c864723c */ /* 0x080ff00000041864 */
[C---:B------:R-:W-:Y:S08]  /*63a0*/  HMMA.16816.F32.BF16 R104, R208.reuse, R212, R104 ;  /* 0x000000d4d068723c */ /* 0x040ff00000041868 */
[-C--:B------:R-:W-:Y:S08]  /*63b0*/  HMMA.16816.F32.BF16 R108, R208, R214.reuse, R108 ;  /* 0x000000d6d06c723c */ /* 0x080ff0000004186c */
[C---:B------:R-:W-:Y:S01]  /*63c0*/  HMMA.16816.F32.BF16 R112, R200.reuse, R214, R112 ;  /* 0x000000d6c870723c */ /* 0x040fe20000041870 */
[----:B------:R1:W-:Y:S07]  /*63d0*/  LDSM.16.M88.4 R212, [R231+0x21000] ;  /* 0x02100000e7d4783b */ /* 0x0003ee0000000200 */
[-C--:B--2---:R-:W-:Y:S08]  /*63e0*/  HMMA.16816.F32.BF16 R116, R200, R204.reuse, R116 ;  /* 0x000000ccc874723c */ /* 0x084ff00000041874 */
[C---:B------:R-:W-:Y:S08]  /*63f0*/  HMMA.16816.F32.BF16 R120, R208.reuse, R204, R120 ;  /* 0x000000ccd078723c */ /* 0x040ff00000041878 */
[-C--:B------:R-:W-:Y:S01]  /*6400*/  HMMA.16816.F32.BF16 R124, R208, R206.reuse, R124 ;  /* 0x000000ced07c723c */ /* 0x080fe2000004187c */
[----:B------:R-:W2:Y:S02]  /*6410*/  LDSM.16.MT88.4 R208, [R229+0x11000] ;  /* 0x01100000e5d0783b */ /* 0x000ea40000004200 */
[----:B-1----:R-:W-:Y:S05]  /*6420*/  IMAD.IADD R231, R2, 0x1, R231 ;  /* 0x0000000102e77824 */ /* 0x002fea00078e02e7 */
[----:B------:R-:W-:Y:S01]  /*6430*/  HMMA.16816.F32.BF16 R128, R200, R206, R128 ;  /* 0x000000cec880723c */ /* 0x000fe20000041880 */
[----:B------:R-:W1:Y:S04]  /*6440*/  LDSM.16.MT88.4 R200, [R229+0x13000] ;  /* 0x01300000e5c8783b */ /* 0x000e680000004200 */
[----:B------:R-:W3:Y:S03]  /*6450*/  LDSM.16.MT88.4 R204, [R229+0x15000] ;  /* 0x01500000e5cc783b */ /* 0x000ee60000004200 */
[-C--:B--2---:R-:W-:Y:S08]  /*6460*/  HMMA.16816.F32.BF16 R4, R196, R208.reuse, R4 ;  /* 0x000000d0c404723c */ /* 0x084ff00000041804 */
[C---:B------:R-:W-:Y:S08]  /*6470*/  HMMA.16816.F32.BF16 R8, R212.reuse, R208, R8 ;  /* 0x000000d0d408723c */ /* 0x040ff00000041808 */
        /* <DEDUP_REMOVED lines=8> */
[-C--:B---3--:R-:W-:Y:S08]  /*6500*/  HMMA.16816.F32.BF16 R100, R196, R204.reuse, R100 ;  /* 0x000000ccc464723c */ /* 0x088ff00000041864 */
[C---:B------:R-:W-:Y:S08]  /*6510*/  HMMA.16816.F32.BF16 R104, R212.reuse, R204, R104 ;  /* 0x000000ccd468723c */ /* 0x040ff00000041868 */
[-C--:B------:R-:W-:Y:S08]  /*6520*/  HMMA.16816.F32.BF16 R108, R212, R206.reuse, R108 ;  /* 0x000000ced46c723c */ /* 0x080ff0000004186c */
[C---:B------:R-:W-:Y:S01]  /*6530*/  HMMA.16816.F32.BF16 R112, R196.reuse, R206, R112 ;  /* 0x000000cec470723c */ /* 0x040fe20000041870 */
[----:B------:R-:W1:Y:S07]  /*6540*/  LDSM.16.MT88.4 R204, [R229+0x11800] ;  /* 0x01180000e5cc783b */ /* 0x000e6e0000004200 */
[-C--:B--2---:R-:W-:Y:S08]  /*6550*/  HMMA.16816.F32.BF16 R116, R196, R208.reuse, R116 ;  /* 0x000000d0c474723c */ /* 0x084ff00000041874 */
[C---:B------:R-:W-:Y:S08]  /*6560*/  HMMA.16816.F32.BF16 R120, R212.reuse, R208, R120 ;  /* 0x000000d0d478723c */ /* 0x040ff00000041878 */
[-C--:B------:R-:W-:Y:S01]  /*6570*/  HMMA.16816.F32.BF16 R124, R212, R210.reuse, R124 ;  /* 0x000000d2d47c723c */ /* 0x080fe2000004187c */
[----:B------:R2:W3:Y:S07]  /*6580*/  LDSM.16.M88.4 R212, [R231+0x21000] ;  /* 0x02100000e7d4783b */ /* 0x0004ee0000000200 */
[----:B------:R-:W-:Y:S01]  /*6590*/  HMMA.16816.F32.BF16 R128, R196, R210, R128 ;  /* 0x000000d2c480723c */ /* 0x000fe20000041880 */
[----:B------:R-:W4:Y:S04]  /*65a0*/  LDSM.16.MT88.4 R196, [R229+0x13800] ;  /* 0x01380000e5c4783b */ /* 0x000f280000004200 */
[----:B------:R-:W4:Y:S03]  /*65b0*/  LDSM.16.MT88.4 R208, [R229+0x15800] ;  /* 0x01580000e5d0783b */ /* 0x000f260000004200 */
[-C--:B-1----:R-:W-:Y:S05]  /*65c0*/  HMMA.16816.F32.BF16 R4, R200, R204.reuse, R4 ;  /* 0x000000ccc804723c */ /* 0x082fea0000041804 */
[----:B--2---:R-:W-:Y:S03]  /*65d0*/  IMAD R231, R240, UR9, RZ ;  /* 0x00000009f0e77c24 */ /* 0x004fe6000f8e02ff */
[C---:B---3--:R-:W-:Y:S04]  /*65e0*/  HMMA.16816.F32.BF16 R8, R212.reuse, R204, R8 ;  /* 0x000000ccd408723c */ /* 0x048fe80000041808 */
[C---:B------:R-:W-:Y:S04]  /*65f0*/  IMAD.U32 R204, R231.reuse, -0x40, RZ ;  /* 0xffffffc0e7cc7824 */ /* 0x040fe800078e00ff */
[-C--:B------:R-:W-:Y:S03]  /*6600*/  HMMA.16816.F32.BF16 R12, R212, R206.reuse, R12 ;  /* 0x000000ced40c723c */ /* 0x080fe6000004180c */
[C---:B------:R-:W-:Y:S04]  /*6610*/  LEA R238, P0, R204.reuse, R238, 0x2 ;  /* 0x000000eeccee7211 */ /* 0x040fe800078010ff */
[----:B------:R-:W-:Y:S01]  /*6620*/  LEA.HI.X.SX32 R239, R204, R239, 0x2, P0 ;  /* 0x000000efccef7211 */ /* 0x000fe200000f16ff */
[C---:B------:R-:W-:Y:S01]  /*6630*/  HMMA.16816.F32.BF16 R16, R200.reuse, R206, R16 ;  /* 0x000000cec810723c */ /* 0x040fe20000041810 */
[----:B------:R-:W1:Y:S07]  /*6640*/  LDSM.16.MT88.4 R204, [R229+0x17800] ;  /* 0x01780000e5cc783b */ /* 0x000e6e0000004200 */
[-C--:B----4-:R-:W-:Y:S08]  /*6650*/  HMMA.16816.F32.BF16 R84, R200, R196.reuse, R84 ;  /* 0x000000c4c854723c */ /* 0x090ff00000041854 */
[C---:B------:R-:W-:Y:S04]  /*6660*/  HMMA.16816.F32.BF16 R88, R212.reuse, R196, R88 ;  /* 0x000000c4d458723c */ /* 0x040fe80000041858 */
[----:B------:R-:W-:Y:S04]  /*6670*/  IMAD.SHL.U32 R197, R231, 0x8, RZ ;  /* 0x00000008e7c57824 */ /* 0x000fe800078e00ff */
[-C--:B------:R-:W-:Y:S03]  /*6680*/  HMMA.16816.F32.BF16 R92, R212, R198.reuse, R92 ;  /* 0x000000c6d45c723c */ /* 0x080fe6000004185c */
[C---:B------:R-:W-:Y:S04]  /*6690*/  LEA R196, P0, R197.reuse, R238, 0x2 ;  /* 0x000000eec5c47211 */ /* 0x040fe800078010ff */
[----:B------:R-:W-:Y:S01]  /*66a0*/  LEA.HI.X.SX32 R197, R197, R239, 0x2, P0 ;  /* 0x000000efc5c57211 */ /* 0x000fe200000f16ff */
        /* <DEDUP_REMOVED lines=13> */
[C---:B------:R-:W-:Y:S04]  /*6780*/  LEA R204, P0, R231.reuse, R210, 0x5 ;  /* 0x000000d2e7cc7211 */ /* 0x040fe800078028ff */
[-C--:B------:R-:W-:Y:S03]  /*6790*/  HMMA.16816.F32.BF16 R124, R212, R206.reuse, R124 ;  /* 0x000000ced47c723c */ /* 0x080fe6000004187c */
[C---:B------:R-:W-:Y:S02]  /*67a0*/  LEA.HI.X.SX32 R205, R231.reuse, R211, 0x5, P0 ;  /* 0x000000d3e7cd7211 */ /* 0x040fe400000f2eff */
[----:B------:R-:W-:Y:S02]  /*67b0*/  PLOP3.LUT P0, PT, PT, PT, UP2, 0x80, 0x8 ;  /* 0x000000000008781c */ /* 0x000fe40003f0f028 */
[C---:B------:R-:W-:Y:S01]  /*67c0*/  LEA R214, P1, R231.reuse, R204, 0x5 ;  /* 0x000000cce7d67211 */ /* 0x040fe200078228ff */
[----:B------:R-:W-:Y:S04]  /*67d0*/  HMMA.16816.F32.BF16 R128, R200, R206, R128 ;  /* 0x000000cec880723c */ /* 0x000fe80000041880 */
[C---:B------:R-:W-:Y:S02]  /*67e0*/  LEA.HI.X.SX32 R215, R231.reuse, R205, 0x5, P1 ;  /* 0x000000cde7d77211 */ /* 0x040fe400008f2eff */
[C---:B------:R-:W-:Y:S02]  /*67f0*/  LEA R212, P1, R231.reuse, R214, 0x5 ;  /* 0x000000d6e7d47211 */ /* 0x040fe400078228ff */
[--C-:B------:R-:W-:Y:S02]  /*6800*/  SHF.R.U32.HI R201, RZ, 0x1, R218.reuse ;  /* 0x00000001ffc97819 */ /* 0x100fe400000116da */
[----:B------:R-:W-:Y:S02]  /*6810*/  LEA.HI.X.SX32 R213, R231, R215, 0x5, P1 ;  /* 0x000000d7e7d57211 */ /* 0x000fe400008f2eff */
[----:B------:R-:W-:Y:S02]  /*6820*/  @P0 LOP3.LUT R201, R201, 0x30, RZ, 0xc0, !PT ;  /* 0x00000030c9c90812 */ /* 0x000fe400078ec0ff */
[----:B------:R-:W-:Y:S01]  /*6830*/  SHF.R.U32.HI R200, RZ, 0x2, R218 ;  /* 0x00000002ffc87819 */ /* 0x000fe200000116da */
[----:B------:R-:W-:Y:S01]  /*6840*/  IMAD.WIDE R202, R231, -0xc0, R212 ;  /* 0xffffff40e7ca7825 */ /* 0x000fe200078e02d4 */
[----:B------:R-:W-:Y:S02]  /*6850*/  PLOP3.LUT P0, PT, PT, PT, UP2, 0x80, 0x8 ;  /* 0x000000000008781c */ /* 0x000fe40003f0f028 */
[----:B------:R-:W-:Y:S02]  /*6860*/  PLOP3.LUT P1, PT, PT, PT, UP2, 0x80, 0x8 ;  /* 0x000000000008781c */ /* 0x000fe40003f2f028 */
[----:B------:R-:W-:Y:S01]  /*6870*/  @P5 LOP3.LUT R237, R201, 0x7, R200, 0xf8, !PT ;  /* 0x00000007c9ed5812 */ /* 0x000fe200078ef8c8 */
[----:B------:R-:W-:Y:S01]  /*6880*/  IMAD.MOV.U32 R200, RZ, RZ, 0x4 ;  /* 0x00000004ffc87424 */ /* 0x000fe200078e00ff */
[----:B------:R-:W-:Y:S03]  /*6890*/  LEA R206, P5, R231, R202, 0x5 ;  /* 0x000000cae7ce7211 */ /* 0x000fe600078a28ff */
[----:B------:R-:W-:Y:S01]  /*68a0*/  @P2 IMAD.WIDE.U32 R200, R237, R200, UR16 ;  /* 0x00000010edc82e25 */ /* 0x000fe2000f8e00c8 */
[C---:B------:R-:W-:Y:S01]  /*68b0*/  LEA.HI.X.SX32 R207, R231.reuse, R203, 0x5, P5 ;  /* 0x000000cbe7cf7211 */ /* 0x040fe200028f2eff */
[----:B------:R-:W-:Y:S01]  /*68c0*/  @UP2 UMOV UR16, UR15 ;  /* 0x0000000f00102c82 */ /* 0x000fe20008000000 */
[----:B------:R-:W-:Y:S02]  /*68d0*/  @UP2 UMOV UR17, UR14 ;  /* 0x0000000e00112c82 */ /* 0x000fe40008000000 */
        /* <DEDUP_REMOVED lines=35> */
[C---:B------:R-:W-:Y:S01]  /*6b10*/  LEA R204, P0, R231.reuse, R8, 0x5 ;  /* 0x00000008e7cc7211 */ /* 0x040fe200078028ff */
[----:B------:R-:W-:Y:S03]  /*6b20*/  REDG.E.ADD.F32.FTZ.RN.STRONG.GPU desc[UR32][R210.64+0x100], R86 ;  /* 0x00010056d20079a6 */ /* 0x000fe6000c12f320 */
[C---:B------:R-:W-:Y:S01]  /*6b30*/  LEA.HI.X.SX32 R205, R231.reuse, R9, 0x5, P0 ;  /* 0x00000009e7cd7211 */ /* 0x040fe200000f2eff */
[----:B------:R4:W-:Y:S01]  /*6b40*/  REDG.E.ADD.F32.FTZ.RN.STRONG.GPU desc[UR32][R8.64+0x100], R87 ;  /* 0x00010057080079a6 */ /* 0x0009e2000c12f320 */
[C---:B-1----:R-:W-:Y:S03]  /*6b50*/  LEA R214, P0, R231.reuse, R204, 0x5 ;  /* 0x000000cce7d67211 */ /* 0x042fe600078028ff */
[----:B------:R1:W-:Y:S01]  /*6b60*/  REDG.E.ADD.F32.FTZ.RN.STRONG.GPU desc[UR32][R204.64+0x100], R88 ;  /* 0x00010058cc0079a6 */ /* 0x0003e2000c12f320 */
[C---:B------:R-:W-:Y:S02]  /*6b70*/  LEA.HI.X.SX32 R215, R231.reuse, R205, 0x5, P0 ;  /* 0x000000cde7d77211 */ /* 0x040fe400000f2eff */
[C---:B------:R-:W-:Y:S03]  /*6b80*/  LEA R10, P0, R231.reuse, R214, 0x5 ;  /* 0x000000d6e70a7211 */ /* 0x040fe600078028ff */
[----:B------:R1:W-:Y:S01]  /*6b90*/  REDG.E.ADD.F32.FTZ.RN.STRONG.GPU desc[UR32][R214.64+0x100], R89 ;  /* 0x00010059d60079a6 */ /* 0x0003e2000c12f320 */
[C---:B--2---:R-:W-:Y:S02]  /*6ba0*/  LEA.HI.X.SX32 R11, R231.reuse, R215, 0x5, P0 ;  /* 0x000000d7e70b7211 */ /* 0x044fe400000f2eff */
        /* <DEDUP_REMOVED lines=65> */
[C---:B--2---:R-:W-:Y:S01]  /*6fc0*/  LEA R10, P0, R231.reuse, R214, 0x5 ;  /* 0x000000d6e70a7211 */ /* 0x044fe200078028ff */
[C---:B---3--:R-:W-:Y:S02]  /*6fd0*/  VIADD R112, R230.reuse, 0x40 ;  /* 0x00000040e6707836 */ /* 0x048fe40000000000 */
[----:B------:R-:W-:Y:S01]  /*6fe0*/  REDG.E.ADD.F32.FTZ.RN.STRONG.GPU desc[UR32][R214.64+0x280], R110 ;  /* 0x0002806ed60079a6 */ /* 0x000fe2000c12f320 */
[C---:B------:R-:W-:Y:S01]  /*6ff0*/  LEA.HI.X.SX32 R11, R231.reuse, R215, 0x5, P0 ;  /* 0x000000d7e70b7211 */ /* 0x040fe200000f2eff */
[----:B------:R-:W-:Y:S02]  /*7000*/  @P3 VIADD R112, R230, 0xffffffc0 ;  /* 0xffffffc0e6703836 */ /* 0x000fe40000000000 */
[C---:B------:R-:W-:Y:S02]  /*7010*/  IMAD.WIDE R90, R231.reuse, -0xc0, R10 ;  /* 0xffffff40e75a7825 */ /* 0x040fe400078e020a */
[----:B------:R2:W-:Y:S01]  /*7020*/  REDG.E.ADD.F32.FTZ.RN.STRONG.GPU desc[UR32][R10.64+0x280], R111 ;  /* 0x0002806f0a0079a6 */ /* 0x0005e2000c12f320 */
        /* <DEDUP_REMOVED lines=38> */
[C---:B-1----:R-:W-:Y:S01]  /*7290*/  LEA R8, P0, R231.reuse, R6, 0x5 ;  /* 0x00000006e7087211 */ /* 0x042fe200078028ff */
[----:B------:R-:W-:Y:S03]  /*72a0*/  LDSM.16.MT88.4 R92, [R230+0x20800] ;  /* 0x02080000e65c783b */ /* 0x000fe60000004200 */
[C---:B------:R-:W-:Y:S01]  /*72b0*/  LEA.HI.X.SX32 R9, R231.reuse, R7, 0x5, P0 ;  /* 0x00000007e7097211 */ /* 0x040fe200000f2eff */
[----:B------:R-:W-:Y:S01]  /*72c0*/  REDG.E.ADD.F32.FTZ.RN.STRONG.GPU desc[UR32][R6.64+0x380], R125 ;  /* 0x0003807d060079a6 */ /* 0x000fe2000c12f320 */
[C---:B--2---:R-:W-:Y:S03]  /*72d0*/  LEA R10, P0, R231.reuse, R8, 0x5 ;  /* 0x00000008e70a7211 */ /* 0x044fe600078028ff */
[----:B------:R-:W-:Y:S01]  /*72e0*/  REDG.E.ADD.F32.FTZ.RN.STRONG.GPU desc[UR32][R8.64+0x380], R126 ;  /* 0x0003807e080079a6 */ /* 0x000fe2000c12f320 */
[----:B------:R-:W-:Y:S03]  /*72f0*/  LEA.HI.X.SX32 R11, R231, R9, 0x5, P0 ;  /* 0x00000009e70b7211 */ /* 0x000fe600000f2eff */
[----:B------:R-:W-:Y:S04]  /*7300*/  LDSM.16.MT88.4 R4, [R230+0x20000] ;  /* 0x02000000e604783b */ /* 0x000fe80000004200 */
[----:B------:R-:W-:Y:S04]  /*7310*/  REDG.E.ADD.F32.FTZ.RN.STRONG.GPU desc[UR32][R10.64+0x380], R127 ;  /* 0x0003807f0a0079a6 */ /* 0x000fe8000c12f320 */
[----:B------:R-:W1:Y:S04]  /*7320*/  LDSM.16.MT88.4 R8, [R229] ;  /* 0x00000000e508783b */ /* 0x000e680000004200 */
[----:B------:R-:W2:Y:S04]  /*7330*/  LDSM.16.MT88.4 R100, [R112+0x20800] ;  /* 0x020800007064783b */ /* 0x000ea80000004200 */
[----:B------:R-:W3:Y:S04]  /*7340*/  LDSM.16.MT88.4 R108, [R229+0x4800] ;  /* 0x00480000e56c783b */ /* 0x000ee80000004200 */
[----:B------:R-:W-:Y:S01]  /*7350*/  LDSM.16.MT88.4 R116, [R229+0x5800] ;  /* 0x00580000e574783b */ /* 0x000fe20000004200 */
[-C--:B-1----:R-:W-:Y:S08]  /*7360*/  HMMA.16816.F32.BF16 R132, R4, R8.reuse, R132 ;  /* 0x000000080484723c */ /* 0x082ff00000041884 */
[C---:B------:R-:W-:Y:S08]  /*7370*/  HMMA.16816.F32.BF16 R136, R12.reuse, R8, R136 ;  /* 0x000000080c88723c */ /* 0x040ff00000041888 */
[-C--:B------:R-:W-:Y:S08]  /*7380*/  HMMA.16816.F32.BF16 R140, R12, R10.reuse, R140 ;  /* 0x0000000a0c8c723c */ /* 0x080ff0000004188c */
[C---:B------:R-:W-:Y:S01]  /*7390*/  HMMA.16816.F32.BF16 R144, R4.reuse, R10, R144 ;  /* 0x0000000a0490723c */ /* 0x040fe20000041890 */
[----:B------:R-:W1:Y:S07]  /*73a0*/  LDSM.16.MT88.4 R8, [R229+0x6800] ;  /* 0x00680000e508783b */ /* 0x000e6e0000004200 */
[-C--:B------:R-:W-:Y:S08]  /*73b0*/  HMMA.16816.F32.BF16 R148, R4, R16.reuse, R148 ;  /* 0x000000100494723c */ /* 0x080ff00000041894 */
[C---:B------:R-:W-:Y:S08]  /*73c0*/  HMMA.16816.F32.BF16 R152, R12.reuse, R16, R152 ;  /* 0x000000100c98723c */ /* 0x040ff00000041898 */
[-C--:B------:R-:W-:Y:S08]  /*73d0*/  HMMA.16816.F32.BF16 R156, R12, R18.reuse, R156 ;  /* 0x000000120c9c723c */ /* 0x080ff0000004189c */
[C---:B------:R-:W-:Y:S01]  /*73e0*/  HMMA.16816.F32.BF16 R160, R4.reuse, R18, R160 ;  /* 0x0000001204a0723c */ /* 0x040fe200000418a0 */
[----:B------:R-:W-:Y:S04]  /*73f0*/  LDSM.16.MT88.4 R16, [R112+0x21000] ;  /* 0x021000007010783b */ /* 0x000fe80000004200 */
[----:B------:R-:W-:Y:S03]  /*7400*/  LDSM.16.MT88.4 R112, [R112+0x21800] ;  /* 0x021800007070783b */ /* 0x000fe60000004200 */
[-C--:B------:R-:W-:Y:S08]  /*7410*/  HMMA.16816.F32.BF16 R164, R4, R84.reuse, R164 ;  /* 0x0000005404a4723c */ /* 0x080ff000000418a4 */
        /* <DEDUP_REMOVED lines=9> */
[----:B------:R-:W4:Y:S04]  /*74b0*/  LDSM.16.MT88.4 R4, [R230+0x21000] ;  /* 0x02100000e604783b */ /* 0x000f280000004200 */
        /* <DEDUP_REMOVED lines=9> */
[C---:B------:R-:W-:Y:S01]  /*7550*/  HMMA.16816.F32.BF16 R160, R92.reuse, R106, R160 ;  /* 0x0000006a5ca0723c */ /* 0x040fe200000418a0 */
[----:B------:R-:W-:Y:S07]  /*7560*/  LDSM.16.MT88.4 R104, [R230+0x21800] ;  /* 0x02180000e668783b */ /* 0x000fee0000004200 */
[-C--:B---3--:R-:W-:Y:S08]  /*7570*/  HMMA.16816.F32.BF16 R164, R92, R108.reuse, R164 ;  /* 0x0000006c5ca4723c */ /* 0x088ff000000418a4 */
[C---:B------:R-:W-:Y:S08]  /*7580*/  HMMA.16816.F32.BF16 R168, R100.reuse, R108, R168 ;  /* 0x0000006c64a8723c */ /* 0x040ff000000418a8 */
[-C--:B------:R-:W-:Y:S08]  /*7590*/  HMMA.16816.F32.BF16 R172, R100, R110.reuse, R172 ;  /* 0x0000006e64ac723c */ /* 0x080ff000000418ac */
[C---:B------:R-:W-:Y:S01]  /*75a0*/  HMMA.16816.F32.BF16 R176, R92.reuse, R110, R176 ;  /* 0x0000006e5cb0723c */ /* 0x040fe200000418b0 */
[----:B------:R-:W3:Y:S07]  /*75b0*/  LDSM.16.MT88.4 R108, [R229+0x1800] ;  /* 0x00180000e56c783b */ /* 0x000eee0000004200 */
[-C--:B-1----:R-:W-:Y:S08]  /*75c0*/  HMMA.16816.F32.BF16 R180, R92, R8.reuse, R180 ;  /* 0x000000085cb4723c */ /* 0x082ff000000418b4 */
[C---:B------:R-:W-:Y:S08]  /*75d0*/  HMMA.16816.F32.BF16 R184, R100.reuse, R8, R184 ;  /* 0x0000000864b8723c */ /* 0x040ff000000418b8 */
[-C--:B------:R-:W-:Y:S01]  /*75e0*/  HMMA.16816.F32.BF16 R188, R100, R10.reuse, R188 ;  /* 0x0000000a64bc723c */ /* 0x080fe200000418bc */
[----:B------:R-:W1:Y:S07]  /*75f0*/  LDSM.16.MT88.4 R100, [R229+0x3800] ;  /* 0x00380000e564783b */ /* 0x000e6e0000004200 */
[----:B------:R-:W-:Y:S01]  /*7600*/  HMMA.16816.F32.BF16 R192, R92, R10, R192 ;  /* 0x0000000a5cc0723c */ /* 0x000fe200000418c0 */
[----:B------:R-:W1:Y:S07]  /*7610*/  LDSM.16.MT88.4 R8, [R229+0x7800] ;  /* 0x00780000e508783b */ /* 0x000e6e0000004200 */
[-C--:B----4-:R-:W-:Y:S08]  /*7620*/  HMMA.16816.F32.BF16 R132, R4, R12.reuse, R132 ;  /* 0x0000000c0484723c */ /* 0x090ff00000041884 */
        /* <DEDUP_REMOVED lines=11> */
[-C--:B--2---:R-:W-:Y:S08]  /*76e0*/  HMMA.16816.F32.BF16 R180, R4, R96.reuse, R180 ;  /* 0x0000006004b4723c */ /* 0x084ff000000418b4 */
[C---:B------:R-:W-:Y:S08]  /*76f0*/  HMMA.16816.F32.BF16 R184, R16.reuse, R96, R184 ;  /* 0x0000006010b8723c */ /* 0x040ff000000418b8 */
[-C--:B------:R-:W-:Y:S08]  /*7700*/  HMMA.16816.F32.BF16 R188, R16, R98.reuse, R188 ;  /* 0x0000006210bc723c */ /* 0x080ff000000418bc */
[----:B------:R-:W-:Y:S04]  /*7710*/  HMMA.16816.F32.BF16 R192, R4, R98, R192 ;  /* 0x0000006204c0723c */ /* 0x000fe800000418c0 */
[----:B------:R-:W-:Y:S02]  /*7720*/  LOP3.LUT R6, R232, 0x1f8, RZ, 0xc0, !PT ;  /* 0x000001f8e8067812 */ /* 0x000fe400078ec0ff */
[C---:B------:R-:W-:Y:S02]  /*7730*/  LOP3.LUT R7, R243.reuse, 0x40, RZ, 0xfc, !PT ;  /* 0x00000040f3077812 */ /* 0x040fe400078efcff */
[-C--:B---3--:R-:W-:Y:S05]  /*7740*/  HMMA.16816.F32.BF16 R132, R104, R108.reuse, R132 ;  /* 0x0000006c6884723c */ /* 0x088fea0000041884 */
[----:B------:R-:W-:Y:S03]  /*7750*/  LOP3.LUT R6, R6, 0x38, R218, 0x78, !PT ;  /* 0x0000003806067812 */ /* 0x000fe600078e78da */
[C---:B------:R-:W-:Y:S04]  /*7760*/  HMMA.16816.F32.BF16 R136, R112.reuse, R108, R136 ;  /* 0x0000006c7088723c */ /* 0x040fe80000041888 */
[----:B------:R-:W-:Y:S04]  /*7770*/  LOP3.LUT R6, R6, 0x1e00, R232, 0xf8, !PT ;  /* 0x00001e0006067812 */ /* 0x000fe800078ef8e8 */
[-C--:B------:R-:W-:Y:S03]  /*7780*/  HMMA.16816.F32.BF16 R140, R112, R110.reuse, R140 ;  /* 0x0000006e708c723c */ /* 0x080fe6000004188c */
[----:B------:R-:W-:Y:S05]  /*7790*/  LEA R6, R6, UR4, 0x1 ;  /* 0x0000000406067c11 */ /* 0x000fea000f8e08ff */
[C---:B------:R-:W-:Y:S08]  /*77a0*/  HMMA.16816.F32.BF16 R144, R104.reuse, R110, R144 ;  /* 0x0000006e6890723c */ /* 0x040ff00000041890 */
[-C--:B-1----:R-:W-:Y:S08]  /*77b0*/  HMMA.16816.F32.BF16 R148, R104, R100.reuse, R148 ;  /* 0x000000646894723c */ /* 0x082ff00000041894 */
        /* <DEDUP_REMOVED lines=8> */
[C---:B------:R-:W-:Y:S04]  /*7840*/  HMMA.16816.F32.BF16 R184, R112.reuse, R8, R184 ;  /* 0x0000000870b8723c */ /* 0x040fe800000418b8 */
[C---:B------:R-:W-:Y:S02]  /*7850*/  LOP3.LUT R9, R243.reuse, 0xc0, RZ, 0xfc, !PT ;  /* 0x000000c0f3097812 */ /* 0x040fe400078efcff */
[----:B------:R-:W-:Y:S02]  /*7860*/  LOP3.LUT R8, R243, 0x80, RZ, 0xfc, !PT ;  /* 0x00000080f3087812 */ /* 0x000fe400078efcff */
        /* <DEDUP_REMOVED lines=60> */
.L_x_564:
[----:B------:R-:W-:Y:S02]  /*7c30*/  UISETP.GT.AND UP0, UPT, UR43, URZ, UPT ;  /* 0x000000ff2b00728c */ /* 0x000fe4000bf04270 */
[----:B------:R-:W-:Y:S07]  /*7c40*/  UIADD3 UR14, UPT, UPT, UR43, -0x1, URZ ;  /* 0xffffffff2b0e7890 */ /* 0x000fee000fffe0ff */
[----:B------:R-:W-:Y:S01]  /*7c50*/  UMOV UR43, UR14 ;  /* 0x0000000e002b7c82 */ /* 0x000fe20008000000 */
[----:B------:R-:W-:Y:S05]  /*7c60*/  BRA.U UP0, `(.L_x_565) ;  /* 0xffffffc100047547 */ /* 0x000fea000b83ffff */
[----:B------:R-:W2:Y:S01]  /*7c70*/  S2R R0, SR_TID.X ;  /* 0x0000000000007919 */ /* 0x000ea20000002100 */
[C---:B------:R-:W-:Y:S01]  /*7c80*/  IMAD.SHL.U32 R2, R218.reuse, 0x10, RZ ;  /* 0x00000010da027824 */ /* 0x040fe200078e00ff */
[----:B------:R-:W3:Y:S01]  /*7c90*/  LDCU UR8, c[0x0][0x500] ;  /* 0x0000a000ff0877ac */ /* 0x000ee20008000800 */
[C---:B------:R-:W-:Y:S01]  /*7ca0*/  IMAD.SHL.U32 R3, R218.reuse, 0x20, RZ ;  /* 0x00000020da037824 */ /* 0x040fe200078e00ff */
[C---:B------:R-:W-:Y:S01]  /*7cb0*/  LOP3.LUT P0, RZ, R218.reuse, 0x10, RZ, 0xc0, !PT ;  /* 0x00000010daff7812 */ /* 0x040fe2000780c0ff */
[----:B------:R-:W-:Y:S01]  /*7cc0*/  IMAD.SHL.U32 R218, R218, 0x2, RZ ;  /* 0x00000002dada7824 */ /* 0x000fe200078e00ff */
[----:B------:R-:W-:Y:S01]  /*7cd0*/  LOP3.LUT R2, R2, 0x1c0, RZ, 0xc0, !PT ;  /* 0x000001c002027812 */ /* 0x000fe200078ec0ff */
[----:B------:R-:W-:Y:S01]  /*7ce0*/  UISETP.NE.AND UP0, UPT, UR41, -0x1, UPT ;  /* 0xffffffff2900788c */ /* 0x000fe2000bf05270 */
[----:B------:R-:W-:Y:S01]  /*7cf0*/  LOP3.LUT R3, R3, 0x400, RZ, 0xc0, !PT ;  /* 0x0000040003037812 */ /* 0x000fe200078ec0ff */
[----:B------:R-:W-:Y:S01]  /*7d00*/  UMOV UR40, UR18 ;  /* 0x0000001200287c82 */ /* 0x000fe20008000000 */
[----:B------:R-:W-:-:S02]  /*7d10*/  F2FP.BF16.F32.PACK_AB R20, R21, R20 ;  /* 0x000000141514723e */ /* 0x000fc400000010ff */
[----:B------:R-:W-:Y:S02]  /*7d20*/  LOP3.LUT R3, R3, 0x6, R218, 0xf8, !PT ;  /* 0x0000000603037812 */ /* 0x000fe400078ef8da */
        /* <DEDUP_REMOVED lines=15> */
[----:B--2---:R-:W-:Y:S01]  /*7e20*/  SHF.R.U32.HI R0, RZ, 0x3, R0 ;  /* 0x00000003ff007819 */ /* 0x004fe20000011600 */
        /* <DEDUP_REMOVED lines=11> */
[----:B------:R-:W-:Y:S01]  /*7ee0*/  LOP3.LUT R2, R3, R2, RZ, 0xfc, !PT ;  /* 0x0000000203027212 */ /* 0x000fe200078efcff */
[----:B------:R-:W-:Y:S01]  /*7ef0*/  FMUL.FTZ R161, R161, UR8 ;  /* 0x00000008a1a17c20 */ /* 0x000fe20008410000 */
[----:B------:R-:W-:Y:S01]  /*7f00*/  FMUL.FTZ R162, R162, UR8 ;  /* 0x00000008a2a27c20 */ /* 0x000fe20008410000 */
[----:B------:R-:W-:Y:S01]  /*7f10*/  FMUL.FTZ R163, R163, UR8 ;  /* 0x00000008a3a37c20 */ /* 0x000fe20008410000 */
[----:B------:R-:W-:Y:S01]  /*7f20*/  LEA R2, R2, UR4, 0x1 ;  /* 0x0000000402027c11 */ /* 0x000fe2000f8e08ff */
[----:B------:R-:W-:Y:S01]  /*7f30*/  FMUL.FTZ R152, R152, UR8 ;  /* 0x0000000898987c20 */ /* 0x000fe20008410000 */
[----:B------:R-:W-:Y:S01]  /*7f40*/  F2FP.BF16.F32.PACK_AB R132, R133, R132 ;  /* 0x000000848584723e */ /* 0x000fe200000010ff */
[----:B------:R-:W-:Y:S01]  /*7f50*/  BAR.SYNC.DEFER_BLOCKING 0x0 ;  /* 0x0000000000007b1d */ /* 0x000fe20000010000 */
[----:B------:R-:W-:Y:S01]  /*7f60*/  F2FP.BF16.F32.PACK_AB R134, R135, R134 ;  /* 0x000000868786723e */ /* 0x000fe200000010ff */
[----:B------:R-:W-:-:S02]  /*7f70*/  VIADD R4, R2, 0x10000 ;  /* 0x0001000002047836 */ /* 0x000fc40000000000 */
[----:B------:R-:W-:Y:S01]  /*7f80*/  FMUL.FTZ R153, R153, UR8 ;  /* 0x0000000899997c20 */ /* 0x000fe20008410000 */
[----:B------:R-:W-:Y:S02]  /*7f90*/  VIADD R3, R2, 0x10040 ;  /* 0x0001004002037836 */ /* 0x000fe40000000000 */
[----:B------:R-:W-:Y:S01]  /*7fa0*/  FMUL.FTZ R154, R154, UR8 ;  /* 0x000000089a9a7c20 */ /* 0x000fe20008410000 */
[----:B------:R-:W-:Y:S01]  /*7fb0*/  FMUL.FTZ R155, R155, UR8 ;  /* 0x000000089b9b7c20 */ /* 0x000fe20008410000 */
[----:B------:R-:W-:Y:S01]  /*7fc0*/  F2FP.BF16.F32.PACK_AB R144, R145, R144 ;  /* 0x000000909190723e */ /* 0x000fe200000010ff */
[----:B------:R-:W-:Y:S01]  /*7fd0*/  @P0 VIADD R3, R4, 0xffffffc0 ;  /* 0xffffffc004030836 */ /* 0x000fe20000000000 */
[----:B------:R-:W-:Y:S01]  /*7fe0*/  F2FP.BF16.F32.PACK_AB R146, R147, R146 ;  /* 0x000000929392723e */ /* 0x000fe200000010ff */
[----:B------:R-:W-:Y:S01]  /*7ff0*/  FMUL.FTZ R156, R156, UR8 ;  /* 0x000000089c9c7c20 */ /* 0x000fe20008410000 */
[----:B------:R-:W-:Y:S01]  /*8000*/  FMUL.FTZ R157, R157, UR8 ;  /* 0x000000089d9d7c20 */ /* 0x000fe20008410000 */
[----:B------:R-:W-:Y:S01]  /*8010*/  FMUL.FTZ R158, R158, UR8 ;  /* 0x000000089e9e7c20 */ /* 0x000fe20008410000 */
[----:B------:R-:W-:Y:S01]  /*8020*/  FMUL.FTZ R159, R159, UR8 ;  /* 0x000000089f9f7c20 */ /* 0x000fe20008410000 */
[----:B------:R-:W-:Y:S01]  /*8030*/  F2FP.BF16.F32.PACK_AB R136, R137, R136 ;  /* 0x000000888988723e */ /* 0x000fe200000010ff */
[----:B------:R-:W-:Y:S01]  /*8040*/  FMUL.FTZ R164, R164, UR8 ;  /* 0x00000008a4a47c20 */ /* 0x000fe20008410000 */
[----:B------:R-:W-:Y:S01]  /*8050*/  F2FP.BF16.F32.PACK_AB R138, R139, R138 ;  /* 0x0000008a8b8a723e */ /* 0x000fe200000010ff */
        /* <DEDUP_REMOVED lines=16> */
[----:B------:R2:W-:Y:S01]  /*8160*/  STS [R2+0x10000], R132 ;  /* 0x0100008402007388 */ /* 0x0005e20000000800 */
[----:B------:R-:W-:Y:S01]  /*8170*/  F2FP.BF16.F32.PACK_AB R162, R163, R162 ;  /* 0x000000a2a3a2723e */ /* 0x000fe200000010ff */
[----:B------:R-:W-:Y:S01]  /*8180*/  FMUL.FTZ R172, R172, UR8 ;  /* 0x00000008acac7c20 */ /* 0x000fe20008410000 */
[----:B------:R-:W-:Y:S01]  /*8190*/  FMUL.FTZ R173, R173, UR8 ;  /* 0x00000008adad7c20 */ /* 0x000fe20008410000 */
[----:B------:R2:W-:Y:S01]  /*81a0*/  STS [R2+0x10400], R134 ;  /* 0x0104008602007388 */ /* 0x0005e20000000800 */
[----:B------:R-:W-:Y:S01]  /*81b0*/  FMUL.FTZ R174, R174, UR8 ;  /* 0x00000008aeae7c20 */ /* 0x000fe20008410000 */
[----:B------:R-:W-:Y:S01]  /*81c0*/  FMUL.FTZ R175, R175, UR8 ;  /* 0x00000008afaf7c20 */ /* 0x000fe20008410000 */
[----:B------:R-:W-:Y:S01]  /*81d0*/  F2FP.BF16.F32.PACK_AB R152, R153, R152 ;  /* 0x000000989998723e */ /* 0x000fe200000010ff */
[----:B------:R2:W-:Y:S01]  /*81e0*/  STS [R3], R144 ;  /* 0x0000009003007388 */ /* 0x0005e20000000800 */
[----:B------:R-:W-:Y:S01]  /*81f0*/  F2FP.BF16.F32.PACK_AB R154, R155, R154 ;  /* 0x0000009a9b9a723e */ /* 0x000fe200000010ff */
[----:B------:R-:W-:Y:S01]  /*8200*/  FMUL.FTZ R180, R180, UR8 ;  /* 0x00000008b4b47c20 */ /* 0x000fe20008410000 */
[----:B------:R-:W-:Y:S01]  /*8210*/  FMUL.FTZ R181, R181, UR8 ;  /* 0x00000008b5b57c20 */ /* 0x000fe20008410000 */
[----:B------:R2:W-:Y:S01]  /*8220*/  STS [R3+0x400], R146 ;  /* 0x0004009203007388 */ /* 0x0005e20000000800 */
        /* <DEDUP_REMOVED lines=28> */
[----:B------:R-:W-:-:S02]  /*83f0*/  F2FP.BF16.F32.PACK_AB R170, R171, R170 ;  /* 0x000000aaabaa723e */ /* 0x000fc400000010ff */
[----:B------:R-:W-:Y:S01]  /*8400*/  F2FP.BF16.F32.PACK_AB R172, R173, R172 ;  /* 0x000000acadac723e */ /* 0x000fe200000010ff */
[----:B------:R2:W-:Y:S01]  /*8410*/  STS [R3+0x2400], R162 ;  /* 0x002400a203007388 */ /* 0x0005e20000000800 */
[----:B------:R-:W-:Y:S02]  /*8420*/  F2FP.BF16.F32.PACK_AB R174, R175, R174 ;  /* 0x000000aeafae723e */ /* 0x000fe400000010ff */
[----:B------:R-:W-:Y:S01]  /*8430*/  F2FP.BF16.F32.PACK_AB R180, R181, R180 ;  /* 0x000000b4b5b4723e */ /* 0x000fe200000010ff */
[----:B------:R2:W-:Y:S01]  /*8440*/  STS [R2+0x13000], R152 ;  /* 0x0130009802007388 */ /* 0x0005e20000000800 */
[----:B------:R-:W-:Y:S02]  /*8450*/  F2FP.BF16.F32.PACK_AB R182, R183, R182 ;  /* 0x000000b6b7b6723e */ /* 0x000fe400000010ff */
        /* <DEDUP_REMOVED lines=50> */
[----:B------:R-:W-:-:S03]  /*8780*/  F2FP.BF16.F32.PACK_AB R78, R79, R78 ;  /* 0x0000004e4f4e723e */ /* 0x000fc600000010ff */
        /* <DEDUP_REMOVED lines=45> */
[----:B-1----:R-:W-:Y:S01]  /*8a60*/  MOV R11, UR9 ;  /* 0x00000009000b7c02 */ /* 0x002fe20008000f00 */
[----:B------:R-:W-:Y:S05]  /*8a70*/  BRA `(.L_x_567) ;  /* 0x0000000000187947 */ /* 0x000fea0003800000 */
.L_x_566:
[----:B------:R-:W3:Y:S01]  /*8a80*/  LDCU.64 UR10, c[0x0][0x5c0] ;  /* 0x0000b800ff0a77ac */ /* 0x000ee20008000a00 */
[----:B------:R-:W-:-:S04]  /*8a90*/  UIADD3 UR8, UPT, UPT, UR37, UR41, URZ ;  /* 0x0000002925087290 */ /* 0x000fc8000fffe0ff */
[----:B---3--:R-:W-:Y:S02]  /*8aa0*/  UIMAD.WIDE.U32 UR16, UR8, UR10, URZ ;  /* 0x0000000a081072a5 */ /* 0x008fe4000f8e00ff */
[----:B------:R-:W-:-:S04]  /*8ab0*/  UIMAD UR8, UR8, UR11, URZ ;  /* 0x0000000b080872a4 */ /* 0x000fc8000f8e02ff */
[----:B------:R-:W-:-:S06]  /*8ac0*/  UIADD3 UR8, UPT, UPT, UR17, UR8, URZ ;  /* 0x0000000811087290 */ /* 0x000fcc000fffe0ff */
[----:B-1----:R-:W-:Y:S02]  /*8ad0*/  MOV R11, UR8 ;  /* 0x00000008000b7c02 */ /* 0x002fe40008000f00 */
.L_x_567:
[----:B------:R-:W-:Y:S05]  /*8ae0*/  BRA.U UP0, `(.L_x_568) ;  /* 0x00000001002c7547 */ /* 0x000fea000b800000 */
[----:B------:R-:W1:Y:S01]  /*8af0*/  LDCU.64 UR8, c[0x0][0x5c8] ;  /* 0x0000b900ff0877ac */ /* 0x000e620008000a00 */
[----:B------:R-:W3:Y:S01]  /*8b00*/  LDCU.64 UR12, c[0x0][0x5b0] ;  /* 0x0000b600ff0c77ac */ /* 0x000ee20008000a00 */
[----:B------:R-:W-:-:S04]  /*8b10*/  USHF.R.S32.HI UR14, URZ, 0x1f, UR37 ;  /* 0x0000001fff0e7899 */ /* 0x000fc80008011425 */
[----:B-1----:R-:W-:Y:S02]  /*8b20*/  UIMAD UR14, UR14, UR8, URZ ;  /* 0x000000080e0e72a4 */ /* 0x002fe4000f8e02ff */
[----:B------:R-:W-:Y:S02]  /*8b30*/  UIMAD.WIDE.U32 UR28, UR37, UR8, URZ ;  /* 0x00000008251c72a5 */ /* 0x000fe4000f8e00ff */
[----:B------:R-:W-:-:S04]  /*8b40*/  UIMAD UR14, UR37, UR9, UR14 ;  /* 0x00000009250e72a4 */ /* 0x000fc8000f8e020e */
[----:B------:R-:W-:-:S04]  /*8b50*/  UIADD3 UR29, UPT, UPT, UR29, UR14, URZ ;  /* 0x0000000e1d1d7290 */ /* 0x000fc8000fffe0ff */
[----:B---3--:R-:W-:-:S04]  /*8b60*/  UIMAD.WIDE.U32 UR28, UR40, UR12, UR28 ;  /* 0x0000000c281c72a5 */ /* 0x008fc8000f8e001c */
[----:B------:R-:W-:-:S06]  /*8b70*/  UIMAD UR13, UR40, UR13, UR29 ;  /* 0x0000000d280d72a4 */ /* 0x000fcc000f8e021d */
[----:B------:R-:W-:Y:S01]  /*8b80*/  MOV R10, UR13 ;  /* 0x0000000d000a7c02 */ /* 0x000fe20008000f00 */
[----:B------:R-:W-:Y:S06]  /*8b90*/  BRA `(.L_x_569) ;  /* 0x0000000000187947 */ /* 0x000fec0003800000 */
.L_x_568:
[----:B------:R-:W1:Y:S01]  /*8ba0*/  LDCU.64 UR8, c[0x0][0x5c8] ;  /* 0x0000b900ff0877ac */ /* 0x000e620008000a00 */
[----:B------:R-:W-:-:S04]  /*8bb0*/  UIADD3 UR12, UPT, UPT, UR37, UR41, URZ ;  /* 0x00000029250c7290 */ /* 0x000fc8000fffe0ff */
[----:B-1----:R-:W-:Y:S02]  /*8bc0*/  UIMAD.WIDE.U32 UR28, UR12, UR8, URZ ;  /* 0x000000080c1c72a5 */ /* 0x002fe4000f8e00ff */
[----:B------:R-:W-:-:S04]  /*8bd0*/  UIMAD UR12, UR12, UR9, URZ ;  /* 0x000000090c0c72a4 */ /* 0x000fc8000f8e02ff */
[----:B------:R-:W-:-:S06]  /*8be0*/  UIADD3 UR12, UPT, UPT, UR29, UR12, URZ ;  /* 0x0000000c1d0c7290 */ /* 0x000fcc000fffe0ff */
[----:B------:R-:W-:-:S07]  /*8bf0*/  MOV R10, UR12 ;  /* 0x0000000c000a7c02 */ /* 0x000fce0008000f00 */
.L_x_569:
[----:B------:R-:W-:Y:S01]  /*8c00*/  BAR.SYNC.DEFER_BLOCKING 0x0 ;  /* 0x0000000000007b1d */ /* 0x000fe20000010000 */
[----:B------:R-:W-:Y:S01]  /*8c10*/  USHF.L.U32 UR14, UR36, 0x6, URZ ;  /* 0x00000006240e7899 */ /* 0x000fe200080006ff */
[----:B------:R-:W-:Y:S01]  /*8c20*/  IADD3 R57, PT, PT, R0, 0x20, RZ ;  /* 0x0000002000397810 */ /* 0x000fe20007ffe0ff */
[----:B------:R-:W-:Y:S02]  /*8c30*/  USHF.L.U32 UR13, UR36, 0x6, URZ ;  /* 0x00000006240d7899 */ /* 0x000fe400080006ff */
[----:B------:R-:W-:-:S03]  /*8c40*/  UIMAD.WIDE.U32 UR42, UR14, UR10, URZ ;  /* 0x0000000a0e2a72a5 */ /* 0x000fc6000f8e00ff */
[----:B--2---:R-:W1:Y:S01]  /*8c50*/  LDC.64 R2, c[0x0][0x5d8] ;  /* 0x00017600ff027b82 */ /* 0x004e620000000a00 */
[----:B------:R-:W-:Y:S01]  /*8c60*/  USHF.R.S32.HI UR15, URZ, 0x1f, UR14 ;  /* 0x0000001fff0f7899 */ /* 0x000fe2000801140e */
[----:B------:R-:W-:Y:S01]  /*8c70*/  BSSY.RECONVERGENT B0, `(.L_x_570) ;  /* 0x0000032000007945 */ /* 0x000fe20003800200 */
[----:B------:R-:W-:Y:S01]  /*8c80*/  UIADD3 UR35, UPT, UPT, -UR13, UR35, URZ ;  /* 0x000000230d237290 */ /* 0x000fe2000fffe1ff */
[----:B------:R-:W-:Y:S01]  /*8c90*/  IMAD.U32 R4, RZ, RZ, UR42 ;  /* 0x0000002aff047e24 */ /* 0x000fe2000f8e00ff */
[----:B------:R-:W-:Y:S01]  /*8ca0*/  UIMAD UR12, UR15, UR10, URZ ;  /* 0x0000000a0f0c72a4 */ /* 0x000fe2000f8e02ff */
[----:B------:R-:W-:-:S03]  /*8cb0*/  IMAD.U32 R5, RZ, RZ, UR43 ;  /* 0x0000002bff057e24 */ /* 0x000fc6000f8e00ff */
[----:B------:R-:W-:Y:S01]  /*8cc0*/  ISETP.GE.AND P4, PT, R0, UR35, PT ;  /* 0x0000002300007c0c */ /* 0x000fe2000bf86270 */
[----:B------:R-:W-:Y:S01]  /*8cd0*/  UIMAD UR12, UR14, UR11, UR12 ;  /* 0x0000000b0e0c72a4 */ /* 0x000fe2000f8e020c */
[----:B------:R-:W-:Y:S02]  /*8ce0*/  LOP3.LUT R232, R4, 0x38, R232, 0xf8, !PT ;  /* 0x0000003804e87812 */ /* 0x000fe400078ef8e8 */
[----:B------:R-:W2:Y:S01]  /*8cf0*/  LDC.64 R4, c[0x0][0x5e0] ;  /* 0x00017800ff047b82 */ /* 0x000ea20000000a00 */
[----:B------:R-:W-:Y:S02]  /*8d00*/  ISETP.GE.AND P6, PT, R57, UR35, PT ;  /* 0x0000002339007c0c */ /* 0x000fe4000bfc6270 */
[----:B------:R-:W-:Y:S01]  /*8d10*/  IMAD.U32 R56, RZ, RZ, UR12 ;  /* 0x0000000cff387e24 */ /* 0x000fe2000f8e00ff */
[----:B------:R-:W-:Y:S01]  /*8d20*/  IADD3 R74, P0, PT, R232, UR16, RZ ;  /* 0x00000010e84a7c10 */ /* 0x000fe2000ff1e0ff */
[----:B------:R3:W4:Y:S03]  /*8d30*/  LDS.128 R52, [R6+0x11000] ;  /* 0x0110000006347984 */ /* 0x0007260000000c00 */
[----:B------:R-:W-:Y:S01]  /*8d40*/  IADD3.X R75, PT, PT, R11, UR43, R56, P0, !PT ;  /* 0x0000002b0b4b7c10 */ /* 0x000fe200087fe438 */
[----:B------:R3:W2:Y:S01]  /*8d50*/  LDS.128 R48, [R6+0x13000] ;  /* 0x0130000006307984 */ /* 0x0006a20000000c00 */
[----:B------:R-:W-:-:S03]  /*8d60*/  IADD3 R11, P0, PT, R0, 0x20, RZ ;  /* 0x00000020000b7810 */ /* 0x000fc60007f1e0ff */
[----:B------:R3:W2:Y:S01]  /*8d70*/  LDS.128 R44, [R6+0x15000] ;  /* 0x01500000062c7984 */ /* 0x0006a20000000c00 */
[----:B-1----:R-:W-:Y:S01]  /*8d80*/  IMAD.WIDE.U32 R74, R2, UR20, R74 ;  /* 0x00000014024a7c25 */ /* 0x002fe2000f8e004a */
[----:B------:R-:W-:Y:S02]  /*8d90*/  IADD3.X R72, PT, PT, RZ, RZ, RZ, P0, !PT ;  /* 0x000000ffff487210 */ /* 0x000fe400007fe4ff */
[----:B------:R3:W1:Y:S01]  /*8da0*/  LDS.128 R40, [R6+0x18000] ;  /* 0x0180000006287984 */ /* 0x0006620000000c00 */
[----:B------:R-:W-:Y:S02]  /*8db0*/  IMAD.U32 R2, RZ, RZ, UR8 ;  /* 0x00000008ff027e24 */ /* 0x000fe4000f8e00ff */
[----:B------:R-:W-:Y:S01]  /*8dc0*/  IMAD R3, R3, UR20, R75 ;  /* 0x0000001403037c24 */ /* 0x000fe2000f8e024b */
[----:B------:R3:W1:Y:S04]  /*8dd0*/  LDS.128 R36, [R6+0x19000] ;  /* 0x0190000006247984 */ /* 0x0006680000000c00 */
[----:B------:R3:W1:Y:S04]  /*8de0*/  LDS.128 R32, [R6+0x1a000] ;  /* 0x01a0000006207984 */ /* 0x0006680000000c00 */
[----:B------:R3:W1:Y:S04]  /*8df0*/  LDS.128 R28, [R6+0x1b000] ;  /* 0x01b00000061c7984 */ /* 0x0006680000000c00 */
[----:B------:R3:W1:Y:S04]  /*8e00*/  LDS.128 R24, [R6+0x1c000] ;  /* 0x01c0000006187984 */ /* 0x0006680000000c00 */
[----:B------:R3:W1:Y:S04]  /*8e10*/  LDS.128 R20, [R6+0x1d000] ;  /* 0x01d0000006147984 */ /* 0x0006680000000c00 */
[----:B------:R3:W1:Y:S04]  /*8e20*/  LDS.128 R16, [R6+0x1e000] ;  /* 0x01e0000006107984 */ /* 0x0006680000000c00 */
[----:B------:R3:W1:Y:S01]  /*8e30*/  LDS.128 R12, [R6+0x1f000] ;  /* 0x01f00000060c7984 */ /* 0x0006620000000c00 */
[----:B--2-4-:R-:W-:Y:S05]  /*8e40*/  @P4 BRA `(.L_x_571) ;  /* 0x0000000000504947 */ /* 0x014fea0003800000 */
[----:B------:R-:W2:Y:S01]  /*8e50*/  LDCU UR16, c[0x0][0x440] ;  /* 0x00008800ff1077ac */ /* 0x000ea20008000800 */
[----:B------:R-:W4:Y:S01]  /*8e60*/  LDS.128 R68, [R6+0x12000] ;  /* 0x0120000006447984 */ /* 0x000f220000000c00 */
[----:B------:R-:W-:Y:S01]  /*8e70*/  IMAD.MOV.U32 R76, RZ, RZ, R74 ;  /* 0x000000ffff4c7224 */ /* 0x000fe200078e004a */
[----:B------:R-:W3:Y:S02]  /*8e80*/  LDCU.64 UR12, c[0x0][0x560] ;  /* 0x0000ac00ff0c77ac */ /* 0x000ee40008000a00 */
[----:B------:R-:W1:Y:S01]  /*8e90*/  LDS.128 R64, [R6+0x14000] ;  /* 0x0140000006407984 */ /* 0x000e620000000c00 */
[----:B------:R-:W-:-:S03]  /*8ea0*/  IMAD.MOV.U32 R77, RZ, RZ, R3 ;  /* 0x000000ffff4d7224 */ /* 0x000fc600078e0003 */
[----:B------:R-:W1:Y:S01]  /*8eb0*/  LDS.128 R60, [R6+0x16000] ;  /* 0x01600000063c7984 */ /* 0x000e620000000c00 */
[----:B------:R-:W-:-:S04]  /*8ec0*/  IMAD.WIDE.U32 R78, R0, UR10, R76 ;  /* 0x0000000a004e7c25 */ /* 0x000fc8000f8e004c */
[----:B------:R-:W-:Y:S01]  /*8ed0*/  IMAD R73, R0, UR11, R79 ;  /* 0x0000000b00497c24 */ /* 0x000fe2000f8e024f */
[----:B--2---:R-:W-:Y:S02]  /*8ee0*/  ISETP.GE.AND P3, PT, R243, UR16, PT ;  /* 0x00000010f3007c0c */ /* 0x004fe4000bf66270 */
[----:B------:R-:W-:Y:S02]  /*8ef0*/  ISETP.GE.AND P2, PT, R7, UR16, PT ;  /* 0x0000001007007c0c */ /* 0x000fe4000bf46270 */
[----:B------:R-:W-:Y:S02]  /*8f00*/  ISETP.GE.AND P1, PT, R8, UR16, PT ;  /* 0x0000001008007c0c */ /* 0x000fe4000bf26270 */
[----:B------:R-:W-:Y:S02]  /*8f10*/  ISETP.GE.AND P0, PT, R9, UR16, PT ;  /* 0x0000001009007c0c */ /* 0x000fe4000bf06270 */
[----:B---3--:R-:W-:-:S04]  /*8f20*/  LEA R76, P5, R78, UR12, 0x1 ;  /* 0x0000000c4e4c7c11 */ /* 0x008fc8000f8a08ff */
[----:B------:R-:W-:Y:S01]  /*8f30*/  LEA.HI.X R77, R78, UR13, R73, 0x1, P5 ;  /* 0x0000000d4e4d7c11 */ /* 0x000fe2000a8f0c49 */
[----:B------:R-:W2:Y:S04]  /*8f40*/  @!P3 LDS.128 R56, [R6+0x10000] ;  /* 0x010000000638b984 */ /* 0x000ea80000000c00 */
[----:B----4-:R4:W-:Y:S04]  /*8f50*/  @!P2 STG.E.128 desc[UR32][R76.64+0x80], R68 ;  /* 0x000080444c00a986 */ /* 0x0109e8000c101d20 */
[----:B-1----:R4:W-:Y:S04]  /*8f60*/  @!P1 STG.E.128 desc[UR32][R76.64+0x100], R64 ;  /* 0x000100404c009986 */ /* 0x0029e8000c101d20 */
[----:B------:R4:W-:Y:S04]  /*8f70*/  @!P0 STG.E.128 desc[UR32][R76.64+0x180], R60 ;  /* 0x0001803c4c008986 */ /* 0x0009e8000c101d20 */
[----:B--2---:R4:W-:Y:S02]  /*8f80*/  @!P3 STG.E.128 desc[UR32][R76.64], R56 ;  /* 0x000000384c00b986 */ /* 0x0049e4000c101d20 */
.L_x_571:
[----:B------:R-:W-:Y:S05]  /*8f90*/  BSYNC.RECONVERGENT B0 ;  /* 0x0000000000007941 */ /* 0x000fea0003800200 */
.L_x_570:
[----:B----4-:R2:W4:Y:S01]  /*8fa0*/  LDS.128 R56, [R6+0x17000] ;  /* 0x0170000006387984 */ /* 0x0105220000000c00 */
[----:B------:R-:W-:Y:S04]  /*8fb0*/  BSSY.RECONVERGENT B0, `(.L_x_572) ;  /* 0x0000014000007945 */ /* 0x000fe80003800200 */
[----:B------:R-:W-:Y:S05]  /*8fc0*/  @P6 BRA `(.L_x_573) ;  /* 0x0000000000486947 */ /* 0x000fea0003800000 */
[----:B------:R-:W1:Y:S01]  /*8fd0*/  LDCU UR16, c[0x0][0x440] ;  /* 0x00008800ff1077ac */ /* 0x000e620008000800 */
[----:B--23--:R-:W-:Y:S02]  /*8fe0*/  IMAD R6, R72, UR10, RZ ;  /* 0x0000000a48067c24 */ /* 0x00cfe4000f8e02ff */
[----:B------:R-:W-:Y:S01]  /*8ff0*/  IMAD.MOV.U32 R60, RZ, RZ, R74 ;  /* 0x000000ffff3c7224 */ /* 0x000fe200078e004a */
[----:B------:R-:W2:Y:S01]  /*9000*/  LDCU.64 UR12, c[0x0][0x560] ;  /* 0x0000ac00ff0c77ac */ /* 0x000ea20008000a00 */
[----:B------:R-:W-:Y:S02]  /*9010*/  IMAD.MOV.U32 R61, RZ, RZ, R3 ;  /* 0x000000ffff3d7224 */ /* 0x000fe400078e0003 */
[C---:B------:R-:W-:Y:S02]  /*9020*/  IMAD R6, R11.reuse, UR11, R6 ;  /* 0x0000000b0b067c24 */ /* 0x040fe4000f8e0206 */
[----:B------:R-:W-:-:S04]  /*9030*/  IMAD.WIDE.U32 R60, R11, UR10, R60 ;  /* 0x0000000a0b3c7c25 */ /* 0x000fc8000f8e003c */
[----:B------:R-:W-:Y:S01]  /*9040*/  IMAD.IADD R6, R6, 0x1, R61 ;  /* 0x0000000106067824 */ /* 0x000fe200078e023d */
[----:B-1----:R-:W-:Y:S02]  /*9050*/  ISETP.GE.AND P3, PT, R243, UR16, PT ;  /* 0x00000010f3007c0c */ /* 0x002fe4000bf66270 */
[----:B------:R-:W-:Y:S02]  /*9060*/  ISETP.GE.AND P2, PT, R7, UR16, PT ;  /* 0x0000001007007c0c */ /* 0x000fe4000bf46270 */
[----:B------:R-:W-:Y:S02]  /*9070*/  ISETP.GE.AND P1, PT, R8, UR16, PT ;  /* 0x0000001008007c0c */ /* 0x000fe4000bf26270 */
[----:B------:R-:W-:Y:S02]  /*9080*/  ISETP.GE.AND P0, PT, R9, UR16, PT ;  /* 0x0000001009007c0c */ /* 0x000fe4000bf06270 */
[----:B--2---:R-:W-:-:S04]  /*9090*/  LEA R62, P5, R60, UR12, 0x1 ;  /* 0x0000000c3c3e7c11 */ /* 0x004fc8000f8a08ff */
[----:B------:R-:W-:-:S05]  /*90a0*/  LEA.HI.X R63, R60, UR13, R6, 0x1, P5 ;  /* 0x0000000d3c3f7c11 */ /* 0x000fca000a8f0c06 */
[----:B------:R1:W-:Y:S04]  /*90b0*/  @!P3 STG.E.128 desc[UR32][R62.64], R52 ;  /* 0x000000343e00b986 */ /* 0x0003e8000c101d20 */
[----:B------:R1:W-:Y:S04]  /*90c0*/  @!P2 STG.E.128 desc[UR32][R62.64+0x80], R48 ;  /* 0x000080303e00a986 */ /* 0x0003e8000c101d20 */
[----:B------:R1:W-:Y:S04]  /*90d0*/  @!P1 STG.E.128 desc[UR32][R62.64+0x100], R44 ;  /* 0x0001002c3e009986 */ /* 0x0003e8000c101d20 */
[----:B----4-:R1:W-:Y:S02]  /*90e0*/  @!P0 STG.E.128 desc[UR32][R62.64+0x180], R56 ;  /* 0x000180383e008986 */ /* 0x0103e4000c101d20 */
.L_x_573:
[----:B------:R-:W-:Y:S05]  /*90f0*/  BSYNC.RECONVERGENT B0 ;  /* 0x0000000000007941 */ /* 0x000fea0003800200 */
.L_x_572:
[----:B-1----:R-:W-:Y:S01]  /*9100*/  MOV R44, R243 ;  /* 0x000000f3002c7202 */ /* 0x002fe20000000f00 */
[----:B------:R-:W-:Y:S01]  /*9110*/  UIMAD UR15, UR15, UR8, URZ ;  /* 0x000000080f0f72a4 */ /* 0x000fe2000f8e02ff */
[----:B------:R-:W-:Y:S01]  /*9120*/  MOV R45, RZ ;  /* 0x000000ff002d7202 */ /* 0x000fe20000000f00 */
[----:B------:R-:W-:Y:S02]  /*9130*/  BSSY.RECONVERGENT B0, `(.L_x_574) ;  /* 0x0000017000007945 */ /* 0x000fe40003800200 */
[----:B------:R-:W-:Y:S01]  /*9140*/  UIMAD UR15, UR14, UR9, UR15 ;  /* 0x000000090e0f72a4 */ /* 0x000fe2000f8e020f */
[----:B------:R-:W-:-:S03]  /*9150*/  IMAD.WIDE.U32 R2, R2, UR14, R44 ;  /* 0x0000000e02027c25 */ /* 0x000fc6000f8e002c */
[----:B------:R-:W-:-:S04]  /*9160*/  IADD3 R2, P0, PT, R2, UR28, RZ ;  /* 0x0000001c02027c10 */ /* 0x000fc8000ff1e0ff */
[----:B------:R-:W-:-:S03]  /*9170*/  IADD3.X R3, PT, PT, R10, UR15, R3, P0, !PT ;  /* 0x0000000f0a037c10 */ /* 0x000fc600087fe403 */
[----:B------:R-:W-:-:S04]  /*9180*/  IMAD.WIDE.U32 R2, R4, UR20, R2 ;  /* 0x0000001404027c25 */ /* 0x000fc8000f8e0002 */
        /* <DEDUP_REMOVED lines=16> */
[----:B------:R1:W-:Y:S02]  /*9290*/  @!P0 STG.E.128 desc[UR32][R46.64+0x180], R16 ;  /* 0x000180102e008986 */ /* 0x0003e4000c101d20 */
.L_x_575:
[----:B------:R-:W-:Y:S05]  /*92a0*/  BSYNC.RECONVERGENT B0 ;  /* 0x0000000000007941 */ /* 0x000fea0003800200 */
.L_x_574:
[----:B------:R-:W-:Y:S05]  /*92b0*/  @P6 BRA `(.L_x_542) ;  /* 0x0000000000446947 */ /* 0x000fea0003800000 */
[----:B------:R-:W2:Y:S01]  /*92c0*/  LDCU UR12, c[0x0][0x440] ;  /* 0x00008800ff0c77ac */ /* 0x000ea20008000800 */
[----:B------:R-:W-:Y:S02]  /*92d0*/  IMAD R72, R72, UR8, RZ ;  /* 0x0000000848487c24 */ /* 0x000fe4000f8e02ff */
[----:B------:R-:W-:Y:S01]  /*92e0*/  IMAD.MOV.U32 R3, RZ, RZ, R5 ;  /* 0x000000ffff037224 */ /* 0x000fe200078e0005 */
[----:B------:R-:W3:Y:S01]  /*92f0*/  LDCU.64 UR10, c[0x0][0x568] ;  /* 0x0000ad00ff0a77ac */ /* 0x000ee20008000a00 */
[C---:B------:R-:W-:Y:S02]  /*9300*/  IMAD R72, R11.reuse, UR9, R72 ;  /* 0x000000090b487c24 */ /* 0x040fe4000f8e0248 */
[----:B------:R-:W-:-:S04]  /*9310*/  IMAD.WIDE.U32 R2, R11, UR8, R2 ;  /* 0x000000080b027c25 */ /* 0x000fc8000f8e0002 */
[----:B------:R-:W-:Y:S01]  /*9320*/  IMAD.IADD R72, R72, 0x1, R3 ;  /* 0x0000000148487824 */ /* 0x000fe200078e0203 */
[----:B--2---:R-:W-:Y:S02]  /*9330*/  ISETP.GE.AND P3, PT, R243, UR12, PT ;  /* 0x0000000cf3007c0c */ /* 0x004fe4000bf66270 */
[----:B------:R-:W-:Y:S02]  /*9340*/  ISETP.GE.AND P2, PT, R7, UR12, PT ;  /* 0x0000000c07007c0c */ /* 0x000fe4000bf46270 */
[----:B------:R-:W-:Y:S02]  /*9350*/  ISETP.GE.AND P1, PT, R8, UR12, PT ;  /* 0x0000000c08007c0c */ /* 0x000fe4000bf26270 */
[----:B------:R-:W-:Y:S02]  /*9360*/  ISETP.GE.AND P0, PT, R9, UR12, PT ;  /* 0x0000000c09007c0c */ /* 0x000fe4000bf06270 */
[----:B---3--:R-:W-:-:S04]  /*9370*/  LEA R4, P4, R2, UR10, 0x1 ;  /* 0x0000000a02047c11 */ /* 0x008fc8000f8808ff */
[----:B------:R-:W-:-:S05]  /*9380*/  LEA.HI.X R5, R2, UR11, R72, 0x1, P4 ;  /* 0x0000000b02057c11 */ /* 0x000fca000a0f0c48 */
[----:B------:R2:W-:Y:S04]  /*9390*/  @!P3 STG.E.128 desc[UR32][R4.64], R36 ;  /* 0x000000240400b986 */ /* 0x0005e8000c101d20 */
[----:B------:R2:W-:Y:S04]  /*93a0*/  @!P2 STG.E.128 desc[UR32][R4.64+0x80], R28 ;  /* 0x0000801c0400a986 */ /* 0x0005e8000c101d20 */
[----:B------:R2:W-:Y:S04]  /*93b0*/  @!P1 STG.E.128 desc[UR32][R4.64+0x100], R20 ;  /* 0x0001001404009986 */ /* 0x0005e8000c101d20 */
[----:B------:R2:W-:Y:S02]  /*93c0*/  @!P0 STG.E.128 desc[UR32][R4.64+0x180], R12 ;  /* 0x0001800c04008986 */ /* 0x0005e4000c101d20 */
.L_x_542:
[----:B------:R-:W-:Y:S05]  /*93d0*/  BSYNC.RECONVERGENT B1 ;  /* 0x0000000000017941 */ /* 0x000fea0003800200 */
.L_x_520:
[----:B------:R-:W4:Y:S01]  /*93e0*/  LDCU UR9, c[0x0][0x438] ;  /* 0x00008700ff0977ac */ /* 0x000f220008000800 */
[----:B------:R-:W3:Y:S01]  /*93f0*/  LDCU UR10, c[0x0][0x370] ;  /* 0x00006e00ff0a77ac */ /* 0x000ee20008000800 */
[----:B----4-:R-:W-:-:S04]  /*9400*/  UIADD3 UR9, UPT, UPT, UR9, 0x3f, URZ ;  /* 0x0000003f09097890 */ /* 0x010fc8000fffe0ff */
        /* <DEDUP_REMOVED lines=8> */
.L_x_577:
        /* <DEDUP_REMOVED lines=15> */
.L_x_2498:


//--------------------- .text._ZN5flash44flash_bwd_dq_dk_dv_loop_seqk_parallel_kernelI23Flash_bwd_kernel_traitsILi256ELi64ELi64ELi8ELi4ELi2ELi2ELb0ELb1EN7cutlass10bfloat16_tE19Flash_kernel_traitsILi256ELi64ELi64ELi8ES3_EELb0ELb0ELb1ELb0ELb0ELb0ELb0EEEvNS_16Flash_bwd_paramsE --------------------------
	.section	.text._ZN5flash44flash_bwd_dq_dk_dv_loop_seqk_parallel_kernelI23Flash_bwd_kernel_traitsILi256ELi64ELi64ELi8ELi4ELi2ELi2ELb0ELb1EN7cutlass10bfloat16_tE19Flash_kernel_traitsILi256ELi64ELi64ELi8ES3_EELb0ELb0ELb1ELb0ELb0ELb0ELb0EEEvNS_16Flash_bwd_paramsE,"ax",@progbits
	.align	128
        .global         _ZN5flash44flash_bwd_dq_dk_dv_loop_seqk_parallel_kernelI23Flash_bwd_kernel_traitsILi256ELi64ELi64ELi8ELi4ELi2ELi2ELb0ELb1EN7cutlass10bfloat16_tE19Flash_kernel_traitsILi256ELi64ELi64ELi8ES3_EELb0ELb0ELb1ELb0ELb0ELb0ELb0EEEvNS_16Flash_bwd_paramsE
        .type           _ZN5flash44flash_bwd_dq_dk_dv_loop_seqk_parallel_kernelI23Flash_bwd_kernel_traitsILi256ELi64ELi64ELi8ELi4ELi2ELi2ELb0ELb1EN7cutlass10bfloat16_tE19Flash_kernel_traitsILi256ELi64ELi64ELi8ES3_EELb0ELb0ELb1ELb0ELb0ELb0ELb0EEEvNS_16Flash_bwd_paramsE,@function
        .size           _ZN5flash44flash_bwd_dq_dk_dv_loop_seqk_parallel_kernelI23Flash_bwd_kernel_traitsILi256ELi64ELi64ELi8ELi4ELi2ELi2ELb0ELb1EN7cutlass10bfloat16_tE19Flash_kernel_traitsILi256ELi64ELi64ELi8ES3_EELb0ELb0ELb1ELb0ELb0ELb0ELb0EEEvNS_16Flash_bwd_paramsE,(.L_x_2499 - _ZN5flash44flash_bwd_dq_dk_dv_loop_seqk_parallel_kernelI23Flash_bwd_kernel_traitsILi256ELi64ELi64ELi8ELi4ELi2ELi2ELb0ELb1EN7cutlass10bfloat16_tE19Flash_kernel_traitsILi256ELi64ELi64ELi8ES3_EELb0ELb0ELb1ELb0ELb0ELb0ELb0EEEvNS_16Flash_bwd_paramsE)
        .other          _ZN5flash44flash_bwd_dq_dk_dv_loop_seqk_parallel_kernelI23Flash_bwd_kernel_traitsILi256ELi64ELi64ELi8ELi4ELi2ELi2ELb0ELb1EN7cutlass10bfloat16_tE19Flash_kernel_traitsILi256ELi64ELi64ELi8ES3_EELb0ELb0ELb1ELb0ELb0ELb0ELb0EEEvNS_16Flash_bwd_paramsE,@"STO_CUDA_ENTRY STV_DEFAULT"
_ZN5flash44flash_bwd_dq_dk_dv_loop_seqk_parallel_kernelI23Flash_bwd_kernel_traitsILi256ELi64ELi64ELi8ELi4ELi2ELi2ELb0ELb1EN7cutlass10bfloat16_tE19Flash_kernel_traitsILi256ELi64ELi64ELi8ES3_EELb0ELb0ELb1ELb0ELb0ELb0ELb0EEEvNS_16Flash_bwd_paramsE:
.text._ZN5flash44flash_bwd_dq_dk_dv_loop_seqk_parallel_kernelI23Flash_bwd_kernel_traitsILi256ELi64ELi64ELi8ELi4ELi2ELi2ELb0ELb1EN7cutlass10bfloat16_tE19Flash_kernel_traitsILi256ELi64ELi64ELi8ES3_EELb0ELb0ELb1ELb0ELb0ELb0ELb0EEEvNS_16Flash_bwd_paramsE:
        /* <DEDUP_REMOVED lines=49> */
.L_x_636:
[----:B--2---:R-:W2:Y:S01]  /*0310*/  LDCU.64 UR8, c[0x0][0x478] ;  /* 0x00008f00ff0877ac */ /* 0x004ea20008000a00 */
[----:B------:R-:W-:Y:S02]  /*0320*/  PLOP3.LUT P1, PT, PT, PT, UP3, 0x80, 0x8 ;  /* 0x000000000008781c */ /* 0x000fe40003f2f038 */
[----:B------:R-:W-:Y:S01]  /*0330*/  PLOP3.LUT P4, PT, PT, PT, UP5, 0x80, 0x8 ;  /* 0x000000000008781c */ /* 0x000fe20003f8f058 */
[----:B------:R-:W-:Y:S01]  /*0340*/  @UP3 ULEA UR12, UP0, UR42, UR6, 0x2 ;  /* 0x000000062a0c3291 */ /* 0x000fe2000f8010ff */
[----:B------:R-:W-:Y:S01]  /*0350*/  PLOP3.LUT P2, PT, PT, PT, UP4, 0x80, 0x8 ;  /* 0x000000000008781c */ /* 0x000fe20003f4f048 */
[----:B------:R-:W-:Y:S02]  /*0360*/  UISETP.NE.AND UP2, UPT, UR25, URZ, UPT ;  /* 0x000000ff1900728c */ /* 0x000fe4000bf45270 */
[----:B------:R-:W-:Y:S02]  /*0370*/  @UP3 ULEA.HI.X UR13, UR42, UR7, URZ, 0x2, UP0 ;  /* 0x000000072a0d3291 */ /* 0x000fe400080f14ff */
[----:B------:R-:W-:-:S04]  /*0380*/  IMAD.U32 R2, RZ, RZ, UR12 ;  /* 0x0000000cff027e24 */ /* 0x000fc8000f8e00ff */
        /* <DEDUP_REMOVED lines=8> */
[----:B---3--:R-:W-:Y:S01]  /*0410*/  IMAD.U32 R6, RZ, RZ, UR12 ;  /* 0x0000000cff067e24 */ /* 0x008fe2000f8e00ff */
[----:B------:R-:W1:Y:S02]  /*0420*/  @!UP0 LDCU UR11, c[0x0][0x43c] ;  /* 0x00008780ff0b87ac */ /* 0x000e640008000800 */
[----:B------:R-:W-:Y:S02]  /*0430*/  @UP0 ULEA.HI.X UR15, UR42, UR9, URZ, 0x2, UP1 ;  /* 0x000000092a0f0291 */ /* 0x000fe400088f14ff */
[----:B------:R-:W-:Y:S01]  /*0440*/  IMAD.U32 R4, RZ, RZ, UR14 ;  /* 0x0000000eff047e24 */ /* 0x000fe2000f8e00ff */
[----:B------:R-:W5:Y:S01]  /*0450*/  @!UP0 LDCU.64 UR8, c[0x0][0x488] ;  /* 0x00009100ff0887ac */ /* 0x000f620008000a00 */
        /* <DEDUP_REMOVED lines=31> */
.L_x_578:
        /* <DEDUP_REMOVED lines=44> */
.L_x_580:
[----:B------:R-:W1:Y:S01]  /*0910*/  LDCU.64 UR14, c[0x0][0x3b8] ;  /* 0x00007700ff0e77ac */ /* 0x000e620008000a00 */
[----:B------:R-:W-:-:S04]  /*0920*/  UIADD3 UR8, UPT, UPT, UR36, UR40, URZ ;  /* 0x0000002824087290 */ /* 0x000fc8000fffe0ff */
[----:B-1----:R-:W-:Y:S02]  /*0930*/  UIMAD.WIDE.U32 UR10, UR8, UR14, URZ ;  /* 0x0000000e080a72a5 */ /* 0x002fe4000f8e00ff */
[----:B------:R-:W-:-:S04]  /*0940*/  UIMAD UR8, UR8, UR15, URZ ;  /* 0x0000000f080872a4 */ /* 0x000fc8000f8e02ff */
[----:B------:R-:W-:Y:S01]  /*0950*/  UIADD3 UR8, UPT, UPT, UR11, UR8, URZ ;  /* 0x000000080b087290 */ /* 0x000fe2000fffe0ff */
[----:B------:R-:W-:-:S05]  /*0960*/  UMOV UR52, UR10 ;  /* 0x0000000a00347c82 */ /* 0x000fca0008000000 */
[----:B------:R-:W-:Y:S02]  /*0970*/  MOV R5, UR8 ;  /* 0x0000000800057c02 */ /* 0x000fe40008000f00 */
.L_x_581:
        /* <DEDUP_REMOVED lines=42> */
.L_x_582:
[----:B------:R-:W1:Y:S01]  /*0c20*/  LDCU.64 UR12, c[0x0][0x3c0] ;  /* 0x00007800ff0c77ac */ /* 0x000e620008000a00 */
[----:B------:R-:W-:-:S04]  /*0c30*/  UIADD3 UR8, UPT, UPT, UR36, UR40, URZ ;  /* 0x0000002824087290 */ /* 0x000fc8000fffe0ff */
[----:B-1----:R-:W-:Y:S02]  /*0c40*/  UIMAD.WIDE.U32 UR46, UR8, UR12, URZ ;  /* 0x0000000c082e72a5 */ /* 0x002fe4000f8e00ff */
[----:B------:R-:W-:-:S04]  /*0c50*/  UIMAD UR8, UR8, UR13, URZ ;  /* 0x0000000d080872a4 */ /* 0x000fc8000f8e02ff */
[----:B------:R-:W-:-:S06]  /*0c60*/  UIADD3 UR8, UPT, UPT, UR47, UR8, URZ ;  /* 0x000000082f087290 */ /* 0x000fcc000fffe0ff */
[----:B------:R-:W-:-:S07]  /*0c70*/  MOV R6, UR8 ;  /* 0x0000000800067c02 */ /* 0x000fce0008000f00 */
.L_x_583:
        /* <DEDUP_REMOVED lines=27> */
.L_x_584:
[----:B------:R-:W-:Y:S02]  /*0e30*/  UIMAD.WIDE.U32 UR56, UR66, UR17, URZ ;  /* 0x00000011423872a5 */ /* 0x000fe4000f8e00ff */
[----:B------:R-:W-:-:S04]  /*0e40*/  UIMAD UR8, UR67, UR17, URZ ;  /* 0x00000011430872a4 */ /* 0x000fc8000f8e02ff */
[----:B------:R-:W-:Y:S02]  /*0e50*/  UIADD3 UR8, UPT, UPT, UR57, UR8, URZ ;  /* 0x0000000839087290 */ /* 0x000fe4000fffe0ff */
.L_x_585:
        /* <DEDUP_REMOVED lines=20> */
.L_x_586:
[----:B------:R-:W1:Y:S01]  /*0fa0*/  LDCU UR58, c[0x0][0x434] ;  /* 0x00008680ff3a77ac */ /* 0x000e620008000800 */
[----:B------:R-:W-:-:S04]  /*0fb0*/  UIMAD UR10, UR42, UR16, UR23 ;  /* 0x000000102a0a72a4 */ /* 0x000fc8000f8e0217 */
[----:B-1----:R-:W-:Y:S02]  /*0fc0*/  UIMAD UR58, UR10, UR58, URZ ;  /* 0x0000003a0a3a72a4 */ /* 0x002fe4000f8e02ff */
.L_x_587:
        /* <DEDUP_REMOVED lines=11> */
.L_x_588:
[----:B------:R-:W1:Y:S01]  /*1080*/  LDCU UR57, c[0x0][0x444] ;  /* 0x00008880ff3977ac */ /* 0x000e620008000800 */
[----:B------:R-:W-:-:S04]  /*1090*/  UIMAD UR10, UR42, UR16, UR23 ;  /* 0x000000102a0a72a4 */ /* 0x000fc8000f8e0217 */
[----:B-1----:R-:W-:-:S12]  /*10a0*/  UIMAD UR57, UR10, UR57, URZ ;  /* 0x000000390a3972a4 */ /* 0x002fd8000f8e02ff */
.L_x_589:
[----:B------:R-:W1:Y:S01]  /*10b0*/  LDCU UR47, c[0x0][0x508] ;  /* 0x0000a100ff2f77ac */ /* 0x000e620008000800 */
[----:B------:R-:W2:Y:S01]  /*10c0*/  S2R R7, SR_TID.X ;  /* 0x0000000000077919 */ /* 0x000ea20000002100 */
[----:B------:R-:W-:Y:S01]  /*10d0*/  IMAD.MOV.U32 R21, RZ, RZ, RZ ;  /* 0x000000ffff157224 */ /* 0x000fe200078e00ff */
[----:B------:R-:W-:Y:S01]  /*10e0*/  ISETP.NE.AND P3, PT, RZ, UR60, PT ;  /* 0x0000003cff007c0c */ /* 0x000fe2000bf65270 */
[----:B------:R-:W-:Y:S01]  /*10f0*/  USHF.R.S32.HI UR10, URZ, 0x1f, UR9 ;  /* 0x0000001fff0a7899 */ /* 0x000fe20008011409 */
[----:B------:R-:W-:Y:S01]  /*1100*/  BSSY.RECONVERGENT B1, `(.L_x_579) ;  /* 0x0000861000017945 */ /* 0x000fe20003800200 */
[----:B------:R-:W-:Y:S02]  /*1110*/  UIADD3 UR56, UP1, UP0, UR64, UR56, UR9 ;  /* 0x0000003840387290 */ /* 0x000fe4000f83e009 */
[----:B------:R-:W-:Y:S02]  /*1120*/  UIMAD UR59, UR16, UR59, URZ ;  /* 0x0000003b103b72a4 */ /* 0x000fe4000f8e02ff */
[----:B------:R-:W-:Y:S01]  /*1130*/  UIADD3.X UR55, UPT, UPT, UR55, UR8, UR10, UP1, UP0 ;  /* 0x0000000837377290 */ /* 0x000fe20008fe040a */
[----:B------:R-:W3:Y:S01]  /*1140*/  LDCU.64 UR60, c[0x0][0x420] ;  /* 0x00008400ff3c77ac */ /* 0x000ee20008000a00 */
[----:B------:R-:W-:-:S02]  /*1150*/  ULEA UR57, UR48, UR57, 0x6 ;  /* 0x0000003930397291 */ /* 0x000fc4000f8e30ff */
[----:B-1----:R-:W-:Y:S02]  /*1160*/  UIADD3 UR47, UPT, UPT, UR35, UR47, URZ ;  /* 0x0000002f232f7290 */ /* 0x002fe4000fffe0ff */
[----:B------:R-:W-:Y:S02]  /*1170*/  ULEA UR58, UR48, UR58, 0x6 ;  /* 0x0000003a303a7291 */ /* 0x000fe4000f8e30ff */
[----:B------:R-:W-:-:S04]  /*1180*/  UIADD3 UR9, UPT, UPT, UR41, -0x40, -UR47 ;  /* 0xffffffc029097890 */ /* 0x000fc8000fffe82f */
[----:B------:R-:W-:-:S04]  /*1190*/  USHF.R.S32.HI UR8, URZ, 0x1f, UR9 ;  /* 0x0000001fff087899 */ /* 0x000fc80008011409 */
[----:B------:R-:W-:Y:S01]  /*11a0*/  ULEA.HI UR8, UR8, UR9, URZ, 0x6 ;  /* 0x0000000908087291 */ /* 0x000fe2000f8f30ff */
[----:B--2---:R-:W-:-:S03]  /*11b0*/  IMAD.SHL.U32 R9, R7, 0x8, RZ ;  /* 0x0000000807097824 */ /* 0x004fc600078e00ff */
[----:B------:R-:W-:Y:S01]  /*11c0*/  USHF.R.S32.HI UR44, URZ, 0x6, UR8 ;  /* 0x00000006ff2c7899 */ /* 0x000fe20008011408 */
[----:B------:R-:W-:Y:S02]  /*11d0*/  SHF.R.U32.HI R8, RZ, 0x3, R7 ;  /* 0x00000003ff087819 */ /* 0x000fe40000011607 */
[----:B------:R-:W-:Y:S01]  /*11e0*/  LOP3.LUT R20, R9, 0x38, RZ, 0xc0, !PT ;  /* 0x0000003809147812 */ /* 0x000fe200078ec0ff */
[----:B------:R-:W-:-:S03]  /*11f0*/  UISETP.LT.AND UP0, UPT, URZ, UR44, UPT ;  /* 0x0000002cff00728c */ /* 0x000fc6000bf01270 */
[----:B------:R-:W1:Y:S01]  /*1200*/  LDCU.128 UR8, c[0x0][0x590] ;  /* 0x0000b200ff0877ac */ /* 0x000e620008000c00 */
[----:B------:R-:W-:Y:S01]  /*1210*/  IADD3 R2, P0, PT, R20, UR62, RZ ;  /* 0x0000003e14027c10 */ /* 0x000fe2000ff1e0ff */
[----:B------:R-:W-:-:S04]  /*1220*/  USEL UR44, URZ, UR44, !UP0 ;  /* 0x0000002cff2c7287 */ /* 0x000fc8000c000000 */
[----:B------:R-:W-:Y:S01]  /*1230*/  IMAD.X R3, RZ, RZ, UR49, P0 ;  /* 0x00000031ff037e24 */ /* 0x000fe200080e06ff */
[----:B------:R-:W2:Y:S01]  /*1240*/  LDCU.64 UR62, c[0x0][0x5e8] ;  /* 0x0000bd00ff3e77ac */ /* 0x000ea20008000a00 */
[----:B------:R-:W-:Y:S02]  /*1250*/  UISETP.GT.AND UP0, UPT, UR45, UR44, UPT ;  /* 0x0000002c2d00728c */ /* 0x000fe4000bf04270 */
[----:B-1----:R-:W-:Y:S01]  /*1260*/  UIMAD UR17, UR53, UR8, URZ ;  /* 0x00000008351172a4 */ /* 0x002fe2000f8e02ff */
[----:B------:R-:W-:Y:S01]  /*1270*/  IMAD.U32 R10, RZ, RZ, UR8 ;  /* 0x00000008ff0a7e24 */ /* 0x000fe2000f8e00ff */
[----:B------:R-:W-:Y:S01]  /*1280*/  MOV R16, UR11 ;  /* 0x0000000b00107c02 */ /* 0x000fe20008000f00 */
[----:B------:R-:W-:Y:S01]  /*1290*/  IMAD.U32 R12, RZ, RZ, UR10 ;  /* 0x0000000aff0c7e24 */ /* 0x000fe2000f8e00ff */
[----:B------:R-:W-:Y:S01]  /*12a0*/  UIMAD UR17, UR50, UR9, UR17 ;  /* 0x00000009321172a4 */ /* 0x000fe2000f8e0211 */
[----:B------:R-:W-:Y:S01]  /*12b0*/  IMAD.WIDE.U32 R10, R10, UR50, R2 ;  /* 0x000000320a0a7c25 */ /* 0x000fe2000f8e0002 */
[----:B------:R-:W1:Y:S01]  /*12c0*/  LDCU.64 UR10, c[0x0][0x550] ;  /* 0x0000aa00ff0a77ac */ /* 0x000e620008000a00 */
[----:B------:R-:W4:Y:S03]  /*12d0*/  LDC.64 R2, c[0x0][0x3b0] ;  /* 0x0000ec00ff027b82 */ /* 0x000f260000000a00 */
[----:B------:R-:W-:Y:S01]  /*12e0*/  VIADD R11, R11, UR17 ;  /* 0x000000110b0b7c36 */ /* 0x000fe20008000000 */
[----:B------:R-:W-:Y:S01]  /*12f0*/  USHF.L.U64.HI UR49, UR8, 0x5, UR9 ;  /* 0x0000000508317899 */ /* 0x000fe20008010209 */
[----:B------:R-:W-:-:S03]  /*1300*/  IMAD.WIDE.U32 R12, R12, UR23, R10 ;  /* 0x000000170c0c7c25 */ /* 0x000fc6000f8e000a */
[----:B------:R-:W5:Y:S01]  /*1310*/  LDCU.64 UR16, c[0x0][0x3c8] ;  /* 0x00007900ff1077ac */ /* 0x000f620008000a00 */
[----:B------:R-:W3:Y:S01]  /*1320*/  LDC.64 R10, c[0x0][0x5f8] ;  /* 0x00017e00ff0a7b82 */ /* 0x000ee20000000a00 */
[----:B------:R-:W-:Y:S01]  /*1330*/  IMAD R17, R16, UR23, R13 ;  /* 0x0000001710117c24 */ /* 0x000fe2000f8e020d */
[----:B------:R-:W-:Y:S01]  /*1340*/  LOP3.LUT R13, R7, 0x1f, RZ, 0xc0, !PT ;  /* 0x0000001f070d7812 */ /* 0x000fe200078ec0ff */
[----:B------:R-:W-:Y:S01]  /*1350*/  IMAD.MOV.U32 R16, RZ, RZ, R12 ;  /* 0x000000ffff107224 */ /* 0x000fe200078e000c */
[----:B------:R-:W-:-:S03]  /*1360*/  SHF.R.U32.HI R12, RZ, 0x5, R7 ;  /* 0x00000005ff0c7819 */ /* 0x000fc60000011607 */
[----:B------:R-:W-:-:S04]  /*1370*/  IMAD.WIDE.U32 R16, R8, UR8, R16 ;  /* 0x0000000808107c25 */ /* 0x000fc8000f8e0010 */
[----:B------:R-:W-:Y:S01]  /*1380*/  IMAD R13, R12, UR59, R13 ;  /* 0x0000003b0c0d7c24 */ /* 0x000fe2000f8e020d */
[----:B------:R-:W-:Y:S01]  /*1390*/  USHF.L.U32 UR59, UR59, 0x6, URZ ;  /* 0x000000063b3b7899 */ /* 0x000fe200080006ff */
[----:B------:R-:W-:Y:S01]  /*13a0*/  IMAD R12, R8, UR9, R17 ;  /* 0x00000009080c7c24 */ /* 0x000fe2000f8e0211 */
[----:B-1----:R-:W-:Y:S01]  /*13b0*/  LEA R246, P2, R16, UR10, 0x1 ;  /* 0x0000000a10f67c11 */ /* 0x002fe2000f8408ff */
[----:B----4-:R-:W-:Y:S01]  /*13c0*/  IMAD R14, R2, UR53, RZ ;  /* 0x00000035020e7c24 */ /* 0x010fe2000f8e02ff */
[----:B------:R-:W-:Y:S01]  /*13d0*/  LOP3.LUT R17, R20, 0xc0, RZ, 0xfc, !PT ;  /* 0x000000c014117812 */ /* 0x000fe200078efcff */
[----:B------:R-:W-:Y:S01]  /*13e0*/  IMAD.WIDE.U32 R18, R2, UR50, R20 ;  /* 0x0000003202127c25 */ /* 0x000fe2000f8e0014 */
[----:B------:R-:W-:Y:S01]  /*13f0*/  LEA.HI.X R247, R16, UR11, R12, 0x1, P2 ;  /* 0x0000000b10f77c11 */ /* 0x000fe200090f0c0c */
[----:B--2---:R-:W-:Y:S01]  /*1400*/  UIMAD.WIDE UR10, UR57, 0x4, UR62 ;  /* 0x00000004390a78a5 */ /* 0x004fe2000f8e023e */
[----:B------:R-:W-:Y:S01]  /*1410*/  LOP3.LUT R16, R20, 0x40, RZ, 0xfc, !PT ;  /* 0x0000004014107812 */ /* 0x000fe200078efcff */
[----:B------:R-:W-:Y:S01]  /*1420*/  IMAD R14, R3, UR50, R14 ;  /* 0x00000032030e7c24 */ /* 0x000fe2000f8e020e */
[----:B------:R-:W-:Y:S01]  /*1430*/  IADD3 R24, P0, PT, R18, UR54, RZ ;  /* 0x0000003612187c10 */ /* 0x000fe2000ff1e0ff */
[----:B---3--:R-:W-:Y:S01]  /*1440*/  IMAD.WIDE.U32 R22, R10, UR21, RZ ;  /* 0x000000150a167c25 */ /* 0x008fe2000f8e00ff */
        /* <DEDUP_REMOVED lines=13> */
[----:B------:R-:W-:Y:S01]  /*1520*/  IMAD.MOV.U32 R14, RZ, RZ, R18 ;  /* 0x000000ffff0e7224 */ /* 0x000fe200078e0012 */
[----:B------:R-:W-:Y:S01]  /*1530*/  LOP3.LUT R18, R20, 0x80, RZ, 0xfc, !PT ;  /* 0x0000008014127812 */ /* 0x000fe200078efcff */
[----:B------:R-:W-:Y:S01]  /*1540*/  IMAD.U32 R12, RZ, RZ, UR59 ;  /* 0x0000003bff0c7e24 */ /* 0x000fe2000f8e00ff */
[----:B------:R-:W-:Y:S01]  /*1550*/  IADD3.X R13, PT, PT, R13, UR55, R11, P1, P0 ;  /* 0x000000370d0d7c10 */ /* 0x000fe20008fe040b */
[----:B------:R-:W-:Y:S01]  /*1560*/  IMAD.WIDE.U32 R14, R8, R2, R14 ;  /* 0x00000002080e7225 */ /* 0x000fe200078e000e */
[----:B------:R-:W-:-:S03]  /*1570*/  IADD3 R11, P0, PT, R10, UR59, RZ ;  /* 0x0000003b0a0b7c10 */ /* 0x000fc6000ff1e0ff */
[----:B------:R-:W-:Y:S01]  /*1580*/  IMAD R10, R8, R3, R15 ;  /* 0x00000003080a7224 */ /* 0x000fe200078e020f */
[----:B------:R-:W-:Y:S02]  /*1590*/  LEA.HI.X.SX32 R12, R12, R13, 0x1, P0 ;  /* 0x0000000d0c0c7211 */ /* 0x000fe400000f0eff */
[C---:B-1----:R-:W-:Y:S02]  /*15a0*/  LEA R248, P1, R14.reuse, UR8, 0x1 ;  /* 0x000000080ef87c11 */ /* 0x042fe4000f8208ff */
[C---:B--2---:R-:W-:Y:S02]  /*15b0*/  LEA R244, P0, R11.reuse, UR16, 0x2 ;  /* 0x000000100bf47c11 */ /* 0x044fe4000f8010ff */
[----:B------:R-:W-:Y:S02]  /*15c0*/  LEA.HI.X R249, R14, UR9, R10, 0x1, P1 ;  /* 0x000000090ef97c11 */ /* 0x000fe400088f0c0a */
[----:B------:R-:W-:Y:S01]  /*15d0*/  LEA.HI.X R245, R11, UR17, R12, 0x2, P0 ;  /* 0x000000110bf57c11 */ /* 0x000fe200080f140c */
[----:B------:R-:W-:Y:S01]  /*15e0*/  IMAD.SHL.U32 R11, R2, 0x20, RZ ;  /* 0x00000020020b7824 */ /* 0x000fe200078e00ff */
[----:B------:R-:W-:Y:S01]  /*15f0*/  IADD3 R10, P0, PT, R8, 0x20, RZ ;  /* 0x00000020080a7810 */ /* 0x000fe20007f1e0ff */
[----:B------:R-:W-:Y:S01]  /*1600*/  UIMAD.WIDE UR16, UR58, 0x4, UR60 ;  /* 0x000000043a1078a5 */ /* 0x000fe2000f8e023c */
[----:B------:R-:W-:-:S02]  /*1610*/  SHF.L.U64.HI R3, R2, 0x5, R3 ;  /* 0x0000000502037819 */ /* 0x000fc40000010203 */
[----:B------:R-:W-:Y:S01]  /*1620*/  IADD3 R15, PT, PT, R8, 0x20, RZ ;  /* 0x00000020080f7810 */ /* 0x000fe20007ffe0ff */
[----:B------:R-:W-:Y:S01]  /*1630*/  IMAD.X R2, RZ, RZ, RZ, P0 ;  /* 0x000000ffff027224 */ /* 0x000fe200000e06ff */
[----:B------:R-:W-:Y:S07]  /*1640*/  BRA.U UP0, `(.L_x_590) ;  /* 0x0000000900347547 */ /* 0x000fee000b800000 */
        /* <DEDUP_REMOVED lines=13> */
.L_x_591:
[----:B------:R-:W1:Y:S01]  /*1720*/  LDCU.64 UR12, c[0x0][0x5c0] ;  /* 0x0000b800ff0c77ac */ /* 0x000e620008000a00 */
[----:B------:R-:W-:-:S04]  /*1730*/  UIADD3 UR8, UPT, UPT, UR36, UR40, URZ ;  /* 0x0000002824087290 */ /* 0x000fc8000fffe0ff */
[----:B-1----:R-:W-:Y:S02]  /*1740*/  UIMAD.WIDE.U32 UR16, UR8, UR12, URZ ;  /* 0x0000000c081072a5 */ /* 0x002fe4000f8e00ff */
[----:B------:R-:W-:-:S04]  /*1750*/  UIMAD UR8, UR8, UR13, URZ ;  /* 0x0000000d080872a4 */ /* 0x000fc8000f8e02ff */
[----:B------:R-:W-:-:S06]  /*1760*/  UIADD3 UR8, UPT, UPT, UR17, UR8, URZ ;  /* 0x0000000811087290 */ /* 0x000fcc000fffe0ff */
[----:B------:R-:W-:Y:S02]  /*1770*/  MOV R3, UR8 ;  /* 0x0000000800037c02 */ /* 0x000fe40008000f00 */
.L_x_592:
        /* <DEDUP_REMOVED lines=13> */
.L_x_593:
[----:B------:R-:W1:Y:S01]  /*1850*/  LDCU.64 UR10, c[0x0][0x5c8] ;  /* 0x0000b900ff0a77ac */ /* 0x000e620008000a00 */
[----:B------:R-:W-:-:S04]  /*1860*/  UIADD3 UR36, UPT, UPT, UR36, UR40, URZ ;  /* 0x0000002824247290 */ /* 0x000fc8000fffe0ff */
[----:B-1----:R-:W-:Y:S02]  /*1870*/  UIMAD.WIDE.U32 UR14, UR36, UR10, URZ ;  /* 0x0000000a240e72a5 */ /* 0x002fe4000f8e00ff */
[----:B------:R-:W-:-:S04]  /*1880*/  UIMAD UR36, UR36, UR11, URZ ;  /* 0x0000000b242472a4 */ /* 0x000fc8000f8e02ff */
[----:B------:R-:W-:-:S06]  /*1890*/  UIADD3 UR36, UPT, UPT, UR15, UR36, URZ ;  /* 0x000000240f247290 */ /* 0x000fcc000fffe0ff */
[----:B------:R-:W-:-:S07]  /*18a0*/  MOV R0, UR36 ;  /* 0x0000002400007c02 */ /* 0x000fce0008000f00 */
.L_x_594:
        /* <DEDUP_REMOVED lines=32> */
.L_x_596:
[----:B------:R-:W-:Y:S05]  /*1ab0*/  BSYNC.RECONVERGENT B0 ;  /* 0x0000000000007941 */ /* 0x000fea0003800200 */
.L_x_595:
        /* <DEDUP_REMOVED lines=19> */
.L_x_598:
[----:B------:R-:W-:Y:S05]  /*1bf0*/  BSYNC.RECONVERGENT B0 ;  /* 0x0000000000007941 */ /* 0x000fea0003800200 */
.L_x_597:
        /* <DEDUP_REMOVED lines=21> */
[----:B------:R-:W-:Y:S02]  /*1d50*/  ISETP.GE.AND P1, PT, R18, UR12, PT ;  /* 0x0000000c12007c0c */ /* 0x000fe4000bf26270 */
[----:B------:R-:W-:Y:S02]  /*1d60*/  ISETP.GE.AND P0, PT, R17, UR12, PT ;  /* 0x0000000c11007c0c */ /* 0x000fe4000bf06270 */
[----:B-12---:R-:W-:-:S04]  /*1d70*/  LEA R12, P4, R6, UR8, 0x1 ;  /* 0x00000008060c7c11 */ /* 0x006fc8000f8808ff */
[----:B------:R-:W-:-:S05]  /*1d80*/  LEA.HI.X R13, R6, UR9, R8, 0x1, P4 ;  /* 0x00000009060d7c11 */ /* 0x000fca000a0f0c08 */
[----:B------:R3:W-:Y:S04]  /*1d90*/  @!P3 STG.E.128 desc[UR32][R12.64], RZ ;  /* 0x000000ff0c00b986 */ /* 0x0007e8000c101d20 */
[----:B------:R3:W-:Y:S04]  /*1da0*/  @!P2 STG.E.128 desc[UR32][R12.64+0x80], RZ ;  /* 0x000080ff0c00a986 */ /* 0x0007e8000c101d20 */
[----:B------:R3:W-:Y:S04]  /*1db0*/  @!P1 STG.E.128 desc[UR32][R12.64+0x100], RZ ;  /* 0x000100ff0c009986 */ /* 0x0007e8000c101d20 */
[----:B------:R3:W-:Y:S02]  /*1dc0*/  @!P0 STG.E.128 desc[UR32][R12.64+0x180], RZ ;  /* 0x000180ff0c008986 */ /* 0x0007e4000c101d20 */
.L_x_600:
[----:B------:R-:W-:Y:S05]  /*1dd0*/  BSYNC.RECONVERGENT B0 ;  /* 0x0000000000007941 */ /* 0x000fea0003800200 */
.L_x_599:
        /* <DEDUP_REMOVED lines=20> */
.L_x_590:
        /* <DEDUP_REMOVED lines=35> */
.L_x_603:
[----:B------:R2:W-:Y:S04]  /*2150*/  STS.128 [R14+0x8000], RZ ;  /* 0x008000ff0e007388 */ /* 0x0005e80000000c00 */
[----:B------:R2:W-:Y:S04]  /*2160*/  STS.128 [R14+0xa000], RZ ;  /* 0x00a000ff0e007388 */ /* 0x0005e80000000c00 */
[----:B------:R2:W-:Y:S04]  /*2170*/  STS.128 [R14+0xc000], RZ ;  /* 0x00c000ff0e007388 */ /* 0x0005e80000000c00 */
[----:B------:R2:W-:Y:S02]  /*2180*/  STS.128 [R14+0xe000], RZ ;  /* 0x00e000ff0e007388 */ /* 0x0005e40000000c00 */
.L_x_604:
[----:B------:R-:W-:Y:S05]  /*2190*/  BSYNC.RECONVERGENT B0 ;  /* 0x0000000000007941 */ /* 0x000fea0003800200 */
.L_x_602:
        /* <DEDUP_REMOVED lines=37> */
.L_x_606:
[----:B------:R-:W-:Y:S05]  /*23f0*/  BSYNC.RECONVERGENT B0 ;  /* 0x0000000000007941 */ /* 0x000fea0003800200 */
.L_x_605:
        /* <DEDUP_REMOVED lines=28> */
.L_x_608:
[----:B------:R1:W-:Y:S04]  /*25c0*/  STS.128 [R14], RZ ;  /* 0x000000ff0e007388 */ /* 0x0003e80000000c00 */
[----:B------:R1:W-:Y:S04]  /*25d0*/  STS.128 [R14+0x2000], RZ ;  /* 0x002000ff0e007388 */ /* 0x0003e80000000c00 */
[----:B------:R1:W-:Y:S04]  /*25e0*/  STS.128 [R14+0x4000], RZ ;  /* 0x004000ff0e007388 */ /* 0x0003e80000000c00 */
[----:B------:R1:W-:Y:S02]  /*25f0*/  STS.128 [R14+0x6000], RZ ;  /* 0x006000ff0e007388 */ /* 0x0003e40000000c00 */
.L_x_609:
[----:B------:R-:W-:Y:S05]  /*2600*/  BSYNC.RECONVERGENT B0 ;  /* 0x0000000000007941 */ /* 0x000fea0003800200 */
.L_x_607:
        /* <DEDUP_REMOVED lines=10> */
[----:B----4-:R-:W-:-:S05]  /*26b0*/  IMAD.WIDE.U32 R22, R242, R19, UR16 ;  /* 0x00000010f2167e25 */ /* 0x010fca000f8e0013 */
        /* <DEDUP_REMOVED lines=9> */
[----:B----4-:R-:W-:-:S04]  /*2750*/  LEA R22, P4, R11, R248, 0x1 ;  /* 0x000000f80b167211 */ /* 0x010fc800078808ff */
        /* <DEDUP_REMOVED lines=25> */
.L_x_611:
[----:B------:R-:W-:Y:S05]  /*28f0*/  BSYNC.RECONVERGENT B0 ;  /* 0x0000000000007941 */ /* 0x000fea0003800200 */
.L_x_610:
[----:B------:R-:W2:Y:S01]  /*2900*/  LDCU.64 UR8, c[0x0][0x3d0] ;  /* 0x00007a00ff0877ac */ /* 0x000ea20008000a00 */
[----:B------:R-:W-:Y:S01]  /*2910*/  MOV R3, UR14 ;  /* 0x0000000e00037c02 */ /* 0x000fe20008000f00 */
[----:B------:R-:W-:Y:S01]  /*2920*/  BSSY.RECONVERGENT B0, `(.L_x_612) ;  /* 0x0000032000007945 */ /* 0x000fe20003800200 */
[----:B------:R-:W-:Y:S02]  /*2930*/  UIADD3 UR42, UPT, UPT, -UR29, UR35, URZ ;  /* 0x000000231d2a7290 */ /* 0x000fe4000fffe1ff */
[----:B------:R-:W-:Y:S01]  /*2940*/  UIMAD UR45, UR28, UR14, URZ ;  /* 0x0000000e1c2d72a4 */ /* 0x000fe2000f8e02ff */
[----:B-1--4-:R-:W-:-:S03]  /*2950*/  IMAD.WIDE.U32 R22, R3, UR29, R20 ;  /* 0x0000001d03167c25 */ /* 0x012fc6000f8e0014 */
        /* <DEDUP_REMOVED lines=42> */
.L_x_613:
[----:B------:R2:W-:Y:S04]  /*2c00*/  STS.128 [R14+0x10000], RZ ;  /* 0x010000ff0e007388 */ /* 0x0005e80000000c00 */
[----:B------:R2:W-:Y:S04]  /*2c10*/  STS.128 [R14+0x12000], RZ ;  /* 0x012000ff0e007388 */ /* 0x0005e80000000c00 */
[----:B------:R2:W-:Y:S04]  /*2c20*/  STS.128 [R14+0x14000], RZ ;  /* 0x014000ff0e007388 */ /* 0x0005e80000000c00 */
[----:B------:R2:W-:Y:S02]  /*2c30*/  STS.128 [R14+0x16000], RZ ;  /* 0x016000ff0e007388 */ /* 0x0005e40000000c00 */
.L_x_614:
[----:B------:R-:W-:Y:S05]  /*2c40*/  BSYNC.RECONVERGENT B0 ;  /* 0x0000000000007941 */ /* 0x000fea0003800200 */
.L_x_612:
[----:B------:R-:W-:Y:S01]  /*2c50*/  ISETP.GE.AND P5, PT, R15, UR42, PT ;  /* 0x0000002a0f007c0c */ /* 0x000fe2000bfa6270 */
[----:B------:R-:W-:-:S12]  /*2c60*/  BSSY.RECONVERGENT B0, `(.L_x_615) ;  /* 0x0000027000007945 */ /* 0x000fd80003800200 */
[----:B------:R4:W-:Y:S04]  /*2c70*/  @P5 STS.128 [R14+0x11000], RZ ;  /* 0x011000ff0e005388 */ /* 0x0009e80000000c00 */
[----:B------:R4:W-:Y:S04]  /*2c80*/  @P5 STS.128 [R14+0x13000], RZ ;  /* 0x013000ff0e005388 */ /* 0x0009e80000000c00 */
[----:B------:R4:W-:Y:S04]  /*2c90*/  @P5 STS.128 [R14+0x15000], RZ ;  /* 0x015000ff0e005388 */ /* 0x0009e80000000c00 */
[----:B------:R4:W-:Y:S01]  /*2ca0*/  @P5 STS.128 [R14+0x17000], RZ ;  /* 0x017000ff0e005388 */ /* 0x0009e20000000c00 */
[----:B------:R-:W-:Y:S05]  /*2cb0*/  @P5 BRA `(.L_x_616) ;  /* 0x0000000000845947 */ /* 0x000fea0003800000 */
[----:B------:R-:W1:Y:S01]  /*2cc0*/  LDCU UR42, c[0x0][0x440] ;  /* 0x00008800ff2a77ac */ /* 0x000e620008000800 */
[----:B------:R-:W-:Y:S02]  /*2cd0*/  IMAD R5, R2, UR14, RZ ;  /* 0x0000000e02057c24 */ /* 0x000fe4000f8e02ff */
[----:B------:R-:W-:Y:S01]  /*2ce0*/  IMAD.MOV.U32 R23, RZ, RZ, R3 ;  /* 0x000000ffff177224 */ /* 0x000fe200078e0003 */
[----:B------:R-:W2:Y:S01]  /*2cf0*/  LDCU.64 UR8, c[0x0][0x388] ;  /* 0x00007100ff0877ac */ /* 0x000ea20008000a00 */
[C---:B------:R-:W-:Y:S02]  /*2d00*/  IMAD R5, R10.reuse, UR15, R5 ;  /* 0x0000000f0a057c24 */ /* 0x040fe4000f8e0205 */
[----:B------:R-:W-:-:S04]  /*2d10*/  IMAD.WIDE.U32 R22, R10, UR14, R22 ;  /* 0x0000000e0a167c25 */ /* 0x000fc8000f8e0016 */
[----:B------:R-:W-:Y:S01]  /*2d20*/  IMAD.IADD R5, R23, 0x1, R5 ;  /* 0x0000000117057824 */ /* 0x000fe200078e0205 */
        /* <DEDUP_REMOVED lines=26> */
.L_x_616:
[----:B------:R-:W-:Y:S05]  /*2ed0*/  BSYNC.RECONVERGENT B0 ;  /* 0x0000000000007941 */ /* 0x000fea0003800200 */
.L_x_615:
[----:B------:R-:W2:Y:S01]  /*2ee0*/  LDCU.64 UR8, c[0x0][0x3d8] ;  /* 0x00007b00ff0877ac */ /* 0x000ea20008000a00 */
[----:B------:R-:W-:Y:S01]  /*2ef0*/  MOV R3, UR12 ;  /* 0x0000000c00037c02 */ /* 0x000fe20008000f00 */
[----:B------:R-:W-:Y:S01]  /*2f00*/  BSSY.RECONVERGENT B0, `(.L_x_617) ;  /* 0x0000030000007945 */ /* 0x000fe20003800200 */
[----:B------:R-:W-:-:S03]  /*2f10*/  UIMAD UR28, UR28, UR12, URZ ;  /* 0x0000000c1c1c72a4 */ /* 0x000fc6000f8e02ff */
[----:B------:R-:W-:Y:S01]  /*2f20*/  IMAD.WIDE.U32 R22, R3, UR29, R20 ;  /* 0x0000001d03167c25 */ /* 0x000fe2000f8e0014 */
[----:B------:R-:W-:Y:S02]  /*2f30*/  UIMAD UR28, UR29, UR13, UR28 ;  /* 0x0000000d1d1c72a4 */ /* 0x000fe4000f8e021c */
[----:B------:R-:W-:-:S04]  /*2f40*/  IADD3 R22, P0, PT, R22, UR46, RZ ;  /* 0x0000002e16167c10 */ /* 0x000fc8000ff1e0ff */
[----:B------:R-:W-:Y:S01]  /*2f50*/  IADD3.X R23, PT, PT, R6, UR28, R23, P0, !PT ;  /* 0x0000001c06177c10 */ /* 0x000fe200087fe417 */
[----:B--2---:R-:W-:Y:S02]  /*2f60*/  IMAD R0, R0, UR8, RZ ;  /* 0x0000000800007c24 */ /* 0x004fe4000f8e02ff */
[----:B------:R-:W-:-:S04]  /*2f70*/  IMAD.WIDE.U32 R22, R4, UR8, R22 ;  /* 0x0000000804167c25 */ /* 0x000fc8000f8e0016 */
[----:B------:R-:W-:-:S05]  /*2f80*/  IMAD R0, R4, UR9, R0 ;  /* 0x0000000904007c24 */ /* 0x000fca000f8e0200 */
[----:B------:R-:W-:Y:S01]  /*2f90*/  IADD3 R0, PT, PT, R23, R0, RZ ;  /* 0x0000000017007210 */ /* 0x000fe20007ffe0ff */
[----:B------:R-:W-:Y:S06]  /*2fa0*/  @P6 BRA `(.L_x_618) ;  /* 0x0000000000846947 */ /* 0x000fec0003800000 */
[----:B------:R-:W2:Y:S01]  /*2fb0*/  LDCU UR14, c[0x0][0x440] ;  /* 0x00008800ff0e77ac */ /* 0x000ea20008000800 */
[----:B------:R-:W-:Y:S02]  /*2fc0*/  IMAD.MOV.U32 R4, RZ, RZ, R22 ;  /* 0x000000ffff047224 */ /* 0x000fe400078e0016 */
[----:B------:R-:W-:Y:S01]  /*2fd0*/  IMAD.MOV.U32 R5, RZ, RZ, R0 ;  /* 0x000000ffff057224 */ /* 0x000fe200078e0000 */
[----:B------:R-:W1:Y:S01]  /*2fe0*/  LDCU.64 UR8, c[0x0][0x390] ;  /* 0x00007200ff0877ac */ /* 0x000e620008000a00 */
[----:B------:R-:W-:-:S04]  /*2ff0*/  IMAD.WIDE.U32 R4, R8, UR12, R4 ;  /* 0x0000000c08047c25 */ /* 0x000fc8000f8e0004 */
[----:B------:R-:W-:Y:S01]  /*3000*/  IMAD R8, R8, UR13, R5 ;  /* 0x0000000d08087c24 */ /* 0x000fe2000f8e0205 */
        /* <DEDUP_REMOVED lines=27> */
.L_x_618:
[----:B------:R2:W-:Y:S04]  /*31c0*/  STS.128 [R14+0x18000], RZ ;  /* 0x018000ff0e007388 */ /* 0x0005e80000000c00 */
[----:B------:R2:W-:Y:S04]  /*31d0*/  STS.128 [R14+0x1a000], RZ ;  /* 0x01a000ff0e007388 */ /* 0x0005e80000000c00 */
[----:B------:R2:W-:Y:S04]  /*31e0*/  STS.128 [R14+0x1c000], RZ ;  /* 0x01c000ff0e007388 */ /* 0x0005e80000000c00 */
[----:B------:R2:W-:Y:S02]  /*31f0*/  STS.128 [R14+0x1e000], RZ ;  /* 0x01e000ff0e007388 */ /* 0x0005e40000000c00 */
.L_x_619:
[----:B------:R-:W-:Y:S05]  /*3200*/  BSYNC.RECONVERGENT B0 ;  /* 0x0000000000007941 */ /* 0x000fea0003800200 */
.L_x_617:
[----:B------:R1:W-:Y:S01]  /*3210*/  @P5 STS.128 [R14+0x19000], RZ ;  /* 0x019000ff0e005388 */ /* 0x0003e20000000c00 */
[----:B------:R-:W-:Y:S01]  /*3220*/  SHF.L.U32 R4, R7, 0x6, RZ ;  /* 0x0000000607047819 */ /* 0x000fe200000006ff */
[----:B------:R-:W1:Y:S01]  /*3230*/  LDCU UR14, c[0x0][0x440] ;  /* 0x00008800ff0e77ac */ /* 0x000e620008000800 */
[----:B------:R-:W-:Y:S01]  /*3240*/  BSSY.RECONVERGENT B0, `(.L_x_620) ;  /* 0x0000027000007945 */ /* 0x000fe20003800200 */
[----:B------:R1:W-:Y:S01]  /*3250*/  @P5 STS.128 [R14+0x1b000], RZ ;  /* 0x01b000ff0e005388 */ /* 0x0003e20000000c00 */
[----:B------:R-:W-:-:S03]  /*3260*/  LOP3.LUT R3, R4, 0x1c0, RZ, 0xc0, !PT ;  /* 0x000001c004037812 */ /* 0x000fc600078ec0ff */
[----:B------:R1:W-:Y:S04]  /*3270*/  @P5 STS.128 [R14+0x1d000], RZ ;  /* 0x01d000ff0e005388 */ /* 0x0003e80000000c00 */
[----:B------:R1:W-:Y:S01]  /*3280*/  @P5 STS.128 [R14+0x1f000], RZ ;  /* 0x01f000ff0e005388 */ /* 0x0003e20000000c00 */
        /* <DEDUP_REMOVED lines=34> */
.L_x_621:
[----:B-1----:R-:W-:Y:S05]  /*34b0*/  BSYNC.RECONVERGENT B0 ;  /* 0x0000000000007941 */ /* 0x002fea0003800200 */
.L_x_620:
[----:B------:R-:W-:Y:S01]  /*34c0*/  IMAD.SHL.U32 R6, R7, 0x20, RZ ;  /* 0x0000002007067824 */ /* 0x000fe200078e00ff */
[----:B------:R-:W-:Y:S01]  /*34d0*/  LOP3.LUT R3, R3, 0x38, R9, 0xf8, !PT ;  /* 0x0000003803037812 */ /* 0x000fe200078ef809 */
[C---:B------:R-:W-:Y:S01]  /*34e0*/  IMAD.SHL.U32 R2, R7.reuse, 0x10, RZ ;  /* 0x0000001007027824 */ /* 0x040fe200078e00ff */
[----:B------:R-:W-:Y:S01]  /*34f0*/  LOP3.LUT R4, R4, 0x200, RZ, 0xc0, !PT ;  /* 0x0000020004047812 */ /* 0x000fe200078ec0ff */
[----:B------:R-:W0:Y:S01]  /*3500*/  LDGDEPBAR ;  /* 0x00000000000079af */ /* 0x000e220000000000 */
[----:B------:R-:W-:Y:S01]  /*3510*/  LOP3.LUT R5, R6, 0x200, RZ, 0xc0, !PT ;  /* 0x0000020006057812 */ /* 0x000fe200078ec0ff */
[----:B------:R-:W-:Y:S01]  /*3520*/  IMAD.SHL.U32 R0, R7, 0x2, RZ ;  /* 0x0000000207007824 */ /* 0x000fe200078e00ff */
[----:B------:R-:W-:Y:S01]  /*3530*/  LOP3.LUT R231, R3, 0x8, R7, 0x78, !PT ;  /* 0x0000000803e77812 */ /* 0x000fe200078e7807 */
[----:B------:R-:W1:Y:S01]  /*3540*/  LDCU UR15, c[0x0][0x590] ;  /* 0x0000b200ff0f77ac */ /* 0x000e620008000800 */
[----:B------:R-:W-:Y:S01]  /*3550*/  LOP3.LUT R2, R5, 0x3800, R2, 0xf8, !PT ;  /* 0x0000380005027812 */ /* 0x000fe200078ef802 */
[----:B------:R-:W-:Y:S01]  /*3560*/  IMAD.MOV.U32 R228, RZ, RZ, 0x40 ;  /* 0x00000040ffe47424 */ /* 0x000fe200078e00ff */
[----:B------:R-:W-:Y:S01]  /*3570*/  LOP3.LUT R4, R4, 0xc00, R6, 0xf8, !PT ;  /* 0x00000c0004047812 */ /* 0x000fe200078ef806 */
[----:B------:R-:W-:Y:S01]  /*3580*/  IMAD.U32 R239, RZ, RZ, UR37 ;  /* 0x00000025ffef7e24 */ /* 0x000fe2000f8e00ff */
[----:B------:R-:W-:-:S02]  /*3590*/  LOP3.LUT R232, R3, 0x8, R13, 0x78, !PT ;  /* 0x0000000803e87812 */ /* 0x000fc400078e780d */
[----:B------:R-:W-:Y:S02]  /*35a0*/  CS2R R190, SRZ ;  /* 0x0000000000be7805 */ /* 0x000fe4000001ff00 */
[----:B------:R-:W-:Y:S02]  /*35b0*/  R2P PR, R7, 0x6 ;  /* 0x0000000607007804 */ /* 0x000fe40000000000 */
[----:B------:R-:W-:Y:S02]  /*35c0*/  CS2R R188, SRZ ;  /* 0x0000000000bc7805 */ /* 0x000fe4000001ff00 */
[----:B------:R-:W-:Y:S01]  /*35d0*/  LOP3.LUT R231, R2, R231, RZ, 0xfc, !PT ;  /* 0x000000e702e77212 */ /* 0x000fe200078efcff */
[----:B------:R-:W-:Y:S01]  /*35e0*/  IMAD.MOV.U32 R2, RZ, RZ, 0x20 ;  /* 0x00000020ff027424 */ /* 0x000fe200078e00ff */
[----:B------:R-:W-:Y:S02]  /*35f0*/  LOP3.LUT R232, R4, R232, RZ, 0xfc, !PT ;  /* 0x000000e804e87212 */ /* 0x000fe400078efcff */
[----:B------:R-:W-:-:S02]  /*3600*/  CS2R R194, SRZ ;  /* 0x0000000000c27805 */ /* 0x000fc4000001ff00 */
[----:B------:R-:W-:Y:S02]  /*3610*/  LOP3.LUT R0, R0, 0x6, RZ, 0xc0, !PT ;  /* 0x0000000600007812 */ /* 0x000fe400078ec0ff */
[----:B------:R-:W-:Y:S02]  /*3620*/  CS2R R192, SRZ ;  /* 0x0000000000c07805 */ /* 0x000fe4000001ff00 */
[----:B------:R-:W-:Y:S02]  /*3630*/  SEL R228, R228, 0xffffffc0, !P2 ;  /* 0xffffffc0e4e47807 */ /* 0x000fe40005000000 */
[----:B------:R-:W-:Y:S02]  /*3640*/  CS2R R186, SRZ ;  /* 0x0000000000ba7805 */ /* 0x000fe4000001ff00 */
[----:B------:R-:W-:Y:S02]  /*3650*/  LEA R231, R231, UR34, 0x1 ;  /* 0x00000022e7e77c11 */ /* 0x000fe4000f8e08ff */
[----:B------:R-:W-:-:S02]  /*3660*/  CS2R R184, SRZ ;  /* 0x0000000000b87805 */ /* 0x000fc4000001ff00 */
[----:B------:R-:W-:Y:S02]  /*3670*/  LEA R232, R232, UR34, 0x1 ;  /* 0x00000022e8e87c11 */ /* 0x000fe4000f8e08ff */
[----:B------:R-:W-:Y:S02]  /*3680*/  CS2R R182, SRZ ;  /* 0x0000000000b67805 */ /* 0x000fe4000001ff00 */
[----:B------:R-:W-:Y:S01]  /*3690*/  LOP3.LUT R0, R0, 0xe0, R12, 0xf8, !PT ;  /* 0x000000e000007812 */ /* 0x000fe200078ef80c */
[----:B------:R-:W-:Y:S01]  /*36a0*/  IMAD.IADD R3, R228, 0x1, R231 ;  /* 0x00000001e4037824 */ /* 0x000fe200078e02e7 */
[----:B------:R-:W-:Y:S01]  /*36b0*/  SEL R2, R2, 0xffffffe0, !P1 ;  /* 0xffffffe002027807 */ /* 0x000fe20004800000 */
[----:B------:R-:W-:Y:S01]  /*36c0*/  IMAD.IADD R228, R228, 0x1, R232 ;  /* 0x00000001e4e47824 */ /* 0x000fe200078e02e8 */
[----:B------:R-:W-:Y:S01]  /*36d0*/  CS2R R180, SRZ ;  /* 0x0000000000b47805 */ /* 0x000fe2000001ff00 */
[----:B------:R-:W-:Y:S01]  /*36e0*/  IMAD.U32 R239, R239, 0x40, R0 ;  /* 0x00000040efef7824 */ /* 0x000fe200078e0000 */
[----:B------:R-:W-:Y:S01]  /*36f0*/  CS2R R174, SRZ ;  /* 0x0000000000ae7805 */ /* 0x000fe2000001ff00 */
[----:B------:R-:W-:Y:S01]  /*3700*/  IMAD.IADD R229, R231, 0x1, R2 ;  /* 0x00000001e7e57824 */ /* 0x000fe200078e0202 */
[----:B------:R-:W-:Y:S01]  /*3710*/  CS2R R172, SRZ ;  /* 0x0000000000ac7805 */ /* 0x000fe2000001ff00 */
[C---:B------:R-:W-:Y:S01]  /*3720*/  IMAD.IADD R230, R2.reuse, 0x1, R232 ;  /* 0x0000000102e67824 */ /* 0x040fe200078e02e8 */
[----:B------:R-:W-:Y:S01]  /*3730*/  CS2R R178, SRZ ;  /* 0x0000000000b27805 */ /* 0x000fe2000001ff00 */
[----:B------:R-:W-:Y:S01]  /*3740*/  IMAD.IADD R0, R2, 0x1, R3 ;  /* 0x0000000102007824 */ /* 0x000fe200078e0203 */
        /* <DEDUP_REMOVED lines=53> */
[----:B------:R-:W-:Y:S01]  /*3aa0*/  IMAD.IADD R2, R2, 0x1, R228 ;  /* 0x0000000102027824 */ /* 0x000fe200078e02e4 */
[----:B------:R-:W2:Y:S01]  /*3ab0*/  LDCU UR12, c[0x0][0x504] ;  /* 0x0000a080ff0c77ac */ /* 0x000ea20008000800 */
[----:B------:R-:W2:Y:S01]  /*3ac0*/  LDCU UR9, c[0x0][0x508] ;  /* 0x0000a100ff0977ac */ /* 0x000ea20008000800 */
[----:B------:R-:W2:Y:S01]  /*3ad0*/  LDCU UR8, c[0x0][0x3e0] ;  /* 0x00007c00ff0877ac */ /* 0x000ea20008000800 */
[----:B------:R-:W2:Y:S01]  /*3ae0*/  LDCU UR13, c[0x0][0x45c] ;  /* 0x00008b80ff0d77ac */ /* 0x000ea20008000800 */
[----:B-1----:R-:W-:-:S02]  /*3af0*/  USHF.L.U32 UR15, UR15, 0x6, URZ ;  /* 0x000000060f0f7899 */ /* 0x002fc400080006ff */
[----:B------:R-:W-:-:S12]  /*3b00*/  UIADD3 UR41, UPT, UPT, -UR47, UR41, URZ ;  /* 0x000000292f297290 */ /* 0x000fd8000fffe1ff */
.L_x_626:
[----:B------:R-:W0:Y:S01]  /*3b10*/  LDGDEPBAR ;  /* 0x00000000000079af */ /* 0x000e220000000000 */
[----:B------:R-:W-:Y:S04]  /*3b20*/  USHF.L.U32 UR29, UR48, 0x6, URZ ;  /* 0x00000006301d7899 */ /* 0x000fe800080006ff */
[----:B------:R-:W-:Y:S01]  /*3b30*/  UISETP.GE.AND UP0, UPT, UR29, UR41, UPT ;  /* 0x000000291d00728c */ /* 0x000fe2000bf06270 */
[----:B------:R-:W-:Y:S04]  /*3b40*/  DEPBAR.LE SB0, 0x0 ;  /* 0x000080000000791a */ /* 0x000fe80000000000 */
[----:B------:R-:W-:Y:S06]  /*3b50*/  BAR.SYNC.DEFER_BLOCKING 0x0 ;  /* 0x0000000000007b1d */ /* 0x000fec0000010000 */
[----:B------:R-:W-:Y:S04]  /*3b60*/  LDSM.16.M88.4 R16, [R232] ;  /* 0x00000000e810783b */ /* 0x000fe80000000200 */
[----:B-12---:R-:W1:Y:S04]  /*3b70*/  LDSM.16.M88.4 R8, [R231+0x10000] ;  /* 0x01000000e708783b */ /* 0x006e680000000200 */
[----:B------:R-:W3:Y:S04]  /*3b80*/  LDSM.16.M88.4 R84, [R231+0x10800] ;  /* 0x01080000e754783b */ /* 0x000ee80000000200 */
[----:B------:R-:W-:Y:S04]  /*3b90*/  LDSM.16.M88.4 R88, [R230] ;  /* 0x00000000e658783b */ /* 0x000fe80000000200 */
[----:B------:R-:W2:Y:S04]  /*3ba0*/  LDSM.16.M88.4 R92, [R229+0x10000] ;  /* 0x01000000e55c783b */ /* 0x000ea80000000200 */
[----:B------:R-:W2:Y:S04]  /*3bb0*/  LDSM.16.M88.4 R96, [R229+0x10800] ;  /* 0x01080000e560783b */ /* 0x000ea80000000200 */
[----:B------:R-:W-:Y:S04]  /*3bc0*/  LDSM.16.M88.4 R100, [R228] ;  /* 0x00000000e464783b */ /* 0x000fe80000000200 */
[----:B-----5:R-:W2:Y:S04]  /*3bd0*/  LDSM.16.M88.4 R104, [R3+0x10000] ;  /* 0x010000000368783b */ /* 0x020ea80000000200 */
[----:B------:R-:W-:Y:S04]  /*3be0*/  LDSM.16.M88.4 R108, [R0+0x10000] ;  /* 0x01000000006c783b */ /* 0x000fe80000000200 */
[----:B------:R-:W-:Y:S01]  /*3bf0*/  LDSM.16.M88.4 R112, [R231+0x12800] ;  /* 0x01280000e770783b */ /* 0x000fe20000000200 */
[C---:B-1----:R-:W-:Y:S08]  /*3c00*/  HMMA.16816.F32.BF16 R4, R16.reuse, R8, RZ ;  /* 0x000000081004723c */ /* 0x042ff000000418ff */
[C---:B------:R-:W-:Y:S08]  /*3c10*/  HMMA.16816.F32.BF16 R8, R16.reuse, R10, RZ ;  /* 0x0000000a1008723c */ /* 0x040ff000000418ff */
[C---:B---34-:R-:W-:Y:S08]  /*3c20*/  HMMA.16816.F32.BF16 R12, R16.reuse, R84, RZ ;  /* 0x00000054100c723c */ /* 0x058ff000000418ff */
[----:B------:R-:W-:Y:S01]  /*3c30*/  HMMA.16816.F32.BF16 R16, R16, R86, RZ ;  /* 0x000000561010723c */ /* 0x000fe200000418ff */
[----:B------:R-:W1:Y:S07]  /*3c40*/  LDSM.16.M88.4 R84, [R3+0x10800] ;  /* 0x010800000354783b */ /* 0x000e6e0000000200 */
[C---:B--2---:R-:W-:Y:S08]  /*3c50*/  HMMA.16816.F32.BF16 R4, R88.reuse, R92, R4 ;  /* 0x0000005c5804723c */ /* 0x044ff00000041804 */
[C---:B------:R-:W-:Y:S01]  /*3c60*/  HMMA.16816.F32.BF16 R8, R88.reuse, R94, R8 ;  /* 0x0000005e5808723c */ /* 0x040fe20000041808 */
[----:B------:R-:W2:Y:S07]  /*3c70*/  LDSM.16.M88.4 R92, [R2] ;  /* 0x00000000025c783b */ /* 0x000eae0000000200 */
[C---:B------:R-:W-:Y:S01]  /*3c80*/  HMMA.16816.F32.BF16 R12, R88.reuse, R96, R12 ;  /* 0x00000060580c723c */ /* 0x040fe2000004180c */
[----:B------:R-:W-:Y:S02]  /*3c90*/  IMAD.U32 R96, RZ, RZ, UR10 ;  /* 0x0000000aff607e24 */ /* 0x000fe4000f8e00ff */
[----:B------:R-:W-:Y:S03]  /*3ca0*/  IMAD.U32 R97, RZ, RZ, UR11 ;  /* 0x0000000bff617e24 */ /* 0x000fe6000f8e00ff */
[C---:B------:R-:W-:Y:S02]  /*3cb0*/  LEA R96, P0, R242.reuse, R96, 0x2 ;  /* 0x00000060f2607211 */ /* 0x040fe400078010ff */
[----:B------:R-:W-:Y:S01]  /*3cc0*/  HMMA.16816.F32.BF16 R16, R88, R98, R16 ;  /* 0x000000625810723c */ /* 0x000fe20000041810 */
[----:B------:R-:W3:Y:S02]  /*3cd0*/  LDSM.16.M88.4 R88, [R0+0x10800] ;  /* 0x010800000058783b */ /* 0x000ee40000000200 */
[----:B------:R-:W-:Y:S05]  /*3ce0*/  LEA.HI.X R97, R242, R97, RZ, 0x2, P0 ;  /* 0x00000061f2617211 */ /* 0x000fea00000f14ff */
[C---:B------:R-:W-:Y:S01]  /*3cf0*/  HMMA.16816.F32.BF16 R4, R100.reuse, R104, R4 ;  /* 0x000000686404723c */ /* 0x040fe20000041804 */
[----:B-----5:R-:W5:Y:S04]  /*3d00*/  LDG.E R124, desc[UR32][R96.64] ;  /* 0x00000020607c7981 */ /* 0x020f68000c1e1900 */
[----:B------:R4:W5:Y:S03]  /*3d10*/  LDG.E R123, desc[UR32][R96.64+0x20] ;  /* 0x00002020607b7981 */ /* 0x000966000c1e1900 */
[C---:B------:R-:W-:Y:S01]  /*3d20*/  HMMA.16816.F32.BF16 R8, R100.reuse, R106, R8 ;  /* 0x0000006a6408723c */ /* 0x040fe20000041808 */
[----:B------:R-:W-:Y:S07]  /*3d30*/  LDSM.16.M88.4 R104, [R231+0x12000] ;  /* 0x01200000e768783b */ /* 0x000fee0000000200 */
[C---:B-1----:R-:W-:Y:S08]  /*3d40*/  HMMA.16816.F32.BF16 R12, R100.reuse, R84, R12 ;  /* 0x00000054640c723c */ /* 0x042ff0000004180c */
[----:B------:R-:W-:Y:S01]  /*3d50*/  HMMA.16816.F32.BF16 R16, R100, R86, R16 ;  /* 0x000000566410723c */ /* 0x000fe20000041810 */
[----:B------:R-:W-:Y:S04]  /*3d60*/  LDSM.16.M88.4 R84, [R230+0x2000] ;  /* 0x00200000e654783b */ /* 0x000fe80000000200 */
[----:B------:R-:W-:Y:S03]  /*3d70*/  LDSM.16.M88.4 R100, [R229+0x12000] ;  /* 0x01200000e564783b */ /* 0x000fe60000000200 */
[C---:B--2---:R-:W-:Y:S01]  /*3d80*/  HMMA.16816.F32.BF16 R4, R92.reuse, R108, R4 ;  /* 0x0000006c5c04723c */ /* 0x044fe20000041804 */
[----:B----4-:R-:W1:Y:S07]  /*3d90*/  LDSM.16.M88.4 R96, [R232+0x2000] ;  /* 0x00200000e860783b */ /* 0x010e6e0000000200 */
[C---:B------:R-:W-:Y:S01]  /*3da0*/  HMMA.16816.F32.BF16 R8, R92.reuse, R110, R8 ;  /* 0x0000006e5c08723c */ /* 0x040fe20000041808 */
[----:B------:R-:W2:Y:S07]  /*3db0*/  LDSM.16.M88.4 R108, [R229+0x12800] ;  /* 0x01280000e56c783b */ /* 0x000eae0000000200 */
[C---:B---3--:R-:W-:Y:S08]  /*3dc0*/  HMMA.16816.F32.BF16 R12, R92.reuse, R88, R12 ;  /* 0x000000585c0c723c */ /* 0x048ff0000004180c */
[----:B------:R-:W-:Y:S01]  /*3dd0*/  HMMA.16816.F32.BF16 R16, R92, R90, R16 ;  /* 0x0000005a5c10723c */ /* 0x000fe20000041810 */
[----:B------:R-:W-:Y:S04]  /*3de0*/  LDSM.16.M88.4 R88, [R228+0x2000] ;  /* 0x00200000e458783b */ /* 0x000fe80000000200 */
[----:B------:R-:W3:Y:S03]  /*3df0*/  LDSM.16.M88.4 R92, [R3+0x12000] ;  /* 0x01200000035c783b */ /* 0x000ee60000000200 */
[C---:B-1----:R-:W-:Y:S08]  /*3e00*/  HMMA.16816.F32.BF16 R4, R96.reuse, R104, R4 ;  /* 0x000000686004723c */ /* 0x042ff00000041804 */
[C---:B------:R-:W-:Y:S01]  /*3e10*/  HMMA.16816.F32.BF16 R8, R96.reuse, R106, R8 ;  /* 0x0000006a6008723c */ /* 0x040fe20000041808 */
[----:B------:R-:W1:Y:S07]  /*3e20*/  LDSM.16.M88.4 R104, [R3+0x12800] ;  /* 0x012800000368783b */ /* 0x000e6e0000000200 */
[C---:B------:R-:W-:Y:S08]  /*3e30*/  HMMA.16816.F32.BF16 R12, R96.reuse, R112, R12 ;  /* 0x00000070600c723c */ /* 0x040ff0000004180c */
[----:B------:R-:W-:Y:S01]  /*3e40*/  HMMA.16816.F32.BF16 R16, R96, R114, R16 ;  /* 0x000000726010723c */ /* 0x000fe20000041810 */
[----:B------:R-:W-:Y:S04]  /*3e50*/  LDSM.16.M88.4 R96, [R2+0x2000] ;  /* 0x002000000260783b */ /* 0x000fe80000000200 */
[----:B------:R-:W-:Y:S03]  /*3e60*/  LDSM.16.M88.4 R112, [R0+0x12800] ;  /* 0x012800000070783b */ /* 0x000fe60000000200 */
[C---:B------:R-:W-:Y:S08]  /*3e70*/  HMMA.16816.F32.BF16 R4, R84.reuse, R100, R4 ;  /* 0x000000645404723c */ /* 0x040ff00000041804 */
[C---:B------:R-:W-:Y:S01]  /*3e80*/  HMMA.16816.F32.BF16 R8, R84.reuse, R102, R8 ;  /* 0x000000665408723c */ /* 0x040fe20000041808 */
[----:B------:R-:W4:Y:S07]  /*3e90*/  LDSM.16.M88.4 R100, [R0+0x12000] ;  /* 0x012000000064783b */ /* 0x000f2e0000000200 */
[C---:B--2---:R-:W-:Y:S08]  /*3ea0*/  HMMA.16816.F32.BF16 R12, R84.reuse, R108, R12 ;  /* 0x0000006c540c723c */ /* 0x044ff0000004180c */
[----:B------:R-:W-:Y:S01]  /*3eb0*/  HMMA.16816.F32.BF16 R16, R84, R110, R16 ;  /* 0x0000006e5410723c */ /* 0x000fe20000041810 */
[----:B------:R-:W-:Y:S04]  /*3ec0*/  LDSM.16.M88.4 R84, [R232+0x4000] ;  /* 0x00400000e854783b */ /* 0x000fe80000000200 */
[----:B------:R-:W-:Y:S03]  /*3ed0*/  LDSM.16.M88.4 R108, [R231+0x14800] ;  /* 0x01480000e76c783b */ /* 0x000fe60000000200 */
[C---:B---3--:R-:W-:Y:S08]  /*3ee0*/  HMMA.16816.F32.BF16 R4, R88.reuse, R92, R4 ;  /* 0x0000005c5804723c */ /* 0x048ff00000041804 */
[C---:B------:R-:W-:Y:S01]  /*3ef0*/  HMMA.16816.F32.BF16 R8, R88.reuse, R94, R8 ;  /* 0x0000005e5808723c */ /* 0x040fe20000041808 */
[----:B------:R-:W2:Y:S07]  /*3f00*/  LDSM.16.M88.4 R92, [R231+0x14000] ;  /* 0x01400000e75c783b */ /* 0x000eae0000000200 */
[C---:B-1----:R-:W-:Y:S08]  /*3f10*/  HMMA.16816.F32.BF16 R12, R88.reuse, R104, R12 ;  /* 0x00000068580c723c */ /* 0x042ff0000004180c */
[----:B------:R-:W-:Y:S01]  /*3f20*/  HMMA.16816.F32.BF16 R16, R88, R106, R16 ;  /* 0x0000006a5810723c */ /* 0x000fe20000041810 */
[----:B------:R-:W-:Y:S04]  /*3f30*/  LDSM.16.M88.4 R88, [R230+0x4000] ;  /* 0x00400000e658783b */ /* 0x000fe80000000200 */
[----:B------:R-:W-:Y:S03]  /*3f40*/  LDSM.16.M88.4 R104, [R229+0x14800] ;  /* 0x01480000e568783b */ /* 0x000fe60000000200 */
[C---:B----4-:R-:W-:Y:S08]  /*3f50*/  HMMA.16816.F32.BF16 R4, R96.reuse, R100, R4 ;  /* 0x000000646004723c */ /* 0x050ff00000041804 */
[C---:B------:R-:W-:Y:S01]  /*3f60*/  HMMA.16816.F32.BF16 R8, R96.reuse, R102, R8 ;  /* 0x000000666008723c */ /* 0x040fe20000041808 */
[----:B------:R-:W1:Y:S07]  /*3f70*/  LDSM.16.M88.4 R100, [R229+0x14000] ;  /* 0x01400000e564783b */ /* 0x000e6e0000000200 */
[C---:B------:R-:W-:Y:S08]  /*3f80*/  HMMA.16816.F32.BF16 R12, R96.reuse, R112, R12 ;  /* 0x00000070600c723c */ /* 0x040ff0000004180c */
[----:B------:R-:W-:Y:S01]  /*3f90*/  HMMA.16816.F32.BF16 R16, R96, R114, R16 ;  /* 0x000000726010723c */ /* 0x000fe20000041810 */
[----:B------:R-:W-:Y:S04]  /*3fa0*/  LDSM.16.M88.4 R96, [R3+0x14000] ;  /* 0x014000000360783b */ /* 0x000fe80000000200 */
[----:B------:R-:W-:Y:S03]  /*3fb0*/  LDSM.16.M88.4 R112, [R3+0x14800] ;  /* 0x014800000370783b */ /* 0x000fe60000000200 */
[C---:B--2---:R-:W-:Y:S08]  /*3fc0*/  HMMA.16816.F32.BF16 R4, R84.reuse, R92, R4 ;  /* 0x0000005c5404723c */ /* 0x044ff00000041804 */
[C---:B------:R-:W-:Y:S01]  /*3fd0*/  HMMA.16816.F32.BF16 R8, R84.reuse, R94, R8 ;  /* 0x0000005e5408723c */ /* 0x040fe20000041808 */
[----:B------:R-:W2:Y:S07]  /*3fe0*/  LDSM.16.M88.4 R92, [R228+0x4000] ;  /* 0x00400000e45c783b */ /* 0x000eae0000000200 */
[C---:B------:R-:W-:Y:S08]  /*3ff0*/  HMMA.16816.F32.BF16 R12, R84.reuse, R108, R12 ;  /* 0x0000006c540c723c */ /* 0x040ff0000004180c */
[----:B------:R-:W-:Y:S01]  /*4000*/  HMMA.16816.F32.BF16 R16, R84, R110, R16 ;  /* 0x0000006e5410723c */ /* 0x000fe20000041810 */
[----:B------:R-:W-:Y:S04]  /*4010*/  LDSM.16.M88.4 R84, [R2+0x4000] ;  /* 0x004000000254783b */ /* 0x000fe80000000200 */
[----:B------:R-:W-:Y:S03]  /*4020*/  LDSM.16.M88.4 R108, [R0+0x14800] ;  /* 0x01480000006c783b */ /* 0x000fe60000000200 */
[C---:B-1----:R-:W-:Y:S08]  /*4030*/  HMMA.16816.F32.BF16 R4, R88.reuse, R100, R4 ;  /* 0x000000645804723c */ /* 0x042ff00000041804 */
        /* <DEDUP_REMOVED lines=31> */
[----:B------:R-:W-:Y:S08]  /*4230*/  HMMA.16816.F32.BF16 R16, R92, R114, R16 ;  /* 0x000000725c10723c */ /* 0x000ff00000041810 */
[C---:B--2---:R-:W-:Y:S08]  /*4240*/  HMMA.16816.F32.BF16 R4, R84.reuse, R96, R4 ;  /* 0x000000605404723c */ /* 0x044ff00000041804 */
[C---:B------:R-:W-:Y:S08]  /*4250*/  HMMA.16816.F32.BF16 R8, R84.reuse, R98, R8 ;  /* 0x000000625408723c */ /* 0x040ff00000041808 */
[C---:B------:R-:W-:Y:S08]  /*4260*/  HMMA.16816.F32.BF16 R12, R84.reuse, R108, R12 ;  /* 0x0000006c540c723c */ /* 0x040ff0000004180c */
[----:B------:R-:W-:Y:S08]  /*4270*/  HMMA.16816.F32.BF16 R16, R84, R110, R16 ;  /* 0x0000006e5410723c */ /* 0x000ff00000041810 */
[C---:B-1----:R-:W-:Y:S08]  /*4280*/  HMMA.16816.F32.BF16 R4, R88.reuse, R100, R4 ;  /* 0x000000645804723c */ /* 0x042ff00000041804 */
[C---:B------:R-:W-:Y:S08]  /*4290*/  HMMA.16816.F32.BF16 R8, R88.reuse, R102, R8 ;  /* 0x000000665808723c */ /* 0x040ff00000041808 */
[C---:B------:R-:W-:Y:S08]  /*42a0*/  HMMA.16816.F32.BF16 R12, R88.reuse, R104, R12 ;  /* 0x00000068580c723c */ /* 0x040ff0000004180c */
[----:B------:R-:W-:Y:S01]  /*42b0*/  HMMA.16816.F32.BF16 R16, R88, R106, R16 ;  /* 0x0000006a5810723c */ /* 0x000fe20000041810 */
[----:B------:R-:W-:Y:S08]  /*42c0*/  @!UPT UIADD3 URZ, UPT, UPT, URZ, URZ, URZ ;  /* 0x000000fffffff290 */ /* 0x000ff0000fffe0ff */
[----:B------:R-:W-:Y:S11]  /*42d0*/  BRA.U !UP0, `(.L_x_622) ;  /* 0x0000000108347547 */ /* 0x000ff6000b800000 */
        /* <DEDUP_REMOVED lines=13> */
.L_x_622:
[----:B------:R-:W-:Y:S01]  /*43b0*/  UIADD3 UR42, UPT, UPT, UR35, -UR12, -UR43 ;  /* 0x8000000c232a7290 */ /* 0x000fe2000fffe82b */
[----:B------:R-:W-:Y:S01]  /*43c0*/  VIADD R85, R242, UR29 ;  /* 0x0000001df2557c36 */ /* 0x000fe20008000000 */
[----:B------:R-:W-:Y:S01]  /*43d0*/  UIADD3 UR28, UPT, UPT, UR35, UR9, -UR43 ;  /* 0x00000009231c7290 */ /* 0x000fe2000fffe82b */
[----:B------:R-:W-:Y:S02]  /*43e0*/  VIADD R2, R239, 0x9 ;  /* 0x00000009ef027836 */ /* 0x000fe40000000000 */
[----:B------:R-:W-:Y:S02]  /*43f0*/  IMAD.MOV.U32 R84, RZ, RZ, 0x1 ;  /* 0x00000001ff547424 */ /* 0x000fe400078e00ff */
[C---:B------:R-:W-:Y:S02]  /*4400*/  VIADD R89, R85.reuse, UR42 ;  /* 0x0000002a55597c36 */ /* 0x040fe40008000000 */
[----:B------:R-:W-:Y:S02]  /*4410*/  IMAD.MOV.U32 R0, RZ, RZ, 0x9 ;  /* 0x00000009ff007424 */ /* 0x000fe400078e00ff */
[----:B------:R-:W-:Y:S01]  /*4420*/  VIADD R85, R85, UR28 ;  /* 0x0000001c55557c36 */ /* 0x000fe20008000000 */
[----:B------:R-:W-:Y:S01]  /*4430*/  VIMNMX R91, PT, PT, RZ, R89, !PT ;  /* 0x00000059ff5b7248 */ /* 0x000fe20007fe0100 */
[----:B------:R-:W-:Y:S01]  /*4440*/  VIADD R3, R239, 0x8 ;  /* 0x00000008ef037836 */ /* 0x000fe20000000000 */
[----:B------:R-:W-:Y:S01]  /*4450*/  VIADDMNMX R89, R89, 0x8, RZ, !PT ;  /* 0x0000000859597846 */ /* 0x000fe200078001ff */
[----:B------:R-:W-:Y:S01]  /*4460*/  VIADD R88, R239, 0x10 ;  /* 0x00000010ef587836 */ /* 0x000fe20000000000 */
[----:B------:R-:W-:Y:S01]  /*4470*/  VIADDMNMX R84, R85, R84, UR35, PT ;  /* 0x0000002355547e46 */ /* 0x000fe2000b800154 */
[C---:B------:R-:W-:Y:S01]  /*4480*/  VIADD R87, R239.reuse, 0x11 ;  /* 0x00000011ef577836 */ /* 0x040fe20000000000 */
[C---:B------:R-:W-:Y:S01]  /*4490*/  ISETP.GE.AND P0, PT, R2.reuse, R89, PT ;  /* 0x000000590200720c */ /* 0x040fe20003f06270 */
[----:B------:R-:W-:Y:S01]  /*44a0*/  VIADD R90, R239, 0x1 ;  /* 0x00000001ef5a7836 */ /* 0x000fe20000000000 */
[----:B------:R-:W-:Y:S01]  /*44b0*/  VIADDMNMX R0, R85, R0, UR35, PT ;  /* 0x0000002355007e46 */ /* 0x000fe2000b800100 */
[----:B------:R-:W-:Y:S01]  /*44c0*/  VIADD R85, R239, 0x19 ;  /* 0x00000019ef557836 */ /* 0x000fe20000000000 */
[----:B------:R-:W-:Y:S01]  /*44d0*/  FSEL R11, R11, -INF , P0 ;  /* 0xff8000000b0b7808 */ /* 0x000fe20000000000 */
[----:B------:R-:W-:Y:S01]  /*44e0*/  VIADD R86, R239, 0x18 ;  /* 0x00000018ef567836 */ /* 0x000fe20000000000 */
[CC--:B------:R-:W-:Y:S02]  /*44f0*/  ISETP.GE.AND P3, PT, R3.reuse, R91.reuse, PT ;  /* 0x0000005b0300720c */ /* 0x0c0fe40003f66270 */
[----:B------:R-:W-:Y:S02]  /*4500*/  ISETP.GE.AND P2, PT, R2, R91, PT ;  /* 0x0000005b0200720c */ /* 0x000fe40003f46270 */
[----:B------:R-:W-:Y:S02]  /*4510*/  ISETP.GE.AND P1, PT, R3, R89, PT ;  /* 0x000000590300720c */ /* 0x000fe40003f26270 */
[-C--:B------:R-:W-:Y:S02]  /*4520*/  ISETP.GE.AND P0, PT, R239, R91.reuse, PT ;  /* 0x0000005bef00720c */ /* 0x080fe40003f06270 */
[----:B------:R-:W-:Y:S02]  /*4530*/  FSEL R8, R8, -INF , P3 ;  /* 0xff80000008087808 */ /* 0x000fe40001800000 */
[----:B------:R-:W-:Y:S02]  /*4540*/  FSEL R9, R9, -INF , P2 ;  /* 0xff80000009097808 */ /* 0x000fe40001000000 */
[----:B------:R-:W-:Y:S02]  /*4550*/  FSEL R10, R10, -INF , P1 ;  /* 0xff8000000a0a7808 */ /* 0x000fe40000800000 */
[----:B------:R-:W-:Y:S02]  /*4560*/  FSEL R4, R4, -INF , P0 ;  /* 0xff80000004047808 */ /* 0x000fe40000000000 */
[CC--:B------:R-:W-:Y:S02]  /*4570*/  ISETP.GE.AND P4, PT, R88.reuse, R91.reuse, PT ;  /* 0x0000005b5800720c */ /* 0x0c0fe40003f86270 */
[C---:B------:R-:W-:Y:S02]  /*4580*/  ISETP.GE.AND P3, PT, R87.reuse, R91, PT ;  /* 0x0000005b5700720c */ /* 0x040fe40003f66270 */
[-C--:B------:R-:W-:Y:S02]  /*4590*/  ISETP.GE.AND P2, PT, R88, R89.reuse, PT ;  /* 0x000000595800720c */ /* 0x080fe40003f46270 */
[----:B------:R-:W-:Y:S02]  /*45a0*/  ISETP.GE.AND P1, PT, R87, R89, PT ;  /* 0x000000595700720c */ /* 0x000fe40003f26270 */
[----:B------:R-:W-:Y:S02]  /*45b0*/  ISETP.GE.AND P6, PT, R90, R91, PT ;  /* 0x0000005b5a00720c */ /* 0x000fe40003fc6270 */
[----:B------:R-:W-:Y:S02]  /*45c0*/  ISETP.GE.AND P0, PT, R85, R89, PT ;  /* 0x000000595500720c */ /* 0x000fe40003f06270 */
[----:B------:R-:W-:Y:S02]  /*45d0*/  FSEL R12, R12, -INF , P4 ;  /* 0xff8000000c0c7808 */ /* 0x000fe40002000000 */
[----:B------:R-:W-:Y:S02]  /*45e0*/  FSEL R13, R13, -INF , P3 ;  /* 0xff8000000d0d7808 */ /* 0x000fe40001800000 */
[----:B------:R-:W-:Y:S02]  /*45f0*/  FSEL R14, R14, -INF , P2 ;  /* 0xff8000000e0e7808 */ /* 0x000fe40001000000 */
[----:B------:R-:W-:Y:S02]  /*4600*/  FSEL R15, R15, -INF , P1 ;  /* 0xff8000000f0f7808 */ /* 0x000fe40000800000 */
[----:B------:R-:W-:Y:S02]  /*4610*/  FSEL R5, R5, -INF , P6 ;  /* 0xff80000005057808 */ /* 0x000fe40003000000 */
[----:B------:R-:W-:Y:S02]  /*4620*/  FSEL R19, R19, -INF , P0 ;  /* 0xff80000013137808 */ /* 0x000fe40000000000 */
[-C--:B------:R-:W-:Y:S02]  /*4630*/  ISETP.GE.AND P5, PT, R86, R91.reuse, PT ;  /* 0x0000005b5600720c */ /* 0x080fe40003fa6270 */
[----:B------:R-:W-:Y:S02]  /*4640*/  ISETP.GE.AND P4, PT, R85, R91, PT ;  /* 0x0000005b5500720c */ /* 0x000fe40003f86270 */
[-C--:B------:R-:W-:Y:S02]  /*4650*/  ISETP.GE.AND P2, PT, R90, R89.reuse, PT ;  /* 0x000000595a00720c */ /* 0x080fe40003f46270 */
[CC--:B------:R-:W-:Y:S02]  /*4660*/  ISETP.GE.AND P3, PT, R239.reuse, R89.reuse, PT ;  /* 0x00000059ef00720c */ /* 0x0c0fe40003f66270 */
[----:B------:R-:W-:Y:S02]  /*4670*/  ISETP.GE.AND P1, PT, R86, R89, PT ;  /* 0x000000595600720c */ /* 0x000fe40003f26270 */
[-C--:B------:R-:W-:Y:S02]  /*4680*/  ISETP.GE.AND P0, PT, R239, R84.reuse, PT ;  /* 0x00000054ef00720c */ /* 0x080fe40003f06270 */
[-C--:B------:R-:W-:Y:S02]  /*4690*/  ISETP.GE.AND P6, PT, R90, R84.reuse, PT ;  /* 0x000000545a00720c */ /* 0x080fe40003fc6270 */
[----:B------:R-:W-:Y:S02]  /*46a0*/  FSEL R7, R7, -INF , P2 ;  /* 0xff80000007077808 */ /* 0x000fe40001000000 */
[----:B------:R-:W-:Y:S02]  /*46b0*/  FSEL R6, R6, -INF , P3 ;  /* 0xff80000006067808 */ /* 0x000fe40001800000 */
[----:B------:R-:W-:Y:S02]  /*46c0*/  FSEL R16, R16, -INF , P5 ;  /* 0xff80000010107808 */ /* 0x000fe40002800000 */
[----:B------:R-:W-:Y:S02]  /*46d0*/  FSEL R17, R17, -INF , P4 ;  /* 0xff80000011117808 */ /* 0x000fe40002000000 */
[----:B------:R-:W-:Y:S02]  /*46e0*/  FSEL R18, R18, -INF , P1 ;  /* 0xff80000012127808 */ /* 0x000fe40000800000 */
[----:B------:R-:W-:Y:S02]  /*46f0*/  FSEL R4, R4, -INF , !P0 ;  /* 0xff80000004047808 */ /* 0x000fe40004000000 */
[----:B------:R-:W-:Y:S02]  /*4700*/  FSEL R5, R5, -INF , !P6 ;  /* 0xff80000005057808 */ /* 0x000fe40007000000 */
[-C--:B------:R-:W-:Y:S02]  /*4710*/  ISETP.GE.AND P5, PT, R3, R84.reuse, PT ;  /* 0x000000540300720c */ /* 0x080fe40003fa6270 */
[-C--:B------:R-:W-:Y:S02]  /*4720*/  ISETP.GE.AND P4, PT, R2, R84.reuse, PT ;  /* 0x000000540200720c */ /* 0x080fe40003f86270 */
[-C--:B------:R-:W-:Y:S02]  /*4730*/  ISETP.GE.AND P3, PT, R88, R84.reuse, PT ;  /* 0x000000545800720c */ /* 0x080fe40003f66270 */
[-C--:B------:R-:W-:Y:S02]  /*4740*/  ISETP.GE.AND P2, PT, R87, R84.reuse, PT ;  /* 0x000000545700720c */ /* 0x080fe40003f46270 */
[-C--:B------:R-:W-:Y:S02]  /*4750*/  ISETP.GE.AND P1, PT, R86, R84.reuse, PT ;  /* 0x000000545600720c */ /* 0x080fe40003f26270 */
[----:B------:R-:W-:Y:S02]  /*4760*/  ISETP.GE.AND P0, PT, R85, R84, PT ;  /* 0x000000545500720c */ /* 0x000fe40003f06270 */
[-C--:B------:R-:W-:Y:S02]  /*4770*/  ISETP.GE.AND P6, PT, R90, R0.reuse, PT ;  /* 0x000000005a00720c */ /* 0x080fe40003fc6270 */
[----:B------:R-:W-:Y:S02]  /*4780*/  FSEL R8, R8, -INF , !P5 ;  /* 0xff80000008087808 */ /* 0x000fe40006800000 */
[----:B------:R-:W-:Y:S02]  /*4790*/  FSEL R9, R9, -INF , !P4 ;  /* 0xff80000009097808 */ /* 0x000fe40006000000 */
[----:B------:R-:W-:Y:S02]  /*47a0*/  FSEL R12, R12, -INF , !P3 ;  /* 0xff8000000c0c7808 */ /* 0x000fe40005800000 */
[----:B------:R-:W-:Y:S02]  /*47b0*/  FSEL R13, R13, -INF , !P2 ;  /* 0xff8000000d0d7808 */ /* 0x000fe40005000000 */
[----:B------:R-:W-:Y:S02]  /*47c0*/  FSEL R16, R16, -INF , !P1 ;  /* 0xff80000010107808 */ /* 0x000fe40004800000 */
[----:B------:R-:W-:Y:S02]  /*47d0*/  FSEL R17, R17, -INF , !P0 ;  /* 0xff80000011117808 */ /* 0x000fe40004000000 */
[----:B------:R-:W-:Y:S02]  /*47e0*/  FSEL R7, R7, -INF , !P6 ;  /* 0xff80000007077808 */ /* 0x000fe40007000000 */
[-C--:B------:R-:W-:Y:S02]  /*47f0*/  ISETP.GE.AND P5, PT, R3, R0.reuse, PT ;  /* 0x000000000300720c */ /* 0x080fe40003fa6270 */
[-C--:B------:R-:W-:Y:S02]  /*4800*/  ISETP.GE.AND P4, PT, R2, R0.reuse, PT ;  /* 0x000000000200720c */ /* 0x080fe40003f86270 */
[-C--:B------:R-:W-:Y:S02]  /*4810*/  ISETP.GE.AND P3, PT, R88, R0.reuse, PT ;  /* 0x000000005800720c */ /* 0x080fe40003f66270 */
[-C--:B------:R-:W-:Y:S02]  /*4820*/  ISETP.GE.AND P2, PT, R87, R0.reuse, PT ;  /* 0x000000005700720c */ /* 0x080fe40003f46270 */
        /* <DEDUP_REMOVED lines=10> */
.L_x_623:
[----:B------:R-:W1:Y:S01]  /*48d0*/  S2R R233, SR_TID.X ;  /* 0x0000000000e97919 */ /* 0x000e620000002100 */
[C---:B------:R-:W-:Y:S01]  /*48e0*/  FMUL.FTZ R207, R241.reuse, 1.4426950216293334961 ;  /* 0x3fb8aa3bf1cf7820 */ /* 0x040fe20000410000 */
[----:B------:R-:W-:Y:S01]  /*48f0*/  FSETP.NEU.FTZ.AND P1, PT, R241, -INF , PT ;  /* 0xff800000f100780b */ /* 0x000fe20003f3d000 */
[C---:B------:R-:W-:Y:S01]  /*4900*/  FMUL.FTZ R0, R240.reuse, 1.4426950216293334961 ;  /* 0x3fb8aa3bf0007820 */ /* 0x040fe20000410000 */
[----:B------:R-:W-:Y:S01]  /*4910*/  FSETP.NEU.FTZ.AND P0, PT, R240, -INF , PT ;  /* 0xff800000f000780b */ /* 0x000fe20003f1d000 */
[----:B------:R-:W-:Y:S01]  /*4920*/  IMAD.MOV.U32 R196, RZ, RZ, 0x10 ;  /* 0x00000010ffc47424 */ /* 0x000fe200078e00ff */
[----:B------:R-:W-:Y:S01]  /*4930*/  FSEL R207, R207, RZ, P1 ;  /* 0x000000ffcfcf7208 */ /* 0x000fe20000800000 */
[----:B------:R-:W-:Y:S01]  /*4940*/  IMAD.MOV.U32 R235, RZ, RZ, 0x20 ;  /* 0x00000020ffeb7424 */ /* 0x000fe200078e00ff */
[----:B------:R-:W-:Y:S01]  /*4950*/  FSEL R0, R0, RZ, P0 ;  /* 0x000000ff00007208 */ /* 0x000fe20000000000 */
[----:B------:R-:W-:Y:S01]  /*4960*/  IMAD.MOV.U32 R220, RZ, RZ, 0x40 ;  /* 0x00000040ffdc7424 */ /* 0x000fe200078e00ff */
[----:B------:R-:W-:Y:S01]  /*4970*/  UISETP.GT.AND UP0, UPT, UR48, UR44, UPT ;  /* 0x0000002c3000728c */ /* 0x000fe2000bf04270 */
[--C-:B------:R-:W-:Y:S01]  /*4980*/  FFMA.FTZ R126, R4, UR13, -R207.reuse ;  /* 0x0000000d047e7c23 */ /* 0x100fe200080108cf */
[--C-:B------:R-:W-:Y:S01]  /*4990*/  FFMA.FTZ R128, R5, UR13, -R207.reuse ;  /* 0x0000000d05807c23 */ /* 0x100fe200080108cf */
[--C-:B------:R-:W-:Y:S01]  /*49a0*/  FFMA.FTZ R125, R6, UR13, -R0.reuse ;  /* 0x0000000d067d7c23 */ /* 0x100fe20008010800 */
[--C-:B------:R-:W-:Y:S01]  /*49b0*/  FFMA.FTZ R127, R7, UR13, -R0.reuse ;  /* 0x0000000d077f7c23 */ /* 0x100fe20008010800 */
[--C-:B------:R-:W-:Y:S01]  /*49c0*/  FFMA.FTZ R129, R8, UR13, -R207.reuse ;  /* 0x0000000d08817c23 */ /* 0x100fe200080108cf */
[--C-:B------:R-:W-:Y:S01]  /*49d0*/  FFMA.FTZ R130, R9, UR13, -R207.reuse ;  /* 0x0000000d09827c23 */ /* 0x100fe200080108cf */
[----:B------:R-:W-:Y:S01]  /*49e0*/  MUFU.EX2 R126, R126 ;  /* 0x0000007e007e7308 */ /* 0x000fe20000000800 */
[--C-:B------:R-:W-:Y:S01]  /*49f0*/  FFMA.FTZ R131, R10, UR13, -R0.reuse ;  /* 0x0000000d0a837c23 */ /* 0x100fe20008010800 */
[--C-:B------:R-:W-:Y:S01]  /*4a00*/  FFMA.FTZ R198, R11, UR13, -R0.reuse ;  /* 0x0000000d0bc67c23 */ /* 0x100fe20008010800 */
[--C-:B------:R-:W-:Y:S07]  /*4a10*/  FFMA.FTZ R200, R12, UR13, -R207.reuse ;  /* 0x0000000d0cc87c23 */ /* 0x100fee00080108cf */
[----:B------:R-:W2:Y:S01]  /*4a20*/  MUFU.EX2 R128, R128 ;  /* 0x0000008000807308 */ /* 0x000ea20000000800 */
[--C-:B------:R-:W-:Y:S01]  /*4a30*/  FFMA.FTZ R199, R13, UR13, -R207.reuse ;  /* 0x0000000d0dc77c23 */ /* 0x100fe200080108cf */
[--C-:B------:R-:W-:Y:S01]  /*4a40*/  FFMA.FTZ R206, R18, UR13, -R0.reuse ;  /* 0x0000000d12ce7c23 */ /* 0x100fe20008010800 */
[--C-:B------:R-:W-:Y:S07]  /*4a50*/  FFMA.FTZ R197, R14, UR13, -R0.reuse ;  /* 0x0000000d0ec57c23 */ /* 0x100fee0008010800 */
[----:B------:R-:W-:Y:S01]  /*4a60*/  MUFU.EX2 R125, R125 ;  /* 0x0000007d007d7308 */ /* 0x000fe20000000800 */
[--C-:B------:R-:W-:Y:S01]  /*4a70*/  FFMA.FTZ R203, R15, UR13, -R0.reuse ;  /* 0x0000000d0fcb7c23 */ /* 0x100fe20008010800 */
[----:B------:R-:W-:Y:S01]  /*4a80*/  FFMA.FTZ R0, R19, UR13, -R0 ;  /* 0x0000000d13007c23 */ /* 0x000fe20008010800 */
[--C-:B------:R-:W-:Y:S07]  /*4a90*/  FFMA.FTZ R208, R16, UR13, -R207.reuse ;  /* 0x0000000d10d07c23 */ /* 0x100fee00080108cf */
[----:B------:R-:W-:Y:S01]  /*4aa0*/  MUFU.EX2 R127, R127 ;  /* 0x0000007f007f7308 */ /* 0x000fe20000000800 */
[----:B------:R-:W-:Y:S01]  /*4ab0*/  FFMA.FTZ R207, R17, UR13, -R207 ;  /* 0x0000000d11cf7c23 */ /* 0x000fe200080108cf */
[----:B------:R-:W-:Y:S08]  /*4ac0*/  @UP0 UIADD3 UR29, UP1, UPT, UR16, -0x100, URZ ;  /* 0xffffff00101d0890 */ /* 0x000ff0000ff3e0ff */
[----:B------:R-:W-:Y:S01]  /*4ad0*/  MUFU.EX2 R129, R129 ;  /* 0x0000008100817308 */ /* 0x000fe20000000800 */
[----:B------:R-:W-:Y:S09]  /*4ae0*/  @UP0 UIADD3.X UR28, UPT, UPT, UR17, -0x1, URZ, UP1, !UPT ;  /* 0xffffffff111c0890 */ /* 0x000ff20008ffe4ff */
[----:B------:R-:W-:Y:S01]  /*4af0*/  MUFU.EX2 R130, R130 ;  /* 0x0000008200827308 */ /* 0x000fe20000000800 */
[----:B------:R-:W-:Y:S09]  /*4b00*/  @UP0 UIADD3 UR10, UP1, UPT, UR10, -0x100, URZ ;  /* 0xffffff000a0a0890 */ /* 0x000ff2000ff3e0ff */
[----:B------:R-:W-:Y:S01]  /*4b10*/  MUFU.EX2 R131, R131 ;  /* 0x0000008300837308 */ /* 0x000fe20000000800 */
[----:B------:R-:W-:Y:S09]  /*4b20*/  @UP0 UIADD3.X UR11, UPT, UPT, UR11, -0x1, URZ, UP1, !UPT ;  /* 0xffffffff0b0b0890 */ /* 0x000ff20008ffe4ff */
[----:B------:R-:W-:Y:S10]  /*4b30*/  MUFU.EX2 R198, R198 ;  /* 0x000000c600c67308 */ /* 0x000ff40000000800 */
[----:B------:R-:W-:Y:S10]  /*4b40*/  MUFU.EX2 R200, R200 ;  /* 0x000000c800c87308 */ /* 0x000ff40000000800 */
[----:B------:R-:W3:Y:S10]  /*4b50*/  MUFU.EX2 R199, R199 ;  /* 0x000000c700c77308 */ /* 0x000ef40000000800 */
[----:B------:R3:W-:Y:S10]  /*4b60*/  MUFU.EX2 R205, R0 ;  /* 0x0000000000cd7308 */ /* 0x0007f40000000800 */
[----:B------:R-:W-:Y:S10]  /*4b70*/  MUFU.EX2 R197, R197 ;  /* 0x000000c500c57308 */ /* 0x000ff40000000800 */
[----:B------:R-:W-:Y:S10]  /*4b80*/  MUFU.EX2 R203, R203 ;  /* 0x000000cb00cb7308 */ /* 0x000ff40000000800 */
[----:B------:R-:W-:Y:S10]  /*4b90*/  MUFU.EX2 R208, R208 ;  /* 0x000000d000d07308 */ /* 0x000ff40000000800 */
[----:B------:R-:W4:Y:S10]  /*4ba0*/  MUFU.EX2 R207, R207 ;  /* 0x000000cf00cf7308 */ /* 0x000f340000000800 */
[----:B------:R-:W4:Y:S01]  /*4bb0*/  MUFU.EX2 R206, R206 ;  /* 0x000000ce00ce7308 */ /* 0x000f220000000800 */
[C---:B-1----:R-:W-:Y:S01]  /*4bc0*/  IMAD.SHL.U32 R118, R233.reuse, 0x2, RZ ;  /* 0x00000002e9767824 */ /* 0x042fe200078e00ff */
[----:B------:R-:W-:Y:S01]  /*4bd0*/  SHF.R.U32.HI R2, RZ, 0x2, R233 ;  /* 0x00000002ff027819 */ /* 0x000fe200000116e9 */
[C---:B------:R-:W-:Y:S01]  /*4be0*/  IMAD.SHL.U32 R120, R233.reuse, 0x20, RZ ;  /* 0x00000020e9787824 */ /* 0x040fe200078e00ff */
[C---:B------:R-:W-:Y:S01]  /*4bf0*/  LOP3.LUT P0, RZ, R233.reuse, 0x8, RZ, 0xc0, !PT ;  /* 0x00000008e9ff7812 */ /* 0x040fe2000780c0ff */
[C---:B------:R-:W-:Y:S01]  /*4c00*/  IMAD.SHL.U32 R231, R233.reuse, 0x10, RZ ;  /* 0x00000010e9e77824 */ /* 0x040fe200078e00ff */
[----:B------:R-:W-:Y:S01]  /*4c10*/  LOP3.LUT R3, R118, 0x38, RZ, 0xc0, !PT ;  /* 0x0000003876037812 */ /* 0x000fe200078ec0ff */
[C---:B------:R-:W-:Y:S01]  /*4c20*/  IMAD.SHL.U32 R116, R233.reuse, 0x40, RZ ;  /* 0x00000040e9747824 */ /* 0x040fe200078e00ff */
[C---:B------:R-:W-:Y:S01]  /*4c30*/  LOP3.LUT P1, RZ, R233.reuse, 0x4, RZ, 0xc0, !PT ;  /* 0x00000004e9ff7812 */ /* 0x040fe2000782c0ff */
[----:B------:R-:W-:Y:S01]  /*4c40*/  IMAD.SHL.U32 R234, R233, 0x8, RZ ;  /* 0x00000008e9ea7824 */ /* 0x000fe200078e00ff */
[----:B------:R-:W-:Y:S02]  /*4c50*/  LOP3.LUT R2, R3, 0x20, R2, 0x78, !PT ;  /* 0x0000002003027812 */ /* 0x000fe400078e7802 */
[----:B------:R-:W-:Y:S02]  /*4c60*/  LOP3.LUT R3, R120, 0xc00, RZ, 0xc0, !PT ;  /* 0x00000c0078037812 */ /* 0x000fe400078ec0ff */
[----:B------:R-:W-:Y:S02]  /*4c70*/  LOP3.LUT R2, R2, 0x1c0, R231, 0xf8, !PT ;  /* 0x000001c002027812 */ /* 0x000fe400078ef8e7 */
[----:B------:R-:W-:Y:S02]  /*4c80*/  LOP3.LUT R3, R3, 0x6, R118, 0xf8, !PT ;  /* 0x0000000603037812 */ /* 0x000fe400078ef876 */
[----:B------:R-:W-:Y:S02]  /*4c90*/  SEL R196, R196, 0xfffffff0, !P1 ;  /* 0xfffffff0c4c47807 */ /* 0x000fe40004800000 */
[----:B------:R-:W-:Y:S02]  /*4ca0*/  LOP3.LUT R2, R3, R2, RZ, 0xfc, !PT ;  /* 0x0000000203027212 */ /* 0x000fe400078efcff */
[----:B--2---:R-:W-:Y:S02]  /*4cb0*/  F2FP.BF16.F32.PACK_AB R3, R128, R126 ;  /* 0x0000007e8003723e */ /* 0x004fe400000010ff */
[C---:B------:R-:W-:Y:S02]  /*4cc0*/  LEA R201, R2.reuse, UR4, 0x1 ;  /* 0x0000000402c97c11 */ /* 0x040fe4000f8e08ff */
[----:B------:R-:W-:Y:S02]  /*4cd0*/  LEA R2, R2, UR5, 0x1 ;  /* 0x0000000502027c11 */ /* 0x000fe4000f8e08ff */
[----:B---3--:R-:W-:Y:S01]  /*4ce0*/  F2FP.BF16.F32.PACK_AB R0, R199, R200 ;  /* 0x000000c8c700723e */ /* 0x008fe200000010ff */
[----:B------:R1:W-:Y:S01]  /*4cf0*/  STS [R201+0x22000], R3 ;  /* 0x02200003c9007388 */ /* 0x0003e20000000800 */
[C---:B------:R-:W-:Y:S01]  /*4d00*/  IADD3 R202, PT, PT, R2.reuse, 0x20, RZ ;  /* 0x0000002002ca7810 */ /* 0x040fe20007ffe0ff */
[----:B------:R-:W-:Y:S01]  /*4d10*/  @P0 VIADD R202, R2, 0xffffffe0 ;  /* 0xffffffe002ca0836 */ /* 0x000fe20000000000 */
[----:B------:R-:W-:Y:S01]  /*4d20*/  LOP3.LUT R117, R116, 0x1c0, RZ, 0xc0, !PT ;  /* 0x000001c074757812 */ /* 0x000fe200078ec0ff */
[----:B------:R-:W-:Y:S01]  /*4d30*/  IMAD.IADD R204, R2, 0x1, R196 ;  /* 0x0000000102cc7824 */ /* 0x000fe200078e02c4 */
[----:B------:R-:W-:Y:S01]  /*4d40*/  F2FP.BF16.F32.PACK_AB R2, R198, R131 ;  /* 0x00000083c602723e */ /* 0x000fe200000010ff */
[----:B------:R-:W-:Y:S01]  /*4d50*/  IMAD.IADD R196, R196, 0x1, R202 ;  /* 0x00000001c4c47824 */ /* 0x000fe200078e02ca */
[----:B------:R-:W-:Y:S02]  /*4d60*/  LOP3.LUT R4, R120, 0x200, RZ, 0xc0, !PT ;  /* 0x0000020078047812 */ /* 0x000fe400078ec0ff */
[----:B------:R-:W-:Y:S02]  /*4d70*/  LOP3.LUT R122, R116, 0x200, RZ, 0xc0, !PT ;  /* 0x00000200747a7812 */ /* 0x000fe400078ec0ff */
[----:B------:R-:W-:Y:S02]  /*4d80*/  LOP3.LUT R117, R117, 0x38, R234, 0xf8, !PT ;  /* 0x0000003875757812 */ /* 0x000fe400078ef8ea */
[----:B------:R-:W-:Y:S02]  /*4d90*/  SHF.R.U32.HI R119, RZ, 0x1, R233 ;  /* 0x00000001ff777819 */ /* 0x000fe400000116e9 */
[----:B------:R-:W-:Y:S02]  /*4da0*/  LOP3.LUT R231, R4, 0x3800, R231, 0xf8, !PT ;  /* 0x0000380004e77812 */ /* 0x000fe400078ef8e7 */
[C---:B------:R-:W-:Y:S02]  /*4db0*/  LOP3.LUT R4, R117.reuse, 0x8, R233, 0x78, !PT ;  /* 0x0000000875047812 */ /* 0x040fe400078e78e9 */
[----:B------:R-:W-:Y:S02]  /*4dc0*/  LOP3.LUT R121, R117, 0x8, R119, 0x78, !PT ;  /* 0x0000000875797812 */ /* 0x000fe400078e7877 */
[----:B------:R-:W-:Y:S02]  /*4dd0*/  LOP3.LUT R232, R122, 0xc00, R120, 0xf8, !PT ;  /* 0x00000c007ae87812 */ /* 0x000fe400078ef878 */
[----:B------:R-:W-:Y:S02]  /*4de0*/  LOP3.LUT R231, R231, R4, RZ, 0xfc, !PT ;  /* 0x00000004e7e77212 */ /* 0x000fe400078efcff */
[----:B-1----:R-:W-:Y:S02]  /*4df0*/  F2FP.BF16.F32.PACK_AB R3, R127, R125 ;  /* 0x0000007d7f03723e */ /* 0x002fe400000010ff */
[-C--:B------:R-:W-:Y:S02]  /*4e00*/  LOP3.LUT R232, R232, R121.reuse, RZ, 0xfc, !PT ;  /* 0x00000079e8e87212 */ /* 0x080fe400078efcff */
[----:B------:R-:W-:Y:S01]  /*4e10*/  LEA R231, R231, UR4, 0x1 ;  /* 0x00000004e7e77c11 */ /* 0x000fe2000f8e08ff */
[----:B------:R1:W-:Y:S01]  /*4e20*/  STS [R201+0x22400], R3 ;  /* 0x02240003c9007388 */ /* 0x0003e20000000800 */
[----:B------:R-:W-:Y:S02]  /*4e30*/  LEA R232, R232, UR4, 0x1 ;  /* 0x00000004e8e87c11 */ /* 0x000fe4000f8e08ff */
[----:B------:R-:W-:Y:S03]  /*4e40*/  LOP3.LUT P0, RZ, R233, 0x2, RZ, 0xc0, !PT ;  /* 0x00000002e9ff7812 */ /* 0x000fe6000780c0ff */
[----:B------:R4:W-:Y:S01]  /*4e50*/  STS [R204+0x400], R2 ;  /* 0x00040002cc007388 */ /* 0x0009e20000000800 */
[----:B------:R-:W-:Y:S02]  /*4e60*/  SEL R220, R220, 0xffffffc0, !P1 ;  /* 0xffffffc0dcdc7807 */ /* 0x000fe40004800000 */
[----:B------:R-:W-:Y:S02]  /*4e70*/  SEL R235, R235, 0xffffffe0, !P0 ;  /* 0xffffffe0ebeb7807 */ /* 0x000fe40004000000 */
[----:B------:R-:W-:Y:S01]  /*4e80*/  LOP3.LUT R118, R118, 0x20, RZ, 0xc0, !PT ;  /* 0x0000002076767812 */ /* 0x000fe200078ec0ff */
[----:B------:R-:W-:Y:S01]  /*4e90*/  IMAD.IADD R228, R220, 0x1, R232 ;  /* 0x00000001dce47824 */ /* 0x000fe200078e02e8 */
[----:B------:R-:W-:Y:S01]  /*4ea0*/  IADD3 R230, PT, PT, R235, R232, RZ ;  /* 0x000000e8ebe67210 */ /* 0x000fe20007ffe0ff */
[----:B------:R-:W-:Y:S01]  /*4eb0*/  IMAD.IADD R229, R231, 0x1, R235 ;  /* 0x00000001e7e57824 */ /* 0x000fe200078e02eb */
[----:B------:R-:W-:Y:S02]  /*4ec0*/  LOP3.LUT R119, R119, 0x10, RZ, 0xc0, !PT ;  /* 0x0000001077777812 */ /* 0x000fe400078ec0ff */
[--C-:B------:R-:W-:Y:S02]  /*4ed0*/  LOP3.LUT R238, R122, 0x400, R120.reuse, 0xf8, !PT ;  /* 0x000004007aee7812 */ /* 0x100fe400078ef878 */
[----:B------:R-:W-:Y:S02]  /*4ee0*/  LOP3.LUT R119, R119, 0x8, R233, 0xf8, !PT ;  /* 0x0000000877777812 */ /* 0x000fe400078ef8e9 */
[----:B------:R-:W-:Y:S02]  /*4ef0*/  LOP3.LUT R238, R238, R121, RZ, 0xfc, !PT ;  /* 0x00000079eeee7212 */ /* 0x000fe400078efcff */
[----:B------:R-:W-:Y:S02]  /*4f00*/  LOP3.LUT R117, R119, R117, RZ, 0x3c, !PT ;  /* 0x0000007577757212 */ /* 0x000fe400078e3cff */
[----:B------:R-:W-:Y:S02]  /*4f10*/  LOP3.LUT R243, R234, 0x38, RZ, 0xc0, !PT ;  /* 0x00000038eaf37812 */ /* 0x000fe400078ec0ff */
[----:B-1----:R-:W-:Y:S02]  /*4f20*/  F2FP.BF16.F32.PACK_AB R3, R130, R129 ;  /* 0x000000818203723e */ /* 0x002fe400000010ff */
[----:B------:R-:W-:Y:S02]  /*4f30*/  LOP3.LUT R117, R117, 0x200, R120, 0xf8, !PT ;  /* 0x0000020075757812 */ /* 0x000fe400078ef878 */
[----:B----4-:R-:W-:Y:S01]  /*4f40*/  F2FP.BF16.F32.PACK_AB R2, R207, R208 ;  /* 0x000000d0cf02723e */ /* 0x010fe200000010ff */
[----:B------:R1:W-:Y:S01]  /*4f50*/  STS [R204], R3 ;  /* 0x00000003cc007388 */ /* 0x0003e20000000800 */
[----:B------:R-:W-:Y:S02]  /*4f60*/  LEA R237, R117, UR4, 0x1 ;  /* 0x0000000475ed7c11 */ /* 0x000fe4000f8e08ff */
[----:B------:R-:W-:Y:S03]  /*4f70*/  LEA R238, R238, UR4, 0x1 ;  /* 0x00000004eeee7c11 */ /* 0x000fe6000f8e08ff */
[----:B------:R2:W-:Y:S01]  /*4f80*/  STS [R202], R0 ;  /* 0x00000000ca007388 */ /* 0x0005e20000000800 */
[----:B-1----:R-:W-:Y:S02]  /*4f90*/  F2FP.BF16.F32.PACK_AB R3, R203, R197 ;  /* 0x000000c5cb03723e */ /* 0x002fe400000010ff */
[----:B--2---:R-:W-:Y:S03]  /*4fa0*/  F2FP.BF16.F32.PACK_AB R0, R205, R206 ;  /* 0x000000cecd00723e */ /* 0x004fe600000010ff */
[----:B------:R1:W-:Y:S06]  /*4fb0*/  STS [R202+0x400], R3 ;  /* 0x00040003ca007388 */ /* 0x0003ec0000000800 */
[----:B------:R2:W-:Y:S06]  /*4fc0*/  STS [R196], R2 ;  /* 0x00000002c4007388 */ /* 0x0005ec0000000800 */
[----:B------:R3:W-:Y:S06]  /*4fd0*/  STS [R196+0x400], R0 ;  /* 0x00040000c4007388 */ /* 0x0007ec0000000800 */
[----:B------:R-:W-:Y:S06]  /*4fe0*/  LDSM.16.M88.4 R16, [R232+0x8000] ;  /* 0x00800000e810783b */ /* 0x000fec0000000200 */
[----:B------:R-:W4:Y:S06]  /*4ff0*/  LDSM.16.M88.4 R8, [R231+0x18000] ;  /* 0x01800000e708783b */ /* 0x000f2c0000000200 */
[----:B------:R-:W4:Y:S01]  /*5000*/  LDSM.16.M88.4 R84, [R231+0x18800] ;  /* 0x01880000e754783b */ /* 0x000f220000000200 */
[----:B-1----:R-:W-:Y:S01]  /*5010*/  IMAD.IADD R3, R220, 0x1, R231 ;  /* 0x00000001dc037824 */ /* 0x002fe200078e02e7 */
[C---:B--2---:R-:W-:Y:S04]  /*5020*/  IADD3 R2, PT, PT, R235.reuse, R228, RZ ;  /* 0x000000e4eb027210 */ /* 0x044fe80007ffe0ff */
[----:B------:R-:W-:Y:S01]  /*5030*/  LDSM.16.M88.4 R88, [R230+0x8000] ;  /* 0x00800000e658783b */ /* 0x000fe20000000200 */
[----:B---3--:R-:W-:Y:S05]  /*5040*/  IMAD.IADD R0, R235, 0x1, R3 ;  /* 0x00000001eb007824 */ /* 0x008fea00078e0203 */
[----:B------:R-:W1:Y:S06]  /*5050*/  LDSM.16.M88.4 R92, [R229+0x18000] ;  /* 0x01800000e55c783b */ /* 0x000e6c0000000200 */
[----:B------:R-:W2:Y:S06]  /*5060*/  LDSM.16.M88.4 R96, [R229+0x18800] ;  /* 0x01880000e560783b */ /* 0x000eac0000000200 */
[----:B------:R-:W-:Y:S06]  /*5070*/  LDSM.16.M88.4 R100, [R228+0x8000] ;  /* 0x00800000e464783b */ /* 0x000fec0000000200 */
[----:B------:R-:W3:Y:S01]  /*5080*/  LDSM.16.M88.4 R104, [R3+0x18000] ;  /* 0x018000000368783b */ /* 0x000ee20000000200 */
[C---:B----4-:R-:W-:Y:S05]  /*5090*/  HMMA.16816.F32.BF16 R4, R16.reuse, R8, RZ ;  /* 0x000000081004723c */ /* 0x050fea00000418ff */
[----:B------:R-:W-:Y:S03]  /*50a0*/  LDSM.16.M88.4 R108, [R2+0x8000] ;  /* 0x00800000026c783b */ /* 0x000fe60000000200 */
[C---:B------:R-:W-:Y:S03]  /*50b0*/  HMMA.16816.F32.BF16 R8, R16.reuse, R10, RZ ;  /* 0x0000000a1008723c */ /* 0x040fe600000418ff */
[----:B------:R-:W-:Y:S05]  /*50c0*/  LDSM.16.M88.4 R112, [R0+0x18000] ;  /* 0x018000000070783b */ /* 0x000fea0000000200 */
[C---:B------:R-:W-:Y:S08]  /*50d0*/  HMMA.16816.F32.BF16 R12, R16.reuse, R84, RZ ;  /* 0x00000054100c723c */ /* 0x040ff000000418ff */
[----:B------:R-:W-:Y:S01]  /*50e0*/  HMMA.16816.F32.BF16 R16, R16, R86, RZ ;  /* 0x000000561010723c */ /* 0x000fe200000418ff */
[----:B------:R-:W4:Y:S07]  /*50f0*/  LDSM.16.M88.4 R84, [R3+0x18800] ;  /* 0x018800000354783b */ /* 0x000f2e0000000200 */
[C---:B-1----:R-:W-:Y:S08]  /*5100*/  HMMA.16816.F32.BF16 R4, R88.reuse, R92, R4 ;  /* 0x0000005c5804723c */ /* 0x042ff00000041804 */
[C---:B------:R-:W-:Y:S01]  /*5110*/  HMMA.16816.F32.BF16 R8, R88.reuse, R94, R8 ;  /* 0x0000005e5808723c */ /* 0x040fe20000041808 */
[----:B------:R-:W-:Y:S07]  /*5120*/  LDSM.16.M88.4 R92, [R232+0xa000] ;  /* 0x00a00000e85c783b */ /* 0x000fee0000000200 */
[C---:B--2---:R-:W-:Y:S08]  /*5130*/  HMMA.16816.F32.BF16 R12, R88.reuse, R96, R12 ;  /* 0x00000060580c723c */ /* 0x044ff0000004180c */
[----:B------:R-:W-:Y:S01]  /*5140*/  HMMA.16816.F32.BF16 R16, R88, R98, R16 ;  /* 0x000000625810723c */ /* 0x000fe20000041810 */
[----:B------:R-:W1:Y:S06]  /*5150*/  LDSM.16.M88.4 R88, [R0+0x18800] ;  /* 0x018800000058783b */ /* 0x000e6c0000000200 */
[----:B------:R-:W2:Y:S01]  /*5160*/  LDSM.16.M88.4 R96, [R231+0x1a000] ;  /* 0x01a00000e760783b */ /* 0x000ea20000000200 */
[C---:B---3--:R-:W-:Y:S08]  /*5170*/  HMMA.16816.F32.BF16 R4, R100.reuse, R104, R4 ;  /* 0x000000686404723c */ /* 0x048ff00000041804 */
[C---:B------:R-:W-:Y:S01]  /*5180*/  HMMA.16816.F32.BF16 R8, R100.reuse, R106, R8 ;  /* 0x0000006a6408723c */ /* 0x040fe20000041808 */
[----:B------:R-:W-:Y:S07]  /*5190*/  LDSM.16.M88.4 R104, [R229+0x1a000] ;  /* 0x01a00000e568783b */ /* 0x000fee0000000200 */
[C---:B----4-:R-:W-:Y:S08]  /*51a0*/  HMMA.16816.F32.BF16 R12, R100.reuse, R84, R12 ;  /* 0x00000054640c723c */ /* 0x050ff0000004180c */
[----:B------:R-:W-:Y:S01]  /*51b0*/  HMMA.16816.F32.BF16 R16, R100, R86, R16 ;  /* 0x000000566410723c */ /* 0x000fe20000041810 */
[----:B------:R-:W3:Y:S06]  /*51c0*/  LDSM.16.M88.4 R84, [R231+0x1a800] ;  /* 0x01a80000e754783b */ /* 0x000eec0000000200 */
[----:B------:R-:W4:Y:S01]  /*51d0*/  LDSM.16.M88.4 R100, [R230+0xa000] ;  /* 0x00a00000e664783b */ /* 0x000f220000000200 */
[C---:B------:R-:W-:Y:S08]  /*51e0*/  HMMA.16816.F32.BF16 R4, R108.reuse, R112, R4 ;  /* 0x000000706c04723c */ /* 0x040ff00000041804 */
[C---:B------:R-:W-:Y:S01]  /*51f0*/  HMMA.16816.F32.BF16 R8, R108.reuse, R114, R8 ;  /* 0x000000726c08723c */ /* 0x040fe20000041808 */
[----:B------:R-:W-:Y:S07]  /*5200*/  LDSM.16.M88.4 R112, [R3+0x1a000] ;  /* 0x01a000000370783b */ /* 0x000fee0000000200 */
[C---:B-1----:R-:W-:Y:S08]  /*5210*/  HMMA.16816.F32.BF16 R12, R108.reuse, R88, R12 ;  /* 0x000000586c0c723c */ /* 0x042ff0000004180c */
[----:B------:R-:W-:Y:S01]  /*5220*/  HMMA.16816.F32.BF16 R16, R108, R90, R16 ;  /* 0x0000005a6c10723c */ /* 0x000fe20000041810 */
[----:B------:R-:W1:Y:S06]  /*5230*/  LDSM.16.M88.4 R88, [R229+0x1a800] ;  /* 0x01a80000e558783b */ /* 0x000e6c0000000200 */
[----:B------:R-:W1:Y:S01]  /*5240*/  LDSM.16.M88.4 R108, [R228+0xa000] ;  /* 0x00a00000e46c783b */ /* 0x000e620000000200 */
[C---:B--2---:R-:W-:Y:S08]  /*5250*/  HMMA.16816.F32.BF16 R4, R92.reuse, R96, R4 ;  /* 0x000000605c04723c */ /* 0x044ff00000041804 */
[C---:B------:R-:W-:Y:S01]  /*5260*/  HMMA.16816.F32.BF16 R8, R92.reuse, R98, R8 ;  /* 0x000000625c08723c */ /* 0x040fe20000041808 */
[----:B------:R-:W-:Y:S07]  /*5270*/  LDSM.16.M88.4 R96, [R0+0x1a000] ;  /* 0x01a000000060783b */ /* 0x000fee0000000200 */
[C---:B---3--:R-:W-:Y:S08]  /*5280*/  HMMA.16816.F32.BF16 R12, R92.reuse, R84, R12 ;  /* 0x000000545c0c723c */ /* 0x048ff0000004180c */
[----:B------:R-:W-:Y:S01]  /*5290*/  HMMA.16816.F32.BF16 R16, R92, R86, R16 ;  /* 0x000000565c10723c */ /* 0x000fe20000041810 */
[----:B------:R-:W2:Y:S06]  /*52a0*/  LDSM.16.M88.4 R84, [R3+0x1a800] ;  /* 0x01a800000354783b */ /* 0x000eac0000000200 */
[----:B------:R-:W3:Y:S01]  /*52b0*/  LDSM.16.M88.4 R92, [R2+0xa000] ;  /* 0x00a00000025c783b */ /* 0x000ee20000000200 */
[C---:B----4-:R-:W-:Y:S08]  /*52c0*/  HMMA.16816.F32.BF16 R4, R100.reuse, R104, R4 ;  /* 0x000000686404723c */ /* 0x050ff00000041804 */
[C---:B------:R-:W-:Y:S01]  /*52d0*/  HMMA.16816.F32.BF16 R8, R100.reuse, R106, R8 ;  /* 0x0000006a6408723c */ /* 0x040fe20000041808 */
[----:B------:R-:W-:Y:S07]  /*52e0*/  LDSM.16.M88.4 R104, [R231+0x1c000] ;  /* 0x01c00000e768783b */ /* 0x000fee0000000200 */
[C---:B-1----:R-:W-:Y:S08]  /*52f0*/  HMMA.16816.F32.BF16 R12, R100.reuse, R88, R12 ;  /* 0x00000058640c723c */ /* 0x042ff0000004180c */
[----:B------:R-:W-:Y:S01]  /*5300*/  HMMA.16816.F32.BF16 R16, R100, R90, R16 ;  /* 0x0000005a6410723c */ /* 0x000fe20000041810 */
[----:B------:R-:W1:Y:S06]  /*5310*/  LDSM.16.M88.4 R88, [R0+0x1a800] ;  /* 0x01a800000058783b */ /* 0x000e6c0000000200 */
[----:B------:R-:W4:Y:S01]  /*5320*/  LDSM.16.M88.4 R100, [R232+0xc000] ;  /* 0x00c00000e864783b */ /* 0x000f220000000200 */
[C---:B------:R-:W-:Y:S08]  /*5330*/  HMMA.16816.F32.BF16 R4, R108.reuse, R112, R4 ;  /* 0x000000706c04723c */ /* 0x040ff00000041804 */
[C---:B------:R-:W-:Y:S01]  /*5340*/  HMMA.16816.F32.BF16 R8, R108.reuse, R114, R8 ;  /* 0x000000726c08723c */ /* 0x040fe20000041808 */
[----:B------:R-:W-:Y:S07]  /*5350*/  LDSM.16.M88.4 R112, [R229+0x1c000] ;  /* 0x01c00000e570783b */ /* 0x000fee0000000200 */
[C---:B--2---:R-:W-:Y:S08]  /*5360*/  HMMA.16816.F32.BF16 R12, R108.reuse, R84, R12 ;  /* 0x000000546c0c723c */ /* 0x044ff0000004180c */
[----:B------:R-:W-:Y:S01]  /*5370*/  HMMA.16816.F32.BF16 R16, R108, R86, R16 ;  /* 0x000000566c10723c */ /* 0x000fe20000041810 */
[----:B------:R-:W2:Y:S06]  /*5380*/  LDSM.16.M88.4 R84, [R231+0x1c800] ;  /* 0x01c80000e754783b */ /* 0x000eac0000000200 */
[----:B------:R-:W2:Y:S01]  /*5390*/  LDSM.16.M88.4 R108, [R230+0xc000] ;  /* 0x00c00000e66c783b */ /* 0x000ea20000000200 */
[C---:B---3--:R-:W-:Y:S08]  /*53a0*/  HMMA.16816.F32.BF16 R4, R92.reuse, R96, R4 ;  /* 0x000000605c04723c */ /* 0x048ff00000041804 */
[C---:B------:R-:W-:Y:S01]  /*53b0*/  HMMA.16816.F32.BF16 R8, R92.reuse, R98, R8 ;  /* 0x000000625c08723c */ /* 0x040fe20000041808 */
[----:B------:R-:W-:Y:S07]  /*53c0*/  LDSM.16.M88.4 R96, [R3+0x1c000] ;  /* 0x01c000000360783b */ /* 0x000fee0000000200 */
[C---:B-1----:R-:W-:Y:S08]  /*53d0*/  HMMA.16816.F32.BF16 R12, R92.reuse, R88, R12 ;  /* 0x000000585c0c723c */ /* 0x042ff0000004180c */
[----:B------:R-:W-:Y:S01]  /*53e0*/  HMMA.16816.F32.BF16 R16, R92, R90, R16 ;  /* 0x0000005a5c10723c */ /* 0x000fe20000041810 */
[----:B------:R-:W1:Y:S06]  /*53f0*/  LDSM.16.M88.4 R88, [R229+0x1c800] ;  /* 0x01c80000e558783b */ /* 0x000e6c0000000200 */
[----:B------:R-:W3:Y:S01]  /*5400*/  LDSM.16.M88.4 R92, [R228+0xc000] ;  /* 0x00c00000e45c783b */ /* 0x000ee20000000200 */
[C---:B----4-:R-:W-:Y:S08]  /*5410*/  HMMA.16816.F32.BF16 R4, R100.reuse, R104, R4 ;  /* 0x000000686404723c */ /* 0x050ff00000041804 */
[C---:B------:R-:W-:Y:S01]  /*5420*/  HMMA.16816.F32.BF16 R8, R100.reuse, R106, R8 ;  /* 0x0000006a6408723c */ /* 0x040fe20000041808 */
[----:B------:R-:W-:Y:S07]  /*5430*/  LDSM.16.M88.4 R104, [R0+0x1c000] ;  /* 0x01c000000068783b */ /* 0x000fee0000000200 */
[C---:B--2---:R-:W-:Y:S08]  /*5440*/  HMMA.16816.F32.BF16 R12, R100.reuse, R84, R12 ;  /* 0x00000054640c723c */ /* 0x044ff0000004180c */
[----:B------:R-:W-:Y:S01]  /*5450*/  HMMA.16816.F32.BF16 R16, R100, R86, R16 ;  /* 0x000000566410723c */ /* 0x000fe20000041810 */
[----:B------:R-:W2:Y:S06]  /*5460*/  LDSM.16.M88.4 R84, [R3+0x1c800] ;  /* 0x01c800000354783b */ /* 0x000eac0000000200 */
        /* <DEDUP_REMOVED lines=8> */
[C---:B---3--:R-:W-:Y:S08]  /*54f0*/  HMMA.16816.F32.BF16 R4, R92.reuse, R96, R4 ;  /* 0x000000605c04723c */ /* 0x048ff00000041804 */
[C---:B------:R-:W-:Y:S01]  /*5500*/  HMMA.16816.F32.BF16 R8, R92.reuse, R98, R8 ;  /* 0x000000625c08723c */ /* 0x040fe20000041808 */
[----:B------:R-:W-:Y:S07]  /*5510*/  LDSM.16.M88.4 R96, [R229+0x1e000] ;  /* 0x01e00000e560783b */ /* 0x000fee0000000200 */
[C---:B--2---:R-:W-:Y:S08]  /*5520*/  HMMA.16816.F32.BF16 R12, R92.reuse, R84, R12 ;  /* 0x000000545c0c723c */ /* 0x044ff0000004180c */
        /* <DEDUP_REMOVED lines=18> */
[C---:B------:R-:W-:Y:S08]  /*5650*/  HMMA.16816.F32.BF16 R8, R92.reuse, R98, R8 ;  /* 0x000000625c08723c */ /* 0x040ff00000041808 */
[C---:B-1----:R-:W-:Y:S08]  /*5660*/  HMMA.16816.F32.BF16 R12, R92.reuse, R88, R12 ;  /* 0x000000585c0c723c */ /* 0x042ff0000004180c */
[----:B------:R-:W-:Y:S01]  /*5670*/  HMMA.16816.F32.BF16 R16, R92, R90, R16 ;  /* 0x0000005a5c10723c */ /* 0x000fe20000041810 */
[----:B------:R-:W1:Y:S07]  /*5680*/  LDSM.16.M88.4 R88, [R0+0x1e800] ;  /* 0x01e800000058783b */ /* 0x000e6e0000000200 */
[C---:B----4-:R-:W-:Y:S08]  /*5690*/  HMMA.16816.F32.BF16 R4, R100.reuse, R104, R4 ;  /* 0x000000686404723c */ /* 0x050ff00000041804 */
[C---:B------:R-:W-:Y:S08]  /*56a0*/  HMMA.16816.F32.BF16 R8, R100.reuse, R106, R8 ;  /* 0x0000006a6408723c */ /* 0x040ff00000041808 */
[C---:B--2---:R-:W-:Y:S03]  /*56b0*/  HMMA.16816.F32.BF16 R12, R100.reuse, R84, R12 ;  /* 0x00000054640c723c */ /* 0x044fe6000004180c */
[----:B------:R-:W-:Y:S04]  /*56c0*/  SHF.R.U32.HI R84, RZ, 0x3, R233 ;  /* 0x00000003ff547819 */ /* 0x000fe800000116e9 */
[----:B------:R-:W-:Y:S01]  /*56d0*/  LOP3.LUT R84, R118, 0x18, R84, 0xf8, !PT ;  /* 0x0000001876547812 */ /* 0x000fe200078ef854 */
[----:B------:R-:W-:Y:S03]  /*56e0*/  HMMA.16816.F32.BF16 R16, R100, R86, R16 ;  /* 0x000000566410723c */ /* 0x000fe60000041810 */
[----:B------:R-:W-:Y:S04]  /*56f0*/  LOP3.LUT R84, R84, 0x1c0, R116, 0xf8, !PT ;  /* 0x000001c054547812 */ /* 0x000fe800078ef874 */
[----:B------:R-:W-:Y:S01]  /*5700*/  LOP3.LUT R84, R84, 0x38, R234, 0x78, !PT ;  /* 0x0000003854547812 */ /* 0x000fe200078e78ea */
[C---:B------:R-:W-:Y:S05]  /*5710*/  HMMA.16816.F32.BF16 R4, R108.reuse, R112, R4 ;  /* 0x000000706c04723c */ /* 0x040fea0000041804 */
[----:B------:R-:W-:Y:S02]  /*5720*/  LOP3.LUT R84, R84, 0x200, R116, 0xf8, !PT ;  /* 0x0000020054547812 */ /* 0x000fe400078ef874 */
[----:B------:R-:W-:Y:S01]  /*5730*/  LEA R112, R117, UR5, 0x1 ;  /* 0x0000000575707c11 */ /* 0x000fe2000f8e08ff */
[C---:B------:R-:W-:Y:S03]  /*5740*/  HMMA.16816.F32.BF16 R8, R108.reuse, R114, R8 ;  /* 0x000000726c08723c */ /* 0x040fe60000041808 */
[----:B------:R-:W-:Y:S01]  /*5750*/  LEA R236, R84, UR4, 0x1 ;  /* 0x0000000454ec7c11 */ /* 0x000fe2000f8e08ff */
[----:B------:R-:W-:Y:S04]  /*5760*/  IMAD.IADD R112, R220, 0x1, R112 ;  /* 0x00000001dc707824 */ /* 0x000fe800078e0270 */
[C---:B-1----:R-:W-:Y:S03]  /*5770*/  HMMA.16816.F32.BF16 R12, R108.reuse, R88, R12 ;  /* 0x000000586c0c723c */ /* 0x042fe6000004180c */
[C---:B-----5:R-:W-:Y:S01]  /*5780*/  FADD.FTZ R4, -R124.reuse, R4 ;  /* 0x000000047c047221 */ /* 0x060fe20000010100 */
[C---:B------:R-:W-:Y:S01]  /*5790*/  FADD.FTZ R7, -R123.reuse, R7 ;  /* 0x000000077b077221 */ /* 0x040fe20000010100 */
[----:B------:R-:W-:Y:S01]  /*57a0*/  FADD.FTZ R5, -R124, R5 ;  /* 0x000000057c057221 */ /* 0x000fe20000010100 */
[----:B------:R-:W-:Y:S01]  /*57b0*/  FADD.FTZ R6, -R123, R6 ;  /* 0x000000067b067221 */ /* 0x000fe20000010100 */
[----:B------:R-:W-:Y:S01]  /*57c0*/  FMUL.FTZ R126, R126, R4 ;  /* 0x000000047e7e7220 */ /* 0x000fe20000410000 */
[----:B------:R-:W-:Y:S03]  /*57d0*/  HMMA.16816.F32.BF16 R16, R108, R90, R16 ;  /* 0x0000005a6c10723c */ /* 0x000fe60000041810 */
[----:B------:R-:W-:Y:S01]  /*57e0*/  FMUL.FTZ R7, R127, R7 ;  /* 0x000000077f077220 */ /* 0x000fe20000410000 */
[----:B------:R-:W-:Y:S01]  /*57f0*/  FMUL.FTZ R5, R128, R5 ;  /* 0x0000000580057220 */ /* 0x000fe20000410000 */
[----:B------:R-:W-:Y:S01]  /*5800*/  FMUL.FTZ R6, R125, R6 ;  /* 0x000000067d067220 */ /* 0x000fe20000410000 */
[C---:B------:R-:W-:Y:S01]  /*5810*/  FADD.FTZ R9, -R124.reuse, R9 ;  /* 0x000000097c097221 */ /* 0x040fe20000010100 */
[C---:B------:R-:W-:Y:S01]  /*5820*/  FADD.FTZ R11, -R123.reuse, R11 ;  /* 0x0000000b7b0b7221 */ /* 0x040fe20000010100 */
[----:B------:R-:W-:Y:S01]  /*5830*/  FADD.FTZ R8, -R124, R8 ;  /* 0x000000087c087221 */ /* 0x000fe20000010100 */
[----:B------:R-:W-:Y:S01]  /*5840*/  FADD.FTZ R10, -R123, R10 ;  /* 0x0000000a7b0a7221 */ /* 0x000fe20000010100 */
[----:B------:R-:W-:Y:S01]  /*5850*/  FMUL.FTZ R9, R130, R9 ;  /* 0x0000000982097220 */ /* 0x000fe20000410000 */
[----:B------:R-:W-:Y:S01]  /*5860*/  FMUL.FTZ R11, R198, R11 ;  /* 0x0000000bc60b7220 */ /* 0x000fe20000410000 */
[----:B------:R-:W-:Y:S01]  /*5870*/  FMUL.FTZ R8, R129, R8 ;  /* 0x0000000881087220 */ /* 0x000fe20000410000 */
[----:B------:R-:W-:Y:S01]  /*5880*/  FMUL.FTZ R10, R131, R10 ;  /* 0x0000000a830a7220 */ /* 0x000fe20000410000 */
[C---:B------:R-:W-:Y:S01]  /*5890*/  FADD.FTZ R13, -R124.reuse, R13 ;  /* 0x0000000d7c0d7221 */ /* 0x040fe20000010100 */
[C---:B------:R-:W-:Y:S01]  /*58a0*/  FADD.FTZ R15, -R123.reuse, R15 ;  /* 0x0000000f7b0f7221 */ /* 0x040fe20000010100 */
[C---:B------:R-:W-:Y:S01]  /*58b0*/  FADD.FTZ R12, -R124.reuse, R12 ;  /* 0x0000000c7c0c7221 */ /* 0x040fe20000010100 */
[----:B------:R-:W-:Y:S01]  /*58c0*/  FADD.FTZ R14, -R123, R14 ;  /* 0x0000000e7b0e7221 */ /* 0x000fe20000010100 */
[----:B------:R-:W-:Y:S01]  /*58d0*/  F2FP.BF16.F32.PACK_AB R5, R5, R126 ;  /* 0x0000007e0505723e */ /* 0x000fe200000010ff */
[----:B------:R-:W-:Y:S01]  /*58e0*/  FMUL.FTZ R13, R199, R13 ;  /* 0x0000000dc70d7220 */ /* 0x000fe20000410000 */
[----:B------:R-:W-:Y:S01]  /*58f0*/  F2FP.BF16.F32.PACK_AB R6, R7, R6 ;  /* 0x000000060706723e */ /* 0x000fe200000010ff */
[----:B------:R-:W-:Y:S01]  /*5900*/  FMUL.FTZ R15, R203, R15 ;  /* 0x0000000fcb0f7220 */ /* 0x000fe20000410000 */
[----:B------:R-:W-:Y:S01]  /*5910*/  FADD.FTZ R17, -R124, R17 ;  /* 0x000000117c117221 */ /* 0x000fe20000010100 */
[----:B------:R-:W-:Y:S01]  /*5920*/  FADD.FTZ R19, -R123, R19 ;  /* 0x000000137b137221 */ /* 0x000fe20000010100 */
[----:B------:R-:W-:Y:S01]  /*5930*/  FMUL.FTZ R12, R200, R12 ;  /* 0x0000000cc80c7220 */ /* 0x000fe20000410000 */
[----:B------:R-:W-:Y:S01]  /*5940*/  FMUL.FTZ R14, R197, R14 ;  /* 0x0000000ec50e7220 */ /* 0x000fe20000410000 */
[----:B------:R-:W-:Y:S01]  /*5950*/  FADD.FTZ R16, -R124, R16 ;  /* 0x000000107c107221 */ /* 0x000fe20000010100 */
[----:B------:R-:W-:Y:S01]  /*5960*/  FADD.FTZ R18, -R123, R18 ;  /* 0x000000127b127221 */ /* 0x000fe20000010100 */
[----:B------:R-:W-:Y:S01]  /*5970*/  F2FP.BF16.F32.PACK_AB R8, R9, R8 ;  /* 0x000000080908723e */ /* 0x000fe200000010ff */
[----:B------:R-:W-:Y:S01]  /*5980*/  STS [R201+0x20000], R5 ;  /* 0x02000005c9007388 */ /* 0x000fe20000000800 */
[----:B------:R-:W-:Y:S01]  /*5990*/  F2FP.BF16.F32.PACK_AB R10, R11, R10 ;  /* 0x0000000a0b0a723e */ /* 0x000fe200000010ff */
[----:B------:R-:W-:Y:S01]  /*59a0*/  FMUL.FTZ R17, R207, R17 ;  /* 0x00000011cf117220 */ /* 0x000fe20000410000 */
[----:B------:R-:W-:Y:S03]  /*59b0*/  FMUL.FTZ R19, R205, R19 ;  /* 0x00000013cd137220 */ /* 0x000fe60000410000 */
[----:B------:R-:W-:Y:S01]  /*59c0*/  STS [R201+0x20400], R6 ;  /* 0x02040006c9007388 */ /* 0x000fe20000000800 */
[----:B------:R-:W-:Y:S01]  /*59d0*/  FMUL.FTZ R16, R208, R16 ;  /* 0x00000010d0107220 */ /* 0x000fe20000410000 */
[----:B------:R-:W-:Y:S01]  /*59e0*/  FMUL.FTZ R18, R206, R18 ;  /* 0x00000012ce127220 */ /* 0x000fe20000410000 */
[----:B------:R-:W-:Y:S03]  /*59f0*/  F2FP.BF16.F32.PACK_AB R12, R13, R12 ;  /* 0x0000000c0d0c723e */ /* 0x000fe600000010ff */
[----:B------:R-:W-:Y:S01]  /*5a00*/  STS [R204+-0x2000], R8 ;  /* 0xffe00008cc007388 */ /* 0x000fe20000000800 */
[----:B------:R-:W-:Y:S02]  /*5a10*/  F2FP.BF16.F32.PACK_AB R14, R15, R14 ;  /* 0x0000000e0f0e723e */ /* 0x000fe400000010ff */
[----:B------:R-:W-:Y:S03]  /*5a20*/  F2FP.BF16.F32.PACK_AB R16, R17, R16 ;  /* 0x000000101110723e */ /* 0x000fe600000010ff */
[----:B------:R-:W-:Y:S01]  /*5a30*/  STS [R204+-0x1c00], R10 ;  /* 0xffe4000acc007388 */ /* 0x000fe20000000800 */
[----:B------:R-:W-:Y:S05]  /*5a40*/  F2FP.BF16.F32.PACK_AB R18, R19, R18 ;  /* 0x000000121312723e */ /* 0x000fea00000010ff */
[----:B------:R-:W-:Y:S06]  /*5a50*/  STS [R202+-0x2000], R12 ;  /* 0xffe0000cca007388 */ /* 0x000fec0000000800 */
[----:B------:R-:W-:Y:S06]  /*5a60*/  STS [R202+-0x1c00], R14 ;  /* 0xffe4000eca007388 */ /* 0x000fec0000000800 */
[----:B------:R-:W-:Y:S06]  /*5a70*/  STS [R196+-0x2000], R16 ;  /* 0xffe00010c4007388 */ /* 0x000fec0000000800 */
[----:B------:R-:W-:Y:S01]  /*5a80*/  STS [R196+-0x1c00], R18 ;  /* 0xffe40012c4007388 */ /* 0x000fe20000000800 */
[----:B------:R-:W-:Y:S06]  /*5a90*/  BAR.SYNC.DEFER_BLOCKING 0x0 ;  /* 0x0000000000007b1d */ /* 0x000fec0000010000 */
[----:B------:R-:W-:Y:S06]  /*5aa0*/  LDSM.16.MT88.4 R4, [R237+0x22000] ;  /* 0x02200000ed04783b */ /* 0x000fec0000004200 */
[----:B------:R-:W1:Y:S06]  /*5ab0*/  LDSM.16.MT88.4 R8, [R236+0x8000] ;  /* 0x00800000ec08783b */ /* 0x000e6c0000004200 */
[----:B------:R-:W2:Y:S06]  /*5ac0*/  LDSM.16.MT88.4 R12, [R112] ;  /* 0x00000000700c783b */ /* 0x000eac0000004200 */
[----:B------:R-:W3:Y:S06]  /*5ad0*/  LDSM.16.MT88.4 R16, [R236+0xa000] ;  /* 0x00a00000ec10783b */ /* 0x000eec0000004200 */
[----:B------:R-:W4:Y:S06]  /*5ae0*/  LDSM.16.MT88.4 R84, [R236+0xc000] ;  /* 0x00c00000ec54783b */ /* 0x000f2c0000004200 */
[----:B------:R-:W4:Y:S06]  /*5af0*/  LDSM.16.MT88.4 R88, [R236+0xe000] ;  /* 0x00e00000ec58783b */ /* 0x000f2c0000004200 */
[----:B------:R-:W-:Y:S06]  /*5b00*/  LDSM.16.MT88.4 R92, [R237+0x22800] ;  /* 0x02280000ed5c783b */ /* 0x000fec0000004200 */
[----:B------:R-:W4:Y:S01]  /*5b10*/  LDSM.16.MT88.4 R96, [R236+0x8800] ;  /* 0x00880000ec60783b */ /* 0x000f220000004200 */
[-C--:B-1----:R-:W-:Y:S05]  /*5b20*/  HMMA.16816.F32.BF16 R20, R4, R8.reuse, R20 ;  /* 0x000000080414723c */ /* 0x082fea0000041814 */
[----:B------:R-:W1:Y:S03]  /*5b30*/  LDSM.16.MT88.4 R100, [R112+0x800] ;  /* 0x000800007064783b */ /* 0x000e660000004200 */
[C---:B--2---:R-:W-:Y:S03]  /*5b40*/  HMMA.16816.F32.BF16 R24, R12.reuse, R8, R24 ;  /* 0x000000080c18723c */ /* 0x044fe60000041818 */
[----:B------:R-:W2:Y:S06]  /*5b50*/  LDSM.16.MT88.4 R104, [R236+0xa800] ;  /* 0x00a80000ec68783b */ /* 0x000eac0000004200 */
[----:B------:R-:W2:Y:S01]  /*5b60*/  LDSM.16.MT88.4 R108, [R236+0xc800] ;  /* 0x00c80000ec6c783b */ /* 0x000ea20000004200 */
[-C--:B------:R-:W-:Y:S05]  /*5b70*/  HMMA.16816.F32.BF16 R28, R12, R10.reuse, R28 ;  /* 0x0000000a0c1c723c */ /* 0x080fea000004181c */
[----:B------:R-:W-:Y:S03]  /*5b80*/  LDSM.16.MT88.4 R116, [R236+0xd800] ;  /* 0x00d80000ec74783b */ /* 0x000fe60000004200 */
[C---:B------:R-:W-:Y:S03]  /*5b90*/  HMMA.16816.F32.BF16 R32, R4.reuse, R10, R32 ;  /* 0x0000000a0420723c */ /* 0x040fe60000041820 */
[----:B------:R-:W2:Y:S05]  /*5ba0*/  LDSM.16.MT88.4 R8, [R236+0xe800] ;  /* 0x00e80000ec08783b */ /* 0x000eaa0000004200 */
[-C--:B---3--:R-:W-:Y:S08]  /*5bb0*/  HMMA.16816.F32.BF16 R36, R4, R16.reuse, R36 ;  /* 0x000000100424723c */ /* 0x088ff00000041824 */
[C---:B------:R-:W-:Y:S08]  /*5bc0*/  HMMA.16816.F32.BF16 R40, R12.reuse, R16, R40 ;  /* 0x000000100c28723c */ /* 0x040ff00000041828 */
[-C--:B------:R-:W-:Y:S08]  /*5bd0*/  HMMA.16816.F32.BF16 R44, R12, R18.reuse, R44 ;  /* 0x000000120c2c723c */ /* 0x080ff0000004182c */
[C---:B------:R-:W-:Y:S01]  /*5be0*/  HMMA.16816.F32.BF16 R48, R4.reuse, R18, R48 ;  /* 0x000000120430723c */ /* 0x040fe20000041830 */
[----:B------:R-:W-:Y:S06]  /*5bf0*/  LDSM.16.MT88.4 R16, [R112+0x1000] ;  /* 0x001000007010783b */ /* 0x000fec0000004200 */
[----:B------:R-:W-:Y:S01]  /*5c00*/  LDSM.16.MT88.4 R112, [R112+0x1800] ;  /* 0x001800007070783b */ /* 0x000fe20000004200 */
        /* <DEDUP_REMOVED lines=10> */
[----:B------:R-:W3:Y:S06]  /*5cb0*/  LDSM.16.MT88.4 R4, [R237+0x23000] ;  /* 0x02300000ed04783b */ /* 0x000eec0000004200 */
[----:B------:R-:W4:Y:S01]  /*5cc0*/  LDSM.16.MT88.4 R88, [R236+0xd000] ;  /* 0x00d00000ec58783b */ /* 0x000f220000004200 */
[-C--:B------:R-:W-:Y:S08]  /*5cd0*/  HMMA.16816.F32.BF16 R20, R92, R96.reuse, R20 ;  /* 0x000000605c14723c */ /* 0x080ff00000041814 */
[C---:B-1----:R-:W-:Y:S08]  /*5ce0*/  HMMA.16816.F32.BF16 R24, R100.reuse, R96, R24 ;  /* 0x000000606418723c */ /* 0x042ff00000041818 */
[-C--:B------:R-:W-:Y:S08]  /*5cf0*/  HMMA.16816.F32.BF16 R28, R100, R98.reuse, R28 ;  /* 0x00000062641c723c */ /* 0x080ff0000004181c */
[C---:B------:R-:W-:Y:S01]  /*5d00*/  HMMA.16816.F32.BF16 R32, R92.reuse, R98, R32 ;  /* 0x000000625c20723c */ /* 0x040fe20000041820 */
[----:B------:R-:W1:Y:S07]  /*5d10*/  LDSM.16.MT88.4 R96, [R236+0xf000] ;  /* 0x00f00000ec60783b */ /* 0x000e6e0000004200 */
[-C--:B--2---:R-:W-:Y:S08]  /*5d20*/  HMMA.16816.F32.BF16 R36, R92, R104.reuse, R36 ;  /* 0x000000685c24723c */ /* 0x084ff00000041824 */
        /* <DEDUP_REMOVED lines=8> */
[----:B------:R-:W2:Y:S07]  /*5db0*/  LDSM.16.MT88.4 R108, [R236+0x9800] ;  /* 0x00980000ec6c783b */ /* 0x000eae0000004200 */
[-C--:B------:R-:W-:Y:S08]  /*5dc0*/  HMMA.16816.F32.BF16 R68, R92, R8.reuse, R68 ;  /* 0x000000085c44723c */ /* 0x080ff00000041844 */
        /* <DEDUP_REMOVED lines=18> */
[-C--:B-1----:R-:W-:Y:S08]  /*5ef0*/  HMMA.16816.F32.BF16 R68, R4, R96.reuse, R68 ;  /* 0x000000600444723c */ /* 0x082ff00000041844 */
[C---:B------:R-:W-:Y:S08]  /*5f00*/  HMMA.16816.F32.BF16 R72, R16.reuse, R96, R72 ;  /* 0x000000601048723c */ /* 0x040ff00000041848 */
[-C--:B------:R-:W-:Y:S08]  /*5f10*/  HMMA.16816.F32.BF16 R76, R16, R98.reuse, R76 ;  /* 0x00000062104c723c */ /* 0x080ff0000004184c */
[----:B------:R-:W-:Y:S08]  /*5f20*/  HMMA.16816.F32.BF16 R80, R4, R98, R80 ;  /* 0x000000620450723c */ /* 0x000ff00000041850 */
        /* <DEDUP_REMOVED lines=80> */
.L_x_624:
[----:B------:R-:W-:Y:S01]  /*6430*/  LDSM.16.M88.4 R128, [R238+0x20000] ;  /* 0x02000000ee80783b */ /* 0x000fe20000000200 */
[C-C-:B------:R-:W-:Y:S01]  /*6440*/  IMAD.IADD R208, R235.reuse, 0x1, R238.reuse ;  /* 0x00000001ebd07824 */ /* 0x140fe200078e02ee */
[----:B------:R-:W-:Y:S02]  /*6450*/  PLOP3.LUT P2, PT, PT, PT, UP0, 0x80, 0x8 ;  /* 0x000000000008781c */ /* 0x000fe40003f4f008 */
[----:B------:R-:W1:Y:S04]  /*6460*/  LDSM.16.MT88.4 R16, [R236+0x10000] ;  /* 0x01000000ec10783b */ /* 0x000e680000004200 */
        /* <DEDUP_REMOVED lines=8> */
[----:B------:R-:W2:Y:S04]  /*64f0*/  LDSM.16.MT88.4 R212, [R236+0x12800] ;  /* 0x01280000ecd4783b */ /* 0x000ea80000004200 */
[----:B------:R-:W2:Y:S01]  /*6500*/  LDSM.16.MT88.4 R216, [R236+0x14800] ;  /* 0x01480000ecd8783b */ /* 0x000ea20000004200 */
[-C--:B-1----:R-:W-:Y:S03]  /*6510*/  HMMA.16816.F32.BF16 R4, R128, R16.reuse, RZ ;  /* 0x000000108004723c */ /* 0x082fe600000418ff */
[----:B------:R-:W-:Y:S04]  /*6520*/  LDSM.16.M88.4 R220, [R238+0x21000] ;  /* 0x02100000eedc783b */ /* 0x000fe80000000200 */
[----:B------:R-:W-:Y:S01]  /*6530*/  LDSM.16.MT88.4 R224, [R236+0x13000] ;  /* 0x01300000ece0783b */ /* 0x000fe20000004200 */
[C---:B---3--:R-:W-:Y:S03]  /*6540*/  HMMA.16816.F32.BF16 R8, R124.reuse, R16, RZ ;  /* 0x000000107c08723c */ /* 0x048fe600000418ff */
[----:B------:R-:W-:Y:S05]  /*6550*/  STL.64 [R1], R2 ;  /* 0x0000000201007387 */ /* 0x000fea0000100a00 */
        /* <DEDUP_REMOVED lines=19> */
[----:B------:R-:W-:Y:S07]  /*6690*/  LDSM.16.M88.4 R204, [R238+0x20000] ;  /* 0x02000000eecc783b */ /* 0x000fee0000000200 */
[-C--:B------:R-:W-:Y:S08]  /*66a0*/  HMMA.16816.F32.BF16 R84, R200, R212.reuse, R84 ;  /* 0x000000d4c854723c */ /* 0x080ff00000041854 */
[C---:B------:R-:W-:Y:S08]  /*66b0*/  HMMA.16816.F32.BF16 R88, R208.reuse, R212, R88 ;  /* 0x000000d4d058723c */ /* 0x040ff00000041858 */
[-C--:B------:R-:W-:Y:S08]  /*66c0*/  HMMA.16816.F32.BF16 R92, R208, R214.reuse, R92 ;  /* 0x000000d6d05c723c */ /* 0x080ff0000004185c */
[C---:B------:R-:W-:Y:S01]  /*66d0*/  HMMA.16816.F32.BF16 R96, R200.reuse, R214, R96 ;  /* 0x000000d6c860723c */ /* 0x040fe20000041860 */
[----:B------:R-:W2:Y:S07]  /*66e0*/  LDSM.16.MT88.4 R212, [R236+0x11000] ;  /* 0x01100000ecd4783b */ /* 0x000eae0000004200 */
[-C--:B------:R-:W-:Y:S08]  /*66f0*/  HMMA.16816.F32.BF16 R100, R200, R216.reuse, R100 ;  /* 0x000000d8c864723c */ /* 0x080ff00000041864 */
        /* <DEDUP_REMOVED lines=9> */
[----:B------:R-:W-:Y:S07]  /*6790*/  LDSM.16.MT88.4 R200, [R236+0x11800] ;  /* 0x01180000ecc8783b */ /* 0x000fee0000004200 */
[-C--:B--2---:R-:W-:Y:S08]  /*67a0*/  HMMA.16816.F32.BF16 R4, R204, R212.reuse, R4 ;  /* 0x000000d4cc04723c */ /* 0x084ff00000041804 */
[C---:B------:R-:W-:Y:S04]  /*67b0*/  HMMA.16816.F32.BF16 R8, R220.reuse, R212, R8 ;  /* 0x000000d4dc08723c */ /* 0x040fe80000041808 */
[----:B------:R-:W-:Y:S04]  /*67c0*/  IMAD.IADD R212, R235, 0x1, R238 ;  /* 0x00000001ebd47824 */ /* 0x000fe800078e02ee */
[-C--:B------:R-:W-:Y:S01]  /*67d0*/  HMMA.16816.F32.BF16 R12, R220, R214.reuse, R12 ;  /* 0x000000d6dc0c723c */ /* 0x080fe2000004180c */
[----:B------:R-:W2:Y:S07]  /*67e0*/  LDSM.16.M88.4 R196, [R212+0x20000] ;  /* 0x02000000d4c4783b */ /* 0x000eae0000000200 */
[C---:B------:R-:W-:Y:S01]  /*67f0*/  HMMA.16816.F32.BF16 R16, R204.reuse, R214, R16 ;  /* 0x000000d6cc10723c */ /* 0x040fe20000041810 */
[----:B------:R-:W4:Y:S07]  /*6800*/  LDSM.16.M88.4 R212, [R212+0x21000] ;  /* 0x02100000d4d4783b */ /* 0x000f2e0000000200 */
[-C--:B------:R-:W-:Y:S08]  /*6810*/  HMMA.16816.F32.BF16 R84, R204, R224.reuse, R84 ;  /* 0x000000e0cc54723c */ /* 0x080ff00000041854 */
[C---:B------:R-:W-:Y:S08]  /*6820*/  HMMA.16816.F32.BF16 R88, R220.reuse, R224, R88 ;  /* 0x000000e0dc58723c */ /* 0x040ff00000041858 */
[-C--:B------:R-:W-:Y:S08]  /*6830*/  HMMA.16816.F32.BF16 R92, R220, R226.reuse, R92 ;  /* 0x000000e2dc5c723c */ /* 0x080ff0000004185c */
[C---:B------:R-:W-:Y:S08]  /*6840*/  HMMA.16816.F32.BF16 R96, R204.reuse, R226, R96 ;  /* 0x000000e2cc60723c */ /* 0x040ff00000041860 */
[-C--:B---3--:R-:W-:Y:S08]  /*6850*/  HMMA.16816.F32.BF16 R100, R204, R216.reuse, R100 ;  /* 0x000000d8cc64723c */ /* 0x088ff00000041864 */
[C---:B------:R-:W-:Y:S01]  /*6860*/  HMMA.16816.F32.BF16 R104, R220.reuse, R216, R104 ;  /* 0x000000d8dc68723c */ /* 0x040fe20000041868 */
[----:B------:R-:W3:Y:S07]  /*6870*/  LDC R216, c[0x0][0x44c] ;  /* 0x00011300ffd87b82 */ /* 0x000eee0000000800 */
[-C--:B------:R-:W-:Y:S08]  /*6880*/  HMMA.16816.F32.BF16 R108, R220, R218.reuse, R108 ;  /* 0x000000dadc6c723c */ /* 0x080ff0000004186c */
[C---:B------:R-:W-:Y:S08]  /*6890*/  HMMA.16816.F32.BF16 R112, R204.reuse, R218, R112 ;  /* 0x000000dacc70723c */ /* 0x040ff00000041870 */
[-C--:B-1----:R-:W-:Y:S03]  /*68a0*/  HMMA.16816.F32.BF16 R116, R204, R208.reuse, R116 ;  /* 0x000000d0cc74723c */ /* 0x082fe60000041874 */
[----:B---3--:R-:W-:Y:S05]  /*68b0*/  IMAD R216, R216, UR8, RZ ;  /* 0x00000008d8d87c24 */ /* 0x008fea000f8e02ff */
[C---:B------:R-:W-:Y:S04]  /*68c0*/  HMMA.16816.F32.BF16 R120, R220.reuse, R208, R120 ;  /* 0x000000d0dc78723c */ /* 0x040fe80000041878 */
[----:B------:R-:W-:Y:S04]  /*68d0*/  IMAD.U32 R208, R216, -0x40, RZ ;  /* 0xffffffc0d8d07824 */ /* 0x000fe800078e00ff */
[-C--:B------:R-:W-:Y:S03]  /*68e0*/  HMMA.16816.F32.BF16 R124, R220, R210.reuse, R124 ;  /* 0x000000d2dc7c723c */ /* 0x080fe6000004187c */
[C---:B------:R-:W-:Y:S04]  /*68f0*/  LEA R244, P0, R208.reuse, R244, 0x2 ;  /* 0x000000f4d0f47211 */ /* 0x040fe800078010ff */
[----:B------:R-:W-:Y:S01]  /*6900*/  LEA.HI.X.SX32 R245, R208, R245, 0x2, P0 ;  /* 0x000000f5d0f57211 */ /* 0x000fe200000f16ff */
[----:B------:R-:W-:Y:S01]  /*6910*/  HMMA.16816.F32.BF16 R128, R204, R210, R128 ;  /* 0x000000d2cc80723c */ /* 0x000fe20000041880 */
[----:B------:R-:W1:Y:S03]  /*6920*/  LDSM.16.MT88.4 R204, [R236+0x13800] ;  /* 0x01380000eccc783b */ /* 0x000e660000004200 */
[----:B------:R-:W-:Y:S04]  /*6930*/  IMAD.SHL.U32 R208, R216, 0x8, RZ ;  /* 0x00000008d8d07824 */ /* 0x000fe800078e00ff */
[-C--:B--2---:R-:W-:Y:S05]  /*6940*/  HMMA.16816.F32.BF16 R4, R196, R200.reuse, R4 ;  /* 0x000000c8c404723c */ /* 0x084fea0000041804 */
[C---:B------:R-:W-:Y:S03]  /*6950*/  LEA R218, P0, R208.reuse, R244, 0x2 ;  /* 0x000000f4d0da7211 */ /* 0x040fe600078010ff */
[C---:B----4-:R-:W-:Y:S04]  /*6960*/  HMMA.16816.F32.BF16 R8, R212.reuse, R200, R8 ;  /* 0x000000c8d408723c */ /* 0x050fe80000041808 */
[----:B------:R-:W-:Y:S02]  /*6970*/  LEA.HI.X.SX32 R219, R208, R245, 0x2, P0 ;  /* 0x000000f5d0db7211 */ /* 0x000fe400000f16ff */
[----:B------:R-:W2:Y:S01]  /*6980*/  LDSM.16.MT88.4 R208, [R236+0x15800] ;  /* 0x01580000ecd0783b */ /* 0x000ea20000004200 */
[C---:B------:R-:W-:Y:S01]  /*6990*/  LEA R220, P0, R216.reuse, R218, 0x5 ;  /* 0x000000dad8dc7211 */ /* 0x040fe200078028ff */
[-C--:B------:R-:W-:Y:S03]  /*69a0*/  HMMA.16816.F32.BF16 R12, R212, R202.reuse, R12 ;  /* 0x000000cad40c723c */ /* 0x080fe6000004180c */
[C---:B------:R-:W-:Y:S02]  /*69b0*/  LEA.HI.X.SX32 R221, R216.reuse, R219, 0x5, P0 ;  /* 0x000000dbd8dd7211 */ /* 0x040fe400000f2eff */
[C---:B------:R-:W-:Y:S03]  /*69c0*/  LEA R222, P0, R216.reuse, R220, 0x5 ;  /* 0x000000dcd8de7211 */ /* 0x040fe600078028ff */
[C---:B------:R-:W-:Y:S01]  /*69d0*/  HMMA.16816.F32.BF16 R16, R196.reuse, R202, R16 ;  /* 0x000000cac410723c */ /* 0x040fe20000041810 */
[----:B------:R-:W3:Y:S03]  /*69e0*/  LDSM.16.MT88.4 R200, [R236+0x17800] ;  /* 0x01780000ecc8783b */ /* 0x000ee60000004200 */
[C---:B------:R-:W-:Y:S02]  /*69f0*/  LEA.HI.X.SX32 R223, R216.reuse, R221, 0x5, P0 ;  /* 0x000000ddd8df7211 */ /* 0x040fe400000f2eff */
[C---:B------:R-:W-:Y:S02]  /*6a00*/  LEA R224, P0, R216.reuse, R222, 0x5 ;  /* 0x000000ded8e07211 */ /* 0x040fe400078028ff */
[-C--:B-1----:R-:W-:Y:S03]  /*6a10*/  HMMA.16816.F32.BF16 R84, R196, R204.reuse, R84 ;  /* 0x000000ccc454723c */ /* 0x082fe60000041854 */
[C---:B------:R-:W-:Y:S02]  /*6a20*/  LEA.HI.X.SX32 R225, R216.reuse, R223, 0x5, P0 ;  /* 0x000000dfd8e17211 */ /* 0x040fe400000f2eff */
        /* <DEDUP_REMOVED lines=11> */
[C---:B------:R-:W-:Y:S04]  /*6ae0*/  IMAD.WIDE R250, R216.reuse, -0xc0, R206 ;  /* 0xffffff40d8fa7825 */ /* 0x040fe800078e02ce */
[-C--:B------:R-:W-:Y:S03]  /*6af0*/  HMMA.16816.F32.BF16 R108, R212, R210.reuse, R108 ;  /* 0x000000d2d46c723c */ /* 0x080fe6000004186c */
[C---:B------:R-:W-:Y:S04]  /*6b00*/  LEA R208, P0, R216.reuse, R250, 0x5 ;  /* 0x000000fad8d07211 */ /* 0x040fe800078028ff */
[C---:B------:R-:W-:Y:S01]  /*6b10*/  LEA.HI.X.SX32 R209, R216.reuse, R251, 0x5, P0 ;  /* 0x000000fbd8d17211 */ /* 0x040fe200000f2eff */
[C---:B------:R-:W-:Y:S04]  /*6b20*/  HMMA.16816.F32.BF16 R112, R196.reuse, R210, R112 ;  /* 0x000000d2c470723c */ /* 0x040fe80000041870 */
[C---:B------:R-:W-:Y:S04]  /*6b30*/  LEA R210, P0, R216.reuse, R208, 0x5 ;  /* 0x000000d0d8d27211 */ /* 0x040fe800078028ff */
[-C--:B---3--:R-:W-:Y:S03]  /*6b40*/  HMMA.16816.F32.BF16 R116, R196, R200.reuse, R116 ;  /* 0x000000c8c474723c */ /* 0x088fe60000041874 */
[C---:B------:R-:W-:Y:S02]  /*6b50*/  LEA.HI.X.SX32 R211, R216.reuse, R209, 0x5, P0 ;  /* 0x000000d1d8d37211 */ /* 0x040fe400000f2eff */
[C---:B------:R-:W-:Y:S03]  /*6b60*/  LEA R2, P0, R216.reuse, R210, 0x5 ;  /* 0x000000d2d8027211 */ /* 0x040fe600078028ff */
[C---:B------:R-:W-:Y:S04]  /*6b70*/  HMMA.16816.F32.BF16 R120, R212.reuse, R200, R120 ;  /* 0x000000c8d478723c */ /* 0x040fe80000041878 */
[C---:B------:R-:W-:Y:S02]  /*6b80*/  LEA.HI.X.SX32 R3, R216.reuse, R211, 0x5, P0 ;  /* 0x000000d3d8037211 */ /* 0x040fe400000f2eff */
[C---:B------:R-:W-:Y:S02]  /*6b90*/  LEA R200, P0, R216.reuse, R2, 0x5 ;  /* 0x00000002d8c87211 */ /* 0x040fe400078028ff */
[-C--:B------:R-:W-:Y:S03]  /*6ba0*/  HMMA.16816.F32.BF16 R124, R212, R202.reuse, R124 ;  /* 0x000000cad47c723c */ /* 0x080fe6000004187c */
[C---:B------:R-:W-:Y:S02]  /*6bb0*/  LEA.HI.X.SX32 R201, R216.reuse, R3, 0x5, P0 ;  /* 0x00000003d8c97211 */ /* 0x040fe400000f2eff */
[C---:B------:R-:W-:Y:S03]  /*6bc0*/  LEA R212, P0, R216.reuse, R200, 0x5 ;  /* 0x000000c8d8d47211 */ /* 0x040fe600078028ff */
[----:B------:R-:W-:Y:S04]  /*6bd0*/  HMMA.16816.F32.BF16 R128, R196, R202, R128 ;  /* 0x000000cac480723c */ /* 0x000fe80000041880 */
[--C-:B------:R-:W-:Y:S02]  /*6be0*/  SHF.R.U32.HI R197, RZ, 0x1, R233.reuse ;  /* 0x00000001ffc57819 */ /* 0x100fe400000116e9 */
[----:B------:R-:W-:Y:S02]  /*6bf0*/  SHF.R.U32.HI R196, RZ, 0x2, R233 ;  /* 0x00000002ffc47819 */ /* 0x000fe400000116e9 */
[----:B------:R-:W-:Y:S02]  /*6c00*/  @P2 LOP3.LUT R197, R197, 0x30, RZ, 0xc0, !PT ;  /* 0x00000030c5c52812 */ /* 0x000fe400078ec0ff */
[C---:B------:R-:W-:Y:S02]  /*6c10*/  LEA.HI.X.SX32 R213, R216.reuse, R201, 0x5, P0 ;  /* 0x000000c9d8d57211 */ /* 0x040fe400000f2eff */
[----:B------:R-:W-:Y:S01]  /*6c20*/  @P2 LOP3.LUT R242, R197, 0x7, R196, 0xf8, !PT ;  /* 0x00000007c5f22812 */ /* 0x000fe200078ef8c4 */
[----:B------:R-:W-:Y:S01]  /*6c30*/  IMAD.MOV.U32 R196, RZ, RZ, 0x4 ;  /* 0x00000004ffc47424 */ /* 0x000fe200078e00ff */
[----:B------:R-:W-:Y:S03]  /*6c40*/  LEA R198, P0, R216, R212, 0x5 ;  /* 0x000000d4d8c67211 */ /* 0x000fe600078028ff */
[----:B------:R-:W-:Y:S01]  /*6c50*/  @P2 IMAD.WIDE.U32 R196, R242, R196, UR16 ;  /* 0x00000010f2c42e25 */ /* 0x000fe2000f8e00c4 */
[C---:B------:R-:W-:Y:S01]  /*6c60*/  LEA.HI.X.SX32 R199, R216.reuse, R213, 0x5, P0 ;  /* 0x000000d5d8c77211 */ /* 0x040fe200000f2eff */
[----:B------:R-:W-:Y:S01]  /*6c70*/  @UP0 UMOV UR16, UR29 ;  /* 0x0000001d00100c82 */ /* 0x000fe20008000000 */
[----:B------:R-:W-:Y:S02]  /*6c80*/  @UP0 UMOV UR17, UR28 ;  /* 0x0000001c00110c82 */ /* 0x000fe40008000000 */
[----:B------:R-:W5:Y:S01]  /*6c90*/  @P2 LDG.E R241, desc[UR32][R196.64+-0x100] ;  /* 0xffff0020c4f12981 */ /* 0x000f62000c1e1900 */
[C---:B------:R-:W-:Y:S03]  /*6ca0*/  IMAD.WIDE R202, R216.reuse, -0xc0, R198 ;  /* 0xffffff40d8ca7825 */ /* 0x040fe600078e02c6 */
[----:B------:R1:W5:Y:S01]  /*6cb0*/  @P2 LDG.E R240, desc[UR32][R196.64+-0xe0] ;  /* 0xffff2020c4f02981 */ /* 0x000362000c1e1900 */
[C---:B------:R-:W-:Y:S03]  /*6cc0*/  LEA R214, P0, R216.reuse, R202, 0x5 ;  /* 0x000000cad8d67211 */ /* 0x040fe600078028ff */
[----:B------:R-:W-:Y:S01]  /*6cd0*/  REDG.E.ADD.F32.FTZ.RN.STRONG.GPU desc[UR32][R244.64], R4 ;  /* 0x00000004f40079a6 */ /* 0x000fe2000c12f320 */
[C---:B------:R-:W-:Y:S03]  /*6ce0*/  LEA.HI.X.SX32 R215, R216.reuse, R203, 0x5, P0 ;  /* 0x000000cbd8d77211 */ /* 0x040fe600000f2eff */
        /* <DEDUP_REMOVED lines=13> */
[C---:B------:R-:W-:Y:S03]  /*6dc0*/  LEA R4, P0, R216.reuse, R218, 0x5 ;  /* 0x000000dad8047211 */ /* 0x040fe600078028ff */
[----:B------:R2:W-:Y:S01]  /*6dd0*/  REDG.E.ADD.F32.FTZ.RN.STRONG.GPU desc[UR32][R208.64+0x80], R18 ;  /* 0x00008012d00079a6 */ /* 0x0005e2000c12f320 */
[C---:B------:R-:W-:Y:S02]  /*6de0*/  LEA.HI.X.SX32 R5, R216.reuse, R219, 0x5, P0 ;  /* 0x000000dbd8057211 */ /* 0x040fe400000f2eff */
[C---:B---3--:R-:W-:Y:S01]  /*6df0*/  LEA R220, P0, R216.reuse, R4, 0x5 ;  /* 0x00000004d8dc7211 */ /* 0x048fe200078028ff */
[----:B------:R3:W-:Y:S03]  /*6e00*/  REDG.E.ADD.F32.FTZ.RN.STRONG.GPU desc[UR32][R210.64+0x80], R19 ;  /* 0x00008013d20079a6 */ /* 0x0007e6000c12f320 */
[C---:B------:R-:W-:Y:S01]  /*6e10*/  LEA.HI.X.SX32 R221, R216.reuse, R5, 0x5, P0 ;  /* 0x00000005d8dd7211 */ /* 0x040fe200000f2eff */
[----:B------:R3:W-:Y:S01]  /*6e20*/  REDG.E.ADD.F32.FTZ.RN.STRONG.GPU desc[UR32][R2.64+0x80], R12 ;  /* 0x0000800c020079a6 */ /* 0x0007e2000c12f320 */
[C---:B------:R-:W-:Y:S03]  /*6e30*/  LEA R6, P0, R216.reuse, R220, 0x5 ;  /* 0x000000dcd8067211 */ /* 0x040fe600078028ff */
[----:B------:R3:W-:Y:S01]  /*6e40*/  REDG.E.ADD.F32.FTZ.RN.STRONG.GPU desc[UR32][R200.64+0x80], R13 ;  /* 0x0000800dc80079a6 */ /* 0x0007e2000c12f320 */
[C---:B----4-:R-:W-:Y:S03]  /*6e50*/  LEA.HI.X.SX32 R7, R216.reuse, R221, 0x5, P0 ;  /* 0x000000ddd8077211 */ /* 0x050fe600000f2eff */
[----:B------:R4:W-:Y:S01]  /*6e60*/  REDG.E.ADD.F32.FTZ.RN.STRONG.GPU desc[UR32][R212.64+0x80], R14 ;  /* 0x0000800ed40079a6 */ /* 0x0009e2000c12f320 */
[C---:B------:R-:W-:Y:S03]  /*6e70*/  IMAD.WIDE R224, R216.reuse, -0xc0, R6 ;  /* 0xffffff40d8e07825 */ /* 0x040fe600078e0206 */
[----:B------:R4:W-:Y:S01]  /*6e80*/  REDG.E.ADD.F32.FTZ.RN.STRONG.GPU desc[UR32][R198.64+0x80], R15 ;  /* 0x0000800fc60079a6 */ /* 0x0009e2000c12f320 */
[C---:B------:R-:W-:Y:S03]  /*6e90*/  LEA R222, P0, R216.reuse, R224, 0x5 ;  /* 0x000000e0d8de7211 */ /* 0x040fe600078028ff */
[----:B------:R-:W-:Y:S01]  /*6ea0*/  REDG.E.ADD.F32.FTZ.RN.STRONG.GPU desc[UR32][R244.64+0x100], R84 ;  /* 0x00010054f40079a6 */ /* 0x000fe2000c12f320 */
        /* <DEDUP_REMOVED lines=20> */
[C---:B--2---:R-:W-:Y:S03]  /*6ff0*/  IMAD.WIDE R250, R216.reuse, -0xc0, R10 ;  /* 0xffffff40d8fa7825 */ /* 0x044fe600078e020a */
        /* <DEDUP_REMOVED lines=23> */
[C---:B----4-:R-:W-:Y:S03]  /*7170*/  IMAD.WIDE R212, R216.reuse, -0xc0, R12 ;  /* 0xffffff40d8d47825 */ /* 0x050fe600078e020c */
        /* <DEDUP_REMOVED lines=21> */
[C---:B------:R-:W-:Y:S01]  /*72d0*/  LEA.HI.X.SX32 R215, R216.reuse, R85, 0x5, P0 ;  /* 0x00000055d8d77211 */ /* 0x040fe200000f2eff */
[C---:B-1----:R-:W-:Y:S02]  /*72e0*/  VIADD R112, R237.reuse, 0x40 ;  /* 0x00000040ed707836 */ /* 0x042fe40000000000 */
[----:B------:R-:W-:Y:S01]  /*72f0*/  LDSM.16.MT88.4 R16, [R236+0x2000] ;  /* 0x00200000ec10783b */ /* 0x000fe20000004200 */
[----:B------:R-:W-:Y:S02]  /*7300*/  @P1 VIADD R112, R237, 0xffffffc0 ;  /* 0xffffffc0ed701836 */ /* 0x000fe40000000000 */
[C---:B------:R-:W-:Y:S01]  /*7310*/  IMAD.WIDE R196, R216.reuse, -0xc0, R214 ;  /* 0xffffff40d8c47825 */ /* 0x040fe200078e02d6 */
[----:B------:R-:W-:Y:S02]  /*7320*/  REDG.E.ADD.F32.FTZ.RN.STRONG.GPU desc[UR32][R214.64+0x280], R111 ;  /* 0x0002806fd60079a6 */ /* 0x000fe4000c12f320 */
[C---:B------:R-:W-:Y:S02]  /*7330*/  LEA R86, P0, R216.reuse, R196, 0x5 ;  /* 0x000000c4d8567211 */ /* 0x040fe400078028ff */
[----:B------:R-:W-:Y:S02]  /*7340*/  REDG.E.ADD.F32.FTZ.RN.STRONG.GPU desc[UR32][R244.64+0x300], R116 ;  /* 0x00030074f40079a6 */ /* 0x000fe4000c12f320 */
[C---:B------:R-:W-:Y:S02]  /*7350*/  LEA.HI.X.SX32 R87, R216.reuse, R197, 0x5, P0 ;  /* 0x000000c5d8577211 */ /* 0x040fe400000f2eff */
        /* <DEDUP_REMOVED lines=39> */
[C---:B-1----:R-:W-:Y:S03]  /*75d0*/  LEA R4, P0, R216.reuse, R12, 0x5 ;  /* 0x0000000cd8047211 */ /* 0x042fe600078028ff */
[----:B------:R-:W-:Y:S01]  /*75e0*/  REDG.E.ADD.F32.FTZ.RN.STRONG.GPU desc[UR32][R12.64+0x380], R126 ;  /* 0x0003807e0c0079a6 */ /* 0x000fe2000c12f320 */
[----:B------:R-:W-:Y:S03]  /*75f0*/  LEA.HI.X.SX32 R5, R216, R13, 0x5, P0 ;  /* 0x0000000dd8057211 */ /* 0x000fe600000f2eff */
[----:B------:R-:W-:Y:S04]  /*7600*/  LDSM.16.MT88.4 R8, [R236] ;  /* 0x00000000ec08783b */ /* 0x000fe80000004200 */
[----:B------:R-:W-:Y:S04]  /*7610*/  REDG.E.ADD.F32.FTZ.RN.STRONG.GPU desc[UR32][R4.64+0x380], R127 ;  /* 0x0003807f040079a6 */ /* 0x000fe8000c12f320 */
[----:B------:R-:W1:Y:S04]  /*7620*/  LDSM.16.MT88.4 R4, [R237+0x20000] ;  /* 0x02000000ed04783b */ /* 0x000e680000004200 */
[----:B------:R-:W2:Y:S04]  /*7630*/  LDSM.16.MT88.4 R12, [R112+0x20000] ;  /* 0x02000000700c783b */ /* 0x000ea80000004200 */
[----:B------:R-:W3:Y:S04]  /*7640*/  LDSM.16.MT88.4 R104, [R236+0x2800] ;  /* 0x00280000ec68783b */ /* 0x000ee80000004200 */
[----:B------:R-:W4:Y:S04]  /*7650*/  LDSM.16.MT88.4 R108, [R236+0x4800] ;  /* 0x00480000ec6c783b */ /* 0x000f280000004200 */
[----:B------:R-:W-:Y:S04]  /*7660*/  LDSM.16.MT88.4 R116, [R236+0x5800] ;  /* 0x00580000ec74783b */ /* 0x000fe80000004200 */
[----:B------:R2:W5:Y:S01]  /*7670*/  LDL.LU.64 R2, [R1] ;  /* 0x0000000001027983 */ /* 0x0005620000300a00 */
[-C--:B-1----:R-:W-:Y:S08]  /*7680*/  HMMA.16816.F32.BF16 R132, R4, R8.reuse, R132 ;  /* 0x000000080484723c */ /* 0x082ff00000041884 */
[C---:B--2---:R-:W-:Y:S08]  /*7690*/  HMMA.16816.F32.BF16 R136, R12.reuse, R8, R136 ;  /* 0x000000080c88723c */ /* 0x044ff00000041888 */
        /* <DEDUP_REMOVED lines=19> */
[----:B------:R-:W2:Y:S04]  /*77d0*/  LDSM.16.MT88.4 R4, [R237+0x21000] ;  /* 0x02100000ed04783b */ /* 0x000ea80000004200 */
[----:B------:R-:W2:Y:S03]  /*77e0*/  LDSM.16.MT88.4 R88, [R236+0x5000] ;  /* 0x00500000ec58783b */ /* 0x000ea60000004200 */
[-C--:B------:R-:W-:Y:S08]  /*77f0*/  HMMA.16816.F32.BF16 R132, R92, R96.reuse, R132 ;  /* 0x000000605c84723c */ /* 0x080ff00000041884 */
[C---:B------:R-:W-:Y:S08]  /*7800*/  HMMA.16816.F32.BF16 R136, R100.reuse, R96, R136 ;  /* 0x000000606488723c */ /* 0x040ff00000041888 */
[-C--:B------:R-:W-:Y:S08]  /*7810*/  HMMA.16816.F32.BF16 R140, R100, R98.reuse, R140 ;  /* 0x00000062648c723c */ /* 0x080ff0000004188c */
[C---:B------:R-:W-:Y:S01]  /*7820*/  HMMA.16816.F32.BF16 R144, R92.reuse, R98, R144 ;  /* 0x000000625c90723c */ /* 0x040fe20000041890 */
[----:B------:R-:W2:Y:S07]  /*7830*/  LDSM.16.MT88.4 R96, [R236+0x7000] ;  /* 0x00700000ec60783b */ /* 0x000eae0000004200 */
[-C--:B---3--:R-:W-:Y:S08]  /*7840*/  HMMA.16816.F32.BF16 R148, R92, R104.reuse, R148 ;  /* 0x000000685c94723c */ /* 0x088ff00000041894 */
[C---:B------:R-:W-:Y:S08]  /*7850*/  HMMA.16816.F32.BF16 R152, R100.reuse, R104, R152 ;  /* 0x000000686498723c */ /* 0x040ff00000041898 */
[-C--:B------:R-:W-:Y:S08]  /*7860*/  HMMA.16816.F32.BF16 R156, R100, R106.reuse, R156 ;  /* 0x0000006a649c723c */ /* 0x080ff0000004189c */
[C---:B------:R-:W-:Y:S01]  /*7870*/  HMMA.16816.F32.BF16 R160, R92.reuse, R106, R160 ;  /* 0x0000006a5ca0723c */ /* 0x040fe200000418a0 */
[----:B------:R-:W-:Y:S07]  /*7880*/  LDSM.16.MT88.4 R104, [R237+0x21800] ;  /* 0x02180000ed68783b */ /* 0x000fee0000004200 */
[-C--:B----4-:R-:W-:Y:S08]  /*7890*/  HMMA.16816.F32.BF16 R164, R92, R108.reuse, R164 ;  /* 0x0000006c5ca4723c */ /* 0x090ff000000418a4 */
        /* <DEDUP_REMOVED lines=9> */
[----:B------:R-:W4:Y:S07]  /*7930*/  LDSM.16.MT88.4 R8, [R236+0x7800] ;  /* 0x00780000ec08783b */ /* 0x000f2e0000004200 */
        /* <DEDUP_REMOVED lines=97> */
.L_x_625:
[----:B------:R-:W-:Y:S02]  /*7f50*/  UISETP.GT.AND UP0, UPT, UR48, UR44, UPT ;  /* 0x0000002c3000728c */ /* 0x000fe4000bf04270 */
[----:B------:R-:W-:Y:S07]  /*7f60*/  UIADD3 UR48, UPT, UPT, UR48, -0x1, URZ ;  /* 0xffffffff30307890 */ /* 0x000fee000fffe0ff */
[----:B------:R-:W-:Y:S05]  /*7f70*/  BRA.U UP0, `(.L_x_626) ;  /* 0xffffffb900e47547 */ /* 0x000fea000b83ffff */
[----:B------:R-:W2:Y:S01]  /*7f80*/  S2R R0, SR_TID.X ;  /* 0x0000000000007919 */ /* 0x000ea20000002100 */
[C---:B-----5:R-:W-:Y:S01]  /*7f90*/  IMAD.SHL.U32 R2, R233.reuse, 0x10, RZ ;  /* 0x00000010e9027824 */ /* 0x060fe200078e00ff */
        /* <DEDUP_REMOVED lines=8> */
[----:B------:R-:W-:Y:S01]  /*8020*/  F2FP.BF16.F32.PACK_AB R20, R21, R20 ;  /* 0x000000141514723e */ /* 0x000fe200000010ff */
[----:B------:R-:W-:Y:S01]  /*8030*/  UISETP.NE.AND UP1, UPT, UR40, -0x1, UPT ;  /* 0xffffffff2800788c */ /* 0x000fe2000bf25270 */
[----:B------:R-:W-:-:S02]  /*8040*/  LOP3.LUT R3, R3, 0x6, R233, 0xf8, !PT ;  /* 0x0000000603037812 */ /* 0x000fc400078ef8e9 */
[----:B------:R-:W-:Y:S02]  /*8050*/  F2FP.BF16.F32.PACK_AB R22, R23, R22 ;  /* 0x000000161716723e */ /* 0x000fe400000010ff */
[----:B------:R-:W-:Y:S02]  /*8060*/  F2FP.BF16.F32.PACK_AB R32, R33, R32 ;  /* 0x000000202120723e */ /* 0x000fe400000010ff */
[----:B------:R-:W-:Y:S01]  /*8070*/  F2FP.BF16.F32.PACK_AB R34, R35, R34 ;  /* 0x000000222322723e */ /* 0x000fe200000010ff */
[----:B------:R-:W4:Y:S01]  /*8080*/  @UP0 LDCU.64 UR10, c[0x0][0x5c0] ;  /* 0x0000b800ff0a07ac */ /* 0x000f220008000a00 */
        /* <DEDUP_REMOVED lines=106> */
[----:B------:R-:W-:Y:S01]  /*8730*/  @UP0 UIADD3 UR16, UPT, UPT, UR36, UR40, URZ ;  /* 0x0000002824100290 */ /* 0x000fe2000fffe0ff */
[----:B------:R-:W-:Y:S01]  /*8740*/  F2FP.BF16.F32.PACK_AB R172, R173, R172 ;  /* 0x000000acadac723e */ /* 0x000fe200000010ff */
[----:B------:R2:W-:Y:S01]  /*8750*/  STS [R3+0x2400], R162 ;  /* 0x002400a203007388 */ /* 0x0005e20000000800 */
[----:B------:R-:W-:Y:S01]  /*8760*/  F2FP.BF16.F32.PACK_AB R174, R175, R174 ;  /* 0x000000aeafae723e */ /* 0x000fe200000010ff */
[----:B----4-:R-:W-:Y:S01]  /*8770*/  @UP0 UIMAD.WIDE.U32 UR28, UR16, UR10, URZ ;  /* 0x0000000a101c02a5 */ /* 0x010fe2000f8e00ff */
[----:B------:R-:W-:Y:S01]  /*8780*/  F2FP.BF16.F32.PACK_AB R180, R181, R180 ;  /* 0x000000b4b5b4723e */ /* 0x000fe200000010ff */
[----:B------:R2:W-:Y:S01]  /*8790*/  STS [R2+0x13000], R152 ;  /* 0x0130009802007388 */ /* 0x0005e20000000800 */
[----:B------:R-:W-:Y:S01]  /*87a0*/  F2FP.BF16.F32.PACK_AB R182, R183, R182 ;  /* 0x000000b6b7b6723e */ /* 0x000fe200000010ff */
[----:B------:R-:W-:Y:S01]  /*87b0*/  @UP0 UIMAD UR16, UR16, UR11, URZ ;  /* 0x0000000b101002a4 */ /* 0x000fe2000f8e02ff */
[----:B------:R-:W-:Y:S01]  /*87c0*/  F2FP.BF16.F32.PACK_AB R192, R193, R192 ;  /* 0x000000c0c1c0723e */ /* 0x000fe200000010ff */
[----:B------:R2:W-:Y:S01]  /*87d0*/  STS [R2+0x13400], R154 ;  /* 0x0134009a02007388 */ /* 0x0005e20000000800 */
[----:B------:R-:W-:Y:S01]  /*87e0*/  F2FP.BF16.F32.PACK_AB R194, R195, R194 ;  /* 0x000000c2c3c2723e */ /* 0x000fe200000010ff */
[----:B------:R-:W-:Y:S01]  /*87f0*/  @UP0 UIADD3 UR16, UPT, UPT, UR29, UR16, URZ ;  /* 0x000000101d100290 */ /* 0x000fe2000fffe0ff */
        /* <DEDUP_REMOVED lines=92> */
[----:B------:R-:W-:-:S12]  /*8dc0*/  UIMAD UR16, UR42, UR9, UR29 ;  /* 0x000000092a1072a4 */ /* 0x000fd8000f8e021d */
.L_x_627:
        /* <DEDUP_REMOVED lines=10> */
[----:B------:R-:W-:-:S03]  /*8e70*/  UIMAD UR13, UR42, UR13, UR15 ;  /* 0x0000000d2a0d72a4 */ /* 0x000fc6000f8e020f */
[----:B------:R-:W-:-:S03]  /*8e80*/  UMOV UR36, UR14 ;  /* 0x0000000e00247c82 */ /* 0x000fc60008000000 */
[----:B-1----:R-:W-:Y:S01]  /*8e90*/  MOV R10, UR13 ;  /* 0x0000000d000a7c02 */ /* 0x002fe20008000f00 */
[----:B------:R-:W-:Y:S06]  /*8ea0*/  BRA `(.L_x_629) ;  /* 0x00000000001c7947 */ /* 0x000fec0003800000 */
.L_x_628:
[----:B------:R-:W3:Y:S01]  /*8eb0*/  LDCU.64 UR8, c[0x0][0x5c8] ;  /* 0x0000b900ff0877ac */ /* 0x000ee20008000a00 */
[----:B------:R-:W-:-:S04]  /*8ec0*/  UIADD3 UR12, UPT, UPT, UR36, UR40, URZ ;  /* 0x00000028240c7290 */ /* 0x000fc8000fffe0ff */
[----:B---3--:R-:W-:Y:S02]  /*8ed0*/  UIMAD.WIDE.U32 UR14, UR12, UR8, URZ ;  /* 0x000000080c0e72a5 */ /* 0x008fe4000f8e00ff */
[----:B------:R-:W-:-:S04]  /*8ee0*/  UIMAD UR12, UR12, UR9, URZ ;  /* 0x000000090c0c72a4 */ /* 0x000fc8000f8e02ff */
[----:B------:R-:W-:Y:S01]  /*8ef0*/  UIADD3 UR12, UPT, UPT, UR15, UR12, URZ ;  /* 0x0000000c0f0c7290 */ /* 0x000fe2000fffe0ff */
[----:B------:R-:W-:-:S05]  /*8f00*/  UMOV UR36, UR14 ;  /* 0x0000000e00247c82 */ /* 0x000fca0008000000 */
[----:B-1----:R-:W-:-:S07]  /*8f10*/  MOV R10, UR12 ;  /* 0x0000000c000a7c02 */ /* 0x002fce0008000f00 */
.L_x_629:
[----:B------:R-:W-:Y:S01]  /*8f20*/  BAR.SYNC.DEFER_BLOCKING 0x0 ;  /* 0x0000000000007b1d */ /* 0x000fe20000010000 */
[----:B------:R-:W-:Y:S02]  /*8f30*/  USHF.L.U32 UR14, UR37, 0x6, URZ ;  /* 0x00000006250e7899 */ /* 0x000fe400080006ff */
        /* <DEDUP_REMOVED lines=8> */
[----:B------:R-:W-:Y:S01]  /*8fc0*/  IMAD.U32 R5, RZ, RZ, UR41 ;  /* 0x00000029ff057e24 */ /* 0x000fe2000f8e00ff */
[----:B------:R-:W-:Y:S01]  /*8fd0*/  MOV R56, UR40 ;  /* 0x0000002800387c02 */ /* 0x000fe20008000f00 */
[----:B------:R-:W-:Y:S01]  /*8fe0*/  IMAD.U32 R57, RZ, RZ, UR41 ;  /* 0x00000029ff397e24 */ /* 0x000fe2000f8e00ff */
[----:B------:R-:W-:Y:S01]  /*8ff0*/  LOP3.LUT R234, R4, 0x38, R234, 0xf8, !PT ;  /* 0x0000003804ea7812 */ /* 0x000fe200078ef8ea */
[----:B------:R-:W-:Y:S01]  /*9000*/  UIMAD UR12, UR14, UR11, UR12 ;  /* 0x0000000b0e0c72a4 */ /* 0x000fe2000f8e020c */
[----:B------:R-:W-:Y:S01]  /*9010*/  ISETP.GE.AND P4, PT, R0, UR35, PT ;  /* 0x0000002300007c0c */ /* 0x000fe2000bf86270 */
[----:B------:R-:W2:Y:S01]  /*9020*/  LDC.64 R4, c[0x0][0x5e0] ;  /* 0x00017800ff047b82 */ /* 0x000ea20000000a00 */
[----:B------:R-:W-:-:S02]  /*9030*/  IADD3 R74, P0, PT, R234, UR28, RZ ;  /* 0x0000001cea4a7c10 */ /* 0x000fc4000ff1e0ff */
[----:B------:R-:W-:Y:S01]  /*9040*/  IADD3 R56, PT, PT, R0, 0x20, RZ ;  /* 0x0000002000387810 */ /* 0x000fe20007ffe0ff */
[----:B------:R-:W-:Y:S01]  /*9050*/  IMAD.U32 R11, RZ, RZ, UR12 ;  /* 0x0000000cff0b7e24 */ /* 0x000fe2000f8e00ff */
[----:B------:R3:W4:Y:S02]  /*9060*/  LDS.128 R52, [R6+0x11000] ;  /* 0x0110000006347984 */ /* 0x0007240000000c00 */
[----:B------:R-:W-:Y:S02]  /*9070*/  ISETP.GE.AND P6, PT, R56, UR35, PT ;  /* 0x0000002338007c0c */ /* 0x000fe4000bfc6270 */
[----:B------:R3:W2:Y:S01]  /*9080*/  LDS.128 R48, [R6+0x13000] ;  /* 0x0130000006307984 */ /* 0x0006a20000000c00 */
[----:B------:R-:W-:Y:S02]  /*9090*/  IADD3.X R75, PT, PT, R57, UR16, R11, P0, !PT ;  /* 0x00000010394b7c10 */ /* 0x000fe400087fe40b */
[----:B------:R-:W-:Y:S01]  /*90a0*/  IADD3 R11, P0, PT, R0, 0x20, RZ ;  /* 0x00000020000b7810 */ /* 0x000fe20007f1e0ff */
[----:B------:R3:W2:Y:S01]  /*90b0*/  LDS.128 R44, [R6+0x15000] ;  /* 0x01500000062c7984 */ /* 0x0006a20000000c00 */
[----:B-1----:R-:W-:-:S02]  /*90c0*/  IMAD.WIDE.U32 R74, R2, UR20, R74 ;  /* 0x00000014024a7c25 */ /* 0x002fc4000f8e004a */
[----:B------:R-:W-:Y:S01]  /*90d0*/  IADD3.X R72, PT, PT, RZ, RZ, RZ, P0, !PT ;  /* 0x000000ffff487210 */ /* 0x000fe200007fe4ff */
[----:B------:R3:W1:Y:S01]  /*90e0*/  LDS.128 R40, [R6+0x18000] ;  /* 0x0180000006287984 */ /* 0x0006620000000c00 */
[----:B------:R-:W-:-:S03]  /*90f0*/  IMAD.U32 R2, RZ, RZ, UR8 ;  /* 0x00000008ff027e24 */ /* 0x000fc6000f8e00ff */
[----:B------:R3:W1:Y:S01]  /*9100*/  LDS.128 R36, [R6+0x19000] ;  /* 0x0190000006247984 */ /* 0x0006620000000c00 */
[----:B------:R-:W-:-:S03]  /*9110*/  IMAD R3, R3, UR20, R75 ;  /* 0x0000001403037c24 */ /* 0x000fc6000f8e024b */
        /* <DEDUP_REMOVED lines=10> */
[----:B------:R-:W5:Y:S02]  /*91c0*/  LDCU.64 UR12, c[0x0][0x560] ;  /* 0x0000ac00ff0c77ac */ /* 0x000f640008000a00 */
[----:B------:R-:W3:Y:S01]  /*91d0*/  LDS.128 R64, [R6+0x14000] ;  /* 0x0140000006407984 */ /* 0x000ee20000000c00 */
        /* <DEDUP_REMOVED lines=8> */
[----:B-----5:R-:W-:-:S04]  /*9260*/  LEA R76, P5, R78, UR12, 0x1 ;  /* 0x0000000c4e4c7c11 */ /* 0x020fc8000f8a08ff */
[----:B------:R-:W-:Y:S01]  /*9270*/  LEA.HI.X R77, R78, UR13, R73, 0x1, P5 ;  /* 0x0000000d4e4d7c11 */ /* 0x000fe2000a8f0c49 */
[----:B------:R-:W2:Y:S04]  /*9280*/  @!P3 LDS.128 R56, [R6+0x10000] ;  /* 0x010000000638b984 */ /* 0x000ea80000000c00 */
[----:B----4-:R4:W-:Y:S04]  /*9290*/  @!P2 STG.E.128 desc[UR32][R76.64+0x80], R68 ;  /* 0x000080444c00a986 */ /* 0x0109e8000c101d20 */
[----:B---3--:R4:W-:Y:S04]  /*92a0*/  @!P1 STG.E.128 desc[UR32][R76.64+0x100], R64 ;  /* 0x000100404c009986 */ /* 0x0089e8000c101d20 */
[----:B-1----:R4:W-:Y:S04]  /*92b0*/  @!P0 STG.E.128 desc[UR32][R76.64+0x180], R60 ;  /* 0x0001803c4c008986 */ /* 0x0029e8000c101d20 */
[----:B--2---:R4:W-:Y:S02]  /*92c0*/  @!P3 STG.E.128 desc[UR32][R76.64], R56 ;  /* 0x000000384c00b986 */ /* 0x0049e4000c101d20 */
.L_x_631:
[----:B------:R-:W-:Y:S05]  /*92d0*/  BSYNC.RECONVERGENT B0 ;  /* 0x0000000000007941 */ /* 0x000fea0003800200 */
.L_x_630:
[----:B----4-:R2:W4:Y:S01]  /*92e0*/  LDS.128 R56, [R6+0x17000] ;  /* 0x0170000006387984 */ /* 0x0105220000000c00 */
[----:B------:R-:W-:Y:S04]  /*92f0*/  BSSY.RECONVERGENT B0, `(.L_x_632) ;  /* 0x0000014000007945 */ /* 0x000fe80003800200 */
[----:B------:R-:W-:Y:S05]  /*9300*/  @P6 BRA `(.L_x_633) ;  /* 0x0000000000486947 */ /* 0x000fea0003800000 */
[----:B------:R-:W5:Y:S01]  /*9310*/  LDCU UR16, c[0x0][0x440] ;  /* 0x00008800ff1077ac */ /* 0x000f620008000800 */
[----:B--23--:R-:W-:Y:S02]  /*9320*/  IMAD R6, R72, UR10, RZ ;  /* 0x0000000a48067c24 */ /* 0x00cfe4000f8e02ff */
[----:B------:R-:W-:Y:S01]  /*9330*/  IMAD.MOV.U32 R60, RZ, RZ, R74 ;  /* 0x000000ffff3c7224 */ /* 0x000fe200078e004a */
[----:B------:R-:W2:Y:S01]  /*9340*/  LDCU.64 UR12, c[0x0][0x560] ;  /* 0x0000ac00ff0c77ac */ /* 0x000ea20008000a00 */
[----:B------:R-:W-:Y:S02]  /*9350*/  IMAD.MOV.U32 R61, RZ, RZ, R3 ;  /* 0x000000ffff3d7224 */ /* 0x000fe400078e0003 */
[C---:B------:R-:W-:Y:S02]  /*9360*/  IMAD R6, R11.reuse, UR11, R6 ;  /* 0x0000000b0b067c24 */ /* 0x040fe4000f8e0206 */
[----:B------:R-:W-:-:S04]  /*9370*/  IMAD.WIDE.U32 R60, R11, UR10, R60 ;  /* 0x0000000a0b3c7c25 */ /* 0x000fc8000f8e003c */
[----:B------:R-:W-:Y:S01]  /*9380*/  IMAD.IADD R6, R6, 0x1, R61 ;  /* 0x0000000106067824 */ /* 0x000fe200078e023d */
[----:B-----5:R-:W-:Y:S02]  /*9390*/  ISETP.GE.AND P3, PT, R243, UR16, PT ;  /* 0x00000010f3007c0c */ /* 0x020fe4000bf66270 */
        /* <DEDUP_REMOVED lines=9> */
.L_x_633:
[----:B------:R-:W-:Y:S05]  /*9430*/  BSYNC.RECONVERGENT B0 ;  /* 0x0000000000007941 */ /* 0x000fea0003800200 */
.L_x_632:
[----:B--2---:R-:W-:Y:S01]  /*9440*/  MOV R44, R243 ;  /* 0x000000f3002c7202 */ /* 0x004fe20000000f00 */
        /* <DEDUP_REMOVED lines=10> */
[----:B------:R-:W2:Y:S01]  /*94f0*/  LDCU UR12, c[0x0][0x440] ;  /* 0x00008800ff0c77ac */ /* 0x000ea20008000800 */
[----:B------:R-:W-:Y:S01]  /*9500*/  IMAD.MOV.U32 R4, RZ, RZ, R2 ;  /* 0x000000ffff047224 */ /* 0x000fe200078e0002 */
[----:B------:R-:W5:Y:S03]  /*9510*/  LDCU.64 UR10, c[0x0][0x568] ;  /* 0x0000ad00ff0a77ac */ /* 0x000f660008000a00 */
[----:B------:R-:W-:-:S04]  /*9520*/  IMAD.WIDE.U32 R44, R0, UR8, R4 ;  /* 0x00000008002c7c25 */ /* 0x000fc8000f8e0004 */
[----:B------:R-:W-:Y:S01]  /*9530*/  IMAD R0, R0, UR9, R45 ;  /* 0x0000000900007c24 */ /* 0x000fe2000f8e022d */
[----:B--2---:R-:W-:Y:S02]  /*9540*/  ISETP.GE.AND P3, PT, R243, UR12, PT ;  /* 0x0000000cf3007c0c */ /* 0x004fe4000bf66270 */
[----:B------:R-:W-:Y:S02]  /*9550*/  ISETP.GE.AND P2, PT, R7, UR12, PT ;  /* 0x0000000c07007c0c */ /* 0x000fe4000bf46270 */
[----:B------:R-:W-:Y:S02]  /*9560*/  ISETP.GE.AND P1, PT, R9, UR12, PT ;  /* 0x0000000c09007c0c */ /* 0x000fe4000bf26270 */
[----:B------:R-:W-:Y:S02]  /*9570*/  ISETP.GE.AND P0, PT, R8, UR12, PT ;  /* 0x0000000c08007c0c */ /* 0x000fe4000bf06270 */
[----:B-----5:R-:W-:-:S04]  /*9580*/  LEA R46, P4, R44, UR10, 0x1 ;  /* 0x0000000a2c2e7c11 */ /* 0x020fc8000f8808ff */
[----:B------:R-:W-:-:S05]  /*9590*/  LEA.HI.X R47, R44, UR11, R0, 0x1, P4 ;  /* 0x0000000b2c2f7c11 */ /* 0x000fca000a0f0c00 */
[----:B-1----:R2:W-:Y:S04]  /*95a0*/  @!P3 STG.E.128 desc[UR32][R46.64], R40 ;  /* 0x000000282e00b986 */ /* 0x0025e8000c101d20 */
[----:B------:R2:W-:Y:S04]  /*95b0*/  @!P2 STG.E.128 desc[UR32][R46.64+0x80], R32 ;  /* 0x000080202e00a986 */ /* 0x0005e8000c101d20 */
[----:B------:R2:W-:Y:S04]  /*95c0*/  @!P1 STG.E.128 desc[UR32][R46.64+0x100], R24 ;  /* 0x000100182e009986 */ /* 0x0005e8000c101d20 */
[----:B------:R2:W-:Y:S02]  /*95d0*/  @!P0 STG.E.128 desc[UR32][R46.64+0x180], R16 ;  /* 0x000180102e008986 */ /* 0x0005e4000c101d20 */
.L_x_635:
[----:B------:R-:W-:Y:S05]  /*95e0*/  BSYNC.RECONVERGENT B0 ;  /* 0x0000000000007941 */ /* 0x000fea0003800200 */
.L_x_634:
[----:B------:R-:W-:Y:S05]  /*95f0*/  @P6 BRA `(.L_x_601) ;  /* 0x0000000000446947 */ /* 0x000fea0003800000 */
[----:B------:R-:W5:Y:S01]  /*9600*/  LDCU UR12, c[0x0][0x440] ;  /* 0x00008800ff0c77ac */ /* 0x000f620008000800 */
[----:B------:R-:W-:Y:S02]  /*9610*/  IMAD R72, R72, UR8, RZ ;  /* 0x0000000848487c24 */ /* 0x000fe4000f8e02ff */
[----:B------:R-:W-:Y:S01]  /*9620*/  IMAD.MOV.U32 R3, RZ, RZ, R5 ;  /* 0x000000ffff037224 */ /* 0x000fe200078e0005 */
[----:B------:R-:W1:Y:S01]  /*9630*/  LDCU.64 UR10, c[0x0][0x568] ;  /* 0x0000ad00ff0a77ac */ /* 0x000e620008000a00 */
[C---:B------:R-:W-:Y:S02]  /*9640*/  IMAD R72, R11.reuse, UR9, R72 ;  /* 0x000000090b487c24 */ /* 0x040fe4000f8e0248 */
[----:B------:R-:W-:-:S04]  /*9650*/  IMAD.WIDE.U32 R2, R11, UR8, R2 ;  /* 0x000000080b027c25 */ /* 0x000fc8000f8e0002 */
[----:B------:R-:W-:Y:S01]  /*9660*/  IMAD.IADD R72, R72, 0x1, R3 ;  /* 0x0000000148487824 */ /* 0x000fe200078e0203 */
[----:B-----5:R-:W-:Y:S02]  /*9670*/  ISETP.GE.AND P3, PT, R243, UR12, PT ;  /* 0x0000000cf3007c0c */ /* 0x020fe4000bf66270 */
[----:B------:R-:W-:Y:S02]  /*9680*/  ISETP.GE.AND P2, PT, R7, UR12, PT ;  /* 0x0000000c07007c0c */ /* 0x000fe4000bf46270 */
[----:B------:R-:W-:Y:S02]  /*9690*/  ISETP.GE.AND P1, PT, R9, UR12, PT ;  /* 0x0000000c09007c0c */ /* 0x000fe4000bf26270 */
[----:B------:R-:W-:Y:S02]  /*96a0*/  ISETP.GE.AND P0, PT, R8, UR12, PT ;  /* 0x0000000c08007c0c */ /* 0x000fe4000bf06270 */
[----:B-1----:R-:W-:-:S04]  /*96b0*/  LEA R4, P4, R2, UR10, 0x1 ;  /* 0x0000000a02047c11 */ /* 0x002fc8000f8808ff */
[----:B------:R-:W-:-:S05]  /*96c0*/  LEA.HI.X R5, R2, UR11, R72, 0x1, P4 ;  /* 0x0000000b02057c11 */ /* 0x000fca000a0f0c48 */
[----:B------:R1:W-:Y:S04]  /*96d0*/  @!P3 STG.E.128 desc[UR32][R4.64], R36 ;  /* 0x000000240400b986 */ /* 0x0003e8000c101d20 */
[----:B------:R1:W-:Y:S04]  /*96e0*/  @!P2 STG.E.128 desc[UR32][R4.64+0x80], R28 ;  /* 0x0000801c0400a986 */ /* 0x0003e8000c101d20 */
[----:B------:R1:W-:Y:S04]  /*96f0*/  @!P1 STG.E.128 desc[UR32][R4.64+0x100], R20 ;  /* 0x0001001404009986 */ /* 0x0003e8000c101d20 */
[----:B------:R1:W-:Y:S02]  /*9700*/  @!P0 STG.E.128 desc[UR32][R4.64+0x180], R12 ;  /* 0x0001800c04008986 */ /* 0x0003e4000c101d20 */
.L_x_601:
[----:B------:R-:W-:Y:S05]  /*9710*/  BSYNC.RECONVERGENT B1 ;  /* 0x0000000000017941 */ /* 0x000fea0003800200 */
.L_x_579:
[----:B------:R-:W5:Y:S01]  /*9720*/  LDCU UR9, c[0x0][0x438] ;  /* 0x00008700ff0977ac */ /* 0x000f620008000800 */
[----:B------:R-:W4:Y:S01]  /*9730*/  LDCU UR10, c[0x0][0x370] ;  /* 0x00006e00ff0a77ac */ /* 0x000f220008000800 */
[----:B-----5:R-:W-:-:S04]  /*9740*/  UIADD3 UR9, UPT, UPT, UR9, 0x3f, URZ ;  /* 0x0000003f09097890 */ /* 0x020fc8000fffe0ff */
[----:B------:R-:W-:Y:S02]  /*9750*/  USHF.R.S32.HI UR8, URZ, 0x1f, UR9 ;  /* 0x0000001fff087899 */ /* 0x000fe40008011409 */
[----:B----4-:R-:W-:Y:S02]  /*9760*/  UIADD3 UR37, UPT, UPT, UR10, UR37, URZ ;  /* 0x000000250a257290 */ /* 0x010fe4000fffe0ff */
[----:B------:R-:W-:Y:S01]  /*9770*/  ULEA.HI UR8, UR8, UR9, URZ, 0x6 ;  /* 0x0000000908087291 */ /* 0x000fe2000f8f30ff */
[----:B------:R-:W-:-:S03]  /*9780*/  UMOV UR10, UR19 ;  /* 0x00000013000a7c82 */ /* 0x000fc60008000000 */
[----:B------:R-:W-:-:S04]  /*9790*/  USHF.R.S32.HI UR8, URZ, 0x6, UR8 ;  /* 0x00000006ff087899 */ /* 0x000fc80008011408 */
[----:B------:R-:W-:-:S09]  /*97a0*/  UISETP.GE.AND UP0, UPT, UR37, UR8, UPT ;  /* 0x000000082500728c */ /* 0x000fd2000bf06270 */
[----:B------:R-:W-:Y:S05]  /*97b0*/  BRA.U !UP0, `(.L_x_636) ;  /* 0xffffff6908d47547 */ /* 0x000fea000b83ffff */
[----:B------:R-:W-:Y:S05]  /*97c0*/  EXIT ;  /* 0x000000000000794d */ /* 0x000fea0003800000 */
.L_x_637:
        /* <DEDUP_REMOVED lines=11> */
.L_x_2499:


//--------------------- .text._ZN5flash44flash_bwd_dq_dk_dv_loop_seqk_parallel_kernelI23Flash_bwd_kernel_traitsILi256ELi64ELi64ELi8ELi4ELi2ELi2ELb0ELb1EN7cutlass10bfloat16_tE19Flash_kernel_traitsILi256ELi64ELi64ELi8ES3_EELb0ELb0ELb0ELb0ELb0ELb1ELb0EEEvNS_16Flash_bwd_paramsE --------------------------
	.section	.text._ZN5flash44flash_bwd_dq_dk_dv_loop_seqk_parallel_kernelI23Flash_bwd_kernel_traitsILi256ELi64ELi64ELi8ELi4ELi2ELi2ELb0ELb1EN7cutlass10bfloat16_tE19Flash_kernel_traitsILi256ELi64ELi64ELi8ES3_EELb0ELb0ELb0ELb0ELb0ELb1ELb0EEEvNS_16Flash_bwd_paramsE,"ax",@progbits
	.align	128
        .global         _ZN5flash44flash_bwd_dq_dk_dv_loop_seqk_parallel_kernelI23Flash_bwd_kernel_traitsILi256ELi64ELi64ELi8ELi4ELi2ELi2ELb0ELb1EN7cutlass10bfloat16_tE19Flash_kernel_traitsILi256ELi64ELi64ELi8ES3_EELb0ELb0ELb0ELb0ELb0ELb1ELb0EEEvNS_16Flash_bwd_paramsE
        .type           _ZN5flash44flash_bwd_dq_dk_dv_loop_seqk_parallel_kernelI23Flash_bwd_kernel_traitsILi256ELi64ELi64ELi8ELi4ELi2ELi2ELb0ELb1EN7cutlass10bfloat16_tE19Flash_kernel_traitsILi256ELi64ELi64ELi8ES3_EELb0ELb0ELb0ELb0ELb0ELb1ELb0EEEvNS_16Flash_bwd_paramsE,@function
        .size           _ZN5flash44flash_bwd_dq_dk_dv_loop_seqk_parallel_kernelI23Flash_bwd_kernel_traitsILi256ELi64ELi64ELi8ELi4ELi2ELi2ELb0ELb1EN7cutlass10bfloat16_tE19Flash_kernel_traitsILi256ELi64ELi64ELi8ES3_EELb0ELb0ELb0ELb0ELb0ELb1ELb0EEEvNS_16Flash_bwd_paramsE,(.L_x_2500 - _ZN5flash44flash_bwd_dq_dk_dv_loop_seqk_parallel_kernelI23Flash_bwd_kernel_traitsILi256ELi64ELi64ELi8ELi4ELi2ELi2ELb0ELb1EN7cutlass10bfloat16_tE19Flash_kernel_traitsILi256ELi64ELi64ELi8ES3_EELb0ELb0ELb0ELb0ELb0ELb1ELb0EEEvNS_16Flash_bwd_paramsE)
        .other          _ZN5flash44flash_bwd_dq_dk_dv_loop_seqk_parallel_kernelI23Flash_bwd_kernel_traitsILi256ELi64ELi64ELi8ELi4ELi2ELi2ELb0ELb1EN7cutlass10bfloat16_tE19Flash_kernel_traitsILi256ELi64ELi64ELi8ES3_EELb0ELb0ELb0ELb0ELb0ELb1ELb0EEEvNS_16Flash_bwd_paramsE,@"STO_CUDA_ENTRY STV_DEFAULT"
_ZN5flash44flash_bwd_dq_dk_dv_loop_seqk_parallel_kernelI23Flash_bwd_kernel_traitsILi256ELi64ELi64ELi8ELi4ELi2ELi2ELb0ELb1EN7cutlass10bfloat16_tE19Flash_kernel_traitsILi256ELi64ELi64ELi8ES3_EELb0ELb0ELb0ELb0ELb0ELb1ELb0EEEvNS_16Flash_bwd_paramsE:
.text._ZN5flash44flash_bwd_dq_dk_dv_loop_seqk_parallel_kernelI23Flash_bwd_kernel_traitsILi256ELi64ELi64ELi8ELi4ELi2ELi2ELb0ELb1EN7cutlass10bfloat16_tE19Flash_kernel_traitsILi256ELi64ELi64ELi8ES3_EELb0ELb0ELb0ELb0ELb0ELb1ELb0EEEvNS_16Flash_bwd_paramsE:
        /* <DEDUP_REMOVED lines=48> */
.L_x_675:
[----:B--2---:R-:W2:Y:S01]  /*0300*/  LDCU.64 UR8, c[0x0][0x478] ;  /* 0x00008f00ff0877ac */ /* 0x004ea20008000a00 */
[----:B------:R-:W-:Y:S02]  /*0310*/  PLOP3.LUT P1, PT, PT, PT, UP3, 0x80, 0x8 ;  /* 0x000000000008781c */ /* 0x000fe40003f2f038 */
[----:B------:R-:W-:Y:S01]  /*0320*/  PLOP3.LUT P4, PT, PT, PT, UP5, 0x80, 0x8 ;  /* 0x000000000008781c */ /* 0x000fe20003f8f058 */
[----:B------:R-:W-:Y:S01]  /*0330*/  @UP3 ULEA UR12, UP0, UR38, UR6, 0x2 ;  /* 0x00000006260c3291 */ /* 0x000fe2000f8010ff */
[----:B------:R-:W-:Y:S01]  /*0340*/  PLOP3.LUT P2, PT, PT, PT, UP4, 0x80, 0x8 ;  /* 0x000000000008781c */ /* 0x000fe20003f4f048 */
[----:B------:R-:W-:Y:S02]  /*0350*/  UISETP.NE.AND UP2, UPT, UR25, URZ, UPT ;  /* 0x000000ff1900728c */ /* 0x000fe4000bf45270 */
[----:B------:R-:W-:Y:S02]  /*0360*/  @UP3 ULEA.HI.X UR13, UR38, UR7, URZ, 0x2, UP0 ;  /* 0x00000007260d3291 */ /* 0x000fe400080f14ff */
[----:B---3--:R-:W-:-:S02]  /*0370*/  IMAD.U32 R12, RZ, RZ, UR12 ;  /* 0x0000000cff0c7e24 */ /* 0x008fc4000f8e00ff */
[----:B------:R-:W-:Y:S02]  /*0380*/  PLOP3.LUT P3, PT, PT, PT, UP2, 0x80, 0x8 ;  /* 0x000000000008781c */ /* 0x000fe40003f6f028 */
[----:B------:R-:W-:Y:S01]  /*0390*/  IMAD.U32 R13, RZ, RZ, UR13 ;  /* 0x0000000dff0d7e24 */ /* 0x000fe2000f8e00ff */
[----:B-1----:R-:W-:Y:S02]  /*03a0*/  UIMAD.WIDE.U32 UR12, UR38, 0x4, UR26 ;  /* 0x00000004260c78a5 */ /* 0x002fe4000f8e001a */
[----:B--2---:R-:W-:Y:S01]  /*03b0*/  UISETP.NE.U32.AND UP0, UPT, UR8, URZ, UPT ;  /* 0x000000ff0800728c */ /* 0x004fe2000bf05070 */
[----:B------:R-:W-:Y:S01]  /*03c0*/  IMAD.U32 R6, RZ, RZ, UR36 ;  /* 0x00000024ff067e24 */ /* 0x000fe2000f8e00ff */
[----:B------:R-:W2:Y:S02]  /*03d0*/  @P1 LDG.E R3, desc[UR30][R12.64] ;  /* 0x0000001e0c031981 */ /* 0x000ea4000c1e1900 */
        /* <DEDUP_REMOVED lines=9> */
[----:B------:R-:W-:-:S02]  /*0470*/  IMAD.U32 R7, RZ, RZ, UR37 ;  /* 0x00000025ff077e24 */ /* 0x000fc4000f8e00ff */
[----:B------:R-:W-:Y:S01]  /*0480*/  IMAD.U32 R11, RZ, RZ, UR15 ;  /* 0x0000000fff0b7e24 */ /* 0x000fe2000f8e00ff */
[----:B------:R-:W4:Y:S04]  /*0490*/  @P4 LDG.E R4, desc[UR30][R8.64] ;  /* 0x0000001e08044981 */ /* 0x000f28000c1e1900 */
[----:B------:R-:W3:Y:S04]  /*04a0*/  @P0 LDG.E R0, desc[UR30][R10.64] ;  /* 0x0000001e0a000981 */ /* 0x000ee8000c1e1900 */
[----:B------:R-:W3:Y:S04]  /*04b0*/  @P2 LDG.E R2, desc[UR30][R8.64+0x4] ;  /* 0x0000041e08022981 */ /* 0x000ee8000c1e1900 */
[----:B------:R-:W3:Y:S01]  /*04c0*/  @!P3 LDG.E R6, desc[UR30][R6.64] ;  /* 0x0000001e0606b981 */ /* 0x000ee2000c1e1900 */
[----:B------:R-:W-:Y:S01]  /*04d0*/  UMOV UR34, URZ ;  /* 0x000000ff00227c82 */ /* 0x000fe20008000000 */
[----:B-----5:R-:W-:Y:S01]  /*04e0*/  @!UP0 UISETP.NE.U32.AND UP1, UPT, UR8, URZ, UPT ;  /* 0x000000ff0800828c */ /* 0x020fe2000bf25070 */
[----:B------:R-:W-:Y:S01]  /*04f0*/  UMOV UR16, 0xffffffff ;  /* 0xffffffff00107882 */ /* 0x000fe20000000000 */
[----:B------:R-:W-:-:S02]  /*0500*/  UMOV UR40, 0xffffffff ;  /* 0xffffffff00287882 */ /* 0x000fc40000000000 */
[----:B------:R-:W-:Y:S02]  /*0510*/  @!UP0 UISETP.NE.AND.EX UP1, UPT, UR9, URZ, UPT, UP1 ;  /* 0x000000ff0900828c */ /* 0x000fe4000bf25310 */
[----:B------:R-:W-:Y:S02]  /*0520*/  USHF.L.U32 UR39, UR35, 0x6, URZ ;  /* 0x0000000623277899 */ /* 0x000fe400080006ff */
[----:B-1----:R-:W-:Y:S01]  /*0530*/  @!UP0 USEL UR9, UR11, URZ, UP1 ;  /* 0x000000ff0b098287 */ /* 0x002fe20008800000 */
[----:B--2---:R-:W-:Y:S02]  /*0540*/  @P1 R2UR UR34, R3 ;  /* 0x00000000032212ca */ /* 0x004fe400000e0000 */
[----:B----4-:R-:W-:Y:S02]  /*0550*/  @P4 R2UR UR16, R4 ;  /* 0x00000000041042ca */ /* 0x010fe400000e0000 */
[----:B---3--:R-:W-:Y:S02]  /*0560*/  @P0 R2UR UR33, R0 ;  /* 0x00000000002102ca */ /* 0x008fe400000e0000 */
[----:B------:R-:W-:-:S02]  /*0570*/  @P2 R2UR UR8, R2 ;  /* 0x00000000020822ca */ /* 0x000fc400000e0000 */
[----:B------:R-:W-:-:S09]  /*0580*/  @!P3 R2UR UR40, R6 ;  /* 0x000000000628b2ca */ /* 0x000fd200000e0000 */
[----:B------:R-:W-:Y:S01]  /*0590*/  @UP0 UIADD3 UR33, UPT, UPT, UR33, -UR34, URZ ;  /* 0x8000002221210290 */ /* 0x000fe2000fffe0ff */
[----:B------:R-:W-:Y:S11]  /*05a0*/  BRA.U !UP6, `(.L_x_638) ;  /* 0x000000010e2c7547 */ /* 0x000ff6000b800000 */
[----:B------:R-:W-:Y:S01]  /*05b0*/  UISETP.NE.AND UP1, UPT, UR24, URZ, UPT ;  /* 0x000000ff1800728c */ /* 0x000fe2000bf25270 */
[----:B------:R-:W-:Y:S02]  /*05c0*/  IMAD.U32 R4, RZ, RZ, UR36 ;  /* 0x00000024ff047e24 */ /* 0x000fe4000f8e00ff */
[----:B------:R-:W-:-:S03]  /*05d0*/  IMAD.U32 R5, RZ, RZ, UR37 ;  /* 0x00000025ff057e24 */ /* 0x000fc6000f8e00ff */
[----:B------:R-:W-:-:S13]  /*05e0*/  PLOP3.LUT P0, PT, PT, PT, UP1, 0x80, 0x8 ;  /* 0x000000000008781c */ /* 0x000fda0003f0f018 */
[----:B------:R-:W2:Y:S01]  /*05f0*/  @P0 LDG.E R0, desc[UR30][R4.64+0x4] ;  /* 0x0000041e04000981 */ /* 0x000ea2000c1e1900 */
[----:B------:R-:W-:Y:S01]  /*0600*/  MOV R2, UR36 ;  /* 0x0000002400027c02 */ /* 0x000fe20008000f00 */
[----:B------:R-:W-:-:S05]  /*0610*/  IMAD.U32 R3, RZ, RZ, UR37 ;  /* 0x00000025ff037e24 */ /* 0x000fca000f8e00ff */
[----:B------:R-:W3:Y:S01]  /*0620*/  @!P0 LDG.E R2, desc[UR30][R2.64] ;  /* 0x0000001e02028981 */ /* 0x000ee2000c1e1900 */
[----:B--2---:R-:W-:-:S13]  /*0630*/  @P0 R2UR UR10, R0 ;  /* 0x00000000000a02ca */ /* 0x004fda00000e0000 */
[----:B------:R-:W-:-:S07]  /*0640*/  @UP1 UIADD3 UR10, UPT, UPT, UR10, -UR40, URZ ;  /* 0x800000280a0a1290 */ /* 0x000fce000fffe0ff */
[----:B---3--:R-:W-:-:S15]  /*0650*/  @!P0 R2UR UR10, R2 ;  /* 0x00000000020a82ca */ /* 0x008fde00000e0000 */
.L_x_638:
        /* <DEDUP_REMOVED lines=17> */
[----:B------:R-:W-:-:S03]  /*0770*/  @!UP1 UIMAD UR45, UR38, UR11, UR45 ;  /* 0x0000000b262d92a4 */ /* 0x000fc6000f8e022d */
[----:B------:R-:W-:Y:S01]  /*0780*/  @!UP1 UMOV UR48, UR44 ;  /* 0x0000002c00309c82 */ /* 0x000fe20008000000 */
[----:B------:R-:W-:Y:S01]  /*0790*/  @UP1 UIMAD UR45, UR16, UR9, UR15 ;  /* 0x00000009102d12a4 */ /* 0x000fe2000f8e020f */
        /* <DEDUP_REMOVED lines=15> */
.L_x_640:
[----:B------:R-:W1:Y:S01]  /*0890*/  LDCU.64 UR14, c[0x0][0x3b8] ;  /* 0x00007700ff0e77ac */ /* 0x000e620008000a00 */
[----:B------:R-:W-:-:S04]  /*08a0*/  UIADD3 UR8, UPT, UPT, UR34, UR40, URZ ;  /* 0x0000002822087290 */ /* 0x000fc8000fffe0ff */
[----:B-1----:R-:W-:Y:S02]  /*08b0*/  UIMAD.WIDE.U32 UR10, UR8, UR14, URZ ;  /* 0x0000000e080a72a5 */ /* 0x002fe4000f8e00ff */
[----:B------:R-:W-:-:S04]  /*08c0*/  UIMAD UR8, UR8, UR15, URZ ;  /* 0x0000000f080872a4 */ /* 0x000fc8000f8e02ff */
[----:B------:R-:W-:Y:S01]  /*08d0*/  UIADD3 UR8, UPT, UPT, UR11, UR8, URZ ;  /* 0x000000080b087290 */ /* 0x000fe2000fffe0ff */
[----:B------:R-:W-:-:S05]  /*08e0*/  UMOV UR44, UR10 ;  /* 0x0000000a002c7c82 */ /* 0x000fca0008000000 */
[----:B------:R-:W-:Y:S02]  /*08f0*/  MOV R5, UR8 ;  /* 0x0000000800057c02 */ /* 0x000fe40008000f00 */
.L_x_641:
        /* <DEDUP_REMOVED lines=42> */
.L_x_642:
[----:B------:R-:W1:Y:S01]  /*0ba0*/  LDCU.64 UR12, c[0x0][0x3c0] ;  /* 0x00007800ff0c77ac */ /* 0x000e620008000a00 */
[----:B------:R-:W-:-:S04]  /*0bb0*/  UIADD3 UR8, UPT, UPT, UR34, UR40, URZ ;  /* 0x0000002822087290 */ /* 0x000fc8000fffe0ff */
[----:B-1----:R-:W-:Y:S02]  /*0bc0*/  UIMAD.WIDE.U32 UR10, UR8, UR12, URZ ;  /* 0x0000000c080a72a5 */ /* 0x002fe4000f8e00ff */
[----:B------:R-:W-:-:S04]  /*0bd0*/  UIMAD UR8, UR8, UR13, URZ ;  /* 0x0000000d080872a4 */ /* 0x000fc8000f8e02ff */
[----:B------:R-:W-:Y:S01]  /*0be0*/  UIADD3 UR8, UPT, UPT, UR11, UR8, URZ ;  /* 0x000000080b087290 */ /* 0x000fe2000fffe0ff */
[----:B------:R-:W-:-:S05]  /*0bf0*/  UMOV UR46, UR10 ;  /* 0x0000000a002e7c82 */ /* 0x000fca0008000000 */
[----:B------:R-:W-:-:S07]  /*0c00*/  MOV R6, UR8 ;  /* 0x0000000800067c02 */ /* 0x000fce0008000f00 */
.L_x_643:
        /* <DEDUP_REMOVED lines=27> */
.L_x_644:
[----:B------:R-:W-:Y:S02]  /*0dc0*/  UIMAD.WIDE.U32 UR52, UR62, UR16, URZ ;  /* 0x000000103e3472a5 */ /* 0x000fe4000f8e00ff */
[----:B------:R-:W-:-:S04]  /*0dd0*/  UIMAD UR8, UR63, UR16, URZ ;  /* 0x000000103f0872a4 */ /* 0x000fc8000f8e02ff */
[----:B------:R-:W-:Y:S02]  /*0de0*/  UIADD3 UR8, UPT, UPT, UR53, UR8, URZ ;  /* 0x0000000835087290 */ /* 0x000fe4000fffe0ff */
.L_x_645:
        /* <DEDUP_REMOVED lines=20> */
.L_x_646:
[----:B------:R-:W1:Y:S01]  /*0f30*/  LDCU UR54, c[0x0][0x434] ;  /* 0x00008680ff3677ac */ /* 0x000e620008000800 */
[----:B------:R-:W-:-:S04]  /*0f40*/  UIMAD UR11, UR38, UR17, UR23 ;  /* 0x00000011260b72a4 */ /* 0x000fc8000f8e0217 */
[----:B-1----:R-:W-:Y:S02]  /*0f50*/  UIMAD UR54, UR11, UR54, URZ ;  /* 0x000000360b3672a4 */ /* 0x002fe4000f8e02ff */
.L_x_647:
        /* <DEDUP_REMOVED lines=11> */
.L_x_648:
[----:B------:R-:W1:Y:S01]  /*1010*/  LDCU UR53, c[0x0][0x444] ;  /* 0x00008880ff3577ac */ /* 0x000e620008000800 */
[----:B------:R-:W-:-:S04]  /*1020*/  UIMAD UR10, UR38, UR17, UR23 ;  /* 0x00000011260a72a4 */ /* 0x000fc8000f8e0217 */
[----:B-1----:R-:W-:-:S12]  /*1030*/  UIMAD UR53, UR10, UR53, URZ ;  /* 0x000000350a3572a4 */ /* 0x002fd8000f8e02ff */
.L_x_649:
        /* <DEDUP_REMOVED lines=12> */
[----:B------:R-:W-:-:S04]  /*1100*/  ULEA UR54, UR49, UR54, 0x6 ;  /* 0x0000003631367291 */ /* 0x000fc8000f8e30ff */
[----:B--2---:R-:W-:Y:S02]  /*1110*/  UIMAD.WIDE UR56, UR54, 0x4, UR56 ;  /* 0x00000004363878a5 */ /* 0x004fe4000f8e0238 */
[----:B---3--:R-:W-:Y:S01]  /*1120*/  UIMAD UR16, UR47, UR8, URZ ;  /* 0x000000082f1072a4 */ /* 0x008fe2000f8e02ff */
[----:B-1----:R-:W-:Y:S01]  /*1130*/  IMAD.SHL.U32 R9, R0, 0x8, RZ ;  /* 0x0000000800097824 */ /* 0x002fe200078e00ff */
[----:B------:R-:W-:Y:S01]  /*1140*/  SHF.R.U32.HI R8, RZ, 0x5, R0 ;  /* 0x00000005ff087819 */ /* 0x000fe20000011600 */
[----:B------:R-:W-:Y:S01]  /*1150*/  IMAD.U32 R10, RZ, RZ, UR8 ;  /* 0x00000008ff0a7e24 */ /* 0x000fe2000f8e00ff */
[----:B------:R-:W-:Y:S01]  /*1160*/  UIMAD UR16, UR43, UR9, UR16 ;  /* 0x000000092b1072a4 */ /* 0x000fe2000f8e0210 */
[----:B------:R-:W-:Y:S01]  /*1170*/  IMAD.U32 R12, RZ, RZ, UR10 ;  /* 0x0000000aff0c7e24 */ /* 0x000fe2000f8e00ff */
[----:B------:R-:W-:Y:S01]  /*1180*/  LOP3.LUT R14, R9, 0x38, RZ, 0xc0, !PT ;  /* 0x00000038090e7812 */ /* 0x000fe200078ec0ff */
[----:B------:R-:W-:Y:S01]  /*1190*/  IMAD.U32 R18, RZ, RZ, UR11 ;  /* 0x0000000bff127e24 */ /* 0x000fe2000f8e00ff */
[----:B------:R-:W1:Y:S02]  /*11a0*/  LDCU.64 UR10, c[0x0][0x550] ;  /* 0x0000aa00ff0a77ac */ /* 0x000e640008000a00 */
[----:B------:R-:W-:Y:S01]  /*11b0*/  IADD3 R2, P0, PT, R14, UR58, RZ ;  /* 0x0000003a0e027c10 */ /* 0x000fe2000ff1e0ff */
[----:B------:R-:W2:Y:S04]  /*11c0*/  LDCU.64 UR58, c[0x0][0x5e8] ;  /* 0x0000bd00ff3a77ac */ /* 0x000ea80008000a00 */
[----:B------:R-:W-:Y:S01]  /*11d0*/  IMAD.X R3, RZ, RZ, UR50, P0 ;  /* 0x00000032ff037e24 */ /* 0x000fe200080e06ff */
[----:B------:R-:W-:Y:S01]  /*11e0*/  USHF.L.U64.HI UR50, UR8, 0x5, UR9 ;  /* 0x0000000508327899 */ /* 0x000fe20008010209 */
[----:B------:R-:W-:-:S04]  /*11f0*/  IMAD.WIDE.U32 R10, R10, UR43, R2 ;  /* 0x0000002b0a0a7c25 */ /* 0x000fc8000f8e0002 */
[----:B------:R-:W3:Y:S01]  /*1200*/  LDC.64 R2, c[0x0][0x3b0] ;  /* 0x0000ec00ff027b82 */ /* 0x000ee20000000a00 */
[----:B------:R-:W-:Y:S01]  /*1210*/  IADD3 R11, PT, PT, R11, UR16, RZ ;  /* 0x000000100b0b7c10 */ /* 0x000fe2000fffe0ff */
[----:B------:R-:W4:Y:S02]  /*1220*/  LDCU.64 UR16, c[0x0][0x3c8] ;  /* 0x00007900ff1077ac */ /* 0x000f240008000a00 */
[----:B------:R-:W-:Y:S01]  /*1230*/  IMAD.WIDE.U32 R12, R12, UR23, R10 ;  /* 0x000000170c0c7c25 */ /* 0x000fe2000f8e000a */
[----:B--2---:R-:W-:-:S03]  /*1240*/  UIMAD.WIDE UR58, UR53, 0x4, UR58 ;  /* 0x00000004353a78a5 */ /* 0x004fc6000f8e023a */
[----:B------:R-:W2:Y:S01]  /*1250*/  LDC.64 R10, c[0x0][0x5f8] ;  /* 0x00017e00ff0a7b82 */ /* 0x000ea20000000a00 */
[----:B------:R-:W-:Y:S01]  /*1260*/  IMAD R19, R18, UR23, R13 ;  /* 0x0000001712137c24 */ /* 0x000fe2000f8e020d */
[----:B------:R-:W-:Y:S02]  /*1270*/  MOV R18, R12 ;  /* 0x0000000c00127202 */ /* 0x000fe40000000f00 */
[----:B------:R-:W-:Y:S02]  /*1280*/  SHF.R.U32.HI R12, RZ, 0x3, R0 ;  /* 0x00000003ff0c7819 */ /* 0x000fe40000011600 */
[----:B------:R-:W-:-:S03]  /*1290*/  LOP3.LUT R13, R0, 0x1f, RZ, 0xc0, !PT ;  /* 0x0000001f000d7812 */ /* 0x000fc600078ec0ff */
[----:B------:R-:W-:-:S04]  /*12a0*/  IMAD.WIDE.U32 R18, R12, UR8, R18 ;  /* 0x000000080c127c25 */ /* 0x000fc8000f8e0012 */
[----:B---3--:R-:W-:Y:S01]  /*12b0*/  IMAD R16, R2, UR47, RZ ;  /* 0x0000002f02107c24 */ /* 0x008fe2000f8e02ff */
[----:B-1----:R-:W-:Y:S01]  /*12c0*/  LEA R248, P2, R18, UR10, 0x1 ;  /* 0x0000000a12f87c11 */ /* 0x002fe2000f8408ff */
[----:B------:R-:W-:-:S04]  /*12d0*/  IMAD.WIDE.U32 R20, R2, UR43, R14 ;  /* 0x0000002b02147c25 */ /* 0x000fc8000f8e000e */
[----:B------:R-:W-:Y:S01]  /*12e0*/  IMAD R16, R3, UR43, R16 ;  /* 0x0000002b03107c24 */ /* 0x000fe2000f8e0210 */
[----:B------:R-:W-:Y:S01]  /*12f0*/  IADD3 R24, P0, PT, R20, UR48, RZ ;  /* 0x0000003014187c10 */ /* 0x000fe2000ff1e0ff */
[----:B------:R-:W-:Y:S01]  /*1300*/  IMAD R13, R8, UR55, R13 ;  /* 0x00000037080d7c24 */ /* 0x000fe2000f8e020d */
[----:B------:R-:W-:Y:S01]  /*1310*/  USHF.L.U32 UR43, UR8, 0x5, URZ ;  /* 0x00000005082b7899 */ /* 0x000fe200080006ff */
[----:B--2---:R-:W-:Y:S01]  /*1320*/  IMAD.WIDE.U32 R22, R10, UR21, RZ ;  /* 0x000000150a167c25 */ /* 0x004fe2000f8e00ff */
[----:B------:R-:W-:Y:S01]  /*1330*/  IADD3.X R25, PT, PT, R21, UR45, R16, P0, !PT ;  /* 0x0000002d15197c10 */ /* 0x000fe200087fe410 */
[----:B------:R-:W-:Y:S01]  /*1340*/  USHF.L.U32 UR55, UR55, 0x6, URZ ;  /* 0x0000000637377899 */ /* 0x000fe200080006ff */
[----:B----4-:R-:W-:Y:S01]  /*1350*/  MOV R16, UR17 ;  /* 0x0000001100107c02 */ /* 0x010fe20008000f00 */
[----:B------:R-:W-:Y:S01]  /*1360*/  IMAD R8, R12, UR9, R19 ;  /* 0x000000090c087c24 */ /* 0x000fe2000f8e0213 */
[----:B------:R-:W1:Y:S01]  /*1370*/  LDCU.64 UR8, c[0x0][0x380] ;  /* 0x00007000ff0877ac */ /* 0x000e620008000a00 */
[----:B------:R-:W-:Y:S01]  /*1380*/  IMAD.U32 R20, RZ, RZ, UR16 ;  /* 0x00000010ff147e24 */ /* 0x000fe2000f8e00ff */
[----:B------:R-:W-:Y:S01]  /*1390*/  SEL R10, R22, RZ, P5 ;  /* 0x000000ff160a7207 */ /* 0x000fe20002800000 */
[----:B------:R-:W-:Y:S01]  /*13a0*/  IMAD R11, R11, UR21, R23 ;  /* 0x000000150b0b7c24 */ /* 0x000fe2000f8e0217 */
[----:B------:R-:W2:Y:S01]  /*13b0*/  LDCU.64 UR16, c[0x0][0x570] ;  /* 0x0000ae00ff1077ac */ /* 0x000ea20008000a00 */
[----:B------:R-:W-:Y:S01]  /*13c0*/  IMAD.WIDE.U32 R20, R20, UR23, R24 ;  /* 0x0000001714147c25 */ /* 0x000fe2000f8e0018 */
[----:B------:R-:W-:-:S02]  /*13d0*/  IADD3 R10, P1, P0, R13, UR52, R10 ;  /* 0x000000340d0a7c10 */ /* 0x000fc4000f83e00a */
[----:B------:R-:W-:Y:S01]  /*13e0*/  SHF.R.S32.HI R13, RZ, 0x1f, R13 ;  /* 0x0000001fff0d7819 */ /* 0x000fe2000001140d */
[----:B------:R-:W-:Y:S01]  /*13f0*/  IMAD R21, R16, UR23, R21 ;  /* 0x0000001710157c24 */ /* 0x000fe2000f8e0215 */
[----:B------:R-:W-:Y:S01]  /*1400*/  SEL R16, R11, RZ, P5 ;  /* 0x000000ff0b107207 */ /* 0x000fe20002800000 */
[----:B------:R-:W-:Y:S01]  /*1410*/  IMAD.U32 R11, RZ, RZ, UR55 ;  /* 0x00000037ff0b7e24 */ /* 0x000fe2000f8e00ff */
[----:B------:R-:W-:Y:S01]  /*1420*/  LEA.HI.X R249, R18, UR11, R8, 0x1, P2 ;  /* 0x0000000b12f97c11 */ /* 0x000fe200090f0c08 */
[----:B------:R-:W-:Y:S01]  /*1430*/  IMAD.WIDE.U32 R18, R12, R2, R20 ;  /* 0x000000020c127225 */ /* 0x000fe200078e0014 */
[----:B------:R-:W-:Y:S02]  /*1440*/  IADD3.X R16, PT, PT, R13, UR51, R16, P1, P0 ;  /* 0x000000330d107c10 */ /* 0x000fe40008fe0410 */
[----:B------:R-:W-:Y:S01]  /*1450*/  IADD3 R10, P0, PT, R10, UR55, RZ ;  /* 0x000000370a0a7c10 */ /* 0x000fe2000ff1e0ff */
[----:B------:R-:W-:Y:S01]  /*1460*/  IMAD R8, R12, R3, R19 ;  /* 0x000000030c087224 */ /* 0x000fe200078e0213 */
[----:B-1----:R-:W-:-:S02]  /*1470*/  LEA R250, P1, R18, UR8, 0x1 ;  /* 0x0000000812fa7c11 */ /* 0x002fc4000f8208ff */
[----:B------:R-:W-:Y:S02]  /*1480*/  LEA.HI.X.SX32 R11, R11, R16, 0x1, P0 ;  /* 0x000000100b0b7211 */ /* 0x000fe400000f0eff */
[----:B--2---:R-:W-:Y:S01]  /*1490*/  LEA R242, P0, R10, UR16, 0x2 ;  /* 0x000000100af27c11 */ /* 0x004fe2000f8010ff */
[----:B------:R-:W-:Y:S01]  /*14a0*/  UMOV UR16, UR58 ;  /* 0x0000003a00107c82 */ /* 0x000fe20008000000 */
[----:B------:R-:W-:Y:S02]  /*14b0*/  LEA.HI.X R251, R18, UR9, R8, 0x1, P1 ;  /* 0x0000000912fb7c11 */ /* 0x000fe400088f0c08 */
[----:B------:R-:W-:Y:S01]  /*14c0*/  LEA.HI.X R243, R10, UR17, R11, 0x2, P0 ;  /* 0x000000110af37c11 */ /* 0x000fe200080f140b */
[----:B------:R-:W-:Y:S01]  /*14d0*/  IMAD.SHL.U32 R11, R2, 0x20, RZ ;  /* 0x00000020020b7824 */ /* 0x000fe200078e00ff */
[----:B------:R-:W-:Y:S01]  /*14e0*/  IADD3 R18, P0, PT, R12, 0x20, RZ ;  /* 0x000000200c127810 */ /* 0x000fe20007f1e0ff */
[----:B------:R-:W-:Y:S01]  /*14f0*/  UMOV UR17, UR59 ;  /* 0x0000003b00117c82 */ /* 0x000fe20008000000 */
        /* <DEDUP_REMOVED lines=17> */
.L_x_651:
[----:B------:R-:W1:Y:S01]  /*1610*/  LDCU.64 UR12, c[0x0][0x5c0] ;  /* 0x0000b800ff0c77ac */ /* 0x000e620008000a00 */
[----:B------:R-:W-:-:S04]  /*1620*/  UIADD3 UR8, UPT, UPT, UR34, UR40, URZ ;  /* 0x0000002822087290 */ /* 0x000fc8000fffe0ff */
[----:B-1----:R-:W-:Y:S02]  /*1630*/  UIMAD.WIDE.U32 UR16, UR8, UR12, URZ ;  /* 0x0000000c081072a5 */ /* 0x002fe4000f8e00ff */
[----:B------:R-:W-:-:S04]  /*1640*/  UIMAD UR8, UR8, UR13, URZ ;  /* 0x0000000d080872a4 */ /* 0x000fc8000f8e02ff */
[----:B------:R-:W-:-:S06]  /*1650*/  UIADD3 UR8, UPT, UPT, UR17, UR8, URZ ;  /* 0x0000000811087290 */ /* 0x000fcc000fffe0ff */
[----:B------:R-:W-:Y:S02]  /*1660*/  MOV R0, UR8 ;  /* 0x0000000800007c02 */ /* 0x000fe40008000f00 */
.L_x_652:
        /* <DEDUP_REMOVED lines=13> */
.L_x_653:
[----:B------:R-:W1:Y:S01]  /*1740*/  LDCU.64 UR10, c[0x0][0x5c8] ;  /* 0x0000b900ff0a77ac */ /* 0x000e620008000a00 */
[----:B------:R-:W-:-:S04]  /*1750*/  UIADD3 UR34, UPT, UPT, UR34, UR40, URZ ;  /* 0x0000002822227290 */ /* 0x000fc8000fffe0ff */
[----:B-1----:R-:W-:Y:S02]  /*1760*/  UIMAD.WIDE.U32 UR14, UR34, UR10, URZ ;  /* 0x0000000a220e72a5 */ /* 0x002fe4000f8e00ff */
[----:B------:R-:W-:-:S04]  /*1770*/  UIMAD UR34, UR34, UR11, URZ ;  /* 0x0000000b222272a4 */ /* 0x000fc8000f8e02ff */
[----:B------:R-:W-:-:S06]  /*1780*/  UIADD3 UR34, UPT, UPT, UR15, UR34, URZ ;  /* 0x000000220f227290 */ /* 0x000fcc000fffe0ff */
[----:B------:R-:W-:-:S07]  /*1790*/  MOV R3, UR34 ;  /* 0x0000002200037c02 */ /* 0x000fce0008000f00 */
.L_x_654:
        /* <DEDUP_REMOVED lines=16> */
[----:B------:R-:W1:Y:S01]  /*18a0*/  LDCU.64 UR8, c[0x0][0x560] ;  /* 0x0000ac00ff0877ac */ /* 0x000e620008000a00 */
[----:B------:R-:W-:-:S05]  /*18b0*/  MOV R4, R6 ;  /* 0x0000000600047202 */ /* 0x000fca0000000f00 */
[----:B------:R-:W-:-:S04]  /*18c0*/  IMAD.WIDE.U32 R8, R12, UR12, R4 ;  /* 0x0000000c0c087c25 */ /* 0x000fc8000f8e0004 */
[----:B------:R-:W-:Y:S01]  /*18d0*/  IMAD R0, R12, UR13, R9 ;  /* 0x0000000d0c007c24 */ /* 0x000fe2000f8e0209 */
[----:B-1----:R-:W-:-:S04]  /*18e0*/  LEA R10, P0, R8, UR8, 0x1 ;  /* 0x00000008080a7c11 */ /* 0x002fc8000f8008ff */
[----:B------:R-:W-:-:S05]  /*18f0*/  LEA.HI.X R11, R8, UR9, R0, 0x1, P0 ;  /* 0x00000009080b7c11 */ /* 0x000fca00080f0c00 */
[----:B------:R1:W-:Y:S04]  /*1900*/  STG.E.128 desc[UR30][R10.64], RZ ;  /* 0x000000ff0a007986 */ /* 0x0003e8000c101d1e */
[----:B------:R1:W-:Y:S04]  /*1910*/  STG.E.128 desc[UR30][R10.64+0x80], RZ ;  /* 0x000080ff0a007986 */ /* 0x0003e8000c101d1e */
[----:B------:R1:W-:Y:S04]  /*1920*/  STG.E.128 desc[UR30][R10.64+0x100], RZ ;  /* 0x000100ff0a007986 */ /* 0x0003e8000c101d1e */
[----:B------:R1:W-:Y:S02]  /*1930*/  STG.E.128 desc[UR30][R10.64+0x180], RZ ;  /* 0x000180ff0a007986 */ /* 0x0003e4000c101d1e */
.L_x_656:
[----:B------:R-:W-:Y:S05]  /*1940*/  BSYNC.RECONVERGENT B0 ;  /* 0x0000000000007941 */ /* 0x000fea0003800200 */
.L_x_655:
[----:B------:R-:W-:Y:S04]  /*1950*/  BSSY.RECONVERGENT B0, `(.L_x_657) ;  /* 0x000000e000007945 */ /* 0x000fe80003800200 */
[----:B------:R-:W-:Y:S05]  /*1960*/  @P1 BRA `(.L_x_658) ;  /* 0x0000000000301947 */ /* 0x000fea0003800000 */
[----:B------:R-:W2:Y:S01]  /*1970*/  LDCU.64 UR8, c[0x0][0x560] ;  /* 0x0000ac00ff0877ac */ /* 0x000ea20008000a00 */
[----:B------:R-:W-:Y:S01]  /*1980*/  MOV R4, R6 ;  /* 0x0000000600047202 */ /* 0x000fe20000000f00 */
[----:B------:R-:W-:-:S04]  /*1990*/  IMAD R7, R2, UR12, RZ ;  /* 0x0000000c02077c24 */ /* 0x000fc8000f8e02ff */
[----:B------:R-:W-:-:S04]  /*19a0*/  IMAD.WIDE.U32 R4, R18, UR12, R4 ;  /* 0x0000000c12047c25 */ /* 0x000fc8000f8e0004 */
[----:B------:R-:W-:-:S05]  /*19b0*/  IMAD R7, R18, UR13, R7 ;  /* 0x0000000d12077c24 */ /* 0x000fca000f8e0207 */
[----:B------:R-:W-:Y:S02]  /*19c0*/  IADD3 R7, PT, PT, R5, R7, RZ ;  /* 0x0000000705077210 */ /* 0x000fe40007ffe0ff */
[----:B--2---:R-:W-:-:S04]  /*19d0*/  LEA R6, P0, R4, UR8, 0x1 ;  /* 0x0000000804067c11 */ /* 0x004fc8000f8008ff */
[----:B------:R-:W-:-:S05]  /*19e0*/  LEA.HI.X R7, R4, UR9, R7, 0x1, P0 ;  /* 0x0000000904077c11 */ /* 0x000fca00080f0c07 */
[----:B------:R2:W-:Y:S04]  /*19f0*/  STG.E.128 desc[UR30][R6.64], RZ ;  /* 0x000000ff06007986 */ /* 0x0005e8000c101d1e */
[----:B------:R2:W-:Y:S04]  /*1a00*/  STG.E.128 desc[UR30][R6.64+0x80], RZ ;  /* 0x000080ff06007986 */ /* 0x0005e8000c101d1e */
[----:B------:R2:W-:Y:S04]  /*1a10*/  STG.E.128 desc[UR30][R6.64+0x100], RZ ;  /* 0x000100ff06007986 */ /* 0x0005e8000c101d1e */
[----:B------:R2:W-:Y:S02]  /*1a20*/  STG.E.128 desc[UR30][R6.64+0x180], RZ ;  /* 0x000180ff06007986 */ /* 0x0005e4000c101d1e */
.L_x_658:
[----:B------:R-:W-:Y:S05]  /*1a30*/  BSYNC.RECONVERGENT B0 ;  /* 0x0000000000007941 */ /* 0x000fea0003800200 */
.L_x_657:
[----:B------:R-:W3:Y:S01]  /*1a40*/  LDCU.64 UR8, c[0x0][0x5e0] ;  /* 0x0000bc00ff0877ac */ /* 0x000ee20008000a00 */
[----:B------:R-:W-:Y:S01]  /*1a50*/  MOV R5, UR10 ;  /* 0x0000000a00057c02 */ /* 0x000fe20008000f00 */
[----:B------:R-:W-:Y:S01]  /*1a60*/  BSSY.RECONVERGENT B0, `(.L_x_659) ;  /* 0x0000016000007945 */ /* 0x000fe20003800200 */
[----:B------:R-:W-:-:S03]  /*1a70*/  UIMAD UR41, UR41, UR10, URZ ;  /* 0x0000000a292972a4 */ /* 0x000fc6000f8e02ff */
[----:B------:R-:W-:Y:S01]  /*1a80*/  IMAD.WIDE.U32 R14, R5, UR39, R14 ;  /* 0x00000027050e7c25 */ /* 0x000fe2000f8e000e */
[----:B------:R-:W-:Y:S02]  /*1a90*/  UIMAD UR41, UR39, UR11, UR41 ;  /* 0x0000000b272972a4 */ /* 0x000fe4000f8e0229 */
[----:B--2---:R-:W-:-:S04]  /*1aa0*/  IADD3 R6, P0, PT, R14, UR14, RZ ;  /* 0x0000000e0e067c10 */ /* 0x004fc8000ff1e0ff */
[----:B------:R-:W-:Y:S02]  /*1ab0*/  IADD3.X R7, PT, PT, R3, UR41, R15, P0, !PT ;  /* 0x0000002903077c10 */ /* 0x000fe400087fe40f */
[----:B---3--:R-:W-:Y:S02]  /*1ac0*/  MOV R4, UR8 ;  /* 0x0000000800047c02 */ /* 0x008fe40008000f00 */
[----:B------:R-:W-:-:S03]  /*1ad0*/  MOV R3, UR9 ;  /* 0x0000000900037c02 */ /* 0x000fc60008000f00 */
[----:B------:R-:W-:-:S04]  /*1ae0*/  IMAD.WIDE.U32 R4, R4, UR23, R6 ;  /* 0x0000001704047c25 */ /* 0x000fc8000f8e0006 */
[----:B------:R-:W-:Y:S01]  /*1af0*/  IMAD R3, R3, UR23, R5 ;  /* 0x0000001703037c24 */ /* 0x000fe2000f8e0205 */
[----:B------:R-:W-:Y:S06]  /*1b00*/  @P2 BRA `(.L_x_660) ;  /* 0x00000000002c2947 */ /* 0x000fec0003800000 */
[----:B------:R-:W2:Y:S01]  /*1b10*/  LDCU.64 UR8, c[0x0][0x568] ;  /* 0x0000ad00ff0877ac */ /* 0x000ea20008000a00 */
[----:B------:R-:W-:Y:S02]  /*1b20*/  MOV R6, R4 ;  /* 0x0000000400067202 */ /* 0x000fe40000000f00 */
[----:B------:R-:W-:-:S03]  /*1b30*/  MOV R7, R3 ;  /* 0x0000000300077202 */ /* 0x000fc60000000f00 */
[----:B------:R-:W-:-:S04]  /*1b40*/  IMAD.WIDE.U32 R6, R12, UR10, R6 ;  /* 0x0000000a0c067c25 */ /* 0x000fc8000f8e0006 */
[----:B------:R-:W-:Y:S01]  /*1b50*/  IMAD R12, R12, UR11, R7 ;  /* 0x0000000b0c0c7c24 */ /* 0x000fe2000f8e0207 */
[----:B--2---:R-:W-:-:S04]  /*1b60*/  LEA R8, P0, R6, UR8, 0x1 ;  /* 0x0000000806087c11 */ /* 0x004fc8000f8008ff */
[----:B------:R-:W-:-:S05]  /*1b70*/  LEA.HI.X R9, R6, UR9, R12, 0x1, P0 ;  /* 0x0000000906097c11 */ /* 0x000fca00080f0c0c */
[----:B------:R2:W-:Y:S04]  /*1b80*/  STG.E.128 desc[UR30][R8.64], RZ ;  /* 0x000000ff08007986 */ /* 0x0005e8000c101d1e */
[----:B------:R2:W-:Y:S04]  /*1b90*/  STG.E.128 desc[UR30][R8.64+0x80], RZ ;  /* 0x000080ff08007986 */ /* 0x0005e8000c101d1e */
[----:B------:R2:W-:Y:S04]  /*1ba0*/  STG.E.128 desc[UR30][R8.64+0x100], RZ ;  /* 0x000100ff08007986 */ /* 0x0005e8000c101d1e */
[----:B------:R2:W-:Y:S02]  /*1bb0*/  STG.E.128 desc[UR30][R8.64+0x180], RZ ;  /* 0x000180ff08007986 */ /* 0x0005e4000c101d1e */
.L_x_660:
[----:B------:R-:W-:Y:S05]  /*1bc0*/  BSYNC.RECONVERGENT B0 ;  /* 0x0000000000007941 */ /* 0x000fea0003800200 */
.L_x_659:
[----:B------:R-:W-:Y:S05]  /*1bd0*/  @P1 BRA `(.L_x_661) ;  /* 0x00000064004c1947 */ /* 0x000fea0003800000 */
[----:B------:R-:W3:Y:S01]  /*1be0*/  LDCU.64 UR8, c[0x0][0x568] ;  /* 0x0000ad00ff0877ac */ /* 0x000ee20008000a00 */
[----:B------:R-:W-:Y:S01]  /*1bf0*/  IMAD R5, R2, UR10, RZ ;  /* 0x0000000a02057c24 */ /* 0x000fe2000f8e02ff */
[----:B------:R-:W-:-:S03]  /*1c00*/  MOV R2, R4 ;  /* 0x0000000400027202 */ /* 0x000fc60000000f00 */
[C---:B------:R-:W-:Y:S02]  /*1c10*/  IMAD R5, R18.reuse, UR11, R5 ;  /* 0x0000000b12057c24 */ /* 0x040fe4000f8e0205 */
[----:B------:R-:W-:-:S05]  /*1c20*/  IMAD.WIDE.U32 R2, R18, UR10, R2 ;  /* 0x0000000a12027c25 */ /* 0x000fca000f8e0002 */
[----:B------:R-:W-:Y:S02]  /*1c30*/  IADD3 R5, PT, PT, R3, R5, RZ ;  /* 0x0000000503057210 */ /* 0x000fe40007ffe0ff */
[----:B---3--:R-:W-:-:S04]  /*1c40*/  LEA R4, P0, R2, UR8, 0x1 ;  /* 0x0000000802047c11 */ /* 0x008fc8000f8008ff */
[----:B------:R-:W-:-:S05]  /*1c50*/  LEA.HI.X R5, R2, UR9, R5, 0x1, P0 ;  /* 0x0000000902057c11 */ /* 0x000fca00080f0c05 */
[----:B------:R3:W-:Y:S04]  /*1c60*/  STG.E.128 desc[UR30][R4.64], RZ ;  /* 0x000000ff04007986 */ /* 0x0007e8000c101d1e */
[----:B------:R3:W-:Y:S04]  /*1c70*/  STG.E.128 desc[UR30][R4.64+0x80], RZ ;  /* 0x000080ff04007986 */ /* 0x0007e8000c101d1e */
[----:B------:R3:W-:Y:S04]  /*1c80*/  STG.E.128 desc[UR30][R4.64+0x100], RZ ;  /* 0x000100ff04007986 */ /* 0x0007e8000c101d1e */
[----:B------:R3:W-:Y:S01]  /*1c90*/  STG.E.128 desc[UR30][R4.64+0x180], RZ ;  /* 0x000180ff04007986 */ /* 0x0007e2000c101d1e */
[----:B------:R-:W-:Y:S05]  /*1ca0*/  BRA `(.L_x_661) ;  /* 0x0000006400187947 */ /* 0x000fea0003800000 */
.L_x_650:
[----:B------:R-:W-:Y:S01]  /*1cb0*/  UIMAD UR42, UR49, -0x40, UR42 ;  /* 0xffffffc0312a78a4 */ /* 0x000fe2000f8e022a */
[----:B------:R-:W-:Y:S01]  /*1cc0*/  IMAD.U32 R10, RZ, RZ, UR14 ;  /* 0x0000000eff0a7e24 */ /* 0x000fe2000f8e00ff */
[----:B------:R-:W1:Y:S01]  /*1cd0*/  LDCU.64 UR10, c[0x0][0x3d0] ;  /* 0x00007a00ff0a77ac */ /* 0x000e620008000a00 */
[----:B------:R-:W-:Y:S01]  /*1ce0*/  IMAD.U32 R8, RZ, RZ, UR12 ;  /* 0x0000000cff087e24 */ /* 0x000fe2000f8e00ff */
[----:B------:R-:W-:Y:S01]  /*1cf0*/  SHF.R.U32.HI R241, RZ, 0x2, R0 ;  /* 0x00000002fff17819 */ /* 0x000fe20000011600 */
[--C-:B------:R-:W-:Y:S01]  /*1d00*/  IMAD.WIDE.U32 R16, R10, UR39, R14.reuse ;  /* 0x000000270a107c25 */ /* 0x100fe2000f8e000e */
[----:B------:R-:W2:Y:S01]  /*1d10*/  LDCU.64 UR8, c[0x0][0x3d8] ;  /* 0x00007b00ff0877ac */ /* 0x000ea20008000a00 */
[C---:B------:R-:W-:Y:S02]  /*1d20*/  ISETP.GE.AND P4, PT, R13.reuse, UR42, PT ;  /* 0x0000002a0d007c0c */ /* 0x040fe4000bf86270 */
[----:B------:R-:W-:Y:S01]  /*1d30*/  IMAD.U32 R27, RZ, RZ, UR43 ;  /* 0x0000002bff1b7e24 */ /* 0x000fe2000f8e00ff */
[----:B------:R-:W-:Y:S01]  /*1d40*/  UIMAD UR45, UR41, UR14, URZ ;  /* 0x0000000e292d72a4 */ /* 0x000fe2000f8e02ff */
[----:B------:R-:W-:Y:S01]  /*1d50*/  IMAD.WIDE.U32 R14, R8, UR39, R14 ;  /* 0x00000027080e7c25 */ /* 0x000fe2000f8e000e */
[----:B------:R-:W-:Y:S01]  /*1d60*/  UIMAD UR41, UR41, UR12, URZ ;  /* 0x0000000c292972a4 */ /* 0x000fe2000f8e02ff */
[----:B------:R-:W-:Y:S01]  /*1d70*/  SHF.R.U32.HI R8, RZ, 0x1, R0 ;  /* 0x00000001ff087819 */ /* 0x000fe20000011600 */
[----:B------:R-:W-:Y:S01]  /*1d80*/  UIADD3 UR38, UPT, UPT, -UR39, UR33, URZ ;  /* 0x0000002127267290 */ /* 0x000fe2000fffe1ff */
[----:B------:R-:W-:Y:S01]  /*1d90*/  IADD3 R20, P1, PT, R16, UR44, RZ ;  /* 0x0000002c10147c10 */ /* 0x000fe2000ff3e0ff */
[----:B------:R-:W-:Y:S01]  /*1da0*/  UIMAD UR41, UR39, UR13, UR41 ;  /* 0x0000000d272972a4 */ /* 0x000fe2000f8e0229 */
[----:B------:R-:W-:Y:S01]  /*1db0*/  IADD3 R14, P0, PT, R14, UR46, RZ ;  /* 0x0000002e0e0e7c10 */ /* 0x000fe2000ff1e0ff */
[----:B------:R-:W-:Y:S01]  /*1dc0*/  UIMAD UR45, UR39, UR15, UR45 ;  /* 0x0000000f272d72a4 */ /* 0x000fe2000f8e022d */
[----:B------:R-:W-:Y:S01]  /*1dd0*/  LOP3.LUT R10, R8, 0x30, RZ, 0xc0, !PT ;  /* 0x00000030080a7812 */ /* 0x000fe200078ec0ff */
[----:B------:R-:W3:Y:S01]  /*1de0*/  S2R R221, SR_TID.X ;  /* 0x0000000000dd7919 */ /* 0x000ee20000002100 */
[----:B------:R-:W-:Y:S01]  /*1df0*/  ISETP.GE.AND P2, PT, R13, UR38, PT ;  /* 0x000000260d007c0c */ /* 0x000fe2000bf46270 */
[C---:B-1----:R-:W-:Y:S01]  /*1e00*/  IMAD R13, R7.reuse, UR10, RZ ;  /* 0x0000000a070d7c24 */ /* 0x042fe2000f8e02ff */
[----:B------:R-:W-:Y:S01]  /*1e10*/  IADD3.X R15, PT, PT, R6, UR41, R15, P0, !PT ;  /* 0x00000029060f7c10 */ /* 0x000fe200087fe40f */
[----:B--2---:R-:W-:Y:S01]  /*1e20*/  IMAD R7, R7, UR8, RZ ;  /* 0x0000000807077c24 */ /* 0x004fe2000f8e02ff */
[----:B------:R-:W-:Y:S01]  /*1e30*/  LOP3.LUT R241, R10, 0x7, R241, 0xf8, !PT ;  /* 0x000000070af17812 */ /* 0x000fe200078ef8f1 */
[C---:B------:R-:W-:Y:S01]  /*1e40*/  IMAD R16, R4.reuse, UR11, R13 ;  /* 0x0000000b04107c24 */ /* 0x040fe2000f8e020d */
[----:B------:R-:W-:Y:S01]  /*1e50*/  @!P4 LEA R24, P0, R11, R250, 0x1 ;  /* 0x000000fa0b18c211 */ /* 0x000fe200078008ff */
[C---:B------:R-:W-:Y:S01]  /*1e60*/  IMAD R7, R4.reuse, UR9, R7 ;  /* 0x0000000904077c24 */ /* 0x040fe2000f8e0207 */
[----:B------:R-:W-:Y:S01]  /*1e70*/  IADD3.X R21, PT, PT, R5, UR45, R17, P1, !PT ;  /* 0x0000002d05157c10 */ /* 0x000fe20008ffe411 */
[----:B------:R-:W-:Y:S01]  /*1e80*/  IMAD.WIDE.U32 R22, R4, UR8, R14 ;  /* 0x0000000804167c25 */ /* 0x000fe2000f8e000e */
[----:B------:R-:W-:Y:S01]  /*1e90*/  @!P4 LEA.HI.X R25, R11, R251, R3, 0x1, P0 ;  /* 0x000000fb0b19c211 */ /* 0x000fe200000f0c03 */
[----:B------:R-:W1:Y:S01]  /*1ea0*/  LDC R244, c[0x0][0x44c] ;  /* 0x00011300fff47b82 */ /* 0x000e620000000800 */
[----:B------:R-:W-:Y:S01]  /*1eb0*/  ISETP.GE.AND P3, PT, R12, UR38, PT ;  /* 0x000000260c007c0c */ /* 0x000fe2000bf66270 */
[----:B------:R-:W-:Y:S01]  /*1ec0*/  VIADD R3, R241, 0x8 ;  /* 0x00000008f1037836 */ /* 0x000fe20000000000 */
[----:B------:R-:W-:Y:S01]  /*1ed0*/  @!P4 LEA R26, P1, R27, R248, 0x1 ;  /* 0x000000f81b1ac211 */ /* 0x000fe200078208ff */
[----:B------:R-:W-:Y:S01]  /*1ee0*/  IMAD.WIDE.U32 R20, R4, UR10, R20 ;  /* 0x0000000a04147c25 */ /* 0x000fe2000f8e0014 */
[----:B------:R-:W2:Y:S02]  /*1ef0*/  LDCU UR10, c[0x0][0x590] ;  /* 0x0000b200ff0a77ac */ /* 0x000ea40008000800 */
[----:B------:R-:W-:Y:S01]  /*1f00*/  ISETP.GE.AND P0, PT, R3, UR42, PT ;  /* 0x0000002a03007c0c */ /* 0x000fe2000bf06270 */
[----:B------:R-:W-:Y:S01]  /*1f10*/  IMAD.U32 R6, RZ, RZ, UR43 ;  /* 0x0000002bff067e24 */ /* 0x000fe2000f8e00ff */
[----:B------:R-:W-:Y:S01]  /*1f20*/  LOP3.LUT R3, R9, 0x1f8, RZ, 0xc0, !PT ;  /* 0x000001f809037812 */ /* 0x000fe200078ec0ff */
[----:B------:R-:W-:-:S02]  /*1f30*/  IMAD.U32 R5, RZ, RZ, UR50 ;  /* 0x00000032ff057e24 */ /* 0x000fc4000f8e00ff */
[----:B------:R-:W-:Y:S01]  /*1f40*/  IMAD.SHL.U32 R233, R0, 0x40, RZ ;  /* 0x0000004000e97824 */ /* 0x000fe200078e00ff */
[----:B------:R-:W-:Y:S01]  /*1f50*/  LOP3.LUT R4, R3, 0x38, R0, 0x78, !PT ;  /* 0x0000003803047812 */ /* 0x000fe200078e7800 */
[----:B------:R-:W-:Y:S01]  /*1f60*/  IMAD.IADD R17, R21, 0x1, R16 ;  /* 0x0000000115117824 */ /* 0x000fe200078e0210 */
[----:B------:R-:W-:Y:S01]  /*1f70*/  @!P4 LEA.HI.X R27, R6, R249, R5, 0x1, P1 ;  /* 0x000000f9061bc211 */ /* 0x000fe200008f0c05 */
[----:B------:R-:W-:Y:S01]  /*1f80*/  IMAD.IADD R23, R23, 0x1, R7 ;  /* 0x0000000117177824 */ /* 0x000fe200078e0207 */
[----:B------:R-:W-:Y:S01]  /*1f90*/  ISETP.GE.AND P1, PT, R12, UR42, PT ;  /* 0x0000002a0c007c0c */ /* 0x000fe2000bf26270 */
[----:B------:R-:W-:Y:S01]  /*1fa0*/  @!P2 IMAD.MOV.U32 R21, RZ, RZ, R17 ;  /* 0x000000ffff15a224 */ /* 0x000fe200078e0011 */
[----:B------:R-:W-:Y:S01]  /*1fb0*/  LOP3.LUT R11, R4, 0x1e00, R9, 0xf8, !PT ;  /* 0x00001e00040b7812 */ /* 0x000fe200078ef809 */
[C---:B------:R-:W-:Y:S02]  /*1fc0*/  @!P2 IMAD R5, R2.reuse, UR14, RZ ;  /* 0x0000000e0205ac24 */ /* 0x040fe4000f8e02ff */
[----:B------:R-:W-:Y:S01]  /*1fd0*/  IMAD.MOV.U32 R240, RZ, RZ, 0x7f800000 ;  /* 0x7f800000fff07424 */ /* 0x000fe200078e00ff */
[----:B------:R-:W-:Y:S01]  /*1fe0*/  LEA R11, R11, UR32, 0x1 ;  /* 0x000000200b0b7c11 */ /* 0x000fe2000f8e08ff */
[----:B------:R-:W-:Y:S01]  /*1ff0*/  @P5 BAR.SYNC.DEFER_BLOCKING 0x0 ;  /* 0x0000000000005b1d */ /* 0x000fe20000010000 */
[----:B------:R-:W-:-:S02]  /*2000*/  @!P2 IMAD R3, R2, UR12, RZ ;  /* 0x0000000c0203ac24 */ /* 0x000fc4000f8e02ff */
[----:B------:R-:W-:Y:S02]  /*2010*/  @!P2 IMAD.MOV.U32 R6, RZ, RZ, R22 ;  /* 0x000000ffff06a224 */ /* 0x000fe400078e0016 */
[----:B------:R-:W-:Y:S01]  /*2020*/  @!P2 IMAD.MOV.U32 R7, RZ, RZ, R23 ;  /* 0x000000ffff07a224 */ /* 0x000fe200078e0017 */
[----:B---3--:R-:W-:Y:S01]  /*2030*/  SHF.R.U32.HI R237, RZ, 0x2, R221 ;  /* 0x00000002ffed7819 */ /* 0x008fe200000116dd */
[----:B------:R-:W-:Y:S02]  /*2040*/  @!P3 IMAD.MOV.U32 R16, RZ, RZ, R20 ;  /* 0x000000ffff10b224 */ /* 0x000fe400078e0014 */
[----:B------:R-:W-:Y:S02]  /*2050*/  IMAD.MOV.U32 R239, RZ, RZ, 0x7f800000 ;  /* 0x7f800000ffef7424 */ /* 0x000fe400078e00ff */
[----:B------:R-:W-:Y:S02]  /*2060*/  IMAD.MOV.U32 R226, RZ, RZ, 0x20 ;  /* 0x00000020ffe27424 */ /* 0x000fe400078e00ff */
[----:B------:R-:W-:-:S02]  /*2070*/  IMAD.MOV.U32 R220, RZ, RZ, 0x40 ;  /* 0x00000040ffdc7424 */ /* 0x000fc400078e00ff */
[----:B------:R-:W-:Y:S01]  /*2080*/  IMAD.MOV.U32 R247, RZ, RZ, 0x10 ;  /* 0x00000010fff77424 */ /* 0x000fe200078e00ff */
[----:B------:R-:W-:Y:S01]  /*2090*/  UIADD3 UR39, UPT, UPT, UR39, 0x40, URZ ;  /* 0x0000004027277890 */ /* 0x000fe2000fffe0ff */
[C---:B------:R-:W-:Y:S01]  /*20a0*/  @!P2 IMAD R14, R18.reuse, UR15, R5 ;  /* 0x0000000f120eac24 */ /* 0x040fe2000f8e0205 */
[----:B------:R-:W-:Y:S01]  /*20b0*/  CS2R R190, SRZ ;  /* 0x0000000000be7805 */ /* 0x000fe2000001ff00 */
[C---:B------:R-:W-:Y:S01]  /*20c0*/  @!P2 IMAD R10, R18.reuse, UR13, R3 ;  /* 0x0000000d120aac24 */ /* 0x040fe2000f8e0203 */
[----:B------:R-:W3:Y:S01]  /*20d0*/  @!P3 LDC.64 R4, c[0x0][0x390] ;  /* 0x0000e400ff04bb82 */ /* 0x000ee20000000a00 */
[C---:B------:R-:W-:Y:S01]  /*20e0*/  @!P2 IMAD.WIDE.U32 R20, R18.reuse, UR14, R20 ;  /* 0x0000000e1214ac25 */ /* 0x040fe2000f8e0014 */
[----:B------:R-:W-:Y:S02]  /*20f0*/  CS2R R188, SRZ ;  /* 0x0000000000bc7805 */ /* 0x000fe4000001ff00 */
[----:B------:R-:W-:Y:S01]  /*2100*/  CS2R R194, SRZ ;  /* 0x0000000000c27805 */ /* 0x000fe2000001ff00 */
[----:B------:R-:W-:Y:S01]  /*2110*/  @!PT LDS RZ, [RZ] ;  /* 0x00000000fffff984 */ /* 0x000fe20000000800 */
[----:B------:R-:W-:Y:S01]  /*2120*/  @!PT LDS RZ, [RZ] ;  /* 0x00000000fffff984 */ /* 0x000fe20000000800 */
[----:B------:R-:W-:Y:S01]  /*2130*/  @!PT LDS RZ, [RZ] ;  /* 0x00000000fffff984 */ /* 0x000fe20000000800 */
[----:B------:R-:W-:Y:S01]  /*2140*/  @!P1 LDGSTS.E.BYPASS.LTC128B.128 [R11+0x8000], desc[UR30][R248.64] ;  /* 0x08000000f80b9fae */ /* 0x000fe2000b981a1e */
[----:B------:R-:W-:Y:S01]  /*2150*/  @!P2 IMAD.WIDE.U32 R18, R18, UR12, R6 ;  /* 0x0000000c1212ac25 */ /* 0x000fe2000f8e0006 */
[----:B------:R-:W-:-:S02]  /*2160*/  CS2R R192, SRZ ;  /* 0x0000000000c07805 */ /* 0x000fc4000001ff00 */
[----:B------:R-:W-:Y:S01]  /*2170*/  CS2R R186, SRZ ;  /* 0x0000000000ba7805 */ /* 0x000fe2000001ff00 */
[----:B------:R-:W4:Y:S01]  /*2180*/  @!P3 LDC.64 R6, c[0x0][0x388] ;  /* 0x0000e200ff06bb82 */ /* 0x000f220000000a00 */
[----:B------:R-:W-:Y:S01]  /*2190*/  @!P1 LDGSTS.E.BYPASS.LTC128B.128 [R11+0xa000], desc[UR30][R248.64+0x80] ;  /* 0x0a000080f80b9fae */ /* 0x000fe2000b981a1e */
[C---:B------:R-:W-:Y:S01]  /*21a0*/  @!P3 IMAD.WIDE.U32 R28, R12.reuse, UR14, R16 ;  /* 0x0000000e0c1cbc25 */ /* 0x040fe2000f8e0010 */
[----:B------:R-:W-:Y:S02]  /*21b0*/  CS2R R184, SRZ ;  /* 0x0000000000b87805 */ /* 0x000fe4000001ff00 */
[----:B------:R-:W-:Y:S01]  /*21c0*/  CS2R R182, SRZ ;  /* 0x0000000000b67805 */ /* 0x000fe2000001ff00 */
[----:B------:R-:W-:Y:S01]  /*21d0*/  @!P1 LDGSTS.E.BYPASS.LTC128B.128 [R11+0xc000], desc[UR30][R248.64+0x100] ;  /* 0x0c000100f80b9fae */ /* 0x000fe2000b981a1e */
[C---:B------:R-:W-:Y:S01]  /*21e0*/  @!P3 IMAD R16, R12.reuse, UR15, R29 ;  /* 0x0000000f0c10bc24 */ /* 0x040fe2000f8e021d */
[----:B------:R-:W-:Y:S01]  /*21f0*/  CS2R R180, SRZ ;  /* 0x0000000000b47805 */ /* 0x000fe2000001ff00 */
[----:B------:R-:W2:Y:S01]  /*2200*/  @!P2 LDC.64 R2, c[0x0][0x388] ;  /* 0x0000e200ff02ab82 */ /* 0x000ea20000000a00 */
[----:B------:R-:W-:Y:S01]  /*2210*/  @!P1 LDGSTS.E.BYPASS.LTC128B.128 [R11+0xe000], desc[UR30][R248.64+0x180] ;  /* 0x0e000180f80b9fae */ /* 0x000fe2000b981a1e */
[----:B------:R-:W-:Y:S01]  /*2220*/  @!P2 IMAD.IADD R14, R21, 0x1, R14 ;  /* 0x00000001150ea824 */ /* 0x000fe200078e020e */
[----:B------:R-:W-:Y:S01]  /*2230*/  CS2R R174, SRZ ;  /* 0x0000000000ae7805 */ /* 0x000fe2000001ff00 */
[----:B------:R-:W-:Y:S01]  /*2240*/  @!P3 IMAD.WIDE.U32 R22, R12, UR12, R22 ;  /* 0x0000000c0c16bc25 */ /* 0x000fe2000f8e0016 */
[----:B------:R-:W-:Y:S01]  /*2250*/  @P1 STS.128 [R11+0x8000], RZ ;  /* 0x008000ff0b001388 */ /* 0x000fe20000000c00 */
[----:B------:R-:W-:-:S02]  /*2260*/  CS2R R172, SRZ ;  /* 0x0000000000ac7805 */ /* 0x000fc4000001ff00 */
[----:B------:R-:W-:Y:S01]  /*2270*/  CS2R R178, SRZ ;  /* 0x0000000000b27805 */ /* 0x000fe2000001ff00 */
[----:B------:R-:W-:Y:S01]  /*2280*/  @!P3 IMAD R12, R12, UR13, R23 ;  /* 0x0000000d0c0cbc24 */ /* 0x000fe2000f8e0217 */
[----:B------:R-:W-:Y:S01]  /*2290*/  @P1 STS.128 [R11+0xa000], RZ ;  /* 0x00a000ff0b001388 */ /* 0x000fe20000000c00 */
[----:B------:R-:W-:Y:S01]  /*22a0*/  @!P2 IMAD.IADD R10, R19, 0x1, R10 ;  /* 0x00000001130aa824 */ /* 0x000fe200078e020a */
[----:B------:R-:W-:Y:S01]  /*22b0*/  CS2R R176, SRZ ;  /* 0x0000000000b07805 */ /* 0x000fe2000001ff00 */
[C---:B------:R-:W-:Y:S01]  /*22c0*/  IMAD.SHL.U32 R238, R221.reuse, 0x2, RZ ;  /* 0x00000002ddee7824 */ /* 0x040fe200078e00ff */
[----:B------:R-:W-:Y:S01]  /*22d0*/  @P1 STS.128 [R11+0xc000], RZ ;  /* 0x00c000ff0b001388 */ /* 0x000fe20000000c00 */
[C---:B------:R-:W-:Y:S01]  /*22e0*/  IMAD.SHL.U32 R222, R221.reuse, 0x40, RZ ;  /* 0x00000040ddde7824 */ /* 0x040fe200078e00ff */
[----:B------:R-:W-:Y:S01]  /*22f0*/  CS2R R170, SRZ ;  /* 0x0000000000aa7805 */ /* 0x000fe2000001ff00 */
[C---:B------:R-:W-:Y:S01]  /*2300*/  IMAD.SHL.U32 R246, R221.reuse, 0x10, RZ ;  /* 0x00000010ddf67824 */ /* 0x040fe200078e00ff */
[----:B------:R-:W-:Y:S01]  /*2310*/  @P1 STS.128 [R11+0xe000], RZ ;  /* 0x00e000ff0b001388 */ /* 0x000fe20000000c00 */
[----:B------:R-:W-:Y:S01]  /*2320*/  IMAD.SHL.U32 R236, R221, 0x8, RZ ;  /* 0x00000008ddec7824 */ /* 0x000fe200078e00ff */
[----:B------:R-:W-:-:S02]  /*2330*/  CS2R R168, SRZ ;  /* 0x0000000000a87805 */ /* 0x000fc4000001ff00 */
[----:B------:R-:W-:Y:S01]  /*2340*/  CS2R R166, SRZ ;  /* 0x0000000000a67805 */ /* 0x000fe2000001ff00 */
[----:B------:R-:W-:Y:S01]  /*2350*/  @P4 STS.128 [R11+0x9000], RZ ;  /* 0x009000ff0b004388 */ /* 0x000fe20000000c00 */
[----:B------:R-:W-:Y:S02]  /*2360*/  CS2R R164, SRZ ;  /* 0x0000000000a47805 */ /* 0x000fe4000001ff00 */
[----:B------:R-:W-:Y:S02]  /*2370*/  CS2R R158, SRZ ;  /* 0x00000000009e7805 */ /* 0x000fe4000001ff00 */
[----:B------:R-:W-:Y:S01]  /*2380*/  CS2R R156, SRZ ;  /* 0x00000000009c7805 */ /* 0x000fe2000001ff00 */
[----:B------:R-:W-:Y:S01]  /*2390*/  @P4 STS.128 [R11+0xb000], RZ ;  /* 0x00b000ff0b004388 */ /* 0x000fe20000000c00 */
[----:B------:R-:W-:Y:S02]  /*23a0*/  CS2R R162, SRZ ;  /* 0x0000000000a27805 */ /* 0x000fe4000001ff00 */
        /* <DEDUP_REMOVED lines=10> */
[----:B------:R-:W-:Y:S01]  /*2450*/  @!PT LDS RZ, [RZ] ;  /* 0x00000000fffff984 */ /* 0x000fe20000000800 */
[----:B------:R-:W-:Y:S01]  /*2460*/  @!PT LDS RZ, [RZ] ;  /* 0x00000000fffff984 */ /* 0x000fe20000000800 */
[----:B------:R-:W-:Y:S01]  /*2470*/  @!PT LDS RZ, [RZ] ;  /* 0x00000000fffff984 */ /* 0x000fe20000000800 */
[----:B------:R-:W-:Y:S01]  /*2480*/  @!P4 LDGSTS.E.BYPASS.LTC128B.128 [R11+0x9000], desc[UR30][R26.64] ;  /* 0x090000001a0bcfae */ /* 0x000fe2000b981a1e */
[----:B------:R-:W-:Y:S02]  /*2490*/  CS2R R144, SRZ ;  /* 0x0000000000907805 */ /* 0x000fe4000001ff00 */
[----:B------:R-:W-:Y:S02]  /*24a0*/  CS2R R138, SRZ ;  /* 0x00000000008a7805 */ /* 0x000fe4000001ff00 */
[----:B------:R-:W-:Y:S01]  /*24b0*/  CS2R R136, SRZ ;  /* 0x0000000000887805 */ /* 0x000fe2000001ff00 */
[----:B------:R-:W-:Y:S01]  /*24c0*/  @!P4 LDGSTS.E.BYPASS.LTC128B.128 [R11+0xb000], desc[UR30][R26.64+0x80] ;  /* 0x0b0000801a0bcfae */ /* 0x000fe2000b981a1e */
[----:B------:R-:W-:Y:S02]  /*24d0*/  CS2R R134, SRZ ;  /* 0x0000000000867805 */ /* 0x000fe4000001ff00 */
[----:B------:R-:W-:-:S02]  /*24e0*/  CS2R R132, SRZ ;  /* 0x0000000000847805 */ /* 0x000fc4000001ff00 */
[----:B------:R-:W-:Y:S01]  /*24f0*/  CS2R R78, SRZ ;  /* 0x00000000004e7805 */ /* 0x000fe2000001ff00 */
[----:B------:R-:W-:Y:S01]  /*2500*/  @!P4 LDGSTS.E.BYPASS.LTC128B.128 [R11+0xd000], desc[UR30][R26.64+0x100] ;  /* 0x0d0001001a0bcfae */ /* 0x000fe2000b981a1e */
[----:B------:R-:W-:Y:S02]  /*2510*/  CS2R R76, SRZ ;  /* 0x00000000004c7805 */ /* 0x000fe4000001ff00 */
[----:B------:R-:W-:Y:S02]  /*2520*/  CS2R R82, SRZ ;  /* 0x0000000000527805 */ /* 0x000fe4000001ff00 */
[----:B------:R-:W-:Y:S01]  /*2530*/  CS2R R80, SRZ ;  /* 0x0000000000507805 */ /* 0x000fe2000001ff00 */
[----:B------:R4:W-:Y:S01]  /*2540*/  @!P4 LDGSTS.E.BYPASS.LTC128B.128 [R11+0xf000], desc[UR30][R26.64+0x180] ;  /* 0x0f0001801a0bcfae */ /* 0x0009e2000b981a1e */
[----:B------:R-:W-:Y:S02]  /*2550*/  CS2R R74, SRZ ;  /* 0x00000000004a7805 */ /* 0x000fe4000001ff00 */
[----:B------:R-:W-:-:S02]  /*2560*/  CS2R R72, SRZ ;  /* 0x0000000000487805 */ /* 0x000fc4000001ff00 */
[----:B------:R-:W-:Y:S01]  /*2570*/  CS2R R70, SRZ ;  /* 0x0000000000467805 */ /* 0x000fe2000001ff00 */
[----:B------:R-:W-:Y:S01]  /*2580*/  @!P1 LDGSTS.E.BYPASS.LTC128B.128 [R11], desc[UR30][R250.64] ;  /* 0x00000000fa0b9fae */ /* 0x000fe2000b981a1e */
        /* <DEDUP_REMOVED lines=15> */
[----:B------:R-:W-:Y:S01]  /*2680*/  @P1 STS.128 [R11], RZ ;  /* 0x000000ff0b001388 */ /* 0x000fe20000000c00 */
        /* <DEDUP_REMOVED lines=9> */
[----:B------:R-:W-:Y:S01]  /*2720*/  CS2R R32, SRZ ;  /* 0x0000000000207805 */ /* 0x000fe2000001ff00 */
[----:B------:R-:W1:Y:S01]  /*2730*/  LDCU UR8, c[0x0][0x3e0] ;  /* 0x00007c00ff0877ac */ /* 0x000e620008000800 */
[----:B------:R-:W-:Y:S01]  /*2740*/  @P1 STS.128 [R11+0x6000], RZ ;  /* 0x006000ff0b001388 */ /* 0x000fe20000000c00 */
[C---:B--2---:R-:W-:Y:S01]  /*2750*/  @!P2 LEA R2, P1, R20.reuse, R2, 0x1 ;  /* 0x000000021402a211 */ /* 0x044fe200078208ff */
[----:B------:R-:W2:Y:S02]  /*2760*/  LDCU UR9, c[0x0][0x45c] ;  /* 0x00008b80ff0977ac */ /* 0x000ea40008000800 */
[----:B------:R-:W-:Y:S01]  /*2770*/  @P4 STS.128 [R11+0x1000], RZ ;  /* 0x001000ff0b004388 */ /* 0x000fe20000000c00 */
[----:B------:R-:W-:-:S02]  /*2780*/  @!P2 LEA.HI.X R3, R20, R3, R14, 0x1, P1 ;  /* 0x000000031403a211 */ /* 0x000fc400008f0c0e */
[C---:B---3--:R-:W-:Y:S01]  /*2790*/  @!P3 LEA R4, P1, R22.reuse, R4, 0x1 ;  /* 0x000000041604b211 */ /* 0x048fe200078208ff */
[----:B------:R-:W-:Y:S03]  /*27a0*/  @P4 STS.128 [R11+0x3000], RZ ;  /* 0x003000ff0b004388 */ /* 0x000fe60000000c00 */
[----:B------:R-:W-:Y:S01]  /*27b0*/  @!P3 LEA.HI.X R5, R22, R5, R12, 0x1, P1 ;  /* 0x000000051605b211 */ /* 0x000fe200008f0c0c */
[----:B------:R-:W-:Y:S04]  /*27c0*/  @P4 STS.128 [R11+0x5000], RZ ;  /* 0x005000ff0b004388 */ /* 0x000fe80000000c00 */
[----:B------:R-:W-:Y:S04]  /*27d0*/  @P4 STS.128 [R11+0x7000], RZ ;  /* 0x007000ff0b004388 */ /* 0x000fe80000000c00 */
[----:B------:R-:W-:Y:S01]  /*27e0*/  @!PT LDS RZ, [RZ] ;  /* 0x00000000fffff984 */ /* 0x000fe20000000800 */
[----:B------:R-:W-:Y:S01]  /*27f0*/  @!PT LDS RZ, [RZ] ;  /* 0x00000000fffff984 */ /* 0x000fe20000000800 */
[----:B------:R-:W-:Y:S01]  /*2800*/  @!PT LDS RZ, [RZ] ;  /* 0x00000000fffff984 */ /* 0x000fe20000000800 */
[----:B------:R-:W-:Y:S04]  /*2810*/  @!P4 LDGSTS.E.BYPASS.LTC128B.128 [R11+0x1000], desc[UR30][R24.64] ;  /* 0x01000000180bcfae */ /* 0x000fe8000b981a1e */
[----:B------:R-:W-:Y:S04]  /*2820*/  @!P4 LDGSTS.E.BYPASS.LTC128B.128 [R11+0x3000], desc[UR30][R24.64+0x80] ;  /* 0x03000080180bcfae */ /* 0x000fe8000b981a1e */
[----:B------:R-:W-:Y:S04]  /*2830*/  @!P4 LDGSTS.E.BYPASS.LTC128B.128 [R11+0x5000], desc[UR30][R24.64+0x100] ;  /* 0x05000100180bcfae */ /* 0x000fe8000b981a1e */
[----:B------:R-:W-:Y:S01]  /*2840*/  @!P4 LDGSTS.E.BYPASS.LTC128B.128 [R11+0x7000], desc[UR30][R24.64+0x180] ;  /* 0x07000180180bcfae */ /* 0x000fe2000b981a1e */
[----:B----4-:R-:W-:-:S04]  /*2850*/  @!P3 LEA R26, P4, R28, R6, 0x1 ;  /* 0x000000061c1ab211 */ /* 0x010fc800078808ff */
[----:B------:R-:W-:Y:S02]  /*2860*/  @!P3 LEA.HI.X R27, R28, R7, R16, 0x1, P4 ;  /* 0x000000071c1bb211 */ /* 0x000fe400020f0c10 */
[----:B------:R-:W3:Y:S03]  /*2870*/  @!P2 LDC.64 R6, c[0x0][0x390] ;  /* 0x0000e400ff06ab82 */ /* 0x000ee60000000a00 */
[----:B------:R-:W-:Y:S04]  /*2880*/  @!P3 LDGSTS.E.BYPASS.LTC128B.128 [R11+0x10000], desc[UR30][R26.64] ;  /* 0x100000001a0bbfae */ /* 0x000fe8000b981a1e */
[----:B------:R-:W-:Y:S04]  /*2890*/  @!P3 LDGSTS.E.BYPASS.LTC128B.128 [R11+0x12000], desc[UR30][R26.64+0x80] ;  /* 0x120000801a0bbfae */ /* 0x000fe8000b981a1e */
[----:B------:R-:W-:Y:S04]  /*28a0*/  @!P3 LDGSTS.E.BYPASS.LTC128B.128 [R11+0x14000], desc[UR30][R26.64+0x100] ;  /* 0x140001001a0bbfae */ /* 0x000fe8000b981a1e */
[----:B------:R-:W-:Y:S04]  /*28b0*/  @!P3 LDGSTS.E.BYPASS.LTC128B.128 [R11+0x16000], desc[UR30][R26.64+0x180] ;  /* 0x160001801a0bbfae */ /* 0x000fe8000b981a1e */
[----:B------:R-:W-:Y:S04]  /*28c0*/  @P3 STS.128 [R11+0x10000], RZ ;  /* 0x010000ff0b003388 */ /* 0x000fe80000000c00 */
[----:B------:R-:W-:Y:S01]  /*28d0*/  @P3 STS.128 [R11+0x12000], RZ ;  /* 0x012000ff0b003388 */ /* 0x000fe20000000c00 */
[----:B---3--:R-:W-:Y:S01]  /*28e0*/  @!P2 LEA R12, P1, R18, R6, 0x1 ;  /* 0x00000006120ca211 */ /* 0x008fe200078208ff */
[----:B------:R-:W-:-:S02]  /*28f0*/  IMAD.MOV.U32 R6, RZ, RZ, 0x4 ;  /* 0x00000004ff067424 */ /* 0x000fc400078e00ff */
[----:B------:R-:W-:Y:S01]  /*2900*/  @P3 STS.128 [R11+0x14000], RZ ;  /* 0x014000ff0b003388 */ /* 0x000fe20000000c00 */
[----:B------:R-:W-:Y:S01]  /*2910*/  @!P2 LEA.HI.X R13, R18, R7, R10, 0x1, P1 ;  /* 0x00000007120da211 */ /* 0x000fe200008f0c0a */
[C---:B------:R-:W-:Y:S01]  /*2920*/  IMAD.WIDE.U32 R14, R241.reuse, R6, UR56 ;  /* 0x00000038f10e7e25 */ /* 0x040fe2000f8e0006 */
[----:B------:R-:W-:Y:S01]  /*2930*/  ISETP.GE.AND P1, PT, R241, UR42, PT ;  /* 0x0000002af1007c0c */ /* 0x000fe2000bf26270 */
[----:B------:R-:W-:Y:S04]  /*2940*/  @P3 STS.128 [R11+0x16000], RZ ;  /* 0x016000ff0b003388 */ /* 0x000fe80000000c00 */
[----:B------:R-:W-:Y:S04]  /*2950*/  @P2 STS.128 [R11+0x11000], RZ ;  /* 0x011000ff0b002388 */ /* 0x000fe80000000c00 */
[----:B------:R-:W-:Y:S04]  /*2960*/  @P2 STS.128 [R11+0x13000], RZ ;  /* 0x013000ff0b002388 */ /* 0x000fe80000000c00 */
        /* <DEDUP_REMOVED lines=8> */
[----:B------:R3:W-:Y:S04]  /*29f0*/  @!P2 LDGSTS.E.BYPASS.LTC128B.128 [R11+0x17000], desc[UR30][R2.64+0x180] ;  /* 0x17000180020bafae */ /* 0x0007e8000b981a1e */
[----:B------:R-:W-:Y:S04]  /*2a00*/  @!P3 LDGSTS.E.BYPASS.LTC128B.128 [R11+0x18000], desc[UR30][R4.64] ;  /* 0x18000000040bbfae */ /* 0x000fe8000b981a1e */
[----:B------:R-:W-:Y:S04]  /*2a10*/  @!P3 LDGSTS.E.BYPASS.LTC128B.128 [R11+0x1a000], desc[UR30][R4.64+0x80] ;  /* 0x1a000080040bbfae */ /* 0x000fe8000b981a1e */
[----:B------:R-:W-:Y:S04]  /*2a20*/  @!P3 LDGSTS.E.BYPASS.LTC128B.128 [R11+0x1c000], desc[UR30][R4.64+0x100] ;  /* 0x1c000100040bbfae */ /* 0x000fe8000b981a1e */
[----:B------:R4:W-:Y:S04]  /*2a30*/  @!P3 LDGSTS.E.BYPASS.LTC128B.128 [R11+0x1e000], desc[UR30][R4.64+0x180] ;  /* 0x1e000180040bbfae */ /* 0x0009e8000b981a1e */
[----:B------:R-:W-:Y:S04]  /*2a40*/  @P3 STS.128 [R11+0x18000], RZ ;  /* 0x018000ff0b003388 */ /* 0x000fe80000000c00 */
[----:B------:R-:W-:Y:S01]  /*2a50*/  @P3 STS.128 [R11+0x1a000], RZ ;  /* 0x01a000ff0b003388 */ /* 0x000fe20000000c00 */
[----:B---3--:R-:W-:-:S03]  /*2a60*/  IMAD.SHL.U32 R2, R0, 0x10, RZ ;  /* 0x0000001000027824 */ /* 0x008fc600078e00ff */
[----:B------:R-:W-:Y:S04]  /*2a70*/  @P3 STS.128 [R11+0x1c000], RZ ;  /* 0x01c000ff0b003388 */ /* 0x000fe80000000c00 */
[----:B------:R-:W-:Y:S04]  /*2a80*/  @P3 STS.128 [R11+0x1e000], RZ ;  /* 0x01e000ff0b003388 */ /* 0x000fe80000000c00 */
[----:B------:R-:W-:Y:S04]  /*2a90*/  @P2 STS.128 [R11+0x19000], RZ ;  /* 0x019000ff0b002388 */ /* 0x000fe80000000c00 */
[----:B------:R-:W-:Y:S01]  /*2aa0*/  @P2 STS.128 [R11+0x1b000], RZ ;  /* 0x01b000ff0b002388 */ /* 0x000fe20000000c00 */
[----:B----4-:R-:W-:-:S03]  /*2ab0*/  IMAD.SHL.U32 R4, R0, 0x20, RZ ;  /* 0x0000002000047824 */ /* 0x010fc600078e00ff */
[----:B------:R-:W-:Y:S02]  /*2ac0*/  @P2 STS.128 [R11+0x1d000], RZ ;  /* 0x01d000ff0b002388 */ /* 0x000fe40000000c00 */
[----:B------:R-:W-:Y:S02]  /*2ad0*/  LOP3.LUT R3, R4, 0x200, RZ, 0xc0, !PT ;  /* 0x0000020004037812 */ /* 0x000fe400078ec0ff */
[----:B------:R3:W-:Y:S04]  /*2ae0*/  @P2 STS.128 [R11+0x1f000], RZ ;  /* 0x01f000ff0b002388 */ /* 0x0007e80000000c00 */
[----:B------:R-:W-:Y:S01]  /*2af0*/  @!PT LDS RZ, [RZ] ;  /* 0x00000000fffff984 */ /* 0x000fe20000000800 */
[----:B------:R-:W-:Y:S01]  /*2b00*/  @!PT LDS RZ, [RZ] ;  /* 0x00000000fffff984 */ /* 0x000fe20000000800 */
[----:B------:R-:W-:Y:S01]  /*2b10*/  @!PT LDS RZ, [RZ] ;  /* 0x00000000fffff984 */ /* 0x000fe20000000800 */
[----:B------:R-:W-:Y:S01]  /*2b20*/  @!P2 LDGSTS.E.BYPASS.LTC128B.128 [R11+0x19000], desc[UR30][R12.64] ;  /* 0x190000000c0bafae */ /* 0x000fe2000b981a1e */
[----:B------:R-:W-:Y:S01]  /*2b30*/  LOP3.LUT R2, R3, 0x3800, R2, 0xf8, !PT ;  /* 0x0000380003027812 */ /* 0x000fe200078ef802 */
[----:B------:R-:W-:-:S02]  /*2b40*/  IMAD.SHL.U32 R3, R221, 0x20, RZ ;  /* 0x00000020dd037824 */ /* 0x000fc400078e00ff */
[----:B------:R-:W-:Y:S04]  /*2b50*/  @!P2 LDGSTS.E.BYPASS.LTC128B.128 [R11+0x1b000], desc[UR30][R12.64+0x80] ;  /* 0x1b0000800c0bafae */ /* 0x000fe8000b981a1e */
[----:B------:R-:W-:Y:S01]  /*2b60*/  @!P2 LDGSTS.E.BYPASS.LTC128B.128 [R11+0x1d000], desc[UR30][R12.64+0x100] ;  /* 0x1d0001000c0bafae */ /* 0x000fe2000b981a1e */
[----:B------:R-:W-:-:S03]  /*2b70*/  SHF.R.U32.HI R5, RZ, 0x1, R221 ;  /* 0x00000001ff057819 */ /* 0x000fc600000116dd */
[----:B------:R4:W-:Y:S04]  /*2b80*/  @!P2 LDGSTS.E.BYPASS.LTC128B.128 [R11+0x1f000], desc[UR30][R12.64+0x180] ;  /* 0x1f0001800c0bafae */ /* 0x0009e8000b981a1e */
[----:B------:R-:W0:Y:S01]  /*2b90*/  LDGDEPBAR ;  /* 0x00000000000079af */ /* 0x000e220000000000 */
[C---:B------:R-:W-:Y:S02]  /*2ba0*/  LOP3.LUT R6, R233.reuse, 0x1c0, RZ, 0xc0, !PT ;  /* 0x000001c0e9067812 */ /* 0x040fe400078ec0ff */
[----:B------:R-:W-:Y:S01]  /*2bb0*/  LOP3.LUT R233, R233, 0x200, RZ, 0xc0, !PT ;  /* 0x00000200e9e97812 */ /* 0x000fe200078ec0ff */
[----:B------:R1:W5:Y:S01]  /*2bc0*/  @!P1 LDG.E R240, desc[UR30][R14.64] ;  /* 0x0000001e0ef09981 */ /* 0x000362000c1e1900 */
[----:B------:R-:W-:Y:S02]  /*2bd0*/  LOP3.LUT R9, R6, 0x38, R9, 0xf8, !PT ;  /* 0x0000003806097812 */ /* 0x000fe400078ef809 */
[----:B------:R-:W-:Y:S01]  /*2be0*/  LOP3.LUT R233, R233, 0xc00, R4, 0xf8, !PT ;  /* 0x00000c00e9e97812 */ /* 0x000fe200078ef804 */
[----:B------:R1:W5:Y:S01]  /*2bf0*/  @!P0 LDG.E R239, desc[UR30][R14.64+0x20] ;  /* 0x0000201e0eef8981 */ /* 0x000362000c1e1900 */
[----:B------:R-:W-:Y:S01]  /*2c00*/  LOP3.LUT R231, R9, 0x8, R0, 0x78, !PT ;  /* 0x0000000809e77812 */ /* 0x000fe200078e7800 */
[----:B------:R-:W-:Y:S01]  /*2c10*/  IMAD.MOV.U32 R6, RZ, RZ, 0x40 ;  /* 0x00000040ff067424 */ /* 0x000fe200078e00ff */
[----:B------:R-:W-:-:S02]  /*2c20*/  R2P PR, R0, 0x6 ;  /* 0x0000000600007804 */ /* 0x000fc40000000000 */
[----:B------:R-:W-:Y:S02]  /*2c30*/  CS2R R28, SRZ ;  /* 0x00000000001c7805 */ /* 0x000fe4000001ff00 */
[----:B------:R-:W-:Y:S02]  /*2c40*/  SHF.R.U32.HI R7, RZ, 0x3, R221 ;  /* 0x00000003ff077819 */ /* 0x000fe400000116dd */
[----:B------:R-:W-:Y:S02]  /*2c50*/  CS2R R26, SRZ ;  /* 0x00000000001a7805 */ /* 0x000fe4000001ff00 */
[C---:B------:R-:W-:Y:S02]  /*2c60*/  LOP3.LUT R4, R238.reuse, 0x20, RZ, 0xc0, !PT ;  /* 0x00000020ee047812 */ /* 0x040fe400078ec0ff */
[----:B------:R-:W-:Y:S02]  /*2c70*/  CS2R R24, SRZ ;  /* 0x0000000000187805 */ /* 0x000fe4000001ff00 */
[----:B------:R-:W-:-:S02]  /*2c80*/  LOP3.LUT R0, R238, 0x38, RZ, 0xc0, !PT ;  /* 0x00000038ee007812 */ /* 0x000fc400078ec0ff */
[----:B------:R-:W-:Y:S02]  /*2c90*/  CS2R R22, SRZ ;  /* 0x0000000000167805 */ /* 0x000fe4000001ff00 */
[----:B------:R-:W-:Y:S02]  /*2ca0*/  LOP3.LUT R8, R9, 0x8, R8, 0x78, !PT ;  /* 0x0000000809087812 */ /* 0x000fe400078e7808 */
[----:B------:R-:W-:Y:S02]  /*2cb0*/  CS2R R20, SRZ ;  /* 0x0000000000147805 */ /* 0x000fe4000001ff00 */
[----:B------:R-:W-:Y:S01]  /*2cc0*/  LOP3.LUT R7, R4, 0x18, R7, 0xf8, !PT ;  /* 0x0000001804077812 */ /* 0x000fe200078ef807 */
[----:B------:R-:W-:Y:S01]  /*2cd0*/  UISETP.GE.AND UP1, UPT, UR39, UR33, UPT ;  /* 0x000000212700728c */ /* 0x000fe2000bf26270 */
[----:B----4-:R-:W-:Y:S01]  /*2ce0*/  LOP3.LUT R13, R3, 0x200, RZ, 0xc0, !PT ;  /* 0x00000200030d7812 */ /* 0x010fe200078ec0ff */
[----:B------:R-:W-:Y:S01]  /*2cf0*/  USHF.L.U32 UR10, UR10, 0x6, URZ ;  /* 0x000000060a0a7899 */ /* 0x000fe200080006ff */
[----:B---3--:R-:W-:-:S02]  /*2d00*/  LOP3.LUT R11, R0, 0x20, R237, 0x78, !PT ;  /* 0x00000020000b7812 */ /* 0x008fc400078e78ed */
[----:B------:R-:W-:Y:S02]  /*2d10*/  LOP3.LUT R9, R222, 0x1c0, RZ, 0xc0, !PT ;  /* 0x000001c0de097812 */ /* 0x000fe400078ec0ff */
[----:B------:R-:W-:Y:S02]  /*2d20*/  LOP3.LUT R4, R5, 0x10, RZ, 0xc0, !PT ;  /* 0x0000001005047812 */ /* 0x000fe400078ec0ff */
[----:B------:R-:W-:Y:S02]  /*2d30*/  LOP3.LUT R231, R2, R231, RZ, 0xfc, !PT ;  /* 0x000000e702e77212 */ /* 0x000fe400078efcff */
[--C-:B------:R-:W-:Y:S02]  /*2d40*/  LOP3.LUT R2, R13, 0x3800, R246.reuse, 0xf8, !PT ;  /* 0x000038000d027812 */ /* 0x100fe400078ef8f6 */
[----:B------:R-:W-:Y:S02]  /*2d50*/  LOP3.LUT R246, R11, 0x1c0, R246, 0xf8, !PT ;  /* 0x000001c00bf67812 */ /* 0x000fe400078ef8f6 */
[----:B------:R-:W-:-:S02]  /*2d60*/  LOP3.LUT R0, R9, 0x38, R236, 0xf8, !PT ;  /* 0x0000003809007812 */ /* 0x000fc400078ef8ec */
[--C-:B------:R-:W-:Y:S02]  /*2d70*/  LOP3.LUT R11, R4, 0x8, R221.reuse, 0xf8, !PT ;  /* 0x00000008040b7812 */ /* 0x100fe400078ef8dd */
[C---:B------:R-:W-:Y:S02]  /*2d80*/  LOP3.LUT R245, R0.reuse, 0x8, R221, 0x78, !PT ;  /* 0x0000000800f57812 */ /* 0x040fe400078e78dd */
[----:B------:R-:W-:Y:S02]  /*2d90*/  LOP3.LUT R4, R11, R0, RZ, 0x3c, !PT ;  /* 0x000000000b047212 */ /* 0x000fe400078e3cff */
[----:B------:R-:W-:Y:S02]  /*2da0*/  LOP3.LUT R0, R0, 0x8, R5, 0x78, !PT ;  /* 0x0000000800007812 */ /* 0x000fe400078e7805 */
[----:B------:R-:W-:Y:S02]  /*2db0*/  LOP3.LUT R5, R7, 0x1c0, R222, 0xf8, !PT ;  /* 0x000001c007057812 */ /* 0x000fe400078ef8de */
[----:B------:R-:W-:-:S02]  /*2dc0*/  LOP3.LUT R233, R233, R8, RZ, 0xfc, !PT ;  /* 0x00000008e9e97212 */ /* 0x000fc400078efcff */
[----:B------:R-:W-:Y:S02]  /*2dd0*/  LOP3.LUT R5, R5, 0x38, R236, 0x78, !PT ;  /* 0x0000003805057812 */ /* 0x000fe400078e78ec */
[----:B------:R-:W-:Y:S02]  /*2de0*/  SEL R6, R6, 0xffffffc0, !P2 ;  /* 0xffffffc006067807 */ /* 0x000fe40005000000 */
[----:B------:R-:W-:Y:S02]  /*2df0*/  LEA R231, R231, UR32, 0x1 ;  /* 0x00000020e7e77c11 */ /* 0x000fe4000f8e08ff */
[----:B------:R-:W-:Y:S02]  /*2e00*/  LOP3.LUT R224, R5, 0x200, R222, 0xf8, !PT ;  /* 0x0000020005e07812 */ /* 0x000fe400078ef8de */
[----:B------:R-:W-:Y:S01]  /*2e10*/  LEA R233, R233, UR32, 0x1 ;  /* 0x00000020e9e97c11 */ /* 0x000fe2000f8e08ff */
[----:B------:R-:W-:Y:S01]  /*2e20*/  IMAD.IADD R227, R6, 0x1, R231 ;  /* 0x0000000106e37824 */ /* 0x000fe200078e02e7 */
[----:B------:R-:W-:-:S02]  /*2e30*/  LOP3.LUT R9, R3, 0xc00, RZ, 0xc0, !PT ;  /* 0x00000c0003097812 */ /* 0x000fc400078ec0ff */
[----:B------:R-:W-:Y:S01]  /*2e40*/  LOP3.LUT R222, R222, 0x200, RZ, 0xc0, !PT ;  /* 0x00000200dede7812 */ /* 0x000fe200078ec0ff */
[--C-:B------:R-:W-:Y:S01]  /*2e50*/  IMAD.IADD R229, R6, 0x1, R233.reuse ;  /* 0x0000000106e57824 */ /* 0x100fe200078e02e9 */
[----:B------:R-:W-:Y:S01]  /*2e60*/  LOP3.LUT R245, R2, R245, RZ, 0xfc, !PT ;  /* 0x000000f502f57212 */ /* 0x000fe200078efcff */
[----:B------:R-:W-:Y:S01]  /*2e70*/  IMAD.MOV.U32 R2, RZ, RZ, 0x20 ;  /* 0x00000020ff027424 */ /* 0x000fe200078e00ff */
[----:B------:R-:W-:Y:S02]  /*2e80*/  SEL R226, R226, 0xffffffe0, !P1 ;  /* 0xffffffe0e2e27807 */ /* 0x000fe40004800000 */
[----:B------:R-:W-:Y:S02]  /*2e90*/  LOP3.LUT R9, R9, 0x6, R238, 0xf8, !PT ;  /* 0x0000000609097812 */ /* 0x000fe400078ef8ee */
[----:B------:R-:W-:Y:S01]  /*2ea0*/  LOP3.LUT P1, RZ, R221, 0x4, RZ, 0xc0, !PT ;  /* 0x00000004ddff7812 */ /* 0x000fe2000782c0ff */
[----:B------:R-:W-:Y:S01]  /*2eb0*/  IMAD.IADD R228, R231, 0x1, R226 ;  /* 0x00000001e7e47824 */ /* 0x000fe200078e02e2 */
[----:B------:R-:W-:Y:S01]  /*2ec0*/  LOP3.LUT P0, RZ, R221, 0x2, RZ, 0xc0, !PT ;  /* 0x00000002ddff7812 */ /* 0x000fe2000780c0ff */
[----:B------:R-:W-:Y:S01]  /*2ed0*/  IMAD.IADD R230, R226, 0x1, R233 ;  /* 0x00000001e2e67824 */ /* 0x000fe200078e02e9 */
[----:B------:R-:W-:Y:S01]  /*2ee0*/  LOP3.LUT R5, R222, 0xc00, R3, 0xf8, !PT ;  /* 0x00000c00de057812 */ /* 0x000fe200078ef803 */
[C---:B------:R-:W-:Y:S01]  /*2ef0*/  IMAD.IADD R225, R226.reuse, 0x1, R227 ;  /* 0x00000001e2e17824 */ /* 0x040fe200078e02e3 */
[----:B------:R-:W-:Y:S01]  /*2f00*/  LOP3.LUT R246, R9, R246, RZ, 0xfc, !PT ;  /* 0x000000f609f67212 */ /* 0x000fe200078efcff */
[----:B------:R-:W-:Y:S01]  /*2f10*/  IMAD.IADD R226, R226, 0x1, R229 ;  /* 0x00000001e2e27824 */ /* 0x000fe200078e02e5 */
[----:B------:R-:W-:-:S02]  /*2f20*/  LOP3.LUT P2, RZ, R221, 0x8, RZ, 0xc0, !PT ;  /* 0x00000008ddff7812 */ /* 0x000fc4000784c0ff */
[----:B------:R-:W-:Y:S02]  /*2f30*/  SEL R220, R220, 0xffffffc0, !P1 ;  /* 0xffffffc0dcdc7807 */ /* 0x000fe40004800000 */
[----:B------:R-:W-:Y:S02]  /*2f40*/  SEL R2, R2, 0xffffffe0, !P0 ;  /* 0xffffffe002027807 */ /* 0x000fe40004000000 */
[----:B------:R-:W-:Y:S02]  /*2f50*/  SEL R247, R247, 0xfffffff0, !P1 ;  /* 0xfffffff0f7f77807 */ /* 0x000fe40004800000 */
[----:B------:R-:W-:Y:S02]  /*2f60*/  LOP3.LUT R223, R4, 0x200, R3, 0xf8, !PT ;  /* 0x0000020004df7812 */ /* 0x000fe400078ef803 */
[----:B-12---:R-:W-:-:S07]  /*2f70*/  LOP3.LUT R252, R5, R0, RZ, 0xfc, !PT ;  /* 0x0000000005fc7212 */ /* 0x006fce00078efcff */
.L_x_664:
[----:B------:R-:W0:Y:S01]  /*2f80*/  LDGDEPBAR ;  /* 0x00000000000079af */ /* 0x000e220000000000 */
[----:B------:R-:W-:Y:S01]  /*2f90*/  IMAD.U32 R116, RZ, RZ, UR16 ;  /* 0x00000010ff747e24 */ /* 0x000fe2000f8e00ff */
[----:B------:R-:W-:Y:S01]  /*2fa0*/  LEA R234, R223, UR4, 0x1 ;  /* 0x00000004dfea7c11 */ /* 0x000fe2000f8e08ff */
[----:B------:R-:W-:Y:S01]  /*2fb0*/  IMAD.U32 R117, RZ, RZ, UR17 ;  /* 0x00000011ff757e24 */ /* 0x000fe2000f8e00ff */
[----:B------:R-:W-:Y:S01]  /*2fc0*/  LEA R232, R224, UR4, 0x1 ;  /* 0x00000004e0e87c11 */ /* 0x000fe2000f8e08ff */
[----:B------:R-:W-:Y:S01]  /*2fd0*/  IMAD.U32 R125, RZ, RZ, UR35 ;  /* 0x00000023ff7d7e24 */ /* 0x000fe2000f8e00ff */
[----:B------:R-:W-:Y:S01]  /*2fe0*/  LEA R200, R246, UR5, 0x1 ;  /* 0x00000005f6c87c11 */ /* 0x000fe2000f8e08ff */
[----:B-----5:R-:W-:Y:S01]  /*2ff0*/  FMUL.FTZ R131, R240, 1.4426950216293334961 ;  /* 0x3fb8aa3bf0837820 */ /* 0x020fe20000410000 */
[----:B------:R-:W-:Y:S01]  /*3000*/  PLOP3.LUT P3, PT, PT, PT, UP1, 0x80, 0x8 ;  /* 0x000000000008781c */ /* 0x000fe20003f6f018 */
[----:B------:R-:W-:Y:S01]  /*3010*/  FMUL.FTZ R130, R239, 1.4426950216293334961 ;  /* 0x3fb8aa3bef827820 */ /* 0x000fe20000410000 */
[----:B------:R-:W-:Y:S01]  /*3020*/  PLOP3.LUT P6, PT, PT, PT, UP1, 0x80, 0x8 ;  /* 0x000000000008781c */ /* 0x000fe20003fcf018 */
[----:B------:R-:W-:Y:S01]  /*3030*/  IMAD.IADD R199, R200, 0x1, R247 ;  /* 0x00000001c8c77824 */ /* 0x000fe200078e02f7 */
[----:B------:R-:W-:Y:S01]  /*3040*/  PLOP3.LUT P5, PT, PT, PT, UP1, 0x80, 0x8 ;  /* 0x000000000008781c */ /* 0x000fe20003faf018 */
[----:B------:R-:W-:Y:S01]  /*3050*/  UISETP.NE.AND UP2, UPT, UR49, URZ, UPT ;  /* 0x000000ff3100728c */ /* 0x000fe2000bf45270 */
[----:B------:R-:W-:Y:S02]  /*3060*/  PLOP3.LUT P0, PT, PT, PT, UP1, 0x80, 0x8 ;  /* 0x000000000008781c */ /* 0x000fe40003f0f018 */
[----:B------:R-:W-:Y:S02]  /*3070*/  PLOP3.LUT P4, PT, PT, PT, UP1, 0x80, 0x8 ;  /* 0x000000000008781c */ /* 0x000fe40003f8f018 */
[----:B------:R-:W-:Y:S04]  /*3080*/  LOP3.LUT R217, R222, 0x400, R3, 0xf8, !PT ;  /* 0x00000400ded97812 */ /* 0x000fe800078ef803 */
[----:B------:R-:W-:Y:S01]  /*3090*/  LOP3.LUT R217, R217, R0, RZ, 0xfc, !PT ;  /* 0x00000000d9d97212 */ /* 0x000fe200078efcff */
[----:B------:R-:W-:Y:S04]  /*30a0*/  DEPBAR.LE SB0, 0x0 ;  /* 0x000080000000791a */ /* 0x000fe80000000000 */
[----:B------:R-:W-:Y:S02]  /*30b0*/  BAR.SYNC.DEFER_BLOCKING 0x0 ;  /* 0x0000000000007b1d */ /* 0x000fe40000010000 */
[----:B------:R-:W-:Y:S01]  /*30c0*/  @P4 LOP3.LUT R118, R238, 0x6, RZ, 0xc0, !PT ;  /* 0x00000006ee764812 */ /* 0x000fe200078ec0ff */
[----:B------:R-:W-:Y:S01]  /*30d0*/  @UP2 UIADD3 UR12, UP0, UPT, UR56, -0x100, URZ ;  /* 0xffffff00380c2890 */ /* 0x000fe2000ff1e0ff */
[----:B------:R-:W-:Y:S02]  /*30e0*/  PLOP3.LUT P4, PT, PT, PT, UP1, 0x80, 0x8 ;  /* 0x000000000008781c */ /* 0x000fe40003f8f018 */
[----:B------:R-:W-:Y:S01]  /*30f0*/  @P0 LOP3.LUT R118, R118, 0xe0, R237, 0xf8, !PT ;  /* 0x000000e076760812 */ /* 0x000fe200078ef8ed */
[----:B------:R-:W-:Y:S01]  /*3100*/  @UP2 UIADD3.X UR11, UPT, UPT, UR57, -0x1, URZ, UP0, !UPT ;  /* 0xffffffff390b2890 */ /* 0x000fe200087fe4ff */
[----:B------:R-:W-:Y:S01]  /*3110*/  PLOP3.LUT P0, PT, PT, PT, UP1, 0x80, 0x8 ;  /* 0x000000000008781c */ /* 0x000fe20003f0f018 */
[----:B------:R-:W-:Y:S01]  /*3120*/  @UP2 UIADD3 UR16, UP0, UPT, UR16, -0x100, URZ ;  /* 0xffffff0010102890 */ /* 0x000fe2000ff1e0ff */
[----:B------:R-:W-:Y:S01]  /*3130*/  LEA R217, R217, UR4, 0x1 ;  /* 0x00000004d9d97c11 */ /* 0x000fe2000f8e08ff */
[----:B------:R-:W-:Y:S01]  /*3140*/  @P3 IMAD R125, R125, 0x40, R118 ;  /* 0x000000407d7d3824 */ /* 0x000fe200078e0276 */
[----:B------:R-:W-:Y:S01]  /*3150*/  PLOP3.LUT P3, PT, PT, PT, UP1, 0x80, 0x8 ;  /* 0x000000000008781c */ /* 0x000fe20003f6f018 */
[----:B------:R-:W-:Y:S03]  /*3160*/  @UP2 UIADD3.X UR17, UPT, UPT, UR17, -0x1, URZ, UP0, !UPT ;  /* 0xffffffff11112890 */ /* 0x000fe600087fe4ff */
[C---:B------:R-:W-:Y:S01]  /*3170*/  @P6 ISETP.GE.AND P6, PT, R125.reuse, UR33, PT ;  /* 0x000000217d006c0c */ /* 0x040fe2000bfc6270 */
[----:B------:R-:W-:Y:S08]  /*3180*/  LDSM.16.M88.4 R84, [R233] ;  /* 0x00000000e954783b */ /* 0x000ff00000000200 */
[----:B------:R-:W-:Y:S01]  /*3190*/  @P3 VIADD R118, R125, 0x1 ;  /* 0x000000017d763836 */ /* 0x000fe20000000000 */
[----:B------:R-:W-:Y:S01]  /*31a0*/  PLOP3.LUT P3, PT, PT, PT, UP1, 0x80, 0x8 ;  /* 0x000000000008781c */ /* 0x000fe20003f6f018 */
[----:B-1----:R-:W1:Y:S03]  /*31b0*/  LDSM.16.M88.4 R88, [R231+0x10000] ;  /* 0x01000000e758783b */ /* 0x002e660000000200 */
[----:B------:R-:W-:Y:S02]  /*31c0*/  @P4 ISETP.GE.AND P4, PT, R118, UR33, PT ;  /* 0x0000002176004c0c */ /* 0x000fe4000bf86270 */
[----:B------:R-:W2:Y:S05]  /*31d0*/  LDSM.16.M88.4 R92, [R231+0x10800] ;  /* 0x01080000e75c783b */ /* 0x000eaa0000000200 */
[----:B------:R-:W-:Y:S05]  /*31e0*/  LDSM.16.M88.4 R96, [R230] ;  /* 0x00000000e660783b */ /* 0x000fea0000000200 */
[----:B------:R-:W3:Y:S05]  /*31f0*/  LDSM.16.M88.4 R100, [R228+0x10000] ;  /* 0x01000000e464783b */ /* 0x000eea0000000200 */
[----:B------:R-:W4:Y:S05]  /*3200*/  LDSM.16.M88.4 R104, [R228+0x10800] ;  /* 0x01080000e468783b */ /* 0x000f2a0000000200 */
[----:B------:R-:W-:Y:S05]  /*3210*/  LDSM.16.M88.4 R108, [R229] ;  /* 0x00000000e56c783b */ /* 0x000fea0000000200 */
[----:B------:R-:W4:Y:S01]  /*3220*/  LDSM.16.M88.4 R112, [R227+0x10000] ;  /* 0x01000000e370783b */ /* 0x000f220000000200 */
[C---:B-1----:R-:W-:Y:S08]  /*3230*/  HMMA.16816.F32.BF16 R4, R84.reuse, R88, RZ ;  /* 0x000000585404723c */ /* 0x042ff000000418ff */
[C---:B------:R-:W-:Y:S01]  /*3240*/  HMMA.16816.F32.BF16 R8, R84.reuse, R90, RZ ;  /* 0x0000005a5408723c */ /* 0x040fe200000418ff */
[----:B------:R-:W-:Y:S07]  /*3250*/  LDSM.16.M88.4 R88, [R226] ;  /* 0x00000000e258783b */ /* 0x000fee0000000200 */
[C---:B--2---:R-:W-:Y:S08]  /*3260*/  HMMA.16816.F32.BF16 R12, R84.reuse, R92, RZ ;  /* 0x0000005c540c723c */ /* 0x044ff000000418ff */
[----:B------:R-:W-:Y:S01]  /*3270*/  HMMA.16816.F32.BF16 R16, R84, R94, RZ ;  /* 0x0000005e5410723c */ /* 0x000fe200000418ff */
[----:B------:R-:W1:Y:S05]  /*3280*/  LDSM.16.M88.4 R84, [R227+0x10800] ;  /* 0x01080000e354783b */ /* 0x000e6a0000000200 */
[----:B------:R-:W2:Y:S02]  /*3290*/  LDSM.16.M88.4 R92, [R225+0x10000] ;  /* 0x01000000e15c783b */ /* 0x000ea40000000200 */
[C---:B---3--:R-:W-:Y:S08]  /*32a0*/  HMMA.16816.F32.BF16 R4, R96.reuse, R100, R4 ;  /* 0x000000646004723c */ /* 0x048ff00000041804 */
[C---:B------:R-:W-:Y:S01]  /*32b0*/  HMMA.16816.F32.BF16 R8, R96.reuse, R102, R8 ;  /* 0x000000666008723c */ /* 0x040fe20000041808 */
[----:B------:R-:W-:Y:S07]  /*32c0*/  LDSM.16.M88.4 R100, [R233+0x2000] ;  /* 0x00200000e964783b */ /* 0x000fee0000000200 */
[C---:B----4-:R-:W-:Y:S08]  /*32d0*/  HMMA.16816.F32.BF16 R12, R96.reuse, R104, R12 ;  /* 0x00000068600c723c */ /* 0x050ff0000004180c */
[----:B------:R-:W-:Y:S01]  /*32e0*/  HMMA.16816.F32.BF16 R16, R96, R106, R16 ;  /* 0x0000006a6010723c */ /* 0x000fe20000041810 */
[----:B------:R-:W3:Y:S05]  /*32f0*/  LDSM.16.M88.4 R96, [R225+0x10800] ;  /* 0x01080000e160783b */ /* 0x000eea0000000200 */
        /* <DEDUP_REMOVED lines=56> */
[----:B------:R3:W2:Y:S02]  /*3680*/  LDSM.16.M88.4 R92, [R233+0x6000] ;  /* 0x00600000e95c783b */ /* 0x0006a40000000200 */
[C---:B----4-:R-:W-:Y:S08]  /*3690*/  HMMA.16816.F32.BF16 R4, R100.reuse, R104, R4 ;  /* 0x000000686404723c */ /* 0x050ff00000041804 */
[C---:B------:R-:W-:Y:S01]  /*36a0*/  HMMA.16816.F32.BF16 R8, R100.reuse, R106, R8 ;  /* 0x0000006a6408723c */ /* 0x040fe20000041808 */
[----:B------:R-:W-:Y:S07]  /*36b0*/  LDSM.16.M88.4 R104, [R228+0x16000] ;  /* 0x01600000e468783b */ /* 0x000fee0000000200 */
[C---:B-1----:R-:W-:Y:S03]  /*36c0*/  HMMA.16816.F32.BF16 R12, R100.reuse, R84, R12 ;  /* 0x00000054640c723c */ /* 0x042fe6000004180c */
[----:B---3--:R-:W-:Y:S05]  /*36d0*/  LEA R233, R252, UR4, 0x1 ;  /* 0x00000004fce97c11 */ /* 0x008fea000f8e08ff */
[----:B------:R-:W-:Y:S01]  /*36e0*/  HMMA.16816.F32.BF16 R16, R100, R86, R16 ;  /* 0x000000566410723c */ /* 0x000fe20000041810 */
[----:B------:R1:W3:Y:S05]  /*36f0*/  LDSM.16.M88.4 R84, [R231+0x16800] ;  /* 0x01680000e754783b */ /* 0x0002ea0000000200 */
[----:B------:R4:W3:Y:S02]  /*3700*/  LDSM.16.M88.4 R100, [R230+0x6000] ;  /* 0x00600000e664783b */ /* 0x0008e40000000200 */
[C---:B------:R-:W-:Y:S08]  /*3710*/  HMMA.16816.F32.BF16 R4, R108.reuse, R112, R4 ;  /* 0x000000706c04723c */ /* 0x040ff00000041804 */
[C---:B------:R-:W-:Y:S01]  /*3720*/  HMMA.16816.F32.BF16 R8, R108.reuse, R114, R8 ;  /* 0x000000726c08723c */ /* 0x040fe20000041808 */
[----:B------:R-:W-:Y:S07]  /*3730*/  LDSM.16.M88.4 R112, [R227+0x16800] ;  /* 0x01680000e370783b */ /* 0x000fee0000000200 */
[C---:B--2---:R-:W-:Y:S03]  /*3740*/  HMMA.16816.F32.BF16 R12, R108.reuse, R88, R12 ;  /* 0x000000586c0c723c */ /* 0x044fe6000004180c */
[----:B-1----:R-:W-:Y:S01]  /*3750*/  LEA R231, R245, UR4, 0x1 ;  /* 0x00000004f5e77c11 */ /* 0x002fe2000f8e08ff */
[----:B----4-:R-:W-:Y:S04]  /*3760*/  IMAD.IADD R230, R2, 0x1, R233 ;  /* 0x0000000102e67824 */ /* 0x010fe800078e02e9 */
[----:B------:R-:W-:Y:S01]  /*3770*/  HMMA.16816.F32.BF16 R16, R108, R90, R16 ;  /* 0x0000005a6c10723c */ /* 0x000fe20000041810 */
[----:B------:R1:W2:Y:S05]  /*3780*/  LDSM.16.M88.4 R88, [R228+0x16800] ;  /* 0x01680000e458783b */ /* 0x0002aa0000000200 */
[----:B------:R4:W-:Y:S02]  /*3790*/  LDSM.16.M88.4 R108, [R227+0x16000] ;  /* 0x01600000e36c783b */ /* 0x0009e40000000200 */
[C---:B------:R-:W-:Y:S08]  /*37a0*/  HMMA.16816.F32.BF16 R4, R92.reuse, R96, R4 ;  /* 0x000000605c04723c */ /* 0x040ff00000041804 */
[C---:B------:R-:W-:Y:S01]  /*37b0*/  HMMA.16816.F32.BF16 R8, R92.reuse, R98, R8 ;  /* 0x000000625c08723c */ /* 0x040fe20000041808 */
[----:B------:R2:W2:Y:S07]  /*37c0*/  LDSM.16.M88.4 R96, [R229+0x6000] ;  /* 0x00600000e560783b */ /* 0x0004ae0000000200 */
[C---:B---3--:R-:W-:Y:S03]  /*37d0*/  HMMA.16816.F32.BF16 R12, R92.reuse, R84, R12 ;  /* 0x000000545c0c723c */ /* 0x048fe6000004180c */
[----:B-1----:R-:W-:Y:S02]  /*37e0*/  IMAD.IADD R228, R231, 0x1, R2 ;  /* 0x00000001e7e47824 */ /* 0x002fe400078e0202 */
[C---:B----4-:R-:W-:Y:S03]  /*37f0*/  IMAD.IADD R227, R220.reuse, 0x1, R231 ;  /* 0x00000001dce37824 */ /* 0x050fe600078e02e7 */
[----:B------:R-:W-:Y:S01]  /*3800*/  HMMA.16816.F32.BF16 R16, R92, R86, R16 ;  /* 0x000000565c10723c */ /* 0x000fe20000041810 */
[----:B------:R1:W-:Y:S05]  /*3810*/  LDSM.16.M88.4 R84, [R226+0x6000] ;  /* 0x00600000e254783b */ /* 0x0003ea0000000200 */
[----:B------:R-:W3:Y:S02]  /*3820*/  LDSM.16.M88.4 R92, [R225+0x16000] ;  /* 0x01600000e15c783b */ /* 0x000ee40000000200 */
[C---:B------:R-:W-:Y:S05]  /*3830*/  HMMA.16816.F32.BF16 R4, R100.reuse, R104, R4 ;  /* 0x000000686404723c */ /* 0x040fea0000041804 */
[----:B--2---:R-:W-:Y:S03]  /*3840*/  IMAD.IADD R229, R220, 0x1, R233 ;  /* 0x00000001dce57824 */ /* 0x004fe600078e02e9 */
[C---:B------:R-:W-:Y:S08]  /*3850*/  HMMA.16816.F32.BF16 R8, R100.reuse, R106, R8 ;  /* 0x0000006a6408723c */ /* 0x040ff00000041808 */
[C---:B------:R-:W-:Y:S03]  /*3860*/  HMMA.16816.F32.BF16 R12, R100.reuse, R88, R12 ;  /* 0x00000058640c723c */ /* 0x040fe6000004180c */
[C---:B-1----:R-:W-:Y:S05]  /*3870*/  IMAD.IADD R226, R2.reuse, 0x1, R229 ;  /* 0x0000000102e27824 */ /* 0x042fea00078e02e5 */
[----:B------:R-:W-:Y:S01]  /*3880*/  HMMA.16816.F32.BF16 R16, R100, R90, R16 ;  /* 0x0000005a6410723c */ /* 0x000fe20000041810 */
[----:B------:R1:W2:Y:S07]  /*3890*/  LDSM.16.M88.4 R88, [R225+0x16800] ;  /* 0x01680000e158783b */ /* 0x0002ae0000000200 */
[C---:B------:R-:W-:Y:S08]  /*38a0*/  HMMA.16816.F32.BF16 R4, R96.reuse, R108, R4 ;  /* 0x0000006c6004723c */ /* 0x040ff00000041804 */
[C---:B------:R-:W-:Y:S08]  /*38b0*/  HMMA.16816.F32.BF16 R8, R96.reuse, R110, R8 ;  /* 0x0000006e6008723c */ /* 0x040ff00000041808 */
[C---:B------:R-:W-:Y:S03]  /*38c0*/  HMMA.16816.F32.BF16 R12, R96.reuse, R112, R12 ;  /* 0x00000070600c723c */ /* 0x040fe6000004180c */
[----:B-1----:R-:W-:Y:S05]  /*38d0*/  IMAD.IADD R225, R2, 0x1, R227 ;  /* 0x0000000102e17824 */ /* 0x002fea00078e02e3 */
[----:B------:R-:W-:Y:S08]  /*38e0*/  HMMA.16816.F32.BF16 R16, R96, R114, R16 ;  /* 0x000000726010723c */ /* 0x000ff00000041810 */
[C---:B---3--:R-:W-:Y:S08]  /*38f0*/  HMMA.16816.F32.BF16 R4, R84.reuse, R92, R4 ;  /* 0x0000005c5404723c */ /* 0x048ff00000041804 */
[C---:B------:R-:W-:Y:S08]  /*3900*/  HMMA.16816.F32.BF16 R8, R84.reuse, R94, R8 ;  /* 0x0000005e5408723c */ /* 0x040ff00000041808 */
[C---:B--2---:R-:W-:Y:S03]  /*3910*/  HMMA.16816.F32.BF16 R12, R84.reuse, R88, R12 ;  /* 0x00000058540c723c */ /* 0x044fe6000004180c */
[----:B------:R-:W-:Y:S02]  /*3920*/  @P5 FSEL R4, R4, -INF , !P6 ;  /* 0xff80000004045808 */ /* 0x000fe40007000000 */
[----:B------:R-:W-:Y:S02]  /*3930*/  PLOP3.LUT P5, PT, PT, PT, UP1, 0x80, 0x8 ;  /* 0x000000000008781c */ /* 0x000fe40003faf018 */
        /* <DEDUP_REMOVED lines=14> */
[C---:B------:R-:W-:Y:S01]  /*3a20*/  @P4 VIADD R118, R125.reuse, 0x9 ;  /* 0x000000097d764836 */ /* 0x040fe20000000000 */
        /* <DEDUP_REMOVED lines=29> */
[----:B------:R-:W-:Y:S01]  /*3c00*/  PLOP3.LUT P0, PT, PT, PT, UP1, 0x80, 0x8 ;  /* 0x000000000008781c */ /* 0x000fe20003f0f018 */
[--C-:B------:R-:W-:Y:S01]  /*3c10*/  FFMA.FTZ R124, R10, UR9, -R130.reuse ;  /* 0x000000090a7c7c23 */ /* 0x100fe20008010882 */
[----:B------:R-:W-:Y:S01]  /*3c20*/  @P6 ISETP.GE.AND P6, PT, R118, UR33, PT ;  /* 0x0000002176006c0c */ /* 0x000fe2000bfc6270 */
[--C-:B------:R-:W-:Y:S01]  /*3c30*/  FFMA.FTZ R118, R4, UR9, -R131.reuse ;  /* 0x0000000904767c23 */ /* 0x100fe20008010883 */
[----:B------:R-:W-:Y:S01]  /*3c40*/  PLOP3.LUT P4, PT, PT, PT, UP1, 0x80, 0x8 ;  /* 0x000000000008781c */ /* 0x000fe20003f8f018 */
[--C-:B------:R-:W-:Y:S01]  /*3c50*/  FFMA.FTZ R197, R14, UR9, -R130.reuse ;  /* 0x000000090ec57c23 */ /* 0x100fe20008010882 */
[----:B------:R-:W-:Y:S01]  /*3c60*/  @P5 FSEL R13, R13, -INF , !P6 ;  /* 0xff8000000d0d5808 */ /* 0x000fe20007000000 */
[----:B------:R-:W-:Y:S01]  /*3c70*/  MUFU.EX2 R121, R121 ;  /* 0x0000007900797308 */ /* 0x000fe20000000800 */
[----:B------:R-:W-:Y:S02]  /*3c80*/  PLOP3.LUT P5, PT, PT, PT, UP1, 0x80, 0x8 ;  /* 0x000000000008781c */ /* 0x000fe40003faf018 */
[----:B------:R-:W-:Y:S07]  /*3c90*/  @P3 FSEL R15, R15, -INF , !P6 ;  /* 0xff8000000f0f3808 */ /* 0x000fee0007000000 */
[----:B------:R-:W1:Y:S01]  /*3ca0*/  MUFU.EX2 R118, R118 ;  /* 0x0000007600767308 */ /* 0x000e620000000800 */
[----:B------:R-:W-:Y:S01]  /*3cb0*/  PLOP3.LUT P3, PT, PT, PT, UP1, 0x80, 0x8 ;  /* 0x000000000008781c */ /* 0x000fe20003f6f018 */
[C---:B------:R-:W-:Y:S01]  /*3cc0*/  @P0 VIADD R126, R125.reuse, 0x18 ;  /* 0x000000187d7e0836 */ /* 0x040fe20000000000 */
[----:B------:R-:W-:Y:S07]  /*3cd0*/  PLOP3.LUT P6, PT, PT, PT, UP1, 0x80, 0x8 ;  /* 0x000000000008781c */ /* 0x000fee0003fcf018 */
[----:B------:R-:W-:Y:S01]  /*3ce0*/  MUFU.EX2 R119, R119 ;  /* 0x0000007700777308 */ /* 0x000fe20000000800 */
[----:B------:R-:W-:Y:S01]  /*3cf0*/  PLOP3.LUT P0, PT, PT, PT, UP1, 0x80, 0x8 ;  /* 0x000000000008781c */ /* 0x000fe20003f0f018 */
[----:B------:R-:W-:Y:S01]  /*3d00*/  @P4 VIADD R127, R125, 0x19 ;  /* 0x000000197d7f4836 */ /* 0x000fe20000000000 */
[----:B------:R-:W-:Y:S07]  /*3d10*/  PLOP3.LUT P4, PT, PT, PT, UP1, 0x80, 0x8 ;  /* 0x000000000008781c */ /* 0x000fee0003f8f018 */
[----:B------:R-:W-:Y:S01]  /*3d20*/  MUFU.EX2 R125, R128 ;  /* 0x00000080007d7308 */ /* 0x000fe20000000800 */
[--C-:B------:R-:W-:Y:S01]  /*3d30*/  FFMA.FTZ R129, R15, UR9, -R130.reuse ;  /* 0x000000090f817c23 */ /* 0x100fe20008010882 */
[----:B------:R-:W-:Y:S08]  /*3d40*/  @P5 ISETP.GE.AND P5, PT, R126, UR33, PT ;  /* 0x000000217e005c0c */ /* 0x000ff0000bfa6270 */
[----:B------:R2:W-:Y:S01]  /*3d50*/  MUFU.EX2 R126, R196 ;  /* 0x000000c4007e7308 */ /* 0x0005e20000000800 */
[----:B------:R-:W-:Y:S02]  /*3d60*/  @P3 FSEL R16, R16, -INF , !P5 ;  /* 0xff80000010103808 */ /* 0x000fe40006800000 */
[----:B------:R-:W-:Y:S07]  /*3d70*/  PLOP3.LUT P3, PT, PT, PT, UP1, 0x80, 0x8 ;  /* 0x000000000008781c */ /* 0x000fee0003f6f018 */
[----:B------:R3:W-:Y:S01]  /*3d80*/  MUFU.EX2 R128, R197 ;  /* 0x000000c500807308 */ /* 0x0007e20000000800 */
[----:B------:R-:W-:Y:S01]  /*3d90*/  @P6 ISETP.GE.AND P6, PT, R127, UR33, PT ;  /* 0x000000217f006c0c */ /* 0x000fe2000bfc6270 */
[--C-:B------:R-:W-:Y:S01]  /*3da0*/  FFMA.FTZ R202, R16, UR9, -R131.reuse ;  /* 0x0000000910ca7c23 */ /* 0x100fe20008010883 */
[----:B------:R-:W-:Y:S07]  /*3db0*/  @P4 FSEL R18, R18, -INF , !P5 ;  /* 0xff80000012124808 */ /* 0x000fee0006800000 */
[----:B------:R-:W4:Y:S01]  /*3dc0*/  MUFU.EX2 R120, R120 ;  /* 0x0000007800787308 */ /* 0x000f220000000800 */
[----:B------:R-:W-:Y:S01]  /*3dd0*/  @P0 FSEL R17, R17, -INF , !P6 ;  /* 0xff80000011110808 */ /* 0x000fe20007000000 */
[--C-:B------:R-:W-:Y:S01]  /*3de0*/  FFMA.FTZ R127, R13, UR9, -R131.reuse ;  /* 0x000000090d7f7c23 */ /* 0x100fe20008010883 */
[----:B-1----:R-:W-:Y:S07]  /*3df0*/  F2FP.BF16.F32.PACK_AB R208, R121, R118 ;  /* 0x0000007679d0723e */ /* 0x002fee00000010ff */
[----:B------:R-:W-:Y:S01]  /*3e00*/  MUFU.EX2 R122, R122 ;  /* 0x0000007a007a7308 */ /* 0x000fe20000000800 */
[--C-:B------:R-:W-:Y:S01]  /*3e10*/  FFMA.FTZ R201, R18, UR9, -R130.reuse ;  /* 0x0000000912c97c23 */ /* 0x100fe20008010882 */
[----:B------:R-:W-:Y:S01]  /*3e20*/  FFMA.FTZ R198, R17, UR9, -R131 ;  /* 0x0000000911c67c23 */ /* 0x000fe20008010883 */
[C---:B--2---:R-:W-:Y:S01]  /*3e30*/  VIADD R196, R200.reuse, 0x20 ;  /* 0x00000020c8c47836 */ /* 0x044fe20000000000 */
[----:B------:R-:W-:Y:S06]  /*3e40*/  @P3 FSEL R19, R19, -INF , !P6 ;  /* 0xff80000013133808 */ /* 0x000fec0007000000 */
[----:B------:R-:W-:Y:S01]  /*3e50*/  MUFU.EX2 R131, R202 ;  /* 0x000000ca00837308 */ /* 0x000fe20000000800 */
[----:B------:R-:W-:Y:S01]  /*3e60*/  @P2 VIADD R196, R200, 0xffffffe0 ;  /* 0xffffffe0c8c42836 */ /* 0x000fe20000000000 */
[----:B---3--:R-:W-:Y:S08]  /*3e70*/  LEA R197, R246, UR4, 0x1 ;  /* 0x00000004f6c57c11 */ /* 0x008ff0000f8e08ff */
[----:B------:R-:W1:Y:S01]  /*3e80*/  MUFU.EX2 R123, R123 ;  /* 0x0000007b007b7308 */ /* 0x000e620000000800 */
[----:B------:R-:W-:Y:S01]  /*3e90*/  FFMA.FTZ R130, R19, UR9, -R130 ;  /* 0x0000000913827c23 */ /* 0x000fe20008010882 */
[----:B----4-:R-:W-:Y:S01]  /*3ea0*/  F2FP.BF16.F32.PACK_AB R206, R120, R119 ;  /* 0x0000007778ce723e */ /* 0x010fe200000010ff */
[----:B------:R-:W-:Y:S07]  /*3eb0*/  STS [R197+0x22000], R208 ;  /* 0x022000d0c5007388 */ /* 0x000fee0000000800 */
[----:B------:R-:W2:Y:S01]  /*3ec0*/  MUFU.EX2 R124, R124 ;  /* 0x0000007c007c7308 */ /* 0x000ea20000000800 */
[----:B------:R-:W-:Y:S09]  /*3ed0*/  STS [R197+0x22400], R206 ;  /* 0x022400cec5007388 */ /* 0x000ff20000000800 */
[----:B------:R-:W3:Y:S10]  /*3ee0*/  MUFU.EX2 R127, R127 ;  /* 0x0000007f007f7308 */ /* 0x000ef40000000800 */
[----:B------:R-:W4:Y:S01]  /*3ef0*/  MUFU.EX2 R129, R129 ;  /* 0x0000008100817308 */ /* 0x000f220000000800 */
[----:B-1----:R-:W-:Y:S09]  /*3f00*/  F2FP.BF16.F32.PACK_AB R204, R123, R122 ;  /* 0x0000007a7bcc723e */ /* 0x002ff200000010ff */
[----:B------:R-:W1:Y:S01]  /*3f10*/  MUFU.EX2 R198, R198 ;  /* 0x000000c600c67308 */ /* 0x000e620000000800 */
[----:B--2---:R-:W-:Y:S01]  /*3f20*/  F2FP.BF16.F32.PACK_AB R202, R125, R124 ;  /* 0x0000007c7dca723e */ /* 0x004fe200000010ff */
[----:B------:R-:W-:Y:S08]  /*3f30*/  STS [R199], R204 ;  /* 0x000000ccc7007388 */ /* 0x000ff00000000800 */
[----:B------:R-:W-:Y:S01]  /*3f40*/  MUFU.EX2 R201, R201 ;  /* 0x000000c900c97308 */ /* 0x000fe20000000800 */
[----:B---3--:R-:W-:Y:S01]  /*3f50*/  F2FP.BF16.F32.PACK_AB R209, R127, R126 ;  /* 0x0000007e7fd1723e */ /* 0x008fe200000010ff */
[----:B------:R2:W-:Y:S08]  /*3f60*/  STS [R199+0x400], R202 ;  /* 0x000400cac7007388 */ /* 0x0005f00000000800 */
[----:B------:R-:W3:Y:S01]  /*3f70*/  MUFU.EX2 R200, R130 ;  /* 0x0000008200c87308 */ /* 0x000ee20000000800 */
[----:B----4-:R-:W-:Y:S01]  /*3f80*/  F2FP.BF16.F32.PACK_AB R207, R129, R128 ;  /* 0x0000008081cf723e */ /* 0x010fe200000010ff */
[----:B------:R-:W-:Y:S01]  /*3f90*/  STS [R196], R209 ;  /* 0x000000d1c4007388 */ /* 0x000fe20000000800 */
[----:B-1----:R-:W-:Y:S04]  /*3fa0*/  F2FP.BF16.F32.PACK_AB R205, R198, R131 ;  /* 0x00000083c6cd723e */ /* 0x002fe800000010ff */
[----:B------:R-:W-:Y:S01]  /*3fb0*/  STS [R196+0x400], R207 ;  /* 0x000400cfc4007388 */ /* 0x000fe20000000800 */
[----:B---3--:R-:W-:Y:S01]  /*3fc0*/  F2FP.BF16.F32.PACK_AB R203, R200, R201 ;  /* 0x000000c9c8cb723e */ /* 0x008fe200000010ff */
[----:B------:R-:W-:Y:S05]  /*3fd0*/  IMAD.IADD R130, R247, 0x1, R196 ;  /* 0x00000001f7827824 */ /* 0x000fea00078e02c4 */
[----:B------:R-:W-:Y:S05]  /*3fe0*/  STS [R130], R205 ;  /* 0x000000cd82007388 */ /* 0x000fea0000000800 */
[----:B------:R1:W-:Y:S01]  /*3ff0*/  STS [R130+0x400], R203 ;  /* 0x000400cb82007388 */ /* 0x0003e20000000800 */
[C---:B--2---:R-:W-:Y:S04]  /*4000*/  LEA R202, P0, R241.reuse, R116, 0x2 ;  /* 0x00000074f1ca7211 */ /* 0x044fe800078010ff */
[----:B------:R-:W-:Y:S05]  /*4010*/  LDSM.16.M88.4 R84, [R233+0x8000] ;  /* 0x00800000e954783b */ /* 0x000fea0000000200 */
[----:B------:R-:W2:Y:S05]  /*4020*/  LDSM.16.M88.4 R88, [R231+0x18000] ;  /* 0x01800000e758783b */ /* 0x000eaa0000000200 */
[----:B------:R-:W3:Y:S05]  /*4030*/  LDSM.16.M88.4 R92, [R231+0x18800] ;  /* 0x01880000e75c783b */ /* 0x000eea0000000200 */
[----:B------:R-:W-:Y:S05]  /*4040*/  LDSM.16.M88.4 R96, [R230+0x8000] ;  /* 0x00800000e660783b */ /* 0x000fea0000000200 */
[----:B------:R-:W4:Y:S01]  /*4050*/  LDSM.16.M88.4 R100, [R228+0x18000] ;  /* 0x01800000e464783b */ /* 0x000f220000000200 */
[----:B-1----:R-:W-:Y:S04]  /*4060*/  LEA.HI.X R203, R241, R117, RZ, 0x2, P0 ;  /* 0x00000075f1cb7211 */ /* 0x002fe800000f14ff */
[----:B------:R-:W1:Y:S05]  /*4070*/  LDSM.16.M88.4 R104, [R228+0x18800] ;  /* 0x01880000e468783b */ /* 0x000e6a0000000200 */
[----:B------:R-:W4:Y:S05]  /*4080*/  LDG.E R116, desc[UR30][R202.64] ;  /* 0x0000001eca747981 */ /* 0x000f2a000c1e1900 */
[----:B------:R-:W-:Y:S05]  /*4090*/  LDSM.16.M88.4 R108, [R227+0x18000] ;  /* 0x01800000e36c783b */ /* 0x000fea0000000200 */
[----:B------:R1:W4:Y:S05]  /*40a0*/  LDG.E R117, desc[UR30][R202.64+0x20] ;  /* 0x0000201eca757981 */ /* 0x00032a000c1e1900 */
[----:B------:R-:W-:Y:S01]  /*40b0*/  LDSM.16.M88.4 R112, [R231+0x1a000] ;  /* 0x01a00000e770783b */ /* 0x000fe20000000200 */
[C---:B--2---:R-:W-:Y:S08]  /*40c0*/  HMMA.16816.F32.BF16 R4, R84.reuse, R88, RZ ;  /* 0x000000585404723c */ /* 0x044ff000000418ff */
[C---:B------:R-:W-:Y:S01]  /*40d0*/  HMMA.16816.F32.BF16 R8, R84.reuse, R90, RZ ;  /* 0x0000005a5408723c */ /* 0x040fe200000418ff */
[----:B------:R-:W2:Y:S07]  /*40e0*/  LDSM.16.M88.4 R88, [R229+0x8000] ;  /* 0x00800000e558783b */ /* 0x000eae0000000200 */
[C---:B---3--:R-:W-:Y:S08]  /*40f0*/  HMMA.16816.F32.BF16 R12, R84.reuse, R92, RZ ;  /* 0x0000005c540c723c */ /* 0x048ff000000418ff */
[----:B------:R-:W-:Y:S01]  /*4100*/  HMMA.16816.F32.BF16 R16, R84, R94, RZ ;  /* 0x0000005e5410723c */ /* 0x000fe200000418ff */
[----:B------:R-:W3:Y:S05]  /*4110*/  LDSM.16.M88.4 R84, [R227+0x18800] ;  /* 0x01880000e354783b */ /* 0x000eea0000000200 */
[----:B------:R-:W-:Y:S02]  /*4120*/  LDSM.16.M88.4 R92, [R226+0x8000] ;  /* 0x00800000e25c783b */ /* 0x000fe40000000200 */
[C---:B----4-:R-:W-:Y:S08]  /*4130*/  HMMA.16816.F32.BF16 R4, R96.reuse, R100, R4 ;  /* 0x000000646004723c */ /* 0x050ff00000041804 */
[C---:B------:R-:W-:Y:S01]  /*4140*/  HMMA.16816.F32.BF16 R8, R96.reuse, R102, R8 ;  /* 0x000000666008723c */ /* 0x040fe20000041808 */
[----:B------:R-:W4:Y:S07]  /*4150*/  LDSM.16.M88.4 R100, [R225+0x18000] ;  /* 0x01800000e164783b */ /* 0x000f2e0000000200 */
        /* <DEDUP_REMOVED lines=82> */
[C---:B------:R-:W-:Y:S08]  /*4680*/  HMMA.16816.F32.BF16 R8, R104.reuse, R114, R8 ;  /* 0x000000726808723c */ /* 0x040ff00000041808 */
[C---:B-1----:R-:W-:Y:S08]  /*4690*/  HMMA.16816.F32.BF16 R12, R104.reuse, R88, R12 ;  /* 0x00000058680c723c */ /* 0x042ff0000004180c */
[----:B------:R-:W-:Y:S01]  /*46a0*/  HMMA.16816.F32.BF16 R16, R104, R90, R16 ;  /* 0x0000005a6810723c */ /* 0x000fe20000041810 */
[----:B------:R-:W1:Y:S07]  /*46b0*/  LDSM.16.M88.4 R88, [R225+0x1e800] ;  /* 0x01e80000e158783b */ /* 0x000e6e0000000200 */
[C---:B---3--:R-:W-:Y:S08]  /*46c0*/  HMMA.16816.F32.BF16 R4, R92.reuse, R108, R4 ;  /* 0x0000006c5c04723c */ /* 0x048ff00000041804 */
[C---:B------:R-:W-:Y:S08]  /*46d0*/  HMMA.16816.F32.BF16 R8, R92.reuse, R110, R8 ;  /* 0x0000006e5c08723c */ /* 0x040ff00000041808 */
[C---:B--2---:R-:W-:Y:S08]  /*46e0*/  HMMA.16816.F32.BF16 R12, R92.reuse, R84, R12 ;  /* 0x000000545c0c723c */ /* 0x044ff0000004180c */
[----:B------:R-:W-:Y:S03]  /*46f0*/  HMMA.16816.F32.BF16 R16, R92, R86, R16 ;  /* 0x000000565c10723c */ /* 0x000fe60000041810 */
[----:B------:R-:W-:Y:S05]  /*4700*/  LEA R93, R223, UR5, 0x1 ;  /* 0x00000005df5d7c11 */ /* 0x000fea000f8e08ff */
[C---:B----4-:R-:W-:Y:S08]  /*4710*/  HMMA.16816.F32.BF16 R4, R96.reuse, R100, R4 ;  /* 0x000000646004723c */ /* 0x050ff00000041804 */
[C---:B------:R-:W-:Y:S08]  /*4720*/  HMMA.16816.F32.BF16 R8, R96.reuse, R102, R8 ;  /* 0x000000666008723c */ /* 0x040ff00000041808 */
[C---:B-1----:R-:W-:Y:S03]  /*4730*/  HMMA.16816.F32.BF16 R12, R96.reuse, R88, R12 ;  /* 0x00000058600c723c */ /* 0x042fe6000004180c */
[C---:B------:R-:W-:Y:S01]  /*4740*/  FADD.FTZ R203, -R116.reuse, R4 ;  /* 0x0000000474cb7221 */ /* 0x040fe20000010100 */
[----:B------:R-:W-:Y:S03]  /*4750*/  FADD.FTZ R202, -R116, R5 ;  /* 0x0000000574ca7221 */ /* 0x000fe60000010100 */
[----:B------:R-:W-:Y:S01]  /*4760*/  FMUL.FTZ R203, R118, R203 ;  /* 0x000000cb76cb7220 */ /* 0x000fe20000410000 */
[----:B------:R-:W-:Y:S03]  /*4770*/  HMMA.16816.F32.BF16 R16, R96, R90, R16 ;  /* 0x0000005a6010723c */ /* 0x000fe60000041810 */
[----:B------:R-:W-:Y:S01]  /*4780*/  FMUL.FTZ R202, R121, R202 ;  /* 0x000000ca79ca7220 */ /* 0x000fe20000410000 */
[C---:B------:R-:W-:Y:S01]  /*4790*/  FADD.FTZ R121, -R116.reuse, R8 ;  /* 0x0000000874797221 */ /* 0x040fe20000010100 */
[----:B------:R-:W-:Y:S03]  /*47a0*/  FADD.FTZ R118, -R116, R9 ;  /* 0x0000000974767221 */ /* 0x000fe60000010100 */
[----:B------:R-:W-:Y:S01]  /*47b0*/  FMUL.FTZ R121, R122, R121 ;  /* 0x000000797a797220 */ /* 0x000fe20000410000 */
[----:B------:R-:W-:Y:S01]  /*47c0*/  FMUL.FTZ R118, R123, R118 ;  /* 0x000000767b767220 */ /* 0x000fe20000410000 */
[----:B------:R-:W-:Y:S01]  /*47d0*/  F2FP.BF16.F32.PACK_AB R202, R202, R203 ;  /* 0x000000cbcaca723e */ /* 0x000fe200000010ff */
[C---:B------:R-:W-:Y:S01]  /*47e0*/  FADD.FTZ R123, -R116.reuse, R12 ;  /* 0x0000000c747b7221 */ /* 0x040fe20000010100 */
[----:B------:R-:W-:Y:S02]  /*47f0*/  FADD.FTZ R122, -R116, R13 ;  /* 0x0000000d747a7221 */ /* 0x000fe40000010100 */
[----:B------:R-:W-:Y:S01]  /*4800*/  F2FP.BF16.F32.PACK_AB R118, R118, R121 ;  /* 0x000000797676723e */ /* 0x000fe200000010ff */
[----:B------:R-:W-:Y:S01]  /*4810*/  FADD.FTZ R121, -R117, R7 ;  /* 0x0000000775797221 */ /* 0x000fe20000010100 */
[----:B------:R-:W-:Y:S01]  /*4820*/  FMUL.FTZ R123, R126, R123 ;  /* 0x0000007b7e7b7220 */ /* 0x000fe20000410000 */
[----:B------:R-:W-:Y:S01]  /*4830*/  FMUL.FTZ R122, R127, R122 ;  /* 0x0000007a7f7a7220 */ /* 0x000fe20000410000 */
[----:B------:R-:W-:Y:S01]  /*4840*/  STS [R197+0x20000], R202 ;  /* 0x020000cac5007388 */ /* 0x000fe20000000800 */
[C---:B------:R-:W-:Y:S01]  /*4850*/  FADD.FTZ R204, -R116.reuse, R16 ;  /* 0x0000001074cc7221 */ /* 0x040fe20000010100 */
[----:B------:R-:W-:Y:S01]  /*4860*/  FADD.FTZ R203, -R116, R17 ;  /* 0x0000001174cb7221 */ /* 0x000fe20000010100 */
[C---:B------:R-:W-:Y:S01]  /*4870*/  FADD.FTZ R116, -R117.reuse, R6 ;  /* 0x0000000675747221 */ /* 0x040fe20000010100 */
[----:B------:R-:W-:Y:S01]  /*4880*/  FMUL.FTZ R121, R120, R121 ;  /* 0x0000007978797220 */ /* 0x000fe20000410000 */
[----:B------:R-:W-:Y:S01]  /*4890*/  FADD.FTZ R120, -R117, R11 ;  /* 0x0000000b75787221 */ /* 0x000fe20000010100 */
[----:B------:R-:W-:Y:S01]  /*48a0*/  F2FP.BF16.F32.PACK_AB R123, R122, R123 ;  /* 0x0000007b7a7b723e */ /* 0x000fe200000010ff */
[----:B------:R-:W-:Y:S01]  /*48b0*/  FMUL.FTZ R116, R119, R116 ;  /* 0x0000007477747220 */ /* 0x000fe20000410000 */
[----:B------:R-:W-:Y:S01]  /*48c0*/  FADD.FTZ R119, -R117, R10 ;  /* 0x0000000a75777221 */ /* 0x000fe20000010100 */
[----:B------:R-:W-:Y:S01]  /*48d0*/  FMUL.FTZ R120, R125, R120 ;  /* 0x000000787d787220 */ /* 0x000fe20000410000 */
[----:B------:R-:W-:Y:S01]  /*48e0*/  FADD.FTZ R122, -R117, R15 ;  /* 0x0000000f757a7221 */ /* 0x000fe20000010100 */
[----:B------:R-:W-:Y:S01]  /*48f0*/  FMUL.FTZ R204, R131, R204 ;  /* 0x000000cc83cc7220 */ /* 0x000fe20000410000 */
[----:B------:R-:W-:Y:S01]  /*4900*/  F2FP.BF16.F32.PACK_AB R116, R121, R116 ;  /* 0x000000747974723e */ /* 0x000fe200000010ff */
[----:B------:R-:W-:Y:S01]  /*4910*/  FMUL.FTZ R119, R124, R119 ;  /* 0x000000777c777220 */ /* 0x000fe20000410000 */
[C---:B------:R-:W-:Y:S01]  /*4920*/  FADD.FTZ R121, -R117.reuse, R14 ;  /* 0x0000000e75797221 */ /* 0x040fe20000010100 */
[----:B------:R-:W-:Y:S01]  /*4930*/  FADD.FTZ R124, -R117, R18 ;  /* 0x00000012757c7221 */ /* 0x000fe20000010100 */
[----:B------:R-:W-:Y:S01]  /*4940*/  FMUL.FTZ R122, R129, R122 ;  /* 0x0000007a817a7220 */ /* 0x000fe20000410000 */
[----:B------:R-:W-:Y:S01]  /*4950*/  FADD.FTZ R117, -R117, R19 ;  /* 0x0000001375757221 */ /* 0x000fe20000010100 */
[----:B------:R-:W-:Y:S01]  /*4960*/  FMUL.FTZ R121, R128, R121 ;  /* 0x0000007980797220 */ /* 0x000fe20000410000 */
[----:B------:R-:W-:Y:S01]  /*4970*/  F2FP.BF16.F32.PACK_AB R120, R120, R119 ;  /* 0x000000777878723e */ /* 0x000fe200000010ff */
[----:B------:R-:W-:Y:S01]  /*4980*/  STS [R197+0x20400], R116 ;  /* 0x02040074c5007388 */ /* 0x000fe20000000800 */
[----:B------:R-:W-:Y:S01]  /*4990*/  FMUL.FTZ R203, R198, R203 ;  /* 0x000000cbc6cb7220 */ /* 0x000fe20000410000 */
[----:B------:R-:W-:Y:S01]  /*49a0*/  FMUL.FTZ R124, R201, R124 ;  /* 0x0000007cc97c7220 */ /* 0x000fe20000410000 */
[----:B------:R-:W-:Y:S01]  /*49b0*/  FMUL.FTZ R117, R200, R117 ;  /* 0x00000075c8757220 */ /* 0x000fe20000410000 */
[----:B------:R-:W-:Y:S01]  /*49c0*/  F2FP.BF16.F32.PACK_AB R121, R122, R121 ;  /* 0x000000797a79723e */ /* 0x000fe200000010ff */
[----:B------:R-:W-:Y:S01]  /*49d0*/  STS [R199+-0x2000], R118 ;  /* 0xffe00076c7007388 */ /* 0x000fe20000000800 */
[----:B------:R-:W-:Y:S01]  /*49e0*/  F2FP.BF16.F32.PACK_AB R203, R203, R204 ;  /* 0x000000cccbcb723e */ /* 0x000fe200000010ff */
[----:B------:R-:W-:Y:S01]  /*49f0*/  IMAD.IADD R200, R220, 0x1, R93 ;  /* 0x00000001dcc87824 */ /* 0x000fe200078e025d */
[----:B------:R-:W-:Y:S02]  /*4a00*/  F2FP.BF16.F32.PACK_AB R117, R117, R124 ;  /* 0x0000007c7575723e */ /* 0x000fe400000010ff */
[----:B------:R-:W-:Y:S05]  /*4a10*/  STS [R199+-0x1c00], R120 ;  /* 0xffe40078c7007388 */ /* 0x000fea0000000800 */
        /* <DEDUP_REMOVED lines=19> */
[-C--:B------:R-:W-:Y:S01]  /*4b50*/  HMMA.16816.F32.BF16 R28, R92, R90.reuse, R28 ;  /* 0x0000005a5c1c723c */ /* 0x080fe2000004181c */
[----:B------:R-:W-:Y:S07]  /*4b60*/  LDSM.16.MT88.4 R196, [R232+0xd800] ;  /* 0x00d80000e8c4783b */ /* 0x000fee0000004200 */
        /* <DEDUP_REMOVED lines=75> */
[----:B------:R-:W-:Y:S01]  /*5020*/  IADD3 R4, P0, PT, RZ, -UR28, RZ ;  /* 0x8000001cff047c10 */ /* 0x000fe2000ff1e0ff */
[----:B------:R-:W-:Y:S04]  /*5030*/  IMAD.U32 R6, RZ, RZ, UR43 ;  /* 0x0000002bff067e24 */ /* 0x000fe8000f8e00ff */
[----:B------:R-:W-:Y:S05]  /*5040*/  IMAD.X R9, RZ, RZ, ~UR10, P0 ;  /* 0x8000000aff097e24 */ /* 0x000fea00080e06ff */
[----:B------:R-:W-:Y:S02]  /*5050*/  SHF.R.S64 R5, R4, 0x1f, R9 ;  /* 0x0000001f04057819 */ /* 0x000fe40000001009 */
[----:B------:R-:W-:Y:S02]  /*5060*/  LOP3.LUT R4, R236, 0x1f8, RZ, 0xc0, !PT ;  /* 0x000001f8ec047812 */ /* 0x000fe400078ec0ff */
[----:B------:R-:W-:Y:S01]  /*5070*/  IADD3 R248, P0, PT, R248, R5, RZ ;  /* 0x00000005f8f87210 */ /* 0x000fe20007f1e0ff */
[----:B------:R-:W-:Y:S01]  /*5080*/  IMAD.U32 R5, RZ, RZ, UR43 ;  /* 0x0000002bff057e24 */ /* 0x000fe2000f8e00ff */
[----:B------:R-:W-:Y:S01]  /*5090*/  LOP3.LUT R7, R4, 0x38, R221, 0x78, !PT ;  /* 0x0000003804077812 */ /* 0x000fe200078e78dd */
[----:B------:R-:W-:Y:S01]  /*50a0*/  IMAD.U32 R4, RZ, RZ, UR50 ;  /* 0x00000032ff047e24 */ /* 0x000fe2000f8e00ff */
[----:B------:R-:W-:Y:S02]  /*50b0*/  LEA.HI.X.SX32 R249, R9, R249, 0x1, P0 ;  /* 0x000000f909f97211 */ /* 0x000fe400000f0eff */
[----:B------:R-:W-:Y:S02]  /*50c0*/  LOP3.LUT R7, R7, 0x1e00, R236, 0xf8, !PT ;  /* 0x00001e0007077812 */ /* 0x000fe400078ef8ec */
[----:B------:R-:W-:Y:S02]  /*50d0*/  LEA R10, P0, R5, R248, 0x1 ;  /* 0x000000f8050a7211 */ /* 0x000fe400078008ff */
[----:B------:R-:W-:Y:S02]  /*50e0*/  LEA R9, R7, UR4, 0x1 ;  /* 0x0000000407097c11 */ /* 0x000fe4000f8e08ff */
[----:B------:R-:W-:Y:S03]  /*50f0*/  LEA.HI.X R11, R6, R249, R4, 0x1, P0 ;  /* 0x000000f9060b7211 */ /* 0x000fe600000f0c04 */
        /* <DEDUP_REMOVED lines=12> */
.L_x_662:
[----:B------:R-:W-:Y:S01]  /*51c0*/  LDSM.16.M88.4 R196, [R217+0x20000] ;  /* 0x02000000d9c4783b */ /* 0x000fe20000000200 */
[--C-:B------:R-:W-:Y:S01]  /*51d0*/  IMAD.IADD R108, R2, 0x1, R217.reuse ;  /* 0x00000001026c7824 */ /* 0x100fe200078e02d9 */
[----:B------:R-:W-:Y:S02]  /*51e0*/  PLOP3.LUT P3, PT, PT, PT, UP2, 0x80, 0x8 ;  /* 0x000000000008781c */ /* 0x000fe40003f6f028 */
[----:B------:R-:W2:Y:S04]  /*51f0*/  LDSM.16.MT88.4 R16, [R232+0x10000] ;  /* 0x01000000e810783b */ /* 0x000ea80000004200 */
[----:B------:R3:W1:Y:S04]  /*5200*/  LDSM.16.M88.4 R124, [R217+0x21000] ;  /* 0x02100000d97c783b */ /* 0x0006680000000200 */
[----:B------:R-:W4:Y:S04]  /*5210*/  LDSM.16.MT88.4 R96, [R232+0x12000] ;  /* 0x01200000e860783b */ /* 0x000f280000004200 */
[----:B------:R-:W4:Y:S04]  /*5220*/  LDSM.16.MT88.4 R112, [R232+0x14000] ;  /* 0x01400000e870783b */ /* 0x000f280000004200 */
[----:B------:R-:W4:Y:S04]  /*5230*/  LDSM.16.MT88.4 R128, [R232+0x16000] ;  /* 0x01600000e880783b */ /* 0x000f280000004200 */
[----:B------:R-:W-:Y:S04]  /*5240*/  LDSM.16.M88.4 R200, [R108+0x20000] ;  /* 0x020000006cc8783b */ /* 0x000fe80000000200 */
[----:B------:R4:W-:Y:S01]  /*5250*/  LDSM.16.M88.4 R208, [R108+0x21000] ;  /* 0x021000006cd0783b */ /* 0x0009e20000000200 */
[----:B---3--:R-:W-:Y:S03]  /*5260*/  IMAD.IADD R217, R220, 0x1, R217 ;  /* 0x00000001dcd97824 */ /* 0x008fe600078e02d9 */
[----:B------:R-:W3:Y:S01]  /*5270*/  LDSM.16.MT88.4 R204, [R232+0x10800] ;  /* 0x01080000e8cc783b */ /* 0x000ee20000004200 */
[----:B------:R-:W-:Y:S03]  /*5280*/  IMAD.IADD R235, R2, 0x1, R217 ;  /* 0x0000000102eb7824 */ /* 0x000fe600078e02d9 */
[----:B------:R-:W-:Y:S01]  /*5290*/  LDSM.16.MT88.4 R212, [R232+0x14800] ;  /* 0x01480000e8d4783b */ /* 0x000fe20000004200 */
[-C--:B--2---:R-:W-:Y:S08]  /*52a0*/  HMMA.16816.F32.BF16 R4, R196, R16.reuse, RZ ;  /* 0x00000010c404723c */ /* 0x084ff000000418ff */
[C---:B-1----:R-:W-:Y:S08]  /*52b0*/  HMMA.16816.F32.BF16 R8, R124.reuse, R16, RZ ;  /* 0x000000107c08723c */ /* 0x042ff000000418ff */
        /* <DEDUP_REMOVED lines=15> */
[-C--:B---3--:R-:W-:Y:S08]  /*53b0*/  HMMA.16816.F32.BF16 R4, R200, R204.reuse, R4 ;  /* 0x000000ccc804723c */ /* 0x088ff00000041804 */
        /* <DEDUP_REMOVED lines=13> */
[----:B------:R-:W-:Y:S04]  /*5490*/  LDSM.16.M88.4 R212, [R217+0x21000] ;  /* 0x02100000d9d4783b */ /* 0x000fe80000000200 */
[----:B------:R-:W-:Y:S03]  /*54a0*/  LDSM.16.M88.4 R216, [R235+0x21000] ;  /* 0x02100000ebd8783b */ /* 0x000fe60000000200 */
[-C--:B--2---:R-:W-:Y:S08]  /*54b0*/  HMMA.16816.F32.BF16 R116, R200, R204.reuse, R116 ;  /* 0x000000ccc874723c */ /* 0x084ff00000041874 */
[C---:B------:R-:W-:Y:S08]  /*54c0*/  HMMA.16816.F32.BF16 R120, R208.reuse, R204, R120 ;  /* 0x000000ccd078723c */ /* 0x040ff00000041878 */
[-C--:B------:R-:W-:Y:S01]  /*54d0*/  HMMA.16816.F32.BF16 R124, R208, R206.reuse, R124 ;  /* 0x000000ced07c723c */ /* 0x080fe2000004187c */
[----:B------:R-:W1:Y:S07]  /*54e0*/  LDSM.16.MT88.4 R208, [R232+0x11000] ;  /* 0x01100000e8d0783b */ /* 0x000e6e0000004200 */
[----:B------:R-:W-:Y:S01]  /*54f0*/  HMMA.16816.F32.BF16 R128, R200, R206, R128 ;  /* 0x000000cec880723c */ /* 0x000fe20000041880 */
[----:B------:R-:W2:Y:S04]  /*5500*/  LDSM.16.MT88.4 R200, [R232+0x13000] ;  /* 0x01300000e8c8783b */ /* 0x000ea80000004200 */
[----:B------:R-:W3:Y:S03]  /*5510*/  LDSM.16.MT88.4 R204, [R232+0x15000] ;  /* 0x01500000e8cc783b */ /* 0x000ee60000004200 */
[-C--:B-1----:R-:W-:Y:S08]  /*5520*/  HMMA.16816.F32.BF16 R4, R196, R208.reuse, R4 ;  /* 0x000000d0c404723c */ /* 0x082ff00000041804 */
[C---:B------:R-:W-:Y:S08]  /*5530*/  HMMA.16816.F32.BF16 R8, R212.reuse, R208, R8 ;  /* 0x000000d0d408723c */ /* 0x040ff00000041808 */
[-C--:B------:R-:W-:Y:S08]  /*5540*/  HMMA.16816.F32.BF16 R12, R212, R210.reuse, R12 ;  /* 0x000000d2d40c723c */ /* 0x080ff0000004180c */
[C---:B------:R-:W-:Y:S01]  /*5550*/  HMMA.16816.F32.BF16 R16, R196.reuse, R210, R16 ;  /* 0x000000d2c410723c */ /* 0x040fe20000041810 */
[----:B------:R-:W1:Y:S07]  /*5560*/  LDSM.16.MT88.4 R208, [R232+0x17000] ;  /* 0x01700000e8d0783b */ /* 0x000e6e0000004200 */
[-C--:B--2---:R-:W-:Y:S08]  /*5570*/  HMMA.16816.F32.BF16 R84, R196, R200.reuse, R84 ;  /* 0x000000c8c454723c */ /* 0x084ff00000041854 */
        /* <DEDUP_REMOVED lines=8> */
[----:B------:R-:W2:Y:S07]  /*5600*/  LDSM.16.MT88.4 R204, [R232+0x11800] ;  /* 0x01180000e8cc783b */ /* 0x000eae0000004200 */
[-C--:B-1----:R-:W-:Y:S08]  /*5610*/  HMMA.16816.F32.BF16 R116, R196, R208.reuse, R116 ;  /* 0x000000d0c474723c */ /* 0x082ff00000041874 */
[C---:B------:R-:W-:Y:S04]  /*5620*/  HMMA.16816.F32.BF16 R120, R212.reuse, R208, R120 ;  /* 0x000000d0d478723c */ /* 0x040fe80000041878 */
[----:B------:R-:W-:Y:S04]  /*5630*/  IMAD R208, R244, UR8, RZ ;  /* 0x00000008f4d07c24 */ /* 0x000fe8000f8e02ff */
[-C--:B------:R-:W-:Y:S01]  /*5640*/  HMMA.16816.F32.BF16 R124, R212, R210.reuse, R124 ;  /* 0x000000d2d47c723c */ /* 0x080fe2000004187c */
[----:B------:R-:W1:Y:S02]  /*5650*/  LDSM.16.MT88.4 R212, [R232+0x13800] ;  /* 0x01380000e8d4783b */ /* 0x000e640000004200 */
[C---:B------:R-:W-:Y:S05]  /*5660*/  IMAD.SHL.U32 R209, R208.reuse, 0x8, RZ ;  /* 0x00000008d0d17824 */ /* 0x040fea00078e00ff */
[----:B------:R-:W-:Y:S01]  /*5670*/  HMMA.16816.F32.BF16 R128, R196, R210, R128 ;  /* 0x000000d2c480723c */ /* 0x000fe20000041880 */
[----:B------:R-:W3:Y:S07]  /*5680*/  LDSM.16.MT88.4 R196, [R232+0x15800] ;  /* 0x01580000e8c4783b */ /* 0x000eee0000004200 */
[-C--:B--2---:R-:W-:Y:S08]  /*5690*/  HMMA.16816.F32.BF16 R4, R200, R204.reuse, R4 ;  /* 0x000000ccc804723c */ /* 0x084ff00000041804 */
[C---:B------:R-:W-:Y:S04]  /*56a0*/  HMMA.16816.F32.BF16 R8, R216.reuse, R204, R8 ;  /* 0x000000ccd808723c */ /* 0x040fe80000041808 */
[C---:B------:R-:W-:Y:S04]  /*56b0*/  IMAD.U32 R205, R208.reuse, -0x40, RZ ;  /* 0xffffffc0d0cd7824 */ /* 0x040fe800078e00ff */
[-C--:B------:R-:W-:Y:S03]  /*56c0*/  HMMA.16816.F32.BF16 R12, R216, R206.reuse, R12 ;  /* 0x000000ced80c723c */ /* 0x080fe6000004180c */
[C---:B------:R-:W-:Y:S04]  /*56d0*/  LEA R242, P0, R205.reuse, R242, 0x2 ;  /* 0x000000f2cdf27211 */ /* 0x040fe800078010ff */
[----:B------:R-:W-:Y:S01]  /*56e0*/  LEA.HI.X.SX32 R243, R205, R243, 0x2, P0 ;  /* 0x000000f3cdf37211 */ /* 0x000fe200000f16ff */
[C---:B------:R-:W-:Y:S01]  /*56f0*/  HMMA.16816.F32.BF16 R16, R200.reuse, R206, R16 ;  /* 0x000000cec810723c */ /* 0x040fe20000041810 */
[----:B------:R-:W2:Y:S03]  /*5700*/  LDSM.16.MT88.4 R204, [R232+0x17800] ;  /* 0x01780000e8cc783b */ /* 0x000ea60000004200 */
[C---:B------:R-:W-:Y:S04]  /*5710*/  LEA R210, P0, R209.reuse, R242, 0x2 ;  /* 0x000000f2d1d27211 */ /* 0x040fe800078010ff */
[-C--:B-1----:R-:W-:Y:S03]  /*5720*/  HMMA.16816.F32.BF16 R84, R200, R212.reuse, R84 ;  /* 0x000000d4c854723c */ /* 0x082fe60000041854 */
[----:B------:R-:W-:Y:S05]  /*5730*/  LEA.HI.X.SX32 R211, R209, R243, 0x2, P0 ;  /* 0x000000f3d1d37211 */ /* 0x000fea00000f16ff */
[C---:B------:R-:W-:Y:S04]  /*5740*/  HMMA.16816.F32.BF16 R88, R216.reuse, R212, R88 ;  /* 0x000000d4d858723c */ /* 0x040fe80000041858 */
[C---:B------:R-:W-:Y:S04]  /*5750*/  LEA R212, P0, R208.reuse, R210, 0x5 ;  /* 0x000000d2d0d47211 */ /* 0x040fe800078028ff */
[-C--:B------:R-:W-:Y:S03]  /*5760*/  HMMA.16816.F32.BF16 R92, R216, R214.reuse, R92 ;  /* 0x000000d6d85c723c */ /* 0x080fe6000004185c */
[C---:B------:R-:W-:Y:S05]  /*5770*/  LEA.HI.X.SX32 R213, R208.reuse, R211, 0x5, P0 ;  /* 0x000000d3d0d57211 */ /* 0x040fea00000f2eff */
[C---:B------:R-:W-:Y:S04]  /*5780*/  HMMA.16816.F32.BF16 R96, R200.reuse, R214, R96 ;  /* 0x000000d6c860723c */ /* 0x040fe80000041860 */
[C---:B------:R-:W-:Y:S04]  /*5790*/  LEA R214, P0, R208.reuse, R212, 0x5 ;  /* 0x000000d4d0d67211 */ /* 0x040fe800078028ff */
[-C--:B---3--:R-:W-:Y:S03]  /*57a0*/  HMMA.16816.F32.BF16 R100, R200, R196.reuse, R100 ;  /* 0x000000c4c864723c */ /* 0x088fe60000041864 */
[C---:B------:R-:W-:Y:S05]  /*57b0*/  LEA.HI.X.SX32 R215, R208.reuse, R213, 0x5, P0 ;  /* 0x000000d5d0d77211 */ /* 0x040fea00000f2eff */
[C---:B------:R-:W-:Y:S08]  /*57c0*/  HMMA.16816.F32.BF16 R104, R216.reuse, R196, R104 ;  /* 0x000000c4d868723c */ /* 0x040ff00000041868 */
[-C--:B------:R-:W-:Y:S08]  /*57d0*/  HMMA.16816.F32.BF16 R108, R216, R198.reuse, R108 ;  /* 0x000000c6d86c723c */ /* 0x080ff0000004186c */
[C---:B------:R-:W-:Y:S04]  /*57e0*/  HMMA.16816.F32.BF16 R112, R200.reuse, R198, R112 ;  /* 0x000000c6c870723c */ /* 0x040fe80000041870 */
[C---:B------:R-:W-:Y:S04]  /*57f0*/  LEA R198, P0, R208.reuse, R214, 0x5 ;  /* 0x000000d6d0c67211 */ /* 0x040fe800078028ff */
[-C--:B--2---:R-:W-:Y:S03]  /*5800*/  HMMA.16816.F32.BF16 R116, R200, R204.reuse, R116 ;  /* 0x000000ccc874723c */ /* 0x084fe60000041874 */
        /* <DEDUP_REMOVED lines=14> */
[----:B------:R-:W-:Y:S02]  /*58f0*/  IMAD.MOV.U32 R200, RZ, RZ, 0x4 ;  /* 0x00000004ffc87424 */ /* 0x000fe400078e00ff */
[C---:B------:R-:W-:Y:S04]  /*5900*/  IMAD.WIDE R202, R208.reuse, -0xc0, R218 ;  /* 0xffffff40d0ca7825 */ /* 0x040fe800078e02da */
[----:B------:R-:W-:Y:S01]  /*5910*/  @P3 IMAD.WIDE.U32 R216, R241, R200, UR56 ;  /* 0x00000038f1d83e25 */ /* 0x000fe2000f8e00c8 */
[C---:B------:R-:W-:Y:S01]  /*5920*/  LEA R206, P0, R208.reuse, R202, 0x5 ;  /* 0x000000cad0ce7211 */ /* 0x040fe200078028ff */
[----:B------:R-:W-:Y:S01]  /*5930*/  @UP2 UMOV UR56, UR12 ;  /* 0x0000000c00382c82 */ /* 0x000fe20008000000 */
[----:B------:R-:W-:Y:S02]  /*5940*/  @UP2 UMOV UR57, UR11 ;  /* 0x0000000b00392c82 */ /* 0x000fe40008000000 */
[----:B------:R-:W5:Y:S01]  /*5950*/  @P3 LDG.E R240, desc[UR30][R216.64+-0x100] ;  /* 0xffff001ed8f03981 */ /* 0x000f62000c1e1900 */
[C---:B------:R-:W-:Y:S02]  /*5960*/  LEA.HI.X.SX32 R207, R208.reuse, R203, 0x5, P0 ;  /* 0x000000cbd0cf7211 */ /* 0x040fe400000f2eff */
[C---:B------:R-:W-:Y:S01]  /*5970*/  LEA R200, P0, R208.reuse, R206, 0x5 ;  /* 0x000000ced0c87211 */ /* 0x040fe200078028ff */
[----:B------:R1:W5:Y:S03]  /*5980*/  @P3 LDG.E R239, desc[UR30][R216.64+-0xe0] ;  /* 0xffff201ed8ef3981 */ /* 0x000366000c1e1900 */
[C---:B------:R-:W-:Y:S01]  /*5990*/  LEA.HI.X.SX32 R201, R208.reuse, R207, 0x5, P0 ;  /* 0x000000cfd0c97211 */ /* 0x040fe200000f2eff */
        /* <DEDUP_REMOVED lines=12> */
[----:B------:R3:W-:Y:S01]  /*5a60*/  REDG.E.ADD.F32.FTZ.RN.STRONG.GPU desc[UR30][R242.64+0x80], R16 ;  /* 0x00008010f20079a6 */ /* 0x0007e2000c12f31e */
[C---:B------:R-:W-:Y:S03]  /*5a70*/  LEA R210, P0, R208.reuse, R4, 0x5 ;  /* 0x00000004d0d27211 */ /* 0x040fe600078028ff */
[----:B------:R3:W-:Y:S01]  /*5a80*/  REDG.E.ADD.F32.FTZ.RN.STRONG.GPU desc[UR30][R202.64+0x80], R17 ;  /* 0x00008011ca0079a6 */ /* 0x0007e2000c12f31e */
[C---:B------:R-:W-:Y:S02]  /*5a90*/  LEA.HI.X.SX32 R211, R208.reuse, R5, 0x5, P0 ;  /* 0x00000005d0d37211 */ /* 0x040fe400000f2eff */
[C---:B----4-:R-:W-:Y:S01]  /*5aa0*/  LEA R212, P0, R208.reuse, R210, 0x5 ;  /* 0x000000d2d0d47211 */ /* 0x050fe200078028ff */
[----:B------:R4:W-:Y:S03]  /*5ab0*/  REDG.E.ADD.F32.FTZ.RN.STRONG.GPU desc[UR30][R206.64+0x80], R18 ;  /* 0x00008012ce0079a6 */ /* 0x0009e6000c12f31e */
[C---:B------:R-:W-:Y:S01]  /*5ac0*/  LEA.HI.X.SX32 R213, R208.reuse, R211, 0x5, P0 ;  /* 0x000000d3d0d57211 */ /* 0x040fe200000f2eff */
[----:B------:R4:W-:Y:S02]  /*5ad0*/  REDG.E.ADD.F32.FTZ.RN.STRONG.GPU desc[UR30][R200.64+0x80], R19 ;  /* 0x00008013c80079a6 */ /* 0x0009e4000c12f31e */
[C---:B------:R-:W-:Y:S02]  /*5ae0*/  IMAD.WIDE R6, R208.reuse, -0xc0, R212 ;  /* 0xffffff40d0067825 */ /* 0x040fe400078e02d4 */
        /* <DEDUP_REMOVED lines=14> */
[C---:B------:R-:W-:Y:S02]  /*5bd0*/  LEA.HI.X.SX32 R9, R208.reuse, R197, 0x5, P0 ;  /* 0x000000c5d0097211 */ /* 0x040fe400000f2eff */
[C---:B-1----:R-:W-:Y:S01]  /*5be0*/  LEA R204, P0, R208.reuse, R8, 0x5 ;  /* 0x00000008d0cc7211 */ /* 0x042fe200078028ff */
[----:B------:R1:W-:Y:S03]  /*5bf0*/  REDG.E.ADD.F32.FTZ.RN.STRONG.GPU desc[UR30][R198.64+0x100], R87 ;  /* 0x00010057c60079a6 */ /* 0x0003e6000c12f31e */
[C---:B------:R-:W-:Y:S01]  /*5c00*/  LEA.HI.X.SX32 R205, R208.reuse, R9, 0x5, P0 ;  /* 0x00000009d0cd7211 */ /* 0x040fe200000f2eff */
[----:B------:R1:W-:Y:S01]  /*5c10*/  REDG.E.ADD.F32.FTZ.RN.STRONG.GPU desc[UR30][R196.64+0x100], R88 ;  /* 0x00010058c40079a6 */ /* 0x0003e2000c12f31e */
[C---:B--2---:R-:W-:Y:S03]  /*5c20*/  LEA R218, P0, R208.reuse, R204, 0x5 ;  /* 0x000000ccd0da7211 */ /* 0x044fe600078028ff */
[----:B------:R2:W-:Y:S01]  /*5c30*/  REDG.E.ADD.F32.FTZ.RN.STRONG.GPU desc[UR30][R8.64+0x100], R89 ;  /* 0x00010059080079a6 */ /* 0x0005e2000c12f31e */
[C---:B------:R-:W-:Y:S03]  /*5c40*/  LEA.HI.X.SX32 R219, R208.reuse, R205, 0x5, P0 ;  /* 0x000000cdd0db7211 */ /* 0x040fe600000f2eff */
[----:B------:R2:W-:Y:S01]  /*5c50*/  REDG.E.ADD.F32.FTZ.RN.STRONG.GPU desc[UR30][R204.64+0x100], R90 ;  /* 0x0001005acc0079a6 */ /* 0x0005e2000c12f31e */
[C---:B------:R-:W-:Y:S03]  /*5c60*/  IMAD.WIDE R10, R208.reuse, -0xc0, R218 ;  /* 0xffffff40d00a7825 */ /* 0x040fe600078e02da */
[----:B------:R2:W-:Y:S01]  /*5c70*/  REDG.E.ADD.F32.FTZ.RN.STRONG.GPU desc[UR30][R218.64+0x100], R91 ;  /* 0x0001005bda0079a6 */ /* 0x0005e2000c12f31e */
[C---:B---3--:R-:W-:Y:S03]  /*5c80*/  LEA R16, P0, R208.reuse, R10, 0x5 ;  /* 0x0000000ad0107211 */ /* 0x048fe600078028ff */
[----:B------:R3:W-:Y:S01]  /*5c90*/  REDG.E.ADD.F32.FTZ.RN.STRONG.GPU desc[UR30][R242.64+0x180], R96 ;  /* 0x00018060f20079a6 */ /* 0x0007e2000c12f31e */
[C---:B------:R-:W-:Y:S03]  /*5ca0*/  LEA.HI.X.SX32 R17, R208.reuse, R11, 0x5, P0 ;  /* 0x0000000bd0117211 */ /* 0x040fe600000f2eff */
[----:B------:R3:W-:Y:S01]  /*5cb0*/  REDG.E.ADD.F32.FTZ.RN.STRONG.GPU desc[UR30][R10.64+0x180], R97 ;  /* 0x000180610a0079a6 */ /* 0x0007e2000c12f31e */
        /* <DEDUP_REMOVED lines=38> */
[C---:B-1----:R-:W-:Y:S03]  /*5f20*/  LEA R198, P0, R208.reuse, R214, 0x5 ;  /* 0x000000d6d0c67211 */ /* 0x042fe600078028ff */
        /* <DEDUP_REMOVED lines=12> */
[C---:B--2---:R-:W-:Y:S02]  /*5ff0*/  LEA.HI.X.SX32 R89, R208.reuse, R197, 0x5, P0 ;  /* 0x000000c5d0597211 */ /* 0x044fe400000f2eff */
        /* <DEDUP_REMOVED lines=14> */
[C---:B---3--:R-:W-:Y:S03]  /*60e0*/  LEA R96, P0, R208.reuse, R218, 0x5 ;  /* 0x000000dad0607211 */ /* 0x048fe600078028ff */
        /* <DEDUP_REMOVED lines=10> */
[----:B------:R-:W2:Y:S03]  /*6190*/  LDSM.16.MT88.4 R8, [R232] ;  /* 0x00000000e808783b */ /* 0x000ea60000004200 */
[C---:B----4-:R-:W-:Y:S01]  /*61a0*/  LEA.HI.X.SX32 R99, R208.reuse, R17, 0x5, P0 ;  /* 0x00000011d0637211 */ /* 0x050fe200000f2eff */
[----:B------:R-:W-:Y:S01]  /*61b0*/  REDG.E.ADD.F32.FTZ.RN.STRONG.GPU desc[UR30][R16.64+0x300], R121 ;  /* 0x00030079100079a6 */ /* 0x000fe2000c12f31e */
[C---:B------:R-:W-:Y:S03]  /*61c0*/  LEA R202, P0, R208.reuse, R98, 0x5 ;  /* 0x00000062d0ca7211 */ /* 0x040fe600078028ff */
[----:B------:R-:W-:Y:S01]  /*61d0*/  REDG.E.ADD.F32.FTZ.RN.STRONG.GPU desc[UR30][R98.64+0x300], R122 ;  /* 0x0003007a620079a6 */ /* 0x000fe2000c12f31e */
[C---:B------:R-:W-:Y:S03]  /*61e0*/  LEA.HI.X.SX32 R203, R208.reuse, R99, 0x5, P0 ;  /* 0x00000063d0cb7211 */ /* 0x040fe600000f2eff */
[----:B------:R-:W-:Y:S01]  /*61f0*/  LDSM.16.MT88.4 R96, [R232+0x800] ;  /* 0x00080000e860783b */ /* 0x000fe20000004200 */
[C---:B------:R-:W-:Y:S03]  /*6200*/  IMAD.WIDE R206, R208.reuse, -0xc0, R202 ;  /* 0xffffff40d0ce7825 */ /* 0x040fe600078e02ca */
[----:B------:R-:W-:Y:S01]  /*6210*/  REDG.E.ADD.F32.FTZ.RN.STRONG.GPU desc[UR30][R202.64+0x300], R123 ;  /* 0x0003007bca0079a6 */ /* 0x000fe2000c12f31e */
[----:B------:R-:W-:Y:S03]  /*6220*/  LEA R92, P0, R208, R206, 0x5 ;  /* 0x000000ced05c7211 */ /* 0x000fe600078028ff */
[----:B------:R-:W-:Y:S01]  /*6230*/  REDG.E.ADD.F32.FTZ.RN.STRONG.GPU desc[UR30][R242.64+0x380], R128 ;  /* 0x00038080f20079a6 */ /* 0x000fe2000c12f31e */
[----:B-1----:R-:W-:Y:S01]  /*6240*/  VIADD R120, R234, 0x40 ;  /* 0x00000040ea787836 */ /* 0x002fe20000000000 */
[----:B------:R-:W-:Y:S01]  /*6250*/  LEA.HI.X.SX32 R93, R208, R207, 0x5, P0 ;  /* 0x000000cfd05d7211 */ /* 0x000fe200000f2eff */
[----:B------:R-:W-:Y:S01]  /*6260*/  @P1 VIADD R120, R234, 0xffffffc0 ;  /* 0xffffffc0ea781836 */ /* 0x000fe20000000000 */
[C---:B------:R-:W-:Y:S01]  /*6270*/  LEA R18, P0, R208.reuse, R92, 0x5 ;  /* 0x0000005cd0127211 */ /* 0x040fe200078028ff */
[----:B------:R-:W-:Y:S03]  /*6280*/  REDG.E.ADD.F32.FTZ.RN.STRONG.GPU desc[UR30][R206.64+0x380], R129 ;  /* 0x00038081ce0079a6 */ /* 0x000fe6000c12f31e */
[C---:B------:R-:W-:Y:S01]  /*6290*/  LEA.HI.X.SX32 R19, R208.reuse, R93, 0x5, P0 ;  /* 0x0000005dd0137211 */ /* 0x040fe200000f2eff */
[----:B------:R-:W1:Y:S01]  /*62a0*/  LDSM.16.MT88.4 R12, [R120+0x20000] ;  /* 0x02000000780c783b */ /* 0x000e620000004200 */
[C---:B------:R-:W-:Y:S03]  /*62b0*/  LEA R200, P0, R208.reuse, R18, 0x5 ;  /* 0x00000012d0c87211 */ /* 0x040fe600078028ff */
[----:B------:R-:W-:Y:S01]  /*62c0*/  REDG.E.ADD.F32.FTZ.RN.STRONG.GPU desc[UR30][R92.64+0x380], R130 ;  /* 0x000380825c0079a6 */ /* 0x000fe2000c12f31e */
[C---:B------:R-:W-:Y:S02]  /*62d0*/  LEA.HI.X.SX32 R201, R208.reuse, R19, 0x5, P0 ;  /* 0x00000013d0c97211 */ /* 0x040fe400000f2eff */
[C---:B------:R-:W-:Y:S01]  /*62e0*/  LEA R94, P0, R208.reuse, R200, 0x5 ;  /* 0x000000c8d05e7211 */ /* 0x040fe200078028ff */
[----:B------:R-:W-:Y:S01]  /*62f0*/  REDG.E.ADD.F32.FTZ.RN.STRONG.GPU desc[UR30][R18.64+0x380], R131 ;  /* 0x00038083120079a6 */ /* 0x000fe2000c12f31e */
[-C--:B--2---:R-:W-:Y:S03]  /*6300*/  HMMA.16816.F32.BF16 R132, R4, R8.reuse, R132 ;  /* 0x000000080484723c */ /* 0x084fe60000041884 */
[----:B------:R-:W2:Y:S02]  /*6310*/  LDSM.16.MT88.4 R16, [R232+0x2000] ;  /* 0x00200000e810783b */ /* 0x000ea40000004200 */
[C---:B------:R-:W-:Y:S02]  /*6320*/  LEA.HI.X.SX32 R95, R208.reuse, R201, 0x5, P0 ;  /* 0x000000c9d05f7211 */ /* 0x040fe400000f2eff */
[----:B------:R-:W-:Y:S01]  /*6330*/  LDSM.16.MT88.4 R108, [R232+0x4800] ;  /* 0x00480000e86c783b */ /* 0x000fe20000004200 */
[C---:B------:R-:W-:Y:S03]  /*6340*/  LEA R100, P0, R208.reuse, R94, 0x5 ;  /* 0x0000005ed0647211 */ /* 0x040fe600078028ff */
[----:B------:R-:W-:Y:S01]  /*6350*/  LDSM.16.MT88.4 R112, [R120+0x21800] ;  /* 0x021800007870783b */ /* 0x000fe20000004200 */
[C---:B------:R-:W-:Y:S02]  /*6360*/  LEA.HI.X.SX32 R101, R208.reuse, R95, 0x5, P0 ;  /* 0x0000005fd0657211 */ /* 0x040fe400000f2eff */
[C---:B------:R-:W-:Y:S01]  /*6370*/  LEA R102, P0, R208.reuse, R100, 0x5 ;  /* 0x00000064d0667211 */ /* 0x040fe200078028ff */
[----:B------:R-:W-:Y:S03]  /*6380*/  LDSM.16.MT88.4 R116, [R232+0x5800] ;  /* 0x00580000e874783b */ /* 0x000fe60000004200 */
[----:B------:R-:W-:Y:S01]  /*6390*/  LEA.HI.X.SX32 R103, R208, R101, 0x5, P0 ;  /* 0x00000065d0677211 */ /* 0x000fe200000f2eff */
[----:B------:R-:W-:Y:S04]  /*63a0*/  REDG.E.ADD.F32.FTZ.RN.STRONG.GPU desc[UR30][R200.64+0x380], R124 ;  /* 0x0003807cc80079a6 */ /* 0x000fe8000c12f31e */
[----:B------:R-:W-:Y:S04]  /*63b0*/  REDG.E.ADD.F32.FTZ.RN.STRONG.GPU desc[UR30][R94.64+0x380], R125 ;  /* 0x0003807d5e0079a6 */ /* 0x000fe8000c12f31e */
[----:B------:R-:W3:Y:S01]  /*63c0*/  LDSM.16.MT88.4 R92, [R234+0x20800] ;  /* 0x02080000ea5c783b */ /* 0x000ee20000004200 */
[C---:B-1----:R-:W-:Y:S03]  /*63d0*/  HMMA.16816.F32.BF16 R136, R12.reuse, R8, R136 ;  /* 0x000000080c88723c */ /* 0x042fe60000041888 */
[----:B------:R-:W-:Y:S04]  /*63e0*/  REDG.E.ADD.F32.FTZ.RN.STRONG.GPU desc[UR30][R100.64+0x380], R126 ;  /* 0x0003807e640079a6 */ /* 0x000fe8000c12f31e */
[----:B------:R-:W-:Y:S01]  /*63f0*/  REDG.E.ADD.F32.FTZ.RN.STRONG.GPU desc[UR30][R102.64+0x380], R127 ;  /* 0x0003807f660079a6 */ /* 0x000fe2000c12f31e */
[-C--:B------:R-:W-:Y:S03]  /*6400*/  HMMA.16816.F32.BF16 R140, R12, R10.reuse, R140 ;  /* 0x0000000a0c8c723c */ /* 0x080fe6000004188c */
[----:B------:R-:W1:Y:S05]  /*6410*/  LDSM.16.MT88.4 R100, [R120+0x20800] ;  /* 0x020800007864783b */ /* 0x000e6a0000004200 */
[C---:B------:R-:W-:Y:S01]  /*6420*/  HMMA.16816.F32.BF16 R144, R4.reuse, R10, R144 ;  /* 0x0000000a0490723c */ /* 0x040fe20000041890 */
[----:B------:R-:W4:Y:S07]  /*6430*/  LDSM.16.MT88.4 R8, [R232+0x6800] ;  /* 0x00680000e808783b */ /* 0x000f2e0000004200 */
        /* <DEDUP_REMOVED lines=17> */
[-C--:B---3--:R-:W-:Y:S08]  /*6550*/  HMMA.16816.F32.BF16 R132, R92, R96.reuse, R132 ;  /* 0x000000605c84723c */ /* 0x088ff00000041884 */
[C---:B-1----:R-:W-:Y:S08]  /*6560*/  HMMA.16816.F32.BF16 R136, R100.reuse, R96, R136 ;  /* 0x000000606488723c */ /* 0x042ff00000041888 */
[-C--:B------:R-:W-:Y:S08]  /*6570*/  HMMA.16816.F32.BF16 R140, R100, R98.reuse, R140 ;  /* 0x00000062648c723c */ /* 0x080ff0000004188c */
[C---:B------:R-:W-:Y:S01]  /*6580*/  HMMA.16816.F32.BF16 R144, R92.reuse, R98, R144 ;  /* 0x000000625c90723c */ /* 0x040fe20000041890 */
[----:B------:R-:W1:Y:S07]  /*6590*/  LDSM.16.MT88.4 R96, [R232+0x7000] ;  /* 0x00700000e860783b */ /* 0x000e6e0000004200 */
[-C--:B------:R-:W-:Y:S08]  /*65a0*/  HMMA.16816.F32.BF16 R148, R92, R104.reuse, R148 ;  /* 0x000000685c94723c */ /* 0x080ff00000041894 */
        /* <DEDUP_REMOVED lines=8> */
[----:B------:R-:W3:Y:S07]  /*6630*/  LDSM.16.MT88.4 R108, [R232+0x1800] ;  /* 0x00180000e86c783b */ /* 0x000eee0000004200 */
[-C--:B----4-:R-:W-:Y:S08]  /*6640*/  HMMA.16816.F32.BF16 R180, R92, R8.reuse, R180 ;  /* 0x000000085cb4723c */ /* 0x090ff000000418b4 */
[C---:B------:R-:W-:Y:S08]  /*6650*/  HMMA.16816.F32.BF16 R184, R100.reuse, R8, R184 ;  /* 0x0000000864b8723c */ /* 0x040ff000000418b8 */
[-C--:B------:R-:W-:Y:S01]  /*6660*/  HMMA.16816.F32.BF16 R188, R100, R10.reuse, R188 ;  /* 0x0000000a64bc723c */ /* 0x080fe200000418bc */
[----:B------:R-:W4:Y:S07]  /*6670*/  LDSM.16.MT88.4 R100, [R232+0x3800] ;  /* 0x00380000e864783b */ /* 0x000f2e0000004200 */
        /* <DEDUP_REMOVED lines=14> */
[-C--:B-1----:R-:W-:Y:S08]  /*6760*/  HMMA.16816.F32.BF16 R180, R4, R96.reuse, R180 ;  /* 0x0000006004b4723c */ /* 0x082ff000000418b4 */
[C---:B------:R-:W-:Y:S08]  /*6770*/  HMMA.16816.F32.BF16 R184, R16.reuse, R96, R184 ;  /* 0x0000006010b8723c */ /* 0x040ff000000418b8 */
[-C--:B------:R-:W-:Y:S08]  /*6780*/  HMMA.16816.F32.BF16 R188, R16, R98.reuse, R188 ;  /* 0x0000006210bc723c */ /* 0x080ff000000418bc */
[----:B------:R-:W-:Y:S04]  /*6790*/  HMMA.16816.F32.BF16 R192, R4, R98, R192 ;  /* 0x0000006204c0723c */ /* 0x000fe800000418c0 */
[----:B------:R-:W-:Y:S04]  /*67a0*/  LOP3.LUT R4, R236, 0x1f8, RZ, 0xc0, !PT ;  /* 0x000001f8ec047812 */ /* 0x000fe800078ec0ff */
[-C--:B---3--:R-:W-:Y:S05]  /*67b0*/  HMMA.16816.F32.BF16 R132, R104, R108.reuse, R132 ;  /* 0x0000006c6884723c */ /* 0x088fea0000041884 */
[----:B------:R-:W-:Y:S03]  /*67c0*/  LOP3.LUT R7, R4, 0x38, R221, 0x78, !PT ;  /* 0x0000003804077812 */ /* 0x000fe600078e78dd */
[C---:B------:R-:W-:Y:S04]  /*67d0*/  HMMA.16816.F32.BF16 R136, R112.reuse, R108, R136 ;  /* 0x0000006c7088723c */ /* 0x040fe80000041888 */
[----:B------:R-:W-:Y:S04]  /*67e0*/  LOP3.LUT R7, R7, 0x1e00, R236, 0xf8, !PT ;  /* 0x00001e0007077812 */ /* 0x000fe800078ef8ec */
[-C--:B------:R-:W-:Y:S03]  /*67f0*/  HMMA.16816.F32.BF16 R140, R112, R110.reuse, R140 ;  /* 0x0000006e708c723c */ /* 0x080fe6000004188c */
[----:B------:R-:W-:Y:S05]  /*6800*/  LEA R7, R7, UR4, 0x1 ;  /* 0x0000000407077c11 */ /* 0x000fea000f8e08ff */
        /* <DEDUP_REMOVED lines=38> */
.L_x_663:
        /* <DEDUP_REMOVED lines=54> */
[----:B-1----:R-:W-:Y:S02]  /*6dd0*/  VIADD R9, R3, 0x10040 ;  /* 0x0001004003097836 */ /* 0x002fe40000000000 */
        /* <DEDUP_REMOVED lines=174> */
.L_x_665:
[----:B------:R-:W2:Y:S01]  /*78c0*/  LDCU.64 UR12, c[0x0][0x5c0] ;  /* 0x0000b800ff0c77ac */ /* 0x000ea20008000a00 */
[----:B------:R-:W-:-:S04]  /*78d0*/  UIADD3 UR8, UPT, UPT, UR34, UR40, URZ ;  /* 0x0000002822087290 */ /* 0x000fc8000fffe0ff */
[----:B--2---:R-:W-:Y:S02]  /*78e0*/  UIMAD.WIDE.U32 UR16, UR8, UR12, URZ ;  /* 0x0000000c081072a5 */ /* 0x004fe4000f8e00ff */
[----:B------:R-:W-:-:S04]  /*78f0*/  UIMAD UR8, UR8, UR13, URZ ;  /* 0x0000000d080872a4 */ /* 0x000fc8000f8e02ff */
[----:B------:R-:W-:-:S06]  /*7900*/  UIADD3 UR8, UPT, UPT, UR17, UR8, URZ ;  /* 0x0000000811087290 */ /* 0x000fcc000fffe0ff */
[----:B------:R-:W-:Y:S02]  /*7910*/  MOV R6, UR8 ;  /* 0x0000000800067c02 */ /* 0x000fe40008000f00 */
.L_x_666:
        /* <DEDUP_REMOVED lines=10> */
[----:B------:R-:W-:-:S03]  /*79c0*/  UIMAD UR9, UR38, UR9, UR15 ;  /* 0x00000009260972a4 */ /* 0x000fc6000f8e020f */
[----:B------:R-:W-:-:S03]  /*79d0*/  UMOV UR34, UR14 ;  /* 0x0000000e00227c82 */ /* 0x000fc60008000000 */
[----:B------:R-:W-:Y:S01]  /*79e0*/  MOV R4, UR9 ;  /* 0x0000000900047c02 */ /* 0x000fe20008000f00 */
[----:B------:R-:W-:Y:S06]  /*79f0*/  BRA `(.L_x_668) ;  /* 0x00000000001c7947 */ /* 0x000fec0003800000 */
.L_x_667:
[----:B------:R-:W2:Y:S01]  /*7a00*/  LDCU.64 UR10, c[0x0][0x5c8] ;  /* 0x0000b900ff0a77ac */ /* 0x000ea20008000a00 */
[----:B------:R-:W-:-:S04]  /*7a10*/  UIADD3 UR8, UPT, UPT, UR34, UR40, URZ ;  /* 0x0000002822087290 */ /* 0x000fc8000fffe0ff */
[----:B--2---:R-:W-:Y:S02]  /*7a20*/  UIMAD.WIDE.U32 UR14, UR8, UR10, URZ ;  /* 0x0000000a080e72a5 */ /* 0x004fe4000f8e00ff */
[----:B------:R-:W-:-:S04]  /*7a30*/  UIMAD UR8, UR8, UR11, URZ ;  /* 0x0000000b080872a4 */ /* 0x000fc8000f8e02ff */
[----:B------:R-:W-:Y:S01]  /*7a40*/  UIADD3 UR8, UPT, UPT, UR15, UR8, URZ ;  /* 0x000000080f087290 */ /* 0x000fe2000fffe0ff */
[----:B------:R-:W-:-:S05]  /*7a50*/  UMOV UR34, UR14 ;  /* 0x0000000e00227c82 */ /* 0x000fca0008000000 */
[----:B------:R-:W-:-:S07]  /*7a60*/  MOV R4, UR8 ;  /* 0x0000000800047c02 */ /* 0x000fce0008000f00 */
.L_x_668:
[----:B------:R-:W-:Y:S01]  /*7a70*/  BAR.SYNC.DEFER_BLOCKING 0x0 ;  /* 0x0000000000007b1d */ /* 0x000fe20000010000 */
[----:B------:R-:W-:Y:S01]  /*7a80*/  USHF.L.U32 UR14, UR35, 0x6, URZ ;  /* 0x00000006230e7899 */ /* 0x000fe200080006ff */
[----:B------:R-:W-:Y:S01]  /*7a90*/  IADD3 R10, PT, PT, R5, 0x20, RZ ;  /* 0x00000020050a7810 */ /* 0x000fe20007ffe0ff */
[----:B------:R-:W-:Y:S02]  /*7aa0*/  USHF.L.U32 UR9, UR35, 0x6, URZ ;  /* 0x0000000623097899 */ /* 0x000fe400080006ff */
[----:B------:R-:W-:-:S03]  /*7ab0*/  UIMAD.WIDE.U32 UR40, UR14, UR12, URZ ;  /* 0x0000000c0e2872a5 */ /* 0x000fc6000f8e00ff */
[----:B-1----:R-:W1:Y:S01]  /*7ac0*/  LDC.64 R2, c[0x0][0x5d8] ;  /* 0x00017600ff027b82 */ /* 0x002e620000000a00 */
[----:B------:R-:W-:Y:S01]  /*7ad0*/  USHF.R.S32.HI UR15, URZ, 0x1f, UR14 ;  /* 0x0000001fff0f7899 */ /* 0x000fe2000801140e */
[----:B------:R-:W-:Y:S01]  /*7ae0*/  BSSY.RECONVERGENT B0, `(.L_x_669) ;  /* 0x000002f000007945 */ /* 0x000fe20003800200 */
[----:B------:R-:W-:Y:S01]  /*7af0*/  UIADD3 UR33, UPT, UPT, -UR9, UR33, URZ ;  /* 0x0000002109217290 */ /* 0x000fe2000fffe1ff */
[----:B------:R-:W-:Y:S01]  /*7b00*/  IMAD.U32 R8, RZ, RZ, UR40 ;  /* 0x00000028ff087e24 */ /* 0x000fe2000f8e00ff */
[----:B------:R-:W-:Y:S01]  /*7b10*/  UIMAD UR8, UR15, UR12, URZ ;  /* 0x0000000c0f0872a4 */ /* 0x000fe2000f8e02ff */
[----:B------:R-:W-:-:S03]  /*7b20*/  IMAD.U32 R9, RZ, RZ, UR41 ;  /* 0x00000029ff097e24 */ /* 0x000fc6000f8e00ff */
[C---:B------:R-:W-:Y:S01]  /*7b30*/  ISETP.GE.AND P1, PT, R5.reuse, UR33, PT ;  /* 0x0000002105007c0c */ /* 0x040fe2000bf26270 */
        /* <DEDUP_REMOVED lines=9> */
[----:B------:R-:W-:Y:S01]  /*7bd0*/  IMAD.SHL.U32 R6, R0, 0x8, RZ ;  /* 0x0000000800067824 */ /* 0x000fe200078e00ff */
[----:B------:R-:W-:-:S02]  /*7be0*/  IADD3 R0, P0, PT, R5, 0x20, RZ ;  /* 0x0000002005007810 */ /* 0x000fc40007f1e0ff */
[----:B------:R3:W2:Y:S01]  /*7bf0*/  LDS.128 R44, [R7+0x15000] ;  /* 0x01500000072c7984 */ /* 0x0006a20000000c00 */
[----:B-1----:R-:W-:Y:S01]  /*7c00*/  IMAD.WIDE.U32 R72, R2, UR20, R72 ;  /* 0x0000001402487c25 */ /* 0x002fe2000f8e0048 */
[----:B------:R-:W-:Y:S02]  /*7c10*/  LOP3.LUT R6, R6, 0x38, RZ, 0xc0, !PT ;  /* 0x0000003806067812 */ /* 0x000fe400078ec0ff */
[----:B------:R3:W1:Y:S01]  /*7c20*/  LDS.128 R40, [R7+0x18000] ;  /* 0x0180000007287984 */ /* 0x0006620000000c00 */
[----:B------:R-:W-:Y:S01]  /*7c30*/  IMAD.U32 R2, RZ, RZ, UR10 ;  /* 0x0000000aff027e24 */ /* 0x000fe2000f8e00ff */
[----:B------:R-:W-:Y:S01]  /*7c40*/  IADD3.X R10, PT, PT, RZ, RZ, RZ, P0, !PT ;  /* 0x000000ffff0a7210 */ /* 0x000fe200007fe4ff */
        /* <DEDUP_REMOVED lines=9> */
[----:B------:R-:W2:Y:S01]  /*7ce0*/  LDS.128 R64, [R7+0x14000] ;  /* 0x0140000007407984 */ /* 0x000ea20000000c00 */
[----:B------:R-:W4:Y:S01]  /*7cf0*/  LDCU.64 UR8, c[0x0][0x560] ;  /* 0x0000ac00ff0877ac */ /* 0x000f220008000a00 */
[----:B------:R-:W-:Y:S02]  /*7d00*/  MOV R74, R72 ;  /* 0x00000048004a7202 */ /* 0x000fe40000000f00 */
[----:B------:R-:W3:Y:S01]  /*7d10*/  LDS.128 R60, [R7+0x12000] ;  /* 0x01200000073c7984 */ /* 0x000ee20000000c00 */
[----:B------:R-:W-:-:S03]  /*7d20*/  MOV R75, R3 ;  /* 0x00000003004b7202 */ /* 0x000fc60000000f00 */
[----:B------:R-:W1:Y:S01]  /*7d30*/  LDS.128 R56, [R7+0x10000] ;  /* 0x0100000007387984 */ /* 0x000e620000000c00 */
[----:B------:R-:W-:-:S03]  /*7d40*/  IMAD.WIDE.U32 R74, R5, UR12, R74 ;  /* 0x0000000c054a7c25 */ /* 0x000fc6000f8e004a */
[----:B------:R-:W1:Y:S01]  /*7d50*/  LDS.128 R68, [R7+0x16000] ;  /* 0x0160000007447984 */ /* 0x000e620000000c00 */
[----:B------:R-:W-:Y:S01]  /*7d60*/  IMAD R11, R5, UR13, R75 ;  /* 0x0000000d050b7c24 */ /* 0x000fe2000f8e024b */
[----:B----4-:R-:W-:-:S04]  /*7d70*/  LEA R76, P0, R74, UR8, 0x1 ;  /* 0x000000084a4c7c11 */ /* 0x010fc8000f8008ff */
[----:B------:R-:W-:-:S05]  /*7d80*/  LEA.HI.X R77, R74, UR9, R11, 0x1, P0 ;  /* 0x000000094a4d7c11 */ /* 0x000fca00080f0c0b */
[----:B--2---:R2:W-:Y:S04]  /*7d90*/  STG.E.128 desc[UR30][R76.64+0x100], R64 ;  /* 0x000100404c007986 */ /* 0x0045e8000c101d1e */
[----:B---3--:R2:W-:Y:S04]  /*7da0*/  STG.E.128 desc[UR30][R76.64+0x80], R60 ;  /* 0x0000803c4c007986 */ /* 0x0085e8000c101d1e */
[----:B-1----:R2:W-:Y:S04]  /*7db0*/  STG.E.128 desc[UR30][R76.64], R56 ;  /* 0x000000384c007986 */ /* 0x0025e8000c101d1e */
[----:B------:R2:W-:Y:S02]  /*7dc0*/  STG.E.128 desc[UR30][R76.64+0x180], R68 ;  /* 0x000180444c007986 */ /* 0x0005e4000c101d1e */
.L_x_670:
[----:B------:R-:W-:Y:S05]  /*7dd0*/  BSYNC.RECONVERGENT B0 ;  /* 0x0000000000007941 */ /* 0x000fea0003800200 */
.L_x_669:
[----:B--2---:R2:W4:Y:S01]  /*7de0*/  LDS.128 R56, [R7+0x17000] ;  /* 0x0170000007387984 */ /* 0x0045220000000c00 */
[----:B------:R-:W-:Y:S04]  /*7df0*/  BSSY.RECONVERGENT B0, `(.L_x_671) ;  /* 0x000000f000007945 */ /* 0x000fe80003800200 */
[----:B------:R-:W-:Y:S05]  /*7e00*/  @P2 BRA `(.L_x_672) ;  /* 0x0000000000342947 */ /* 0x000fea0003800000 */
[----:B------:R-:W1:Y:S01]  /*7e10*/  LDCU.64 UR8, c[0x0][0x560] ;  /* 0x0000ac00ff0877ac */ /* 0x000e620008000a00 */
[----:B------:R-:W-:Y:S01]  /*7e20*/  MOV R60, R72 ;  /* 0x00000048003c7202 */ /* 0x000fe20000000f00 */
[----:B--23--:R-:W-:Y:S01]  /*7e30*/  IMAD R7, R10, UR12, RZ ;  /* 0x0000000c0a077c24 */ /* 0x00cfe2000f8e02ff */
[----:B------:R-:W-:-:S03]  /*7e40*/  MOV R61, R3 ;  /* 0x00000003003d7202 */ /* 0x000fc60000000f00 */
[C---:B------:R-:W-:Y:S02]  /*7e50*/  IMAD R7, R0.reuse, UR13, R7 ;  /* 0x0000000d00077c24 */ /* 0x040fe4000f8e0207 */
[----:B------:R-:W-:-:S05]  /*7e60*/  IMAD.WIDE.U32 R60, R0, UR12, R60 ;  /* 0x0000000c003c7c25 */ /* 0x000fca000f8e003c */
[----:B------:R-:W-:Y:S02]  /*7e70*/  IADD3 R7, PT, PT, R7, R61, RZ ;  /* 0x0000003d07077210 */ /* 0x000fe40007ffe0ff */
[----:B-1----:R-:W-:-:S04]  /*7e80*/  LEA R62, P0, R60, UR8, 0x1 ;  /* 0x000000083c3e7c11 */ /* 0x002fc8000f8008ff */
[----:B------:R-:W-:-:S05]  /*7e90*/  LEA.HI.X R63, R60, UR9, R7, 0x1, P0 ;  /* 0x000000093c3f7c11 */ /* 0x000fca00080f0c07 */
[----:B------:R1:W-:Y:S04]  /*7ea0*/  STG.E.128 desc[UR30][R62.64], R52 ;  /* 0x000000343e007986 */ /* 0x0003e8000c101d1e */
[----:B------:R1:W-:Y:S04]  /*7eb0*/  STG.E.128 desc[UR30][R62.64+0x80], R48 ;  /* 0x000080303e007986 */ /* 0x0003e8000c101d1e */
[----:B------:R1:W-:Y:S04]  /*7ec0*/  STG.E.128 desc[UR30][R62.64+0x100], R44 ;  /* 0x0001002c3e007986 */ /* 0x0003e8000c101d1e */
[----:B----4-:R1:W-:Y:S02]  /*7ed0*/  STG.E.128 desc[UR30][R62.64+0x180], R56 ;  /* 0x000180383e007986 */ /* 0x0103e4000c101d1e */
.L_x_672:
[----:B------:R-:W-:Y:S05]  /*7ee0*/  BSYNC.RECONVERGENT B0 ;  /* 0x0000000000007941 */ /* 0x000fea0003800200 */
.L_x_671:
[----:B--23--:R-:W-:Y:S01]  /*7ef0*/  MOV R7, RZ ;  /* 0x000000ff00077202 */ /* 0x00cfe20000000f00 */
[----:B------:R-:W-:Y:S01]  /*7f00*/  UIMAD UR15, UR15, UR10, URZ ;  /* 0x0000000a0f0f72a4 */ /* 0x000fe2000f8e02ff */
[----:B------:R-:W-:Y:S01]  /*7f10*/  BSSY.RECONVERGENT B0, `(.L_x_673) ;  /* 0x0000012000007945 */ /* 0x000fe20003800200 */
[----:B------:R-:W-:Y:S02]  /*7f20*/  IMAD.WIDE.U32 R2, R2, UR14, R6 ;  /* 0x0000000e02027c25 */ /* 0x000fe4000f8e0006 */
[----:B------:R-:W-:Y:S01]  /*7f30*/  UIMAD UR15, UR14, UR11, UR15 ;  /* 0x0000000b0e0f72a4 */ /* 0x000fe2000f8e020f */
[----:B------:R-:W-:-:S05]  /*7f40*/  IADD3 R2, P0, PT, R2, UR34, RZ ;  /* 0x0000002202027c10 */ /* 0x000fca000ff1e0ff */
[----:B------:R-:W-:-:S03]  /*7f50*/  IADD3.X R3, PT, PT, R4, UR15, R3, P0, !PT ;  /* 0x0000000f04037c10 */ /* 0x000fc600087fe403 */
[----:B------:R-:W-:-:S04]  /*7f60*/  IMAD.WIDE.U32 R2, R8, UR20, R2 ;  /* 0x0000001408027c25 */ /* 0x000fc8000f8e0002 */
[----:B------:R-:W-:Y:S01]  /*7f70*/  IMAD R9, R9, UR20, R3 ;  /* 0x0000001409097c24 */ /* 0x000fe2000f8e0203 */
[----:B------:R-:W-:Y:S06]  /*7f80*/  @P1 BRA `(.L_x_674) ;  /* 0x0000000000281947 */ /* 0x000fec0003800000 */
[----:B------:R-:W2:Y:S01]  /*7f90*/  LDCU.64 UR8, c[0x0][0x568] ;  /* 0x0000ad00ff0877ac */ /* 0x000ea20008000a00 */
[----:B------:R-:W-:-:S05]  /*7fa0*/  MOV R8, R2 ;  /* 0x0000000200087202 */ /* 0x000fca0000000f00 */
[----:B------:R-:W-:-:S04]  /*7fb0*/  IMAD.WIDE.U32 R6, R5, UR10, R8 ;  /* 0x0000000a05067c25 */ /* 0x000fc8000f8e0008 */
[----:B------:R-:W-:Y:S01]  /*7fc0*/  IMAD R5, R5, UR11, R7 ;  /* 0x0000000b05057c24 */ /* 0x000fe2000f8e0207 */
[----:B--2---:R-:W-:-:S04]  /*7fd0*/  LEA R4, P0, R6, UR8, 0x1 ;  /* 0x0000000806047c11 */ /* 0x004fc8000f8008ff */
[----:B------:R-:W-:-:S05]  /*7fe0*/  LEA.HI.X R5, R6, UR9, R5, 0x1, P0 ;  /* 0x0000000906057c11 */ /* 0x000fca00080f0c05 */
[----:B-1----:R2:W-:Y:S04]  /*7ff0*/  STG.E.128 desc[UR30][R4.64], R40 ;  /* 0x0000002804007986 */ /* 0x0025e8000c101d1e */
[----:B------:R2:W-:Y:S04]  /*8000*/  STG.E.128 desc[UR30][R4.64+0x80], R32 ;  /* 0x0000802004007986 */ /* 0x0005e8000c101d1e */
[----:B------:R2:W-:Y:S04]  /*8010*/  STG.E.128 desc[UR30][R4.64+0x100], R24 ;  /* 0x0001001804007986 */ /* 0x0005e8000c101d1e */
[----:B------:R2:W-:Y:S02]  /*8020*/  STG.E.128 desc[UR30][R4.64+0x180], R16 ;  /* 0x0001801004007986 */ /* 0x0005e4000c101d1e */
.L_x_674:
[----:B------:R-:W-:Y:S05]  /*8030*/  BSYNC.RECONVERGENT B0 ;  /* 0x0000000000007941 */ /* 0x000fea0003800200 */
.L_x_673:
[----:B------:R-:W-:Y:S05]  /*8040*/  @P2 BRA `(.L_x_661) ;  /* 0x0000000000302947 */ /* 0x000fea0003800000 */
[----:B------:R-:W3:Y:S01]  /*8050*/  LDCU.64 UR8, c[0x0][0x568] ;  /* 0x0000ad00ff0877ac */ /* 0x000ee20008000a00 */
[----:B------:R-:W-:Y:S01]  /*8060*/  MOV R8, R2 ;  /* 0x0000000200087202 */ /* 0x000fe20000000f00 */
[----:B------:R-:W-:-:S04]  /*8070*/  IMAD R3, R10, UR10, RZ ;  /* 0x0000000a0a037c24 */ /* 0x000fc8000f8e02ff */
[----:B--2---:R-:W-:-:S04]  /*8080*/  IMAD.WIDE.U32 R4, R0, UR10, R8 ;  /* 0x0000000a00047c25 */ /* 0x004fc8000f8e0008 */
[----:B------:R-:W-:-:S05]  /*8090*/  IMAD R3, R0, UR11, R3 ;  /* 0x0000000b00037c24 */ /* 0x000fca000f8e0203 */
[----:B------:R-:W-:Y:S02]  /*80a0*/  IADD3 R3, PT, PT, R3, R5, RZ ;  /* 0x0000000503037210 */ /* 0x000fe40007ffe0ff */
[----:B---3--:R-:W-:-:S04]  /*80b0*/  LEA R2, P0, R4, UR8, 0x1 ;  /* 0x0000000804027c11 */ /* 0x008fc8000f8008ff */
[----:B------:R-:W-:-:S05]  /*80c0*/  LEA.HI.X R3, R4, UR9, R3, 0x1, P0 ;  /* 0x0000000904037c11 */ /* 0x000fca00080f0c03 */
[----:B-1----:R3:W-:Y:S04]  /*80d0*/  STG.E.128 desc[UR30][R2.64], R36 ;  /* 0x0000002402007986 */ /* 0x0027e8000c101d1e */
[----:B------:R3:W-:Y:S04]  /*80e0*/  STG.E.128 desc[UR30][R2.64+0x80], R28 ;  /* 0x0000801c02007986 */ /* 0x0007e8000c101d1e */
[----:B------:R3:W-:Y:S04]  /*80f0*/  STG.E.128 desc[UR30][R2.64+0x100], R20 ;  /* 0x0001001402007986 */ /* 0x0007e8000c101d1e */
[----:B------:R3:W-:Y:S02]  /*8100*/  STG.E.128 desc[UR30][R2.64+0x180], R12 ;  /* 0x0001800c02007986 */ /* 0x0007e4000c101d1e */
.L_x_661:
[----:B------:R-:W-:Y:S05]  /*8110*/  BSYNC.RECONVERGENT B1 ;  /* 0x0000000000017941 */ /* 0x000fea0003800200 */
.L_x_639:
[----:B------:R-:W1:Y:S01]  /*8120*/  LDCU UR9, c[0x0][0x438] ;  /* 0x00008700ff0977ac */ /* 0x000e620008000800 */
[----:B------:R-:W4:Y:S01]  /*8130*/  LDCU UR10, c[0x0][0x370] ;  /* 0x00006e00ff0a77ac */ /* 0x000f220008000800 */
[----:B-1----:R-:W-:-:S04]  /*8140*/  UIADD3 UR9, UPT, UPT, UR9, 0x3f, URZ ;  /* 0x0000003f09097890 */ /* 0x002fc8000fffe0ff */
        /* <DEDUP_REMOVED lines=8> */
.L_x_676:
        /* <DEDUP_REMOVED lines=11> */
.L_x_2500:


//--------------------- .text._ZN5flash44flash_bwd_dq_dk_dv_loop_seqk_parallel_kernelI23Flash_bwd_kernel_traitsILi256ELi64ELi64ELi8ELi4ELi2ELi2ELb0ELb1EN7cutlass10bfloat16_tE19Flash_kernel_traitsILi256ELi64ELi64ELi8ES3_EELb0ELb0ELb0ELb1ELb0ELb0ELb0EEEvNS_16Flash_bwd_paramsE --------------------------
	.section	.text._ZN5flash44flash_bwd_dq_dk_dv_loop_seqk_parallel_kernelI23Flash_bwd_kernel_traitsILi256ELi64ELi64ELi8ELi4ELi2ELi2ELb0ELb1EN7cutlass10bfloat16_tE19Flash_kernel_traitsILi256ELi64ELi64ELi8ES3_EELb0ELb0ELb0ELb1ELb0ELb0ELb0EEEvNS_16Flash_bwd_paramsE,"ax",@progbits
	.align	128
        .global         _ZN5flash44flash_bwd_dq_dk_dv_loop_seqk_parallel_kernelI23Flash_bwd_kernel_traitsILi256ELi64ELi64ELi8ELi4ELi2ELi2ELb0ELb1EN7cutlass10bfloat16_tE19Flash_kernel_traitsILi256ELi64ELi64ELi8ES3_EELb0ELb0ELb0ELb1ELb0ELb0ELb0EEEvNS_16Flash_bwd_paramsE
        .type           _ZN5flash44flash_bwd_dq_dk_dv_loop_seqk_parallel_kernelI23Flash_bwd_kernel_traitsILi256ELi64ELi64ELi8ELi4ELi2ELi2ELb0ELb1EN7cutlass10bfloat16_tE19Flash_kernel_traitsILi256ELi64ELi64ELi8ES3_EELb0ELb0ELb0ELb1ELb0ELb0ELb0EEEvNS_16Flash_bwd_paramsE,@function
        .size           _ZN5flash44flash_bwd_dq_dk_dv_loop_seqk_parallel_kernelI23Flash_bwd_kernel_traitsILi256ELi64ELi64ELi8ELi4ELi2ELi2ELb0ELb1EN7cutlass10bfloat16_tE19Flash_kernel_traitsILi256ELi64ELi64ELi8ES3_EELb0ELb0ELb0ELb1ELb0ELb0ELb0EEEvNS_16Flash_bwd_paramsE,(.L_x_2501 - _ZN5flash44flash_bwd_dq_dk_dv_loop_seqk_parallel_kernelI23Flash_bwd_kernel_traitsILi256ELi64ELi64ELi8ELi4ELi2ELi2ELb0ELb1EN7cutlass10bfloat16_tE19Flash_kernel_traitsILi256ELi64ELi64ELi8ES3_EELb0ELb0ELb0ELb1ELb0ELb0ELb0EEEvNS_16Flash_bwd_paramsE)
        .other          _ZN5flash44flash_bwd_dq_dk_dv_loop_seqk_parallel_kernelI23Flash_bwd_kernel_traitsILi256ELi64ELi64ELi8ELi4ELi2ELi2ELb0ELb1EN7cutlass10bfloat16_tE19Flash_kernel_traitsILi256ELi64ELi64ELi8ES3_EELb0ELb0ELb0ELb1ELb0ELb0ELb0EEEvNS_16Flash_bwd_paramsE,@"STO_CUDA_ENTRY STV_DEFAULT"
_ZN5flash44flash_bwd_dq_dk_dv_loop_seqk_parallel_kernelI23Flash_bwd_kernel_traitsILi256ELi64ELi64ELi8ELi4ELi2ELi2ELb0ELb1EN7cutlass10bfloat16_tE19Flash_kernel_traitsILi256ELi64ELi64ELi8ES3_EELb0ELb0ELb0ELb1ELb0ELb0ELb0EEEvNS_16Flash_bwd_paramsE:
.text._ZN5flash44flash_bwd_dq_dk_dv_loop_seqk_parallel_kernelI23Flash_bwd_kernel_traitsILi256ELi64ELi64ELi8ELi4ELi2ELi2ELb0ELb1EN7cutlass10bfloat16_tE19Flash_kernel_traitsILi256ELi64ELi64ELi8ES3_EELb0ELb0ELb0ELb1ELb0ELb0ELb0EEEvNS_16Flash_bwd_paramsE:
        /* <DEDUP_REMOVED lines=18> */
[----:B------:R-:W-:Y:S01]  /*0120*/  S2UR UR19, SR_CTAID.Y ;  /* 0x00000000001379c3 */ /* 0x000fe20000002600 */
        /* <DEDUP_REMOVED lines=9> */
[----:B------:R-:W2:Y:S01]  /*01c0*/  S2UR UR22, SR_CTAID.X ;  /* 0x00000000001679c3 */ /* 0x000ea20000002500 */
[----:B------:R-:W3:Y:S01]  /*01d0*/  LDCU.64 UR6, c[0x0][0x470] ;  /* 0x00008e00ff0677ac */ /* 0x000ee20008000a00 */
[----:B----4-:R-:W-:Y:S02]  /*01e0*/  UISETP.NE.AND UP3, UPT, UR8, URZ, UPT ;  /* 0x000000ff0800728c */ /* 0x010fe4000bf65270 */
[----:B------:R-:W-:-:S04]  /*01f0*/  UISETP.NE.AND.EX UP6, UPT, UR5, URZ, UPT, UP6 ;  /* 0x000000ff0500728c */ /* 0x000fc8000bfc5360 */
[----:B------:R-:W4:Y:S01]  /*0200*/  S2UR UR18, SR_CTAID.Y ;  /* 0x00000000001279c3 */ /* 0x000f220000002600 */
[----:B------:R-:W-:Y:S01]  /*0210*/  UISETP.EQ.OR.EX UP0, UPT, UR5, URZ, !UP3, UP2 ;  /* 0x000000ff0500728c */ /* 0x000fe2000df02720 */
[----:B------:R-:W-:Y:S02]  /*0220*/  UMOV UR8, 0x400 ;  /* 0x0000040000087882 */ /* 0x000fe40000000000 */
[----:B------:R-:W-:Y:S01]  /*0230*/  UMOV UR5, 0x400 ;  /* 0x0000040000057882 */ /* 0x000fe20000000000 */
[----:B------:R-:W-:Y:S02]  /*0240*/  UP2UR UR27, UPR, URZ, 0x1 ;  /* 0x00000001ff1b7883 */ /* 0x000fe40008000000 */
[----:B------:R-:W-:Y:S01]  /*0250*/  UP2UR UR26, UPR, URZ, 0x8 ;  /* 0x00000008ff1a7883 */ /* 0x000fe20008000000 */
[----:B------:R-:W2:Y:S01]  /*0260*/  S2UR UR21, SR_CTAID.Z ;  /* 0x00000000001579c3 */ /* 0x000ea20000002700 */
        /* <DEDUP_REMOVED lines=9> */
[----:B------:R-:W-:-:S09]  /*0300*/  UMOV UR33, URZ ;  /* 0x000000ff00217c82 */ /* 0x000fd20008000000 */
.L_x_734:
[----:B-----5:R-:W5:Y:S01]  /*0310*/  LDCU.64 UR8, c[0x0][0x478] ;  /* 0x00008f00ff0877ac */ /* 0x020f620008000a00 */
[----:B------:R-:W-:Y:S02]  /*0320*/  PLOP3.LUT P1, PT, PT, PT, UP3, 0x80, 0x8 ;  /* 0x000000000008781c */ /* 0x000fe40003f2f038 */
[----:B------:R-:W-:Y:S01]  /*0330*/  PLOP3.LUT P4, PT, PT, PT, UP5, 0x80, 0x8 ;  /* 0x000000000008781c */ /* 0x000fe20003f8f058 */
[----:B------:R-:W-:Y:S01]  /*0340*/  @UP3 ULEA UR12, UP0, UR25, UR6, 0x2 ;  /* 0x00000006190c3291 */ /* 0x000fe2000f8010ff */
[----:B------:R-:W-:Y:S01]  /*0350*/  PLOP3.LUT P2, PT, PT, PT, UP4, 0x80, 0x8 ;  /* 0x000000000008781c */ /* 0x000fe20003f4f048 */
[----:B------:R-:W-:Y:S02]  /*0360*/  UISETP.NE.AND UP2, UPT, UR27, URZ, UPT ;  /* 0x000000ff1b00728c */ /* 0x000fe4000bf45270 */
[----:B------:R-:W-:Y:S02]  /*0370*/  @UP3 ULEA.HI.X UR13, UR25, UR7, URZ, 0x2, UP0 ;  /* 0x00000007190d3291 */ /* 0x000fe400080f14ff */
[----:B-1----:R-:W-:-:S02]  /*0380*/  IMAD.U32 R12, RZ, RZ, UR12 ;  /* 0x0000000cff0c7e24 */ /* 0x002fc4000f8e00ff */
[----:B------:R-:W-:Y:S02]  /*0390*/  PLOP3.LUT P3, PT, PT, PT, UP2, 0x80, 0x8 ;  /* 0x000000000008781c */ /* 0x000fe40003f6f028 */
[----:B------:R-:W-:Y:S01]  /*03a0*/  IMAD.U32 R13, RZ, RZ, UR13 ;  /* 0x0000000dff0d7e24 */ /* 0x000fe2000f8e00ff */
[----:B-1----:R-:W-:Y:S02]  /*03b0*/  UIMAD.WIDE.U32 UR12, UR25, 0x4, UR28 ;  /* 0x00000004190c78a5 */ /* 0x002fe4000f8e001c */
[----:B-----5:R-:W-:Y:S01]  /*03c0*/  UISETP.NE.U32.AND UP0, UPT, UR8, URZ, UPT ;  /* 0x000000ff0800728c */ /* 0x020fe2000bf05070 */
[----:B------:R-:W-:Y:S01]  /*03d0*/  IMAD.U32 R6, RZ, RZ, UR42 ;  /* 0x0000002aff067e24 */ /* 0x000fe2000f8e00ff */
[----:B------:R-:W5:Y:S02]  /*03e0*/  @P1 LDG.E R3, desc[UR34][R12.64] ;  /* 0x000000220c031981 */ /* 0x000f64000c1e1900 */
[----:B------:R-:W-:-:S06]  /*03f0*/  UISETP.NE.AND.EX UP0, UPT, UR9, URZ, UPT, UP0 ;  /* 0x000000ff0900728c */ /* 0x000fcc000bf05300 */
[----:B------:R-:W-:-:S05]  /*0400*/  PLOP3.LUT P0, PT, PT, PT, UP0, 0x80, 0x8 ;  /* 0x000000000008781c */ /* 0x000fca0003f0f008 */
[----:B------:R-:W-:Y:S01]  /*0410*/  @UP0 ULEA UR14, UP1, UR25, UR8, 0x2 ;  /* 0x00000008190e0291 */ /* 0x000fe2000f8210ff */
[----:B------:R-:W-:Y:S01]  /*0420*/  IMAD.U32 R8, RZ, RZ, UR12 ;  /* 0x0000000cff087e24 */ /* 0x000fe2000f8e00ff */
[----:B------:R-:W1:Y:S02]  /*0430*/  @!UP0 LDCU UR11, c[0x0][0x43c] ;  /* 0x00008780ff0b87ac */ /* 0x000e640008000800 */
[----:B------:R-:W-:Y:S02]  /*0440*/  @UP0 ULEA.HI.X UR15, UR25, UR9, URZ, 0x2, UP1 ;  /* 0x00000009190f0291 */ /* 0x000fe400088f14ff */
[----:B------:R-:W-:Y:S01]  /*0450*/  IMAD.U32 R10, RZ, RZ, UR14 ;  /* 0x0000000eff0a7e24 */ /* 0x000fe2000f8e00ff */
[----:B----4-:R-:W4:Y:S01]  /*0460*/  @!UP0 LDCU.64 UR8, c[0x0][0x488] ;  /* 0x00009100ff0887ac */ /* 0x010f220008000a00 */
[----:B------:R-:W-:Y:S02]  /*0470*/  IMAD.U32 R9, RZ, RZ, UR13 ;  /* 0x0000000dff097e24 */ /* 0x000fe4000f8e00ff */
[----:B------:R-:W-:-:S02]  /*0480*/  IMAD.U32 R7, RZ, RZ, UR43 ;  /* 0x0000002bff077e24 */ /* 0x000fc4000f8e00ff */
[----:B------:R-:W-:Y:S01]  /*0490*/  IMAD.U32 R11, RZ, RZ, UR15 ;  /* 0x0000000fff0b7e24 */ /* 0x000fe2000f8e00ff */
[----:B------:R-:W3:Y:S04]  /*04a0*/  @P4 LDG.E R4, desc[UR34][R8.64] ;  /* 0x0000002208044981 */ /* 0x000ee8000c1e1900 */
[----:B------:R-:W2:Y:S04]  /*04b0*/  @P0 LDG.E R0, desc[UR34][R10.64] ;  /* 0x000000220a000981 */ /* 0x000ea8000c1e1900 */
[----:B------:R-:W2:Y:S04]  /*04c0*/  @P2 LDG.E R2, desc[UR34][R8.64+0x4] ;  /* 0x0000042208022981 */ /* 0x000ea8000c1e1900 */
[----:B------:R-:W2:Y:S01]  /*04d0*/  @!P3 LDG.E R6, desc[UR34][R6.64] ;  /* 0x000000220606b981 */ /* 0x000ea2000c1e1900 */
[----:B------:R-:W-:Y:S01]  /*04e0*/  UMOV UR38, URZ ;  /* 0x000000ff00267c82 */ /* 0x000fe20008000000 */
[----:B----4-:R-:W-:Y:S01]  /*04f0*/  @!UP0 UISETP.NE.U32.AND UP1, UPT, UR8, URZ, UPT ;  /* 0x000000ff0800828c */ /* 0x010fe2000bf25070 */
[----:B------:R-:W-:Y:S01]  /*0500*/  UMOV UR16, 0xffffffff ;  /* 0xffffffff00107882 */ /* 0x000fe20000000000 */
[----:B------:R-:W-:-:S02]  /*0510*/  UMOV UR40, 0xffffffff ;  /* 0xffffffff00287882 */ /* 0x000fc40000000000 */
[----:B------:R-:W-:Y:S02]  /*0520*/  @!UP0 UISETP.NE.AND.EX UP1, UPT, UR9, URZ, UPT, UP1 ;  /* 0x000000ff0900828c */ /* 0x000fe4000bf25310 */
[----:B------:R-:W-:Y:S02]  /*0530*/  USHF.L.U32 UR31, UR41, 0x6, URZ ;  /* 0x00000006291f7899 */ /* 0x000fe400080006ff */
[----:B-1----:R-:W-:Y:S01]  /*0540*/  @!UP0 USEL UR9, UR11, URZ, UP1 ;  /* 0x000000ff0b098287 */ /* 0x002fe20008800000 */
[----:B-----5:R-:W-:Y:S02]  /*0550*/  @P1 R2UR UR38, R3 ;  /* 0x00000000032612ca */ /* 0x020fe400000e0000 */
[----:B---3--:R-:W-:Y:S02]  /*0560*/  @P4 R2UR UR16, R4 ;  /* 0x00000000041042ca */ /* 0x008fe400000e0000 */
[----:B--2---:R-:W-:Y:S02]  /*0570*/  @P0 R2UR UR37, R0 ;  /* 0x00000000002502ca */ /* 0x004fe400000e0000 */
        /* <DEDUP_REMOVED lines=15> */
.L_x_677:
        /* <DEDUP_REMOVED lines=34> */
.L_x_679:
[----:B------:R-:W1:Y:S01]  /*0890*/  LDCU.64 UR14, c[0x0][0x3b8] ;  /* 0x00007700ff0e77ac */ /* 0x000e620008000a00 */
[----:B------:R-:W-:-:S04]  /*08a0*/  UIADD3 UR8, UPT, UPT, UR38, UR40, URZ ;  /* 0x0000002826087290 */ /* 0x000fc8000fffe0ff */
[----:B-1----:R-:W-:Y:S02]  /*08b0*/  UIMAD.WIDE.U32 UR10, UR8, UR14, URZ ;  /* 0x0000000e080a72a5 */ /* 0x002fe4000f8e00ff */
[----:B------:R-:W-:-:S04]  /*08c0*/  UIMAD UR8, UR8, UR15, URZ ;  /* 0x0000000f080872a4 */ /* 0x000fc8000f8e02ff */
[----:B------:R-:W-:Y:S01]  /*08d0*/  UIADD3 UR8, UPT, UPT, UR11, UR8, URZ ;  /* 0x000000080b087290 */ /* 0x000fe2000fffe0ff */
[----:B------:R-:W-:-:S05]  /*08e0*/  UMOV UR50, UR10 ;  /* 0x0000000a00327c82 */ /* 0x000fca0008000000 */
[----:B------:R-:W-:Y:S02]  /*08f0*/  MOV R7, UR8 ;  /* 0x0000000800077c02 */ /* 0x000fe40008000f00 */
.L_x_680:
        /* <DEDUP_REMOVED lines=41> */
.L_x_681:
[----:B------:R-:W1:Y:S01]  /*0b90*/  LDCU.64 UR12, c[0x0][0x3c0] ;  /* 0x00007800ff0c77ac */ /* 0x000e620008000a00 */
[----:B------:R-:W-:-:S04]  /*0ba0*/  UIADD3 UR8, UPT, UPT, UR38, UR40, URZ ;  /* 0x0000002826087290 */ /* 0x000fc8000fffe0ff */
[----:B-1----:R-:W-:Y:S02]  /*0bb0*/  UIMAD.WIDE.U32 UR10, UR8, UR12, URZ ;  /* 0x0000000c080a72a5 */ /* 0x002fe4000f8e00ff */
[----:B------:R-:W-:-:S04]  /*0bc0*/  UIMAD UR8, UR8, UR13, URZ ;  /* 0x0000000d080872a4 */ /* 0x000fc8000f8e02ff */
[----:B------:R-:W-:Y:S01]  /*0bd0*/  UIADD3 UR8, UPT, UPT, UR11, UR8, URZ ;  /* 0x000000080b087290 */ /* 0x000fe2000fffe0ff */
[----:B------:R-:W-:-:S05]  /*0be0*/  UMOV UR48, UR10 ;  /* 0x0000000a00307c82 */ /* 0x000fca0008000000 */
[----:B------:R-:W-:-:S07]  /*0bf0*/  MOV R8, UR8 ;  /* 0x0000000800087c02 */ /* 0x000fce0008000f00 */
.L_x_682:
        /* <DEDUP_REMOVED lines=11> */
[----:B------:R-:W1:Y:S02]  /*0cb0*/  LDCU UR8, c[0x0][0x444] ;  /* 0x00008880ff0877ac */ /* 0x000e640008000800 */
[----:B-1----:R-:W-:Y:S02]  /*0cc0*/  USHF.R.S32.HI UR9, URZ, 0x1f, UR8 ;  /* 0x0000001fff097899 */ /* 0x002fe40008011408 */
[----:B------:R-:W-:Y:S02]  /*0cd0*/  UIMAD.WIDE.U32 UR54, UR25, UR8, URZ ;  /* 0x00000008193672a5 */ /* 0x000fe4000f8e00ff */
[----:B------:R-:W-:Y:S02]  /*0ce0*/  UIMAD UR8, UR9, UR25, URZ ;  /* 0x00000019090872a4 */ /* 0x000fe4000f8e02ff */
[----:B------:R-:W-:Y:S02]  /*0cf0*/  USHF.R.S32.HI UR9, URZ, 0x1f, UR17 ;  /* 0x0000001fff097899 */ /* 0x000fe40008011411 */
[----:B------:R-:W-:-:S02]  /*0d00*/  UIADD3 UR8, UPT, UPT, UR55, UR8, URZ ;  /* 0x0000000837087290 */ /* 0x000fc4000fffe0ff */
[----:B------:R-:W-:Y:S02]  /*0d10*/  UIMAD.WIDE.U32 UR10, UR54, UR17, URZ ;  /* 0x00000011360a72a5 */ /* 0x000fe4000f8e00ff */
        /* <DEDUP_REMOVED lines=9> */
.L_x_683:
[----:B------:R-:W-:Y:S02]  /*0db0*/  UIMAD.WIDE.U32 UR54, UR64, UR16, URZ ;  /* 0x00000010403672a5 */ /* 0x000fe4000f8e00ff */
[----:B------:R-:W-:-:S04]  /*0dc0*/  UIMAD UR8, UR65, UR16, URZ ;  /* 0x00000010410872a4 */ /* 0x000fc8000f8e02ff */
[----:B------:R-:W-:-:S12]  /*0dd0*/  UIADD3 UR8, UPT, UPT, UR55, UR8, URZ ;  /* 0x0000000837087290 */ /* 0x000fd8000fffe0ff */
.L_x_684:
        /* <DEDUP_REMOVED lines=21> */
.L_x_685:
[----:B------:R-:W1:Y:S01]  /*0f30*/  LDCU UR56, c[0x0][0x434] ;  /* 0x00008680ff3877ac */ /* 0x000e620008000800 */
[----:B------:R-:W-:-:S04]  /*0f40*/  UIMAD UR10, UR25, UR17, UR24 ;  /* 0x00000011190a72a4 */ /* 0x000fc8000f8e0218 */
[----:B-1----:R-:W-:Y:S02]  /*0f50*/  UIMAD UR56, UR10, UR56, URZ ;  /* 0x000000380a3872a4 */ /* 0x002fe4000f8e02ff */
.L_x_686:
        /* <DEDUP_REMOVED lines=11> */
.L_x_687:
[----:B------:R-:W1:Y:S01]  /*1010*/  LDCU UR55, c[0x0][0x444] ;  /* 0x00008880ff3777ac */ /* 0x000e620008000800 */
[----:B------:R-:W-:-:S04]  /*1020*/  UIMAD UR10, UR25, UR17, UR24 ;  /* 0x00000011190a72a4 */ /* 0x000fc8000f8e0218 */
[----:B-1----:R-:W-:-:S12]  /*1030*/  UIMAD UR55, UR10, UR55, URZ ;  /* 0x000000370a3772a4 */ /* 0x002fd8000f8e02ff */
.L_x_688:
        /* <DEDUP_REMOVED lines=32> */
[----:B---3--:R-:W-:Y:S01]  /*1240*/  UIMAD.WIDE UR60, UR55, 0x4, UR60 ;  /* 0x00000004373c78a5 */ /* 0x008fe2000f8e023c */
        /* <DEDUP_REMOVED lines=12> */
[----:B------:R-:W-:Y:S02]  /*1310*/  LEA.HI.X R245, R16, UR11, R12, 0x1, P2 ;  /* 0x0000000b10f57c11 */ /* 0x000fe400090f0c0c */
[----:B------:R-:W-:Y:S01]  /*1320*/  LOP3.LUT R16, R20, 0x40, RZ, 0xfc, !PT ;  /* 0x0000004014107812 */ /* 0x000fe200078efcff */
[----:B------:R-:W-:Y:S01]  /*1330*/  IMAD R14, R3, UR47, R14 ;  /* 0x0000002f030e7c24 */ /* 0x000fe2000f8e020e */
[----:B------:R-:W-:Y:S01]  /*1340*/  IADD3 R24, P0, PT, R18, UR52, RZ ;  /* 0x0000003412187c10 */ /* 0x000fe2000ff1e0ff */
[----:B--2---:R-:W-:Y:S01]  /*1350*/  IMAD.WIDE.U32 R22, R10, UR22, RZ ;  /* 0x000000160a167c25 */ /* 0x004fe2000f8e00ff */
[----:B-----5:R-:W-:Y:S01]  /*1360*/  MOV R18, UR16 ;  /* 0x0000001000127c02 */ /* 0x020fe20008000f00 */
[----:B------:R-:W-:Y:S01]  /*1370*/  USHF.L.U32 UR47, UR8, 0x5, URZ ;  /* 0x00000005082f7899 */ /* 0x000fe200080006ff */
[----:B------:R-:W-:Y:S01]  /*1380*/  IADD3.X R25, PT, PT, R19, UR49, R14, P0, !PT ;  /* 0x0000003113197c10 */ /* 0x000fe200087fe40e */
[----:B------:R-:W-:Y:S01]  /*1390*/  IMAD.U32 R14, RZ, RZ, UR17 ;  /* 0x00000011ff0e7e24 */ /* 0x000fe2000f8e00ff */
[----:B------:R-:W1:Y:S01]  /*13a0*/  LDCU.64 UR16, c[0x0][0x570] ;  /* 0x0000ae00ff1077ac */ /* 0x000e620008000a00 */
[----:B------:R-:W-:Y:S01]  /*13b0*/  SEL R10, R22, RZ, P3 ;  /* 0x000000ff160a7207 */ /* 0x000fe20001800000 */
[----:B------:R-:W-:-:S02]  /*13c0*/  IMAD R11, R11, UR22, R23 ;  /* 0x000000160b0b7c24 */ /* 0x000fc4000f8e0217 */
[----:B------:R-:W-:Y:S01]  /*13d0*/  IMAD.WIDE.U32 R18, R18, UR24, R24 ;  /* 0x0000001812127c25 */ /* 0x000fe2000f8e0018 */
[----:B------:R-:W2:Y:S01]  /*13e0*/  LDCU.64 UR8, c[0x0][0x380] ;  /* 0x00007000ff0877ac */ /* 0x000ea20008000a00 */
[----:B------:R-:W-:Y:S02]  /*13f0*/  IADD3 R10, P1, P0, R13, UR54, R10 ;  /* 0x000000360d0a7c10 */ /* 0x000fe4000f83e00a */
[----:B------:R-:W-:Y:S01]  /*1400*/  IMAD R19, R14, UR24, R19 ;  /* 0x000000180e137c24 */ /* 0x000fe2000f8e0213 */
[----:B------:R-:W-:Y:S01]  /*1410*/  SHF.R.S32.HI R13, RZ, 0x1f, R13 ;  /* 0x0000001fff0d7819 */ /* 0x000fe2000001140d */
[----:B------:R-:W-:Y:S01]  /*1420*/  IMAD.U32 R12, RZ, RZ, UR57 ;  /* 0x00000039ff0c7e24 */ /* 0x000fe2000f8e00ff */
[----:B------:R-:W-:-:S04]  /*1430*/  SEL R14, R11, RZ, P3 ;  /* 0x000000ff0b0e7207 */ /* 0x000fc80001800000 */
[----:B------:R-:W-:Y:S01]  /*1440*/  IADD3.X R13, PT, PT, R13, UR53, R14, P1, P0 ;  /* 0x000000350d0d7c10 */ /* 0x000fe20008fe040e */
[C---:B------:R-:W-:Y:S01]  /*1450*/  IMAD.WIDE.U32 R14, R9.reuse, R2, R18 ;  /* 0x00000002090e7225 */ /* 0x040fe200078e0012 */
[----:B------:R-:W-:Y:S01]  /*1460*/  IADD3 R11, P0, PT, R10, UR57, RZ ;  /* 0x000000390a0b7c10 */ /* 0x000fe2000ff1e0ff */
[----:B------:R-:W-:Y:S01]  /*1470*/  UIMAD.WIDE UR52, UR56, 0x4, UR58 ;  /* 0x00000004383478a5 */ /* 0x000fe2000f8e023a */
[----:B------:R-:W-:Y:S01]  /*1480*/  LOP3.LUT R18, R20, 0x80, RZ, 0xfc, !PT ;  /* 0x0000008014127812 */ /* 0x000fe200078efcff */
[----:B------:R-:W-:Y:S01]  /*1490*/  IMAD R10, R9, R3, R15 ;  /* 0x00000003090a7224 */ /* 0x000fe200078e020f */
[----:B------:R-:W-:Y:S01]  /*14a0*/  LEA.HI.X.SX32 R12, R12, R13, 0x1, P0 ;  /* 0x0000000d0c0c7211 */ /* 0x000fe200000f0eff */
[----:B------:R-:W-:Y:S01]  /*14b0*/  IMAD.SHL.U32 R13, R2, 0x20, RZ ;  /* 0x00000020020d7824 */ /* 0x000fe200078e00ff */
[----:B-1----:R-:W-:Y:S01]  /*14c0*/  LEA R240, P0, R11, UR16, 0x2 ;  /* 0x000000100bf07c11 */ /* 0x002fe2000f8010ff */
[----:B------:R-:W-:Y:S01]  /*14d0*/  UMOV UR16, UR60 ;  /* 0x0000003c00107c82 */ /* 0x000fe20008000000 */
[----:B--2---:R-:W-:-:S02]  /*14e0*/  LEA R246, P1, R14, UR8, 0x1 ;  /* 0x000000080ef67c11 */ /* 0x004fc4000f8208ff */
[----:B------:R-:W-:Y:S01]  /*14f0*/  LEA.HI.X R241, R11, UR17, R12, 0x2, P0 ;  /* 0x000000110bf17c11 */ /* 0x000fe200080f140c */
[----:B------:R-:W-:Y:S01]  /*1500*/  UMOV UR17, UR61 ;  /* 0x0000003d00117c82 */ /* 0x000fe20008000000 */
[C---:B------:R-:W-:Y:S02]  /*1510*/  IADD3 R12, P0, PT, R9.reuse, 0x20, RZ ;  /* 0x00000020090c7810 */ /* 0x040fe40007f1e0ff */
[----:B------:R-:W-:Y:S02]  /*1520*/  LEA.HI.X R247, R14, UR9, R10, 0x1, P1 ;  /* 0x000000090ef77c11 */ /* 0x000fe400088f0c0a */
[----:B------:R-:W-:Y:S01]  /*1530*/  SHF.L.U64.HI R3, R2, 0x5, R3 ;  /* 0x0000000502037819 */ /* 0x000fe20000010203 */
[----:B------:R-:W-:Y:S01]  /*1540*/  IMAD.X R11, RZ, RZ, RZ, P0 ;  /* 0x000000ffff0b7224 */ /* 0x000fe200000e06ff */
[----:B------:R-:W-:Y:S01]  /*1550*/  IADD3 R14, PT, PT, R9, 0x20, RZ ;  /* 0x00000020090e7810 */ /* 0x000fe20007ffe0ff */
        /* <DEDUP_REMOVED lines=14> */
.L_x_690:
[----:B------:R-:W1:Y:S01]  /*1640*/  LDCU.64 UR10, c[0x0][0x5c0] ;  /* 0x0000b800ff0a77ac */ /* 0x000e620008000a00 */
[----:B------:R-:W-:-:S04]  /*1650*/  UIADD3 UR8, UPT, UPT, UR38, UR40, URZ ;  /* 0x0000002826087290 */ /* 0x000fc8000fffe0ff */
[----:B-1----:R-:W-:Y:S02]  /*1660*/  UIMAD.WIDE.U32 UR16, UR8, UR10, URZ ;  /* 0x0000000a081072a5 */ /* 0x002fe4000f8e00ff */
[----:B------:R-:W-:-:S04]  /*1670*/  UIMAD UR8, UR8, UR11, URZ ;  /* 0x0000000b080872a4 */ /* 0x000fc8000f8e02ff */
[----:B------:R-:W-:-:S06]  /*1680*/  UIADD3 UR8, UPT, UPT, UR17, UR8, URZ ;  /* 0x0000000811087290 */ /* 0x000fcc000fffe0ff */
[----:B------:R-:W-:Y:S02]  /*1690*/  MOV R2, UR8 ;  /* 0x0000000800027c02 */ /* 0x000fe40008000f00 */
.L_x_691:
        /* <DEDUP_REMOVED lines=13> */
.L_x_692:
[----:B------:R-:W1:Y:S01]  /*1770*/  LDCU.64 UR8, c[0x0][0x5c8] ;  /* 0x0000b900ff0877ac */ /* 0x000e620008000a00 */
[----:B------:R-:W-:-:S04]  /*1780*/  UIADD3 UR38, UPT, UPT, UR38, UR40, URZ ;  /* 0x0000002826267290 */ /* 0x000fc8000fffe0ff */
[----:B-1----:R-:W-:Y:S02]  /*1790*/  UIMAD.WIDE.U32 UR14, UR38, UR8, URZ ;  /* 0x00000008260e72a5 */ /* 0x002fe4000f8e00ff */
[----:B------:R-:W-:-:S04]  /*17a0*/  UIMAD UR38, UR38, UR9, URZ ;  /* 0x00000009262672a4 */ /* 0x000fc8000f8e02ff */
[----:B------:R-:W-:-:S06]  /*17b0*/  UIADD3 UR38, UPT, UPT, UR15, UR38, URZ ;  /* 0x000000260f267290 */ /* 0x000fcc000fffe0ff */
[----:B------:R-:W-:-:S07]  /*17c0*/  MOV R0, UR38 ;  /* 0x0000002600007c02 */ /* 0x000fce0008000f00 */
.L_x_693:
        /* <DEDUP_REMOVED lines=31> */
.L_x_695:
[----:B------:R-:W-:Y:S05]  /*19c0*/  BSYNC.RECONVERGENT B0 ;  /* 0x0000000000007941 */ /* 0x000fea0003800200 */
.L_x_694:
[----:B------:R-:W-:Y:S04]  /*19d0*/  BSSY.RECONVERGENT B0, `(.L_x_696) ;  /* 0x0000013000007945 */ /* 0x000fe80003800200 */
        /* <DEDUP_REMOVED lines=14> */
[----:B------:R2:W-:Y:S04]  /*1ac0*/  @!P3 STG.E.128 desc[UR34][R4.64], RZ ;  /* 0x000000ff0400b986 */ /* 0x0005e8000c101d22 */
[----:B------:R2:W-:Y:S04]  /*1ad0*/  @!P2 STG.E.128 desc[UR34][R4.64+0x80], RZ ;  /* 0x000080ff0400a986 */ /* 0x0005e8000c101d22 */
[----:B------:R2:W-:Y:S04]  /*1ae0*/  @!P1 STG.E.128 desc[UR34][R4.64+0x100], RZ ;  /* 0x000100ff04009986 */ /* 0x0005e8000c101d22 */
[----:B------:R2:W-:Y:S02]  /*1af0*/  @!P0 STG.E.128 desc[UR34][R4.64+0x180], RZ ;  /* 0x000180ff04008986 */ /* 0x0005e4000c101d22 */
.L_x_697:
[----:B------:R-:W-:Y:S05]  /*1b00*/  BSYNC.RECONVERGENT B0 ;  /* 0x0000000000007941 */ /* 0x000fea0003800200 */
.L_x_696:
[----:B------:R-:W2:Y:S01]  /*1b10*/  LDCU.64 UR10, c[0x0][0x5e0] ;  /* 0x0000bc00ff0a77ac */ /* 0x000ea20008000a00 */
[----:B------:R-:W-:Y:S01]  /*1b20*/  MOV R3, UR8 ;  /* 0x0000000800037c02 */ /* 0x000fe20008000f00 */
[----:B------:R-:W-:Y:S01]  /*1b30*/  BSSY.RECONVERGENT B0, `(.L_x_698) ;  /* 0x000001a000007945 */ /* 0x000fe20003800200 */
[----:B------:R-:W-:-:S03]  /*1b40*/  UIMAD UR44, UR44, UR8, URZ ;  /* 0x000000082c2c72a4 */ /* 0x000fc6000f8e02ff */
[----:B------:R-:W-:Y:S01]  /*1b50*/  IMAD.WIDE.U32 R2, R3, UR31, R20 ;  /* 0x0000001f03027c25 */ /* 0x000fe2000f8e0014 */
[----:B------:R-:W-:Y:S02]  /*1b60*/  UIMAD UR44, UR31, UR9, UR44 ;  /* 0x000000091f2c72a4 */ /* 0x000fe4000f8e022c */
[----:B------:R-:W-:-:S04]  /*1b70*/  IADD3 R2, P0, PT, R2, UR14, RZ ;  /* 0x0000000e02027c10 */ /* 0x000fc8000ff1e0ff */
[----:B------:R-:W-:Y:S02]  /*1b80*/  IADD3.X R3, PT, PT, R0, UR44, R3, P0, !PT ;  /* 0x0000002c00037c10 */ /* 0x000fe400087fe403 */
[----:B--2---:R-:W-:Y:S02]  /*1b90*/  MOV R4, UR10 ;  /* 0x0000000a00047c02 */ /* 0x004fe40008000f00 */
[----:B------:R-:W-:-:S03]  /*1ba0*/  MOV R0, UR11 ;  /* 0x0000000b00007c02 */ /* 0x000fc60008000f00 */
[----:B------:R-:W-:-:S04]  /*1bb0*/  IMAD.WIDE.U32 R4, R4, UR24, R2 ;  /* 0x0000001804047c25 */ /* 0x000fc8000f8e0002 */
[----:B------:R-:W-:Y:S01]  /*1bc0*/  IMAD R3, R0, UR24, R5 ;  /* 0x0000001800037c24 */ /* 0x000fe2000f8e0205 */
[----:B------:R-:W-:Y:S06]  /*1bd0*/  @P6 BRA `(.L_x_699) ;  /* 0x00000000003c6947 */ /* 0x000fec0003800000 */
[----:B------:R-:W2:Y:S01]  /*1be0*/  LDCU UR12, c[0x0][0x440] ;  /* 0x00008800ff0c77ac */ /* 0x000ea20008000800 */
[----:B------:R-:W-:Y:S01]  /*1bf0*/  IMAD.MOV.U32 R2, RZ, RZ, R4 ;  /* 0x000000ffff027224 */ /* 0x000fe200078e0004 */
[----:B------:R-:W3:Y:S03]  /*1c00*/  LDCU.64 UR10, c[0x0][0x568] ;  /* 0x0000ad00ff0a77ac */ /* 0x000ee60008000a00 */
[----:B-1----:R-:W-:-:S04]  /*1c10*/  IMAD.WIDE.U32 R6, R9, UR8, R2 ;  /* 0x0000000809067c25 */ /* 0x002fc8000f8e0002 */
[----:B------:R-:W-:Y:S01]  /*1c20*/  IMAD R9, R9, UR9, R7 ;  /* 0x0000000909097c24 */ /* 0x000fe2000f8e0207 */
        /* <DEDUP_REMOVED lines=10> */
.L_x_699:
[----:B------:R-:W-:Y:S05]  /*1cd0*/  BSYNC.RECONVERGENT B0 ;  /* 0x0000000000007941 */ /* 0x000fea0003800200 */
.L_x_698:
[----:B------:R-:W-:Y:S05]  /*1ce0*/  @P5 BRA `(.L_x_700) ;  /* 0x0000007800e45947 */ /* 0x000fea0003800000 */
[----:B------:R-:W3:Y:S01]  /*1cf0*/  LDCU UR12, c[0x0][0x440] ;  /* 0x00008800ff0c77ac */ /* 0x000ee20008000800 */
[----:B------:R-:W-:Y:S02]  /*1d00*/  IMAD R11, R11, UR8, RZ ;  /* 0x000000080b0b7c24 */ /* 0x000fe4000f8e02ff */
[----:B------:R-:W-:Y:S01]  /*1d10*/  IMAD.MOV.U32 R2, RZ, RZ, R4 ;  /* 0x000000ffff027224 */ /* 0x000fe200078e0004 */
[----:B------:R-:W4:Y:S01]  /*1d20*/  LDCU.64 UR10, c[0x0][0x568] ;  /* 0x0000ad00ff0a77ac */ /* 0x000f220008000a00 */
[C---:B------:R-:W-:Y:S02]  /*1d30*/  IMAD R11, R12.reuse, UR9, R11 ;  /* 0x000000090c0b7c24 */ /* 0x040fe4000f8e020b */
[----:B------:R-:W-:-:S04]  /*1d40*/  IMAD.WIDE.U32 R2, R12, UR8, R2 ;  /* 0x000000080c027c25 */ /* 0x000fc8000f8e0002 */
[----:B------:R-:W-:Y:S01]  /*1d50*/  IMAD.IADD R11, R3, 0x1, R11 ;  /* 0x00000001030b7824 */ /* 0x000fe200078e020b */
[----:B---3--:R-:W-:Y:S02]  /*1d60*/  ISETP.GE.AND P2, PT, R20, UR12, PT ;  /* 0x0000000c14007c0c */ /* 0x008fe4000bf46270 */
[----:B------:R-:W-:Y:S02]  /*1d70*/  ISETP.GE.AND P1, PT, R16, UR12, PT ;  /* 0x0000000c10007c0c */ /* 0x000fe4000bf26270 */
[----:B------:R-:W-:Y:S02]  /*1d80*/  ISETP.GE.AND P0, PT, R18, UR12, PT ;  /* 0x0000000c12007c0c */ /* 0x000fe4000bf06270 */
[----:B----4-:R-:W-:-:S04]  /*1d90*/  LEA R4, P3, R2, UR10, 0x1 ;  /* 0x0000000a02047c11 */ /* 0x010fc8000f8608ff */
        /* <DEDUP_REMOVED lines=8> */
.L_x_689:
        /* <DEDUP_REMOVED lines=35> */
.L_x_702:
[----:B------:R2:W-:Y:S04]  /*2050*/  STS.128 [R15+0x8000], RZ ;  /* 0x008000ff0f007388 */ /* 0x0005e80000000c00 */
[----:B------:R2:W-:Y:S04]  /*2060*/  STS.128 [R15+0xa000], RZ ;  /* 0x00a000ff0f007388 */ /* 0x0005e80000000c00 */
[----:B------:R2:W-:Y:S04]  /*2070*/  STS.128 [R15+0xc000], RZ ;  /* 0x00c000ff0f007388 */ /* 0x0005e80000000c00 */
[----:B------:R2:W-:Y:S02]  /*2080*/  STS.128 [R15+0xe000], RZ ;  /* 0x00e000ff0f007388 */ /* 0x0005e40000000c00 */
.L_x_703:
[----:B------:R-:W-:Y:S05]  /*2090*/  BSYNC.RECONVERGENT B0 ;  /* 0x0000000000007941 */ /* 0x000fea0003800200 */
.L_x_701:
        /* <DEDUP_REMOVED lines=37> */
.L_x_705:
[----:B------:R-:W-:Y:S05]  /*22f0*/  BSYNC.RECONVERGENT B0 ;  /* 0x0000000000007941 */ /* 0x000fea0003800200 */
.L_x_704:
        /* <DEDUP_REMOVED lines=28> */
.L_x_707:
[----:B------:R1:W-:Y:S04]  /*24c0*/  STS.128 [R15], RZ ;  /* 0x000000ff0f007388 */ /* 0x0003e80000000c00 */
[----:B------:R1:W-:Y:S04]  /*24d0*/  STS.128 [R15+0x2000], RZ ;  /* 0x002000ff0f007388 */ /* 0x0003e80000000c00 */
[----:B------:R1:W-:Y:S04]  /*24e0*/  STS.128 [R15+0x4000], RZ ;  /* 0x004000ff0f007388 */ /* 0x0003e80000000c00 */
[----:B------:R1:W-:Y:S02]  /*24f0*/  STS.128 [R15+0x6000], RZ ;  /* 0x006000ff0f007388 */ /* 0x0003e40000000c00 */
.L_x_708:
[----:B------:R-:W-:Y:S05]  /*2500*/  BSYNC.RECONVERGENT B0 ;  /* 0x0000000000007941 */ /* 0x000fea0003800200 */
.L_x_706:
        /* <DEDUP_REMOVED lines=46> */
.L_x_710:
[----:B------:R-:W-:Y:S05]  /*27f0*/  BSYNC.RECONVERGENT B0 ;  /* 0x0000000000007941 */ /* 0x000fea0003800200 */
.L_x_709:
        /* <DEDUP_REMOVED lines=48> */
.L_x_712:
[----:B------:R2:W-:Y:S04]  /*2b00*/  STS.128 [R15+0x10000], RZ ;  /* 0x010000ff0f007388 */ /* 0x0005e80000000c00 */
[----:B------:R2:W-:Y:S04]  /*2b10*/  STS.128 [R15+0x12000], RZ ;  /* 0x012000ff0f007388 */ /* 0x0005e80000000c00 */
[----:B------:R2:W-:Y:S04]  /*2b20*/  STS.128 [R15+0x14000], RZ ;  /* 0x014000ff0f007388 */ /* 0x0005e80000000c00 */
[----:B------:R2:W-:Y:S02]  /*2b30*/  STS.128 [R15+0x16000], RZ ;  /* 0x016000ff0f007388 */ /* 0x0005e40000000c00 */
.L_x_713:
[----:B------:R-:W-:Y:S05]  /*2b40*/  BSYNC.RECONVERGENT B0 ;  /* 0x0000000000007941 */ /* 0x000fea0003800200 */
.L_x_711:
        /* <DEDUP_REMOVED lines=40> */
.L_x_715:
[----:B------:R-:W-:Y:S05]  /*2dd0*/  BSYNC.RECONVERGENT B0 ;  /* 0x0000000000007941 */ /* 0x000fea0003800200 */
.L_x_714:
        /* <DEDUP_REMOVED lines=46> */
.L_x_717:
[----:B------:R2:W-:Y:S04]  /*30c0*/  STS.128 [R15+0x18000], RZ ;  /* 0x018000ff0f007388 */ /* 0x0005e80000000c00 */
[----:B------:R2:W-:Y:S04]  /*30d0*/  STS.128 [R15+0x1a000], RZ ;  /* 0x01a000ff0f007388 */ /* 0x0005e80000000c00 */
[----:B------:R2:W-:Y:S04]  /*30e0*/  STS.128 [R15+0x1c000], RZ ;  /* 0x01c000ff0f007388 */ /* 0x0005e80000000c00 */
[----:B------:R2:W-:Y:S02]  /*30f0*/  STS.128 [R15+0x1e000], RZ ;  /* 0x01e000ff0f007388 */ /* 0x0005e40000000c00 */
.L_x_718:
[----:B------:R-:W-:Y:S05]  /*3100*/  BSYNC.RECONVERGENT B0 ;  /* 0x0000000000007941 */ /* 0x000fea0003800200 */
.L_x_716:
[----:B------:R1:W-:Y:S01]  /*3110*/  @P5 STS.128 [R15+0x19000], RZ ;  /* 0x019000ff0f005388 */ /* 0x0003e20000000c00 */
[----:B------:R-:W-:Y:S03]  /*3120*/  BSSY.RECONVERGENT B0, `(.L_x_719) ;  /* 0x0000027000007945 */ /* 0x000fe60003800200 */
[----:B------:R1:W-:Y:S04]  /*3130*/  @P5 STS.128 [R15+0x1b000], RZ ;  /* 0x01b000ff0f005388 */ /* 0x0003e80000000c00 */
[----:B------:R1:W-:Y:S04]  /*3140*/  @P5 STS.128 [R15+0x1d000], RZ ;  /* 0x01d000ff0f005388 */ /* 0x0003e80000000c00 */
[----:B------:R1:W-:Y:S01]  /*3150*/  @P5 STS.128 [R15+0x1f000], RZ ;  /* 0x01f000ff0f005388 */ /* 0x0003e20000000c00 */
[----:B------:R-:W-:Y:S05]  /*3160*/  @P5 BRA `(.L_x_720) ;  /* 0x0000000000885947 */ /* 0x000fea0003800000 */
[----:B------:R-:W2:Y:S01]  /*3170*/  LDCU UR10, c[0x0][0x440] ;  /* 0x00008800ff0a77ac */ /* 0x000ea20008000800 */
[----:B------:R-:W-:Y:S02]  /*3180*/  IMAD R11, R11, UR12, RZ ;  /* 0x0000000c0b0b7c24 */ /* 0x000fe4000f8e02ff */
[----:B------:R-:W-:Y:S01]  /*3190*/  IMAD.MOV.U32 R6, RZ, RZ, R22 ;  /* 0x000000ffff067224 */ /* 0x000fe200078e0016 */
        /* <DEDUP_REMOVED lines=31> */
.L_x_720:
[----:B------:R-:W-:Y:S05]  /*3390*/  BSYNC.RECONVERGENT B0 ;  /* 0x0000000000007941 */ /* 0x000fea0003800200 */
.L_x_719:
[----:B------:R-:W2:Y:S01]  /*33a0*/  LDCU.64 UR10, c[0x0][0x538] ;  /* 0x0000a700ff0a77ac */ /* 0x000ea20008000a00 */
[----:B------:R-:W3:Y:S01]  /*33b0*/  S2R R217, SR_TID.X ;  /* 0x0000000000d97919 */ /* 0x000ee20000002100 */
[----:B------:R-:W-:Y:S01]  /*33c0*/  IMAD.SHL.U32 R5, R0, 0x40, RZ ;  /* 0x0000004000057824 */ /* 0x000fe200078e00ff */
[----:B------:R-:W3:Y:S01]  /*33d0*/  LDC R239, c[0x0][0x44c] ;  /* 0x00011300ffef7b82 */ /* 0x000ee20000000800 */
[----:B-1----:R-:W-:Y:S01]  /*33e0*/  VIADD R8, R238, UR37 ;  /* 0x00000025ee087c36 */ /* 0x002fe20008000000 */
[----:B------:R-:W0:Y:S01]  /*33f0*/  LDGDEPBAR ;  /* 0x00000000000079af */ /* 0x000e220000000000 */
[----:B--2---:R-:W-:-:S04]  /*3400*/  UISETP.NE.U32.AND UP0, UPT, UR10, URZ, UPT ;  /* 0x000000ff0a00728c */ /* 0x004fc8000bf05070 */
[----:B------:R-:W-:-:S06]  /*3410*/  UISETP.NE.AND.EX UP0, UPT, UR11, URZ, UPT, UP0 ;  /* 0x000000ff0b00728c */ /* 0x000fcc000bf05300 */
[----:B------:R-:W-:-:S05]  /*3420*/  PLOP3.LUT P0, PT, PT, PT, UP0, 0x80, 0x8 ;  /* 0x000000000008781c */ /* 0x000fca0003f0f008 */
[----:B------:R-:W1:Y:S01]  /*3430*/  @UP0 LDCU.64 UR8, c[0x0][0x540] ;  /* 0x0000a800ff0807ac */ /* 0x000e620008000a00 */
[----:B------:R-:W-:Y:S01]  /*3440*/  @UP0 UMOV UR12, UR24 ;  /* 0x00000018000c0c82 */ /* 0x000fe20008000000 */
[----:B------:R-:W-:Y:S02]  /*3450*/  @UP0 UMOV UR13, URZ ;  /* 0x000000ff000d0c82 */ /* 0x000fe40008000000 */
[----:B-1----:R-:W-:Y:S01]  /*3460*/  @UP0 UIMAD.WIDE.U32 UR12, UR25, UR8, UR12 ;  /* 0x00000008190c02a5 */ /* 0x002fe2000f8e000c */
[----:B------:R-:W1:Y:S03]  /*3470*/  @UP0 LDCU UR8, c[0x0][0x458] ;  /* 0x00008b00ff0807ac */ /* 0x000e660008000800 */
[----:B------:R-:W-:Y:S02]  /*3480*/  @UP0 UIMAD UR9, UR25, UR9, UR13 ;  /* 0x00000009190902a4 */ /* 0x000fe4000f8e020d */
[----:B------:R-:W-:-:S04]  /*3490*/  @UP0 ULEA UR10, UP1, UR12, UR10, 0x2 ;  /* 0x0000000a0c0a0291 */ /* 0x000fc8000f8210ff */
[----:B------:R-:W-:Y:S02]  /*34a0*/  @UP0 ULEA.HI.X UR11, UR12, UR11, UR9, 0x2, UP1 ;  /* 0x0000000b0c0b0291 */ /* 0x000fe400088f1409 */
[----:B------:R-:W-:Y:S01]  /*34b0*/  IMAD.U32 R12, RZ, RZ, UR10 ;  /* 0x0000000aff0c7e24 */ /* 0x000fe2000f8e00ff */
[----:B------:R-:W-:Y:S01]  /*34c0*/  LOP3.LUT R3, R5, 0x1c0, RZ, 0xc0, !PT ;  /* 0x000001c005037812 */ /* 0x000fe200078ec0ff */
[----:B------:R-:W-:Y:S02]  /*34d0*/  IMAD.U32 R235, RZ, RZ, UR30 ;  /* 0x0000001effeb7e24 */ /* 0x000fe4000f8e00ff */
[----:B------:R-:W-:Y:S01]  /*34e0*/  IMAD.SHL.U32 R229, R0, 0x20, RZ ;  /* 0x0000002000e57824 */ /* 0x000fe200078e00ff */
[----:B-1----:R-:W1:Y:S01]  /*34f0*/  @P0 MUFU.RCP R11, UR8 ;  /* 0x00000008000b0d08 */ /* 0x002e620008001000 */
[----:B------:R-:W-:Y:S01]  /*3500*/  IMAD.U32 R13, RZ, RZ, UR11 ;  /* 0x0000000bff0d7e24 */ /* 0x000fe2000f8e00ff */
[----:B------:R-:W-:Y:S01]  /*3510*/  LOP3.LUT R3, R3, 0x38, R4, 0xf8, !PT ;  /* 0x0000003803037812 */ /* 0x000fe200078ef804 */
[----:B------:R-:W-:-:S02]  /*3520*/  IMAD R235, R235, 0x40, R8 ;  /* 0x00000040ebeb7824 */ /* 0x000fc400078e0208 */
[C---:B------:R-:W-:Y:S01]  /*3530*/  IMAD.SHL.U32 R227, R0.reuse, 0x10, RZ ;  /* 0x0000001000e37824 */ /* 0x040fe200078e00ff */
[----:B------:R2:W1:Y:S01]  /*3540*/  @P0 LDG.E R6, desc[UR34][R12.64] ;  /* 0x000000220c060981 */ /* 0x000462000c1e1900 */
[----:B------:R-:W-:Y:S01]  /*3550*/  IMAD.SHL.U32 R7, R0, 0x2, RZ ;  /* 0x0000000200077824 */ /* 0x000fe200078e00ff */
[----:B------:R-:W-:Y:S01]  /*3560*/  LOP3.LUT R8, R229, 0x200, RZ, 0xc0, !PT ;  /* 0x00000200e5087812 */ /* 0x000fe200078ec0ff */
[----:B---3--:R-:W-:Y:S01]  /*3570*/  IMAD.SHL.U32 R234, R217, 0x2, RZ ;  /* 0x00000002d9ea7824 */ /* 0x008fe200078e00ff */
[----:B------:R-:W-:Y:S01]  /*3580*/  LOP3.LUT R4, R5, 0x200, RZ, 0xc0, !PT ;  /* 0x0000020005047812 */ /* 0x000fe200078ec0ff */
[----:B------:R-:W-:Y:S01]  /*3590*/  IMAD.U32 R5, RZ, RZ, UR31 ;  /* 0x0000001fff057e24 */ /* 0x000fe2000f8e00ff */
[----:B------:R-:W-:Y:S01]  /*35a0*/  LOP3.LUT R227, R8, 0x3800, R227, 0xf8, !PT ;  /* 0x0000380008e37812 */ /* 0x000fe200078ef8e3 */
[C---:B------:R-:W-:Y:S01]  /*35b0*/  IMAD.SHL.U32 R243, R217.reuse, 0x10, RZ ;  /* 0x00000010d9f37824 */ /* 0x040fe200078e00ff */
[----:B------:R-:W-:Y:S01]  /*35c0*/  LOP3.LUT R229, R4, 0xc00, R229, 0xf8, !PT ;  /* 0x00000c0004e57812 */ /* 0x000fe200078ef8e5 */
[----:B------:R-:W-:Y:S01]  /*35d0*/  IMAD.SHL.U32 R218, R217, 0x40, RZ ;  /* 0x00000040d9da7824 */ /* 0x000fe200078e00ff */
[----:B------:R-:W-:Y:S01]  /*35e0*/  LOP3.LUT R7, R7, 0x6, RZ, 0xc0, !PT ;  /* 0x0000000607077812 */ /* 0x000fe200078ec0ff */
[----:B------:R-:W-:Y:S01]  /*35f0*/  IMAD.SHL.U32 R232, R217, 0x8, RZ ;  /* 0x00000008d9e87824 */ /* 0x000fe200078e00ff */
[C---:B------:R-:W-:Y:S01]  /*3600*/  LOP3.LUT R8, R3.reuse, 0x8, R0, 0x78, !PT ;  /* 0x0000000803087812 */ /* 0x040fe200078e7800 */
[----:B------:R-:W3:Y:S01]  /*3610*/  LDCU UR11, c[0x0][0x590] ;  /* 0x0000b200ff0b77ac */ /* 0x000ee20008000800 */
[----:B------:R-:W-:Y:S01]  /*3620*/  LOP3.LUT R4, R3, 0x8, R2, 0x78, !PT ;  /* 0x0000000803047812 */ /* 0x000fe200078e7802 */
[----:B------:R-:W-:Y:S01]  /*3630*/  IMAD.SHL.U32 R3, R217, 0x20, RZ ;  /* 0x00000020d9037824 */ /* 0x000fe200078e00ff */
[----:B------:R-:W-:Y:S01]  /*3640*/  LOP3.LUT R10, R7, 0xe0, R10, 0xf8, !PT ;  /* 0x000000e0070a7812 */ /* 0x000fe200078ef80a */
[----:B------:R-:W-:Y:S01]  /*3650*/  IMAD.MOV.U32 R222, RZ, RZ, 0x20 ;  /* 0x00000020ffde7424 */ /* 0x000fe200078e00ff */
[----:B------:R-:W-:Y:S01]  /*3660*/  R2P PR, R0, 0x6 ;  /* 0x0000000600007804 */ /* 0x000fe20000000000 */
[----:B------:R-:W-:Y:S01]  /*3670*/  IMAD.MOV.U32 R216, RZ, RZ, 0x40 ;  /* 0x00000040ffd87424 */ /* 0x000fe200078e00ff */
[----:B------:R-:W-:Y:S01]  /*3680*/  LOP3.LUT R2, R3, 0x200, RZ, 0xc0, !PT ;  /* 0x0000020003027812 */ /* 0x000fe200078ec0ff */
[----:B------:R-:W-:Y:S01]  /*3690*/  IMAD.MOV.U32 R249, RZ, RZ, 0x10 ;  /* 0x00000010fff97424 */ /* 0x000fe200078e00ff */
[----:B------:R-:W-:Y:S01]  /*36a0*/  SHF.R.U32.HI R233, RZ, 0x2, R217 ;  /* 0x00000002ffe97819 */ /* 0x000fe200000116d9 */
[----:B------:R-:W-:Y:S01]  /*36b0*/  UIADD3 UR31, UPT, UPT, UR31, 0x40, URZ ;  /* 0x000000401f1f7890 */ /* 0x000fe2000fffe0ff */
[----:B------:R-:W-:-:S02]  /*36c0*/  LOP3.LUT R0, R234, 0x38, RZ, 0xc0, !PT ;  /* 0x00000038ea007812 */ /* 0x000fc400078ec0ff */
[----:B------:R-:W-:Y:S02]  /*36d0*/  CS2R R190, SRZ ;  /* 0x0000000000be7805 */ /* 0x000fe4000001ff00 */
[----:B------:R-:W-:Y:S02]  /*36e0*/  IADD3 R10, PT, PT, R10, UR39, R5 ;  /* 0x000000270a0a7c10 */ /* 0x000fe4000fffe005 */
[----:B------:R-:W-:Y:S02]  /*36f0*/  CS2R R188, SRZ ;  /* 0x0000000000bc7805 */ /* 0x000fe4000001ff00 */
[----:B------:R-:W-:Y:S02]  /*3700*/  SHF.R.U32.HI R5, RZ, 0x1, R217 ;  /* 0x00000001ff057819 */ /* 0x000fe400000116d9 */
[----:B------:R-:W-:Y:S02]  /*3710*/  CS2R R194, SRZ ;  /* 0x0000000000c27805 */ /* 0x000fe4000001ff00 */
        /* <DEDUP_REMOVED lines=8> */
[----:B------:R-:W-:Y:S02]  /*37a0*/  SHF.R.U32.HI R7, RZ, 0x3, R217 ;  /* 0x00000003ff077819 */ /* 0x000fe400000116d9 */
[----:B------:R-:W-:Y:S02]  /*37b0*/  CS2R R180, SRZ ;  /* 0x0000000000b47805 */ /* 0x000fe4000001ff00 */
[----:B--2---:R-:W-:Y:S02]  /*37c0*/  LOP3.LUT R12, R234, 0x20, RZ, 0xc0, !PT ;  /* 0x00000020ea0c7812 */ /* 0x004fe400078ec0ff */
[----:B------:R-:W-:Y:S02]  /*37d0*/  CS2R R174, SRZ ;  /* 0x0000000000ae7805 */ /* 0x000fe4000001ff00 */
[----:B------:R-:W-:-:S02]  /*37e0*/  LOP3.LUT R243, R0, 0x1c0, R243, 0xf8, !PT ;  /* 0x000001c000f37812 */ /* 0x000fc400078ef8f3 */
[----:B------:R-:W-:Y:S02]  /*37f0*/  CS2R R172, SRZ ;  /* 0x0000000000ac7805 */ /* 0x000fe4000001ff00 */
[----:B------:R-:W-:Y:S02]  /*3800*/  LOP3.LUT R13, R3, 0xc00, RZ, 0xc0, !PT ;  /* 0x00000c00030d7812 */ /* 0x000fe400078ec0ff */
[----:B------:R-:W-:Y:S02]  /*3810*/  CS2R R178, SRZ ;  /* 0x0000000000b27805 */ /* 0x000fe4000001ff00 */
[----:B------:R-:W-:Y:S02]  /*3820*/  LOP3.LUT R7, R12, 0x18, R7, 0xf8, !PT ;  /* 0x000000180c077812 */ /* 0x000fe400078ef807 */
[----:B------:R-:W-:Y:S02]  /*3830*/  CS2R R176, SRZ ;  /* 0x0000000000b07805 */ /* 0x000fe4000001ff00 */
[----:B------:R-:W-:-:S02]  /*3840*/  LOP3.LUT R227, R227, R8, RZ, 0xfc, !PT ;  /* 0x00000008e3e37212 */ /* 0x000fc400078efcff */
[----:B------:R-:W-:Y:S02]  /*3850*/  CS2R R170, SRZ ;  /* 0x0000000000aa7805 */ /* 0x000fe4000001ff00 */
[----:B------:R-:W-:Y:S02]  /*3860*/  LEA R229, R229, UR36, 0x1 ;  /* 0x00000024e5e57c11 */ /* 0x000fe4000f8e08ff */
[----:B------:R-:W-:Y:S02]  /*3870*/  CS2R R168, SRZ ;  /* 0x0000000000a87805 */ /* 0x000fe4000001ff00 */
[----:B------:R-:W-:Y:S02]  /*3880*/  LEA R227, R227, UR36, 0x1 ;  /* 0x00000024e3e37c11 */ /* 0x000fe4000f8e08ff */
[----:B------:R-:W-:Y:S02]  /*3890*/  CS2R R166, SRZ ;  /* 0x0000000000a67805 */ /* 0x000fe4000001ff00 */
[----:B------:R-:W-:-:S02]  /*38a0*/  SEL R222, R222, 0xffffffe0, !P1 ;  /* 0xffffffe0dede7807 */ /* 0x000fc40004800000 */
[----:B------:R-:W-:Y:S02]  /*38b0*/  CS2R R164, SRZ ;  /* 0x0000000000a47805 */ /* 0x000fe4000001ff00 */
[----:B------:R-:W-:Y:S02]  /*38c0*/  LOP3.LUT P3, RZ, R217, 0x4, RZ, 0xc0, !PT ;  /* 0x00000004d9ff7812 */ /* 0x000fe4000786c0ff */
[----:B------:R-:W-:Y:S02]  /*38d0*/  CS2R R158, SRZ ;  /* 0x00000000009e7805 */ /* 0x000fe4000001ff00 */
[----:B------:R-:W-:Y:S01]  /*38e0*/  IADD3 R235, PT, PT, R235, -0x59, -R10 ;  /* 0xffffffa7ebeb7810 */ /* 0x000fe20007ffe80a */
        /* <DEDUP_REMOVED lines=49> */
[----:B------:R-:W-:Y:S01]  /*3c00*/  LOP3.LUT P4, RZ, R217, 0x8, RZ, 0xc0, !PT ;  /* 0x00000008d9ff7812 */ /* 0x000fe2000788c0ff */
[----:B------:R-:W-:Y:S01]  /*3c10*/  UMOV UR12, URZ ;  /* 0x000000ff000c7c82 */ /* 0x000fe20008000000 */
[----:B------:R-:W-:Y:S01]  /*3c20*/  SEL R216, R216, 0xffffffc0, !P3 ;  /* 0xffffffc0d8d87807 */ /* 0x000fe20005800000 */
[----:B------:R-:W2:Y:S01]  /*3c30*/  LDCU UR8, c[0x0][0x440] ;  /* 0x00008800ff0877ac */ /* 0x000ea20008000800 */
[----:B------:R-:W-:-:S02]  /*3c40*/  SEL R249, R249, 0xfffffff0, !P3 ;  /* 0xfffffff0f9f97807 */ /* 0x000fc40005800000 */
[----:B------:R-:W-:Y:S01]  /*3c50*/  LOP3.LUT R248, R232, 0x38, RZ, 0xc0, !PT ;  /* 0x00000038e8f87812 */ /* 0x000fe200078ec0ff */
[----:B------:R-:W1:Y:S01]  /*3c60*/  LDCU UR9, c[0x0][0x3e0] ;  /* 0x00007c00ff0977ac */ /* 0x000e620008000800 */
[----:B------:R-:W1:Y:S01]  /*3c70*/  LDCU UR10, c[0x0][0x45c] ;  /* 0x00008b80ff0a77ac */ /* 0x000e620008000800 */
[----:B---3--:R-:W-:Y:S02]  /*3c80*/  USHF.L.U32 UR11, UR11, 0x6, URZ ;  /* 0x000000060b0b7899 */ /* 0x008fe400080006ff */
[----:B------:R-:W-:Y:S01]  /*3c90*/  UISETP.GE.AND UP1, UPT, UR31, UR37, UPT ;  /* 0x000000251f00728c */ /* 0x000fe2000bf26270 */
[----:B-1----:R-:W-:Y:S01]  /*3ca0*/  @P0 FMUL.FTZ R2, R6, R11 ;  /* 0x0000000b06020220 */ /* 0x002fe20000410000 */
[----:B------:R-:W-:Y:S02]  /*3cb0*/  LOP3.LUT R11, R218, 0x1c0, RZ, 0xc0, !PT ;  /* 0x000001c0da0b7812 */ /* 0x000fe400078ec0ff */
[----:B------:R-:W-:Y:S02]  /*3cc0*/  LOP3.LUT R6, R13, 0x6, R234, 0xf8, !PT ;  /* 0x000000060d067812 */ /* 0x000fe400078ef8ea */
[----:B------:R-:W-:-:S02]  /*3cd0*/  LOP3.LUT R0, R11, 0x38, R232, 0xf8, !PT ;  /* 0x000000380b007812 */ /* 0x000fc400078ef8e8 */
[--C-:B------:R-:W-:Y:S02]  /*3ce0*/  LOP3.LUT R11, R4, 0x8, R217.reuse, 0xf8, !PT ;  /* 0x00000008040b7812 */ /* 0x100fe400078ef8d9 */
[C---:B------:R-:W-:Y:S02]  /*3cf0*/  LOP3.LUT R242, R0.reuse, 0x8, R217, 0x78, !PT ;  /* 0x0000000800f27812 */ /* 0x040fe400078e78d9 */
[----:B------:R-:W-:Y:S02]  /*3d00*/  LOP3.LUT R4, R11, R0, RZ, 0x3c, !PT ;  /* 0x000000000b047212 */ /* 0x000fe400078e3cff */
[----:B------:R-:W-:Y:S02]  /*3d10*/  LOP3.LUT R0, R0, 0x8, R5, 0x78, !PT ;  /* 0x0000000800007812 */ /* 0x000fe400078e7805 */
[----:B------:R-:W-:Y:S02]  /*3d20*/  LOP3.LUT R5, R7, 0x1c0, R218, 0xf8, !PT ;  /* 0x000001c007057812 */ /* 0x000fe400078ef8da */
[----:B------:R-:W-:Y:S01]  /*3d30*/  LOP3.LUT R243, R6, R243, RZ, 0xfc, !PT ;  /* 0x000000f306f37212 */ /* 0x000fe200078efcff */
[----:B------:R-:W-:Y:S01]  /*3d40*/  IMAD.MOV.U32 R6, RZ, RZ, 0x40 ;  /* 0x00000040ff067424 */ /* 0x000fe200078e00ff */
[----:B------:R-:W-:-:S02]  /*3d50*/  LOP3.LUT R5, R5, 0x38, R232, 0x78, !PT ;  /* 0x0000003805057812 */ /* 0x000fc400078e78e8 */
[----:B------:R-:W-:Y:S01]  /*3d60*/  @P0 R2UR UR13, R2 ;  /* 0x00000000020d02ca */ /* 0x000fe200000e0000 */
[----:B------:R-:W-:Y:S01]  /*3d70*/  IMAD.MOV.U32 R2, RZ, RZ, 0x20 ;  /* 0x00000020ff027424 */ /* 0x000fe200078e00ff */
[----:B------:R-:W-:Y:S02]  /*3d80*/  SEL R6, R6, 0xffffffc0, !P2 ;  /* 0xffffffc006067807 */ /* 0x000fe40005000000 */
[----:B------:R-:W-:Y:S02]  /*3d90*/  LOP3.LUT R220, R5, 0x200, R218, 0xf8, !PT ;  /* 0x0000020005dc7812 */ /* 0x000fe400078ef8da */
[----:B------:R-:W-:Y:S01]  /*3da0*/  LOP3.LUT R218, R218, 0x200, RZ, 0xc0, !PT ;  /* 0x00000200dada7812 */ /* 0x000fe200078ec0ff */
[C---:B------:R-:W-:Y:S01]  /*3db0*/  IMAD.IADD R223, R6.reuse, 0x1, R227 ;  /* 0x0000000106df7824 */ /* 0x040fe200078e02e3 */
[----:B------:R-:W-:Y:S01]  /*3dc0*/  LOP3.LUT P0, RZ, R217, 0x2, RZ, 0xc0, !PT ;  /* 0x00000002d9ff7812 */ /* 0x000fe2000780c0ff */
[----:B------:R-:W-:Y:S01]  /*3dd0*/  IMAD.IADD R225, R6, 0x1, R229 ;  /* 0x0000000106e17824 */ /* 0x000fe200078e02e5 */
[----:B------:R-:W-:Y:S01]  /*3de0*/  LOP3.LUT R5, R218, 0xc00, R3, 0xf8, !PT ;  /* 0x00000c00da057812 */ /* 0x000fe200078ef803 */
[C---:B------:R-:W-:Y:S01]  /*3df0*/  IMAD.IADD R221, R222.reuse, 0x1, R223 ;  /* 0x00000001dedd7824 */ /* 0x040fe200078e02df */
[----:B------:R-:W-:Y:S01]  /*3e00*/  LOP3.LUT R242, R9, R242, RZ, 0xfc, !PT ;  /* 0x000000f209f27212 */ /* 0x000fe200078efcff */
[----:B------:R-:W-:Y:S01]  /*3e10*/  IMAD.IADD R222, R222, 0x1, R225 ;  /* 0x00000001dede7824 */ /* 0x000fe200078e02e1 */
[----:B------:R-:W-:Y:S01]  /*3e20*/  SEL R2, R2, 0xffffffe0, !P0 ;  /* 0xffffffe002027807 */ /* 0x000fe20004000000 */
[----:B------:R-:W-:Y:S01]  /*3e30*/  @UP0 UMOV UR12, UR13 ;  /* 0x0000000d000c0c82 */ /* 0x000fe20008000000 */
[----:B------:R-:W-:-:S02]  /*3e40*/  LOP3.LUT R219, R4, 0x200, R3, 0xf8, !PT ;  /* 0x0000020004db7812 */ /* 0x000fc400078ef803 */
[----:B--2---:R-:W-:-:S07]  /*3e50*/  LOP3.LUT R250, R5, R0, RZ, 0xfc, !PT ;  /* 0x0000000005fa7212 */ /* 0x004fce00078efcff */
.L_x_723:
[----:B------:R-:W0:Y:S01]  /*3e60*/  LDGDEPBAR ;  /* 0x00000000000079af */ /* 0x000e220000000000 */
[----:B------:R-:W-:Y:S01]  /*3e70*/  IMAD.U32 R116, RZ, RZ, UR16 ;  /* 0x00000010ff747e24 */ /* 0x000fe2000f8e00ff */
[----:B------:R-:W-:Y:S01]  /*3e80*/  LEA R230, R219, UR4, 0x1 ;  /* 0x00000004dbe67c11 */ /* 0x000fe2000f8e08ff */
[----:B------:R-:W-:Y:S01]  /*3e90*/  IMAD.U32 R117, RZ, RZ, UR17 ;  /* 0x00000011ff757e24 */ /* 0x000fe2000f8e00ff */
[----:B------:R-:W-:Y:S01]  /*3ea0*/  LEA R228, R220, UR4, 0x1 ;  /* 0x00000004dce47c11 */ /* 0x000fe2000f8e08ff */
[----:B------:R-:W-:Y:S01]  /*3eb0*/  VIADD R131, R235, 0x9 ;  /* 0x00000009eb837836 */ /* 0x000fe20000000000 */
[----:B------:R-:W-:Y:S01]  /*3ec0*/  LEA R204, R243, UR5, 0x1 ;  /* 0x00000005f3cc7c11 */ /* 0x000fe2000f8e08ff */
[----:B-----5:R-:W-:Y:S01]  /*3ed0*/  FMUL.FTZ R126, R237, 1.4426950216293334961 ;  /* 0x3fb8aa3bed7e7820 */ /* 0x020fe20000410000 */
[----:B------:R-:W-:Y:S01]  /*3ee0*/  PLOP3.LUT P2, PT, PT, PT, UP1, 0x80, 0x8 ;  /* 0x000000000008781c */ /* 0x000fe20003f4f018 */
[----:B------:R-:W-:Y:S01]  /*3ef0*/  FMUL.FTZ R197, R236, 1.4426950216293334961 ;  /* 0x3fb8aa3becc57820 */ /* 0x000fe20000410000 */
[----:B------:R-:W-:Y:S01]  /*3f00*/  IABS R131, R131 ;  /* 0x0000008300837213 */ /* 0x000fe20000000000 */
[C---:B------:R-:W-:Y:S01]  /*3f10*/  VIADD R196, R204.reuse, 0x20 ;  /* 0x00000020ccc47836 */ /* 0x040fe20000000000 */
[----:B------:R-:W-:Y:S01]  /*3f20*/  PLOP3.LUT P1, PT, PT, PT, UP1, 0x80, 0x8 ;  /* 0x000000000008781c */ /* 0x000fe20003f2f018 */
[----:B------:R-:W-:Y:S01]  /*3f30*/  @P4 VIADD R196, R204, 0xffffffe0 ;  /* 0xffffffe0ccc44836 */ /* 0x000fe20000000000 */
[----:B------:R-:W-:Y:S01]  /*3f40*/  I2FP.F32.S32 R131, R131 ;  /* 0x0000008300837245 */ /* 0x000fe20000201400 */
[----:B------:R-:W-:Y:S01]  /*3f50*/  IMAD.U32 R118, RZ, RZ, UR41 ;  /* 0x00000029ff767e24 */ /* 0x000fe2000f8e00ff */
[----:B------:R-:W-:Y:S01]  /*3f60*/  PLOP3.LUT P0, PT, PT, PT, UP1, 0x80, 0x8 ;  /* 0x000000000008781c */ /* 0x000fe20003f0f018 */
[C---:B------:R-:W-:Y:S01]  /*3f70*/  VIADD R127, R235.reuse, 0x1 ;  /* 0x00000001eb7f7836 */ /* 0x040fe20000000000 */
[----:B------:R-:W-:Y:S01]  /*3f80*/  PLOP3.LUT P6, PT, PT, PT, UP1, 0x80, 0x8 ;  /* 0x000000000008781c */ /* 0x000fe20003fcf018 */
[----:B------:R-:W-:Y:S01]  /*3f90*/  VIADD R121, R235, 0x21 ;  /* 0x00000021eb797836 */ /* 0x000fe20000000000 */
[----:B------:R-:W-:Y:S01]  /*3fa0*/  IABS R128, R235 ;  /* 0x000000eb00807213 */ /* 0x000fe20000000000 */
[----:B------:R-:W-:Y:S01]  /*3fb0*/  UISETP.NE.AND UP2, UPT, UR45, URZ, UPT ;  /* 0x000000ff2d00728c */ /* 0x000fe2000bf45270 */
[----:B------:R-:W-:Y:S01]  /*3fc0*/  IABS R127, R127 ;  /* 0x0000007f007f7213 */ /* 0x000fe20000000000 */
[----:B------:R-:W-:Y:S04]  /*3fd0*/  DEPBAR.LE SB0, 0x0 ;  /* 0x000080000000791a */ /* 0x000fe80000000000 */
[----:B------:R-:W-:Y:S01]  /*3fe0*/  BAR.SYNC.DEFER_BLOCKING 0x0 ;  /* 0x0000000000007b1d */ /* 0x000fe20000010000 */
[----:B------:R-:W-:Y:S02]  /*3ff0*/  I2FP.F32.S32 R127, R127 ;  /* 0x0000007f007f7245 */ /* 0x000fe40000201400 */
[----:B------:R-:W-:Y:S02]  /*4000*/  I2FP.F32.S32 R128, R128 ;  /* 0x0000008000807245 */ /* 0x000fe40000201400 */
[----:B------:R-:W-:Y:S01]  /*4010*/  @UP2 UIADD3 UR14, UP0, UPT, UR52, -0x100, URZ ;  /* 0xffffff00340e2890 */ /* 0x000fe2000ff1e0ff */
[----:B------:R-:W-:Y:S02]  /*4020*/  PLOP3.LUT P5, PT, PT, PT, UP1, 0x80, 0x8 ;  /* 0x000000000008781c */ /* 0x000fe40003faf018 */
[----:B------:R-:W-:Y:S01]  /*4030*/  IABS R121, R121 ;  /* 0x0000007900797213 */ /* 0x000fe20000000000 */
[----:B------:R-:W-:Y:S01]  /*4040*/  @UP2 UIADD3.X UR13, UPT, UPT, UR53, -0x1, URZ, UP0, !UPT ;  /* 0xffffffff350d2890 */ /* 0x000fe200087fe4ff */
[----:B------:R-:W-:Y:S01]  /*4050*/  LOP3.LUT R231, R218, 0x400, R3, 0xf8, !PT ;  /* 0x00000400dae77812 */ /* 0x000fe200078ef803 */
[----:B------:R-:W-:Y:S01]  /*4060*/  @UP2 UIADD3 UR16, UP0, UPT, UR16, -0x100, URZ ;  /* 0xffffff0010102890 */ /* 0x000fe2000ff1e0ff */
[----:B------:R-:W-:Y:S02]  /*4070*/  I2FP.F32.S32 R121, R121 ;  /* 0x0000007900797245 */ /* 0x000fe40000201400 */
[----:B------:R-:W-:Y:S01]  /*4080*/  LOP3.LUT R231, R231, R0, RZ, 0xfc, !PT ;  /* 0x00000000e7e77212 */ /* 0x000fe200078efcff */
[----:B------:R-:W-:Y:S03]  /*4090*/  @UP2 UIADD3.X UR17, UPT, UPT, UR17, -0x1, URZ, UP0, !UPT ;  /* 0xffffffff11112890 */ /* 0x000fe600087fe4ff */
[----:B------:R-:W-:Y:S02]  /*40a0*/  LEA R231, R231, UR4, 0x1 ;  /* 0x00000004e7e77c11 */ /* 0x000fe4000f8e08ff */
[----:B------:R-:W-:Y:S02]  /*40b0*/  @P5 LOP3.LUT R120, R234, 0x6, RZ, 0xc0, !PT ;  /* 0x00000006ea785812 */ /* 0x000fe400078ec0ff */
[----:B------:R-:W-:Y:S02]  /*40c0*/  PLOP3.LUT P5, PT, PT, PT, UP1, 0x80, 0x8 ;  /* 0x000000000008781c */ /* 0x000fe40003faf018 */
[----:B------:R-:W-:Y:S01]  /*40d0*/  @P2 LOP3.LUT R119, R120, 0xe0, R233, 0xf8, !PT ;  /* 0x000000e078772812 */ /* 0x000fe200078ef8e9 */
[----:B------:R-:W-:Y:S01]  /*40e0*/  LDSM.16.M88.4 R84, [R229] ;  /* 0x00000000e554783b */ /* 0x000fe20000000200 */
[----:B------:R-:W-:Y:S01]  /*40f0*/  PLOP3.LUT P2, PT, PT, PT, UP1, 0x80, 0x8 ;  /* 0x000000000008781c */ /* 0x000fe20003f4f018 */
[----:B------:R-:W-:Y:S02]  /*4100*/  VIADD R120, R235, 0x19 ;  /* 0x00000019eb787836 */ /* 0x000fe40000000000 */
[----:B------:R-:W-:Y:S01]  /*4110*/  @P1 IMAD R118, R118, 0x40, R119 ;  /* 0x0000004076761824 */ /* 0x000fe200078e0277 */
[----:B-1----:R-:W1:Y:S01]  /*4120*/  LDSM.16.M88.4 R88, [R227+0x10000] ;  /* 0x01000000e358783b */ /* 0x002e620000000200 */
[----:B------:R-:W-:Y:S02]  /*4130*/  PLOP3.LUT P1, PT, PT, PT, UP1, 0x80, 0x8 ;  /* 0x000000000008781c */ /* 0x000fe40003f2f018 */
[C---:B------:R-:W-:Y:S01]  /*4140*/  @P0 VIADD R119, R118.reuse, 0x1 ;  /* 0x0000000176770836 */ /* 0x040fe20000000000 */
[----:B------:R-:W-:Y:S01]  /*4150*/  PLOP3.LUT P0, PT, PT, PT, UP1, 0x80, 0x8 ;  /* 0x000000000008781c */ /* 0x000fe20003f0f018 */
[----:B------:R-:W4:Y:S01]  /*4160*/  LDSM.16.M88.4 R92, [R227+0x10800] ;  /* 0x01080000e35c783b */ /* 0x000f220000000200 */
[----:B------:R-:W-:Y:S02]  /*4170*/  @P6 ISETP.GE.AND P6, PT, R118, UR37, PT ;  /* 0x0000002576006c0c */ /* 0x000fe4000bfc6270 */
[----:B------:R-:W-:Y:S02]  /*4180*/  @P5 ISETP.GE.AND P5, PT, R119, UR37, PT ;  /* 0x0000002577005c0c */ /* 0x000fe4000bfa6270 */
[----:B------:R-:W-:Y:S01]  /*4190*/  LDSM.16.M88.4 R96, [R226] ;  /* 0x00000000e260783b */ /* 0x000fe20000000200 */
[----:B------:R-:W-:Y:S01]  /*41a0*/  IABS R119, R120 ;  /* 0x0000007800777213 */ /* 0x000fe20000000000 */
[----:B------:R-:W-:Y:S03]  /*41b0*/  VIADD R120, R235, 0x18 ;  /* 0x00000018eb787836 */ /* 0x000fe60000000000 */
[----:B------:R-:W2:Y:S01]  /*41c0*/  LDSM.16.M88.4 R100, [R224+0x10000] ;  /* 0x01000000e064783b */ /* 0x000ea20000000200 */
[----:B------:R-:W-:Y:S02]  /*41d0*/  I2FP.F32.S32 R119, R119 ;  /* 0x0000007700777245 */ /* 0x000fe40000201400 */
[----:B------:R-:W-:Y:S02]  /*41e0*/  IABS R120, R120 ;  /* 0x0000007800787213 */ /* 0x000fe40000000000 */
[----:B------:R-:W3:Y:S02]  /*41f0*/  LDSM.16.M88.4 R104, [R224+0x10800] ;  /* 0x01080000e068783b */ /* 0x000ee40000000200 */
[----:B------:R-:W-:Y:S03]  /*4200*/  I2FP.F32.S32 R120, R120 ;  /* 0x0000007800787245 */ /* 0x000fe60000201400 */
[----:B------:R-:W-:Y:S05]  /*4210*/  LDSM.16.M88.4 R108, [R225] ;  /* 0x00000000e16c783b */ /* 0x000fea0000000200 */
[----:B------:R-:W3:Y:S01]  /*4220*/  LDSM.16.M88.4 R112, [R223+0x10000] ;  /* 0x01000000df70783b */ /* 0x000ee20000000200 */
[C---:B-1----:R-:W-:Y:S08]  /*4230*/  HMMA.16816.F32.BF16 R4, R84.reuse, R88, RZ ;  /* 0x000000585404723c */ /* 0x042ff000000418ff */
[C---:B------:R-:W-:Y:S01]  /*4240*/  HMMA.16816.F32.BF16 R8, R84.reuse, R90, RZ ;  /* 0x0000005a5408723c */ /* 0x040fe200000418ff */
[----:B------:R-:W-:Y:S07]  /*4250*/  LDSM.16.M88.4 R88, [R222] ;  /* 0x00000000de58783b */ /* 0x000fee0000000200 */
[C---:B----4-:R-:W-:Y:S08]  /*4260*/  HMMA.16816.F32.BF16 R12, R84.reuse, R92, RZ ;  /* 0x0000005c540c723c */ /* 0x050ff000000418ff */
[----:B------:R-:W-:Y:S01]  /*4270*/  HMMA.16816.F32.BF16 R16, R84, R94, RZ ;  /* 0x0000005e5410723c */ /* 0x000fe200000418ff */
[----:B------:R-:W1:Y:S05]  /*4280*/  LDSM.16.M88.4 R84, [R223+0x10800] ;  /* 0x01080000df54783b */ /* 0x000e6a0000000200 */
[----:B------:R-:W4:Y:S02]  /*4290*/  LDSM.16.M88.4 R92, [R221+0x10000] ;  /* 0x01000000dd5c783b */ /* 0x000f240000000200 */
        /* <DEDUP_REMOVED lines=55> */
[----:B------:R-:W-:Y:S02]  /*4610*/  LDSM.16.M88.4 R108, [R221+0x14000] ;  /* 0x01400000dd6c783b */ /* 0x000fe40000000200 */
[C---:B----4-:R-:W-:Y:S08]  /*4620*/  HMMA.16816.F32.BF16 R4, R92.reuse, R96, R4 ;  /* 0x000000605c04723c */ /* 0x050ff00000041804 */
[C---:B------:R-:W-:Y:S01]  /*4630*/  HMMA.16816.F32.BF16 R8, R92.reuse, R98, R8 ;  /* 0x000000625c08723c */ /* 0x040fe20000041808 */
[----:B------:R-:W4:Y:S07]  /*4640*/  LDSM.16.M88.4 R96, [R222+0x4000] ;  /* 0x00400000de60783b */ /* 0x000f2e0000000200 */
[C---:B--2---:R-:W-:Y:S08]  /*4650*/  HMMA.16816.F32.BF16 R12, R92.reuse, R88, R12 ;  /* 0x000000585c0c723c */ /* 0x044ff0000004180c */
[----:B------:R-:W-:Y:S01]  /*4660*/  HMMA.16816.F32.BF16 R16, R92, R90, R16 ;  /* 0x0000005a5c10723c */ /* 0x000fe20000041810 */
[----:B------:R-:W2:Y:S05]  /*4670*/  LDSM.16.M88.4 R88, [R221+0x14800] ;  /* 0x01480000dd58783b */ /* 0x000eaa0000000200 */
[----:B------:R4:W-:Y:S02]  /*4680*/  LDSM.16.M88.4 R92, [R229+0x6000] ;  /* 0x00600000e55c783b */ /* 0x0009e40000000200 */
[C---:B---3--:R-:W-:Y:S08]  /*4690*/  HMMA.16816.F32.BF16 R4, R100.reuse, R104, R4 ;  /* 0x000000686404723c */ /* 0x048ff00000041804 */
[C---:B------:R-:W-:Y:S01]  /*46a0*/  HMMA.16816.F32.BF16 R8, R100.reuse, R106, R8 ;  /* 0x0000006a6408723c */ /* 0x040fe20000041808 */
[----:B------:R-:W3:Y:S07]  /*46b0*/  LDSM.16.M88.4 R104, [R227+0x16000] ;  /* 0x01600000e368783b */ /* 0x000eee0000000200 */
[C---:B-1----:R-:W-:Y:S03]  /*46c0*/  HMMA.16816.F32.BF16 R12, R100.reuse, R84, R12 ;  /* 0x00000054640c723c */ /* 0x042fe6000004180c */
[----:B----4-:R-:W-:Y:S05]  /*46d0*/  LEA R229, R250, UR4, 0x1 ;  /* 0x00000004fae57c11 */ /* 0x010fea000f8e08ff */
[----:B------:R-:W-:Y:S01]  /*46e0*/  HMMA.16816.F32.BF16 R16, R100, R86, R16 ;  /* 0x000000566410723c */ /* 0x000fe20000041810 */
[----:B------:R1:W4:Y:S05]  /*46f0*/  LDSM.16.M88.4 R84, [R227+0x16800] ;  /* 0x01680000e354783b */ /* 0x00032a0000000200 */
[----:B------:R3:W4:Y:S02]  /*4700*/  LDSM.16.M88.4 R100, [R226+0x6000] ;  /* 0x00600000e264783b */ /* 0x0007240000000200 */
[C---:B------:R-:W-:Y:S08]  /*4710*/  HMMA.16816.F32.BF16 R4, R96.reuse, R108, R4 ;  /* 0x0000006c6004723c */ /* 0x040ff00000041804 */
[C---:B------:R-:W-:Y:S01]  /*4720*/  HMMA.16816.F32.BF16 R8, R96.reuse, R110, R8 ;  /* 0x0000006e6008723c */ /* 0x040fe20000041808 */
[----:B------:R4:W4:Y:S07]  /*4730*/  LDSM.16.M88.4 R108, [R224+0x16800] ;  /* 0x01680000e06c783b */ /* 0x00092e0000000200 */
[C---:B--2---:R-:W-:Y:S03]  /*4740*/  HMMA.16816.F32.BF16 R12, R96.reuse, R88, R12 ;  /* 0x00000058600c723c */ /* 0x044fe6000004180c */
[----:B-1----:R-:W-:Y:S01]  /*4750*/  LEA R227, R242, UR4, 0x1 ;  /* 0x00000004f2e37c11 */ /* 0x002fe2000f8e08ff */
[C---:B---3--:R-:W-:Y:S04]  /*4760*/  IMAD.IADD R226, R2.reuse, 0x1, R229 ;  /* 0x0000000102e27824 */ /* 0x048fe800078e02e5 */
[----:B------:R-:W-:Y:S01]  /*4770*/  HMMA.16816.F32.BF16 R16, R96, R90, R16 ;  /* 0x0000005a6010723c */ /* 0x000fe20000041810 */
[----:B------:R1:W-:Y:S05]  /*4780*/  LDSM.16.M88.4 R88, [R225+0x6000] ;  /* 0x00600000e158783b */ /* 0x0003ea0000000200 */
[----:B------:R-:W2:Y:S02]  /*4790*/  LDSM.16.M88.4 R96, [R223+0x16000] ;  /* 0x01600000df60783b */ /* 0x000ea40000000200 */
[C---:B------:R-:W-:Y:S05]  /*47a0*/  HMMA.16816.F32.BF16 R4, R92.reuse, R104, R4 ;  /* 0x000000685c04723c */ /* 0x040fea0000041804 */
[----:B----4-:R-:W-:Y:S03]  /*47b0*/  IMAD.IADD R224, R2, 0x1, R227 ;  /* 0x0000000102e07824 */ /* 0x010fe600078e02e3 */
[C---:B------:R-:W-:Y:S01]  /*47c0*/  HMMA.16816.F32.BF16 R8, R92.reuse, R106, R8 ;  /* 0x0000006a5c08723c */ /* 0x040fe20000041808 */
[----:B------:R3:W4:Y:S07]  /*47d0*/  LDSM.16.M88.4 R104, [R223+0x16800] ;  /* 0x01680000df68783b */ /* 0x00072e0000000200 */
[C---:B------:R-:W-:Y:S03]  /*47e0*/  HMMA.16816.F32.BF16 R12, R92.reuse, R84, R12 ;  /* 0x000000545c0c723c */ /* 0x040fe6000004180c */
[C---:B-1----:R-:W-:Y:S05]  /*47f0*/  IMAD.IADD R225, R216.reuse, 0x1, R229 ;  /* 0x00000001d8e17824 */ /* 0x042fea00078e02e5 */
[----:B------:R-:W-:Y:S01]  /*4800*/  HMMA.16816.F32.BF16 R16, R92, R86, R16 ;  /* 0x000000565c10723c */ /* 0x000fe20000041810 */
[----:B------:R1:W-:Y:S05]  /*4810*/  LDSM.16.M88.4 R84, [R222+0x6000] ;  /* 0x00600000de54783b */ /* 0x0003ea0000000200 */
[----:B------:R-:W4:Y:S02]  /*4820*/  LDSM.16.M88.4 R92, [R221+0x16000] ;  /* 0x01600000dd5c783b */ /* 0x000f240000000200 */
[C---:B------:R-:W-:Y:S05]  /*4830*/  HMMA.16816.F32.BF16 R4, R100.reuse, R112, R4 ;  /* 0x000000706404723c */ /* 0x040fea0000041804 */
[----:B---3--:R-:W-:Y:S03]  /*4840*/  IMAD.IADD R223, R216, 0x1, R227 ;  /* 0x00000001d8df7824 */ /* 0x008fe600078e02e3 */
[C---:B------:R-:W-:Y:S08]  /*4850*/  HMMA.16816.F32.BF16 R8, R100.reuse, R114, R8 ;  /* 0x000000726408723c */ /* 0x040ff00000041808 */
[C---:B------:R-:W-:Y:S03]  /*4860*/  HMMA.16816.F32.BF16 R12, R100.reuse, R108, R12 ;  /* 0x0000006c640c723c */ /* 0x040fe6000004180c */
[C---:B-1----:R-:W-:Y:S05]  /*4870*/  IMAD.IADD R222, R2.reuse, 0x1, R225 ;  /* 0x0000000102de7824 */ /* 0x042fea00078e02e1 */
[----:B------:R-:W-:Y:S08]  /*4880*/  HMMA.16816.F32.BF16 R16, R100, R110, R16 ;  /* 0x0000006e6410723c */ /* 0x000ff00000041810 */
[C---:B--2---:R-:W-:Y:S08]  /*4890*/  HMMA.16816.F32.BF16 R4, R88.reuse, R96, R4 ;  /* 0x000000605804723c */ /* 0x044ff00000041804 */
[C---:B------:R-:W-:Y:S08]  /*48a0*/  HMMA.16816.F32.BF16 R8, R88.reuse, R98, R8 ;  /* 0x000000625808723c */ /* 0x040ff00000041808 */
[C---:B----4-:R-:W-:Y:S08]  /*48b0*/  HMMA.16816.F32.BF16 R12, R88.reuse, R104, R12 ;  /* 0x00000068580c723c */ /* 0x050ff0000004180c */
[----:B------:R-:W-:Y:S01]  /*48c0*/  HMMA.16816.F32.BF16 R16, R88, R106, R16 ;  /* 0x0000006a5810723c */ /* 0x000fe20000041810 */
[----:B------:R1:W2:Y:S07]  /*48d0*/  LDSM.16.M88.4 R88, [R221+0x16800] ;  /* 0x01680000dd58783b */ /* 0x0002ae0000000200 */
[C---:B------:R-:W-:Y:S08]  /*48e0*/  HMMA.16816.F32.BF16 R4, R84.reuse, R92, R4 ;  /* 0x0000005c5404723c */ /* 0x040ff00000041804 */
[C---:B------:R-:W-:Y:S03]  /*48f0*/  HMMA.16816.F32.BF16 R8, R84.reuse, R94, R8 ;  /* 0x0000005e5408723c */ /* 0x040fe60000041808 */
[----:B-1----:R-:W-:Y:S08]  /*4900*/  IMAD.IADD R221, R2, 0x1, R223 ;  /* 0x0000000102dd7824 */ /* 0x002ff000078e02df */
[----:B------:R-:W-:Y:S01]  /*4910*/  FFMA.FTZ R6, R121, -UR12, R6 ;  /* 0x8000000c79067c23 */ /* 0x000fe20008010006 */
[----:B------:R-:W-:Y:S01]  /*4920*/  FFMA.FTZ R4, R119, -UR12, R4 ;  /* 0x8000000c77047c23 */ /* 0x000fe20008010004 */
[----:B------:R-:W-:Y:S02]  /*4930*/  VIADD R121, R235, 0x20 ;  /* 0x00000020eb797836 */ /* 0x000fe40000000000 */
[----:B------:R-:W-:Y:S01]  /*4940*/  FFMA.FTZ R5, R120, -UR12, R5 ;  /* 0x8000000c78057c23 */ /* 0x000fe20008010005 */
[----:B------:R-:W-:Y:S02]  /*4950*/  @P1 FSEL R6, R6, -INF , !P6 ;  /* 0xff80000006061808 */ /* 0x000fe40007000000 */
[----:B------:R-:W-:Y:S01]  /*4960*/  @P0 FSEL R4, R4, -INF , !P6 ;  /* 0xff80000004040808 */ /* 0x000fe20007000000 */
[----:B------:R-:W-:Y:S01]  /*4970*/  FFMA.FTZ R10, R119, -UR12, R10 ;  /* 0x8000000c770a7c23 */ /* 0x000fe2000801000a */
[----:B------:R-:W-:Y:S01]  /*4980*/  IABS R121, R121 ;  /* 0x0000007900797213 */ /* 0x000fe20000000000 */
[----:B------:R-:W-:Y:S01]  /*4990*/  FFMA.FTZ R11, R120, -UR12, R11 ;  /* 0x8000000c780b7c23 */ /* 0x000fe2000801000b */
[----:B------:R-:W-:Y:S02]  /*49a0*/  PLOP3.LUT P0, PT, PT, PT, UP1, 0x80, 0x8 ;  /* 0x000000000008781c */ /* 0x000fe40003f0f018 */
[----:B------:R-:W-:Y:S01]  /*49b0*/  I2FP.F32.S32 R122, R121 ;  /* 0x00000079007a7245 */ /* 0x000fe20000201400 */
[C---:B--2---:R-:W-:Y:S01]  /*49c0*/  HMMA.16816.F32.BF16 R12, R84.reuse, R88, R12 ;  /* 0x00000058540c723c */ /* 0x044fe2000004180c */
[----:B------:R-:W-:Y:S02]  /*49d0*/  PLOP3.LUT P1, PT, PT, PT, UP1, 0x80, 0x8 ;  /* 0x000000000008781c */ /* 0x000fe40003f2f018 */
[C---:B------:R-:W-:Y:S02]  /*49e0*/  VIADD R121, R235.reuse, 0x11 ;  /* 0x00000011eb797836 */ /* 0x040fe40000000000 */
[----:B------:R-:W-:Y:S01]  /*49f0*/  FFMA.FTZ R7, R122, -UR12, R7 ;  /* 0x8000000c7a077c23 */ /* 0x000fe20008010007 */
[----:B------:R-:W-:Y:S01]  /*4a00*/  PLOP3.LUT P6, PT, PT, PT, UP1, 0x80, 0x8 ;  /* 0x000000000008781c */ /* 0x000fe20003fcf018 */
[----:B------:R-:W-:Y:S01]  /*4a10*/  VIADD R122, R235, 0x10 ;  /* 0x00000010eb7a7836 */ /* 0x000fe20000000000 */
[----:B------:R-:W-:Y:S01]  /*4a20*/  @P2 FSEL R5, R5, -INF , !P5 ;  /* 0xff80000005052808 */ /* 0x000fe20006800000 */
[----:B------:R-:W-:Y:S01]  /*4a30*/  HMMA.16816.F32.BF16 R16, R84, R90, R16 ;  /* 0x0000005a5410723c */ /* 0x000fe20000041810 */
[----:B------:R-:W-:Y:S02]  /*4a40*/  PLOP3.LUT P2, PT, PT, PT, UP1, 0x80, 0x8 ;  /* 0x000000000008781c */ /* 0x000fe40003f4f018 */
[----:B------:R-:W-:Y:S02]  /*4a50*/  @P0 FSEL R7, R7, -INF , !P5 ;  /* 0xff80000007070808 */ /* 0x000fe40006800000 */
[----:B------:R-:W-:Y:S01]  /*4a60*/  IABS R121, R121 ;  /* 0x0000007900797213 */ /* 0x000fe20000000000 */
[C---:B------:R-:W-:Y:S01]  /*4a70*/  @P1 VIADD R123, R118.reuse, 0x8 ;  /* 0x00000008767b1836 */ /* 0x040fe20000000000 */
[----:B------:R-:W-:Y:S02]  /*4a80*/  PLOP3.LUT P0, PT, PT, PT, UP1, 0x80, 0x8 ;  /* 0x000000000008781c */ /* 0x000fe40003f0f018 */
[----:B------:R-:W-:Y:S02]  /*4a90*/  I2FP.F32.S32 R121, R121 ;  /* 0x0000007900797245 */ /* 0x000fe40000201400 */
[----:B------:R-:W-:Y:S01]  /*4aa0*/  PLOP3.LUT P1, PT, PT, PT, UP1, 0x80, 0x8 ;  /* 0x000000000008781c */ /* 0x000fe20003f2f018 */
[----:B------:R-:W-:Y:S01]  /*4ab0*/  FFMA.FTZ R12, R131, -UR12, R12 ;  /* 0x8000000c830c7c23 */ /* 0x000fe2000801000c */
[----:B------:R-:W-:Y:S01]  /*4ac0*/  @P6 ISETP.GE.AND P6, PT, R123, UR37, PT ;  /* 0x000000257b006c0c */ /* 0x000fe2000bfc6270 */
[C---:B------:R-:W-:Y:S01]  /*4ad0*/  FFMA.FTZ R8, R121.reuse, -UR12, R8 ;  /* 0x8000000c79087c23 */ /* 0x040fe20008010008 */
[----:B------:R-:W-:Y:S01]  /*4ae0*/  PLOP3.LUT P5, PT, PT, PT, UP1, 0x80, 0x8 ;  /* 0x000000000008781c */ /* 0x000fe20003faf018 */
[----:B------:R-:W-:Y:S01]  /*4af0*/  @P2 VIADD R123, R118, 0x9 ;  /* 0x00000009767b2836 */ /* 0x000fe20000000000 */
[----:B------:R-:W-:Y:S01]  /*4b00*/  IABS R122, R122 ;  /* 0x0000007a007a7213 */ /* 0x000fe20000000000 */
[----:B------:R-:W-:Y:S01]  /*4b10*/  FFMA.FTZ R14, R121, -UR12, R14 ;  /* 0x8000000c790e7c23 */ /* 0x000fe2000801000e */
[----:B------:R-:W-:Y:S01]  /*4b20*/  PLOP3.LUT P2, PT, PT, PT, UP1, 0x80, 0x8 ;  /* 0x000000000008781c */ /* 0x000fe20003f4f018 */
[----:B------:R-:W-:Y:S01]  /*4b30*/  VIADD R121, R235, 0x8 ;  /* 0x00000008eb797836 */ /* 0x000fe20000000000 */
[----:B------:R-:W-:Y:S01]  /*4b40*/  @P0 FSEL R8, R8, -INF , !P6 ;  /* 0xff80000008080808 */ /* 0x000fe20007000000 */
[----:B------:R-:W-:Y:S01]  /*4b50*/  FFMA.FTZ R16, R127, -UR12, R16 ;  /* 0x8000000c7f107c23 */ /* 0x000fe20008010010 */
[----:B------:R-:W-:Y:S01]  /*4b60*/  PLOP3.LUT P0, PT, PT, PT, UP1, 0x80, 0x8 ;  /* 0x000000000008781c */ /* 0x000fe20003f0f018 */
[----:B------:R-:W-:Y:S01]  /*4b70*/  FFMA.FTZ R18, R131, -UR12, R18 ;  /* 0x8000000c83127c23 */ /* 0x000fe20008010012 */
[----:B------:R-:W-:Y:S01]  /*4b80*/  I2FP.F32.S32 R122, R122 ;  /* 0x0000007a007a7245 */ /* 0x000fe20000201400 */
[----:B------:R-:W-:Y:S01]  /*4b90*/  FFMA.FTZ R17, R128, -UR12, R17 ;  /* 0x8000000c80117c23 */ /* 0x000fe20008010011 */
[----:B------:R-:W-:Y:S01]  /*4ba0*/  @P1 FSEL R10, R10, -INF , !P6 ;  /* 0xff8000000a0a1808 */ /* 0x000fe20007000000 */
[----:B------:R-:W-:Y:S01]  /*4bb0*/  IMAD.IADD R131, R204, 0x1, R249 ;  /* 0x00000001cc837824 */ /* 0x000fe200078e02f9 */
[----:B------:R-:W-:Y:S01]  /*4bc0*/  PLOP3.LUT P6, PT, PT, PT, UP1, 0x80, 0x8 ;  /* 0x000000000008781c */ /* 0x000fe20003fcf018 */
[C---:B------:R-:W-:Y:S01]  /*4bd0*/  FFMA.FTZ R9, R122.reuse, -UR12, R9 ;  /* 0x8000000c7a097c23 */ /* 0x040fe20008010009 */
[----:B------:R-:W-:Y:S01]  /*4be0*/  @P5 ISETP.GE.AND P5, PT, R123, UR37, PT ;  /* 0x000000257b005c0c */ /* 0x000fe2000bfa6270 */
[----:B------:R-:W-:Y:S01]  /*4bf0*/  FFMA.FTZ R15, R122, -UR12, R15 ;  /* 0x8000000c7a0f7c23 */ /* 0x000fe2000801000f */
[----:B------:R-:W-:Y:S02]  /*4c00*/  PLOP3.LUT P1, PT, PT, PT, UP1, 0x80, 0x8 ;  /* 0x000000000008781c */ /* 0x000fe40003f2f018 */
[----:B------:R-:W-:Y:S02]  /*4c10*/  @P2 FSEL R9, R9, -INF , !P5 ;  /* 0xff80000009092808 */ /* 0x000fe40006800000 */
[----:B------:R-:W-:Y:S02]  /*4c20*/  @P0 FSEL R11, R11, -INF , !P5 ;  /* 0xff8000000b0b0808 */ /* 0x000fe40006800000 */
[----:B------:R-:W-:Y:S02]  /*4c30*/  PLOP3.LUT P2, PT, PT, PT, UP1, 0x80, 0x8 ;  /* 0x000000000008781c */ /* 0x000fe40003f4f018 */
[----:B------:R-:W-:Y:S01]  /*4c40*/  PLOP3.LUT P5, PT, PT, PT, UP1, 0x80, 0x8 ;  /* 0x000000000008781c */ /* 0x000fe20003faf018 */
[C---:B------:R-:W-:Y:S01]  /*4c50*/  @P6 VIADD R119, R118.reuse, 0x10 ;  /* 0x0000001076776836 */ /* 0x040fe20000000000 */
[----:B------:R-:W-:Y:S02]  /*4c60*/  PLOP3.LUT P0, PT, PT, PT, UP1, 0x80, 0x8 ;  /* 0x000000000008781c */ /* 0x000fe40003f0f018 */
[----:B------:R-:W-:Y:S02]  /*4c70*/  PLOP3.LUT P6, PT, PT, PT, UP1, 0x80, 0x8 ;  /* 0x000000000008781c */ /* 0x000fe40003fcf018 */
[----:B------:R-:W-:Y:S02]  /*4c80*/  @P1 ISETP.GE.AND P1, PT, R119, UR37, PT ;  /* 0x0000002577001c0c */ /* 0x000fe4000bf26270 */
[----:B------:R-:W-:Y:S03]  /*4c90*/  IABS R130, R121 ;  /* 0x0000007900827213 */ /* 0x000fe60000000000 */
[C---:B------:R-:W-:Y:S01]  /*4ca0*/  @P2 VIADD R119, R118.reuse, 0x11 ;  /* 0x0000001176772836 */ /* 0x040fe20000000000 */
[----:B------:R-:W-:Y:S01]  /*4cb0*/  PLOP3.LUT P2, PT, PT, PT, UP1, 0x80, 0x8 ;  /* 0x000000000008781c */ /* 0x000fe20003f4f018 */
[C---:B------:R-:W-:Y:S01]  /*4cc0*/  @P5 VIADD R120, R118.reuse, 0x18 ;  /* 0x0000001876785836 */ /* 0x040fe20000000000 */
[----:B------:R-:W-:Y:S01]  /*4cd0*/  I2FP.F32.S32 R130, R130 ;  /* 0x0000008200827245 */ /* 0x000fe20000201400 */
[----:B------:R-:W-:Y:S01]  /*4ce0*/  @P0 VIADD R118, R118, 0x19 ;  /* 0x0000001976760836 */ /* 0x000fe20000000000 */
[----:B------:R-:W-:Y:S02]  /*4cf0*/  PLOP3.LUT P0, PT, PT, PT, UP1, 0x80, 0x8 ;  /* 0x000000000008781c */ /* 0x000fe40003f0f018 */
[----:B------:R-:W-:Y:S01]  /*4d00*/  @P6 FSEL R12, R12, -INF , !P1 ;  /* 0xff8000000c0c6808 */ /* 0x000fe20004800000 */
[C---:B------:R-:W-:Y:S01]  /*4d10*/  FFMA.FTZ R13, R130.reuse, -UR12, R13 ;  /* 0x8000000c820d7c23 */ /* 0x040fe2000801000d */
[----:B------:R-:W-:Y:S01]  /*4d20*/  PLOP3.LUT P5, PT, PT, PT, UP1, 0x80, 0x8 ;  /* 0x000000000008781c */ /* 0x000fe20003faf018 */
[----:B------:R-:W-:Y:S01]  /*4d30*/  FFMA.FTZ R19, R130, -UR12, R19 ;  /* 0x8000000c82137c23 */ /* 0x000fe20008010013 */
[----:B------:R-:W-:Y:S02]  /*4d40*/  PLOP3.LUT P6, PT, PT, PT, UP1, 0x80, 0x8 ;  /* 0x000000000008781c */ /* 0x000fe40003fcf018 */
[----:B------:R-:W-:Y:S02]  /*4d50*/  LEA R130, R243, UR4, 0x1 ;  /* 0x00000004f3827c11 */ /* 0x000fe4000f8e08ff */
[----:B------:R-:W-:Y:S03]  /*4d60*/  @P2 ISETP.GE.AND P2, PT, R119, UR37, PT ;  /* 0x0000002577002c0c */ /* 0x000fe6000bf46270 */
[----:B------:R-:W-:Y:S02]  /*4d70*/  @P0 FSEL R14, R14, -INF , !P1 ;  /* 0xff8000000e0e0808 */ /* 0x000fe40004800000 */
[----:B------:R-:W-:Y:S02]  /*4d80*/  PLOP3.LUT P1, PT, PT, PT, UP1, 0x80, 0x8 ;  /* 0x000000000008781c */ /* 0x000fe40003f2f018 */
[----:B------:R-:W-:Y:S02]  /*4d90*/  FSETP.NEU.FTZ.AND P0, PT, R237, -INF , PT ;  /* 0xff800000ed00780b */ /* 0x000fe40003f1d000 */
[----:B------:R-:W-:Y:S02]  /*4da0*/  @P5 ISETP.GE.AND P5, PT, R120, UR37, PT ;  /* 0x0000002578005c0c */ /* 0x000fe4000bfa6270 */
[----:B------:R-:W-:Y:S02]  /*4db0*/  FSEL R126, R126, RZ, P0 ;  /* 0x000000ff7e7e7208 */ /* 0x000fe40000000000 */
[----:B------:R-:W-:Y:S02]  /*4dc0*/  FSETP.NEU.FTZ.AND P0, PT, R236, -INF , PT ;  /* 0xff800000ec00780b */ /* 0x000fe40003f1d000 */
[----:B------:R-:W-:Y:S01]  /*4dd0*/  @P6 ISETP.GE.AND P6, PT, R118, UR37, PT ;  /* 0x0000002576006c0c */ /* 0x000fe2000bfc6270 */
[--C-:B------:R-:W-:Y:S01]  /*4de0*/  FFMA.FTZ R118, R4, UR10, -R126.reuse ;  /* 0x0000000a04767c23 */ /* 0x100fe2000801087e */
[----:B------:R-:W-:Y:S01]  /*4df0*/  FSEL R197, R197, RZ, P0 ;  /* 0x000000ffc5c57208 */ /* 0x000fe20000000000 */
[--C-:B------:R-:W-:Y:S01]  /*4e00*/  FFMA.FTZ R125, R5, UR10, -R126.reuse ;  /* 0x0000000a057d7c23 */ /* 0x100fe2000801087e */
[----:B------:R-:W-:Y:S01]  /*4e10*/  @P1 FSEL R13, R13, -INF , !P2 ;  /* 0xff8000000d0d1808 */ /* 0x000fe20005000000 */
[--C-:B------:R-:W-:Y:S01]  /*4e20*/  FFMA.FTZ R123, R8, UR10, -R126.reuse ;  /* 0x0000000a087b7c23 */ /* 0x100fe2000801087e */
[----:B------:R-:W-:Y:S01]  /*4e30*/  PLOP3.LUT P0, PT, PT, PT, UP1, 0x80, 0x8 ;  /* 0x000000000008781c */ /* 0x000fe20003f0f018 */
[--C-:B------:R-:W-:Y:S01]  /*4e40*/  FFMA.FTZ R121, R6, UR10, -R197.reuse ;  /* 0x0000000a06797c23 */ /* 0x100fe200080108c5 */
[----:B------:R-:W-:Y:S01]  /*4e50*/  PLOP3.LUT P1, PT, PT, PT, UP1, 0x80, 0x8 ;  /* 0x000000000008781c */ /* 0x000fe20003f2f018 */
        /* <DEDUP_REMOVED lines=8> */
[----:B------:R-:W1:Y:S01]  /*4ee0*/  MUFU.EX2 R125, R125 ;  /* 0x0000007d007d7308 */ /* 0x000e620000000800 */
[----:B------:R-:W-:Y:S02]  /*4ef0*/  @P0 FSEL R15, R15, -INF , !P2 ;  /* 0xff8000000f0f0808 */ /* 0x000fe40005000000 */
[----:B------:R-:W-:Y:S07]  /*4f00*/  @P1 FSEL R16, R16, -INF , !P5 ;  /* 0xff80000010101808 */ /* 0x000fee0006800000 */
[----:B------:R-:W-:Y:S01]  /*4f10*/  MUFU.EX2 R121, R121 ;  /* 0x0000007900797308 */ /* 0x000fe20000000800 */
[----:B------:R-:W-:Y:S01]  /*4f20*/  PLOP3.LUT P2, PT, PT, PT, UP1, 0x80, 0x8 ;  /* 0x000000000008781c */ /* 0x000fe20003f4f018 */
[--C-:B------:R-:W-:Y:S01]  /*4f30*/  FFMA.FTZ R200, R15, UR10, -R197.reuse ;  /* 0x0000000a0fc87c23 */ /* 0x100fe200080108c5 */
[----:B------:R-:W-:Y:S07]  /*4f40*/  PLOP3.LUT P1, PT, PT, PT, UP1, 0x80, 0x8 ;  /* 0x000000000008781c */ /* 0x000fee0003f2f018 */
[----:B------:R-:W2:Y:S01]  /*4f50*/  MUFU.EX2 R120, R120 ;  /* 0x0000007800787308 */ /* 0x000ea20000000800 */
[----:B------:R-:W-:Y:S01]  /*4f60*/  PLOP3.LUT P0, PT, PT, PT, UP1, 0x80, 0x8 ;  /* 0x000000000008781c */ /* 0x000fe20003f0f018 */
[--C-:B------:R-:W-:Y:S08]  /*4f70*/  FFMA.FTZ R202, R16, UR10, -R126.reuse ;  /* 0x0000000a10ca7c23 */ /* 0x100ff0000801087e */
[----:B------:R-:W-:Y:S01]  /*4f80*/  MUFU.EX2 R124, R124 ;  /* 0x0000007c007c7308 */ /* 0x000fe20000000800 */
[----:B-1----:R-:W-:Y:S09]  /*4f90*/  F2FP.BF16.F32.PACK_AB R211, R125, R118 ;  /* 0x000000767dd3723e */ /* 0x002ff200000010ff */
[----:B------:R-:W-:Y:S01]  /*4fa0*/  MUFU.EX2 R123, R123 ;  /* 0x0000007b007b7308 */ /* 0x000fe20000000800 */
[----:B------:R-:W-:Y:S01]  /*4fb0*/  @P2 FSEL R18, R18, -INF , !P5 ;  /* 0xff80000012122808 */ /* 0x000fe20006800000 */
[----:B------:R-:W-:Y:S01]  /*4fc0*/  STS [R130+0x22000], R211 ;  /* 0x022000d382007388 */ /* 0x000fe20000000800 */
[----:B------:R-:W-:Y:S07]  /*4fd0*/  @P1 FSEL R19, R19, -INF , !P6 ;  /* 0xff80000013131808 */ /* 0x000fee0007000000 */
[----:B------:R-:W1:Y:S01]  /*4fe0*/  MUFU.EX2 R122, R122 ;  /* 0x0000007a007a7308 */ /* 0x000e620000000800 */
[----:B------:R-:W-:Y:S01]  /*4ff0*/  @P0 FSEL R17, R17, -INF , !P6 ;  /* 0xff80000011110808 */ /* 0x000fe20007000000 */
[--C-:B------:R-:W-:Y:S01]  /*5000*/  FFMA.FTZ R198, R18, UR10, -R197.reuse ;  /* 0x0000000a12c67c23 */ /* 0x100fe200080108c5 */
[----:B--2---:R-:W-:Y:S07]  /*5010*/  F2FP.BF16.F32.PACK_AB R209, R120, R121 ;  /* 0x0000007978d1723e */ /* 0x004fee00000010ff */
[----:B------:R-:W2:Y:S01]  /*5020*/  MUFU.EX2 R119, R119 ;  /* 0x0000007700777308 */ /* 0x000ea20000000800 */
[----:B------:R-:W-:Y:S01]  /*5030*/  FFMA.FTZ R197, R19, UR10, -R197 ;  /* 0x0000000a13c57c23 */ /* 0x000fe200080108c5 */
[----:B------:R-:W-:Y:S08]  /*5040*/  FFMA.FTZ R126, R17, UR10, -R126 ;  /* 0x0000000a117e7c23 */ /* 0x000ff0000801087e */
[----:B------:R-:W-:Y:S01]  /*5050*/  MUFU.EX2 R127, R127 ;  /* 0x0000007f007f7308 */ /* 0x000fe20000000800 */
[----:B------:R-:W-:Y:S09]  /*5060*/  STS [R130+0x22400], R209 ;  /* 0x022400d182007388 */ /* 0x000ff20000000800 */
[----:B------:R-:W-:Y:S01]  /*5070*/  MUFU.EX2 R129, R129 ;  /* 0x0000008100817308 */ /* 0x000fe20000000800 */
[----:B-1----:R-:W-:Y:S09]  /*5080*/  F2FP.BF16.F32.PACK_AB R206, R122, R123 ;  /* 0x0000007b7ace723e */ /* 0x002ff200000010ff */
[----:B------:R-:W1:Y:S01]  /*5090*/  MUFU.EX2 R128, R128 ;  /* 0x0000008000807308 */ /* 0x000e620000000800 */
[----:B--2---:R-:W-:Y:S01]  /*50a0*/  F2FP.BF16.F32.PACK_AB R204, R124, R119 ;  /* 0x000000777ccc723e */ /* 0x004fe200000010ff */
[----:B------:R-:W-:Y:S08]  /*50b0*/  STS [R131], R206 ;  /* 0x000000ce83007388 */ /* 0x000ff00000000800 */
[----:B------:R-:W2:Y:S01]  /*50c0*/  MUFU.EX2 R200, R200 ;  /* 0x000000c800c87308 */ /* 0x000ea20000000800 */
[----:B------:R3:W-:Y:S09]  /*50d0*/  STS [R131+0x400], R204 ;  /* 0x000400cc83007388 */ /* 0x0007f20000000800 */
[----:B------:R4:W-:Y:S10]  /*50e0*/  MUFU.EX2 R199, R126 ;  /* 0x0000007e00c77308 */ /* 0x0009f40000000800 */
[----:B------:R-:W-:Y:S01]  /*50f0*/  MUFU.EX2 R198, R198 ;  /* 0x000000c600c67308 */ /* 0x000fe20000000800 */
[----:B-1----:R-:W-:Y:S09]  /*5100*/  F2FP.BF16.F32.PACK_AB R207, R128, R129 ;  /* 0x0000008180cf723e */ /* 0x002ff200000010ff */
[----:B------:R-:W1:Y:S01]  /*5110*/  MUFU.EX2 R197, R197 ;  /* 0x000000c500c57308 */ /* 0x000e620000000800 */
[----:B--2---:R-:W-:Y:S01]  /*5120*/  F2FP.BF16.F32.PACK_AB R205, R200, R127 ;  /* 0x0000007fc8cd723e */ /* 0x004fe200000010ff */
[----:B------:R-:W-:Y:S08]  /*5130*/  STS [R196], R207 ;  /* 0x000000cfc4007388 */ /* 0x000ff00000000800 */
[----:B------:R-:W2:Y:S01]  /*5140*/  MUFU.EX2 R202, R202 ;  /* 0x000000ca00ca7308 */ /* 0x000ea20000000800 */
[----:B----4-:R-:W-:Y:S01]  /*5150*/  IMAD.IADD R126, R249, 0x1, R196 ;  /* 0x00000001f97e7824 */ /* 0x010fe200078e02c4 */
[----:B------:R4:W-:Y:S01]  /*5160*/  STS [R196+0x400], R205 ;  /* 0x000400cdc4007388 */ /* 0x0009e20000000800 */
[----:B-1----:R-:W-:Y:S02]  /*5170*/  F2FP.BF16.F32.PACK_AB R201, R197, R198 ;  /* 0x000000c6c5c9723e */ /* 0x002fe400000010ff */
[C---:B---3--:R-:W-:Y:S02]  /*5180*/  LEA R204, P0, R238.reuse, R116, 0x2 ;  /* 0x00000074eecc7211 */ /* 0x048fe400078010ff */
[----:B--2---:R-:W-:Y:S01]  /*5190*/  F2FP.BF16.F32.PACK_AB R203, R199, R202 ;  /* 0x000000cac7cb723e */ /* 0x004fe200000010ff */
[----:B------:R-:W-:Y:S05]  /*51a0*/  STS [R126+0x400], R201 ;  /* 0x000400c97e007388 */ /* 0x000fea0000000800 */
[----:B------:R-:W-:Y:S05]  /*51b0*/  STS [R126], R203 ;  /* 0x000000cb7e007388 */ /* 0x000fea0000000800 */
[----:B------:R-:W-:Y:S05]  /*51c0*/  LDSM.16.M88.4 R84, [R229+0x8000] ;  /* 0x00800000e554783b */ /* 0x000fea0000000200 */
[----:B------:R-:W1:Y:S01]  /*51d0*/  LDSM.16.M88.4 R88, [R227+0x18000] ;  /* 0x01800000e358783b */ /* 0x000e620000000200 */
[----:B----4-:R-:W-:Y:S04]  /*51e0*/  LEA.HI.X R205, R238, R117, RZ, 0x2, P0 ;  /* 0x00000075eecd7211 */ /* 0x010fe800000f14ff */
[----:B------:R-:W2:Y:S05]  /*51f0*/  LDSM.16.M88.4 R92, [R227+0x18800] ;  /* 0x01880000e35c783b */ /* 0x000eaa0000000200 */
[----:B------:R-:W-:Y:S05]  /*5200*/  LDSM.16.M88.4 R96, [R226+0x8000] ;  /* 0x00800000e260783b */ /* 0x000fea0000000200 */
[----:B------:R-:W3:Y:S05]  /*5210*/  LDSM.16.M88.4 R100, [R224+0x18000] ;  /* 0x01800000e064783b */ /* 0x000eea0000000200 */
[----:B------:R-:W4:Y:S05]  /*5220*/  LDG.E R116, desc[UR34][R204.64] ;  /* 0x00000022cc747981 */ /* 0x000f2a000c1e1900 */
[----:B------:R-:W3:Y:S05]  /*5230*/  LDSM.16.M88.4 R104, [R224+0x18800] ;  /* 0x01880000e068783b */ /* 0x000eea0000000200 */
[----:B------:R4:W4:Y:S05]  /*5240*/  LDG.E R117, desc[UR34][R204.64+0x20] ;  /* 0x00002022cc757981 */ /* 0x00092a000c1e1900 */
[----:B------:R-:W-:Y:S05]  /*5250*/  LDSM.16.M88.4 R108, [R223+0x18000] ;  /* 0x01800000df6c783b */ /* 0x000fea0000000200 */
[----:B------:R-:W-:Y:S01]  /*5260*/  LDSM.16.M88.4 R112, [R227+0x1a000] ;  /* 0x01a00000e370783b */ /* 0x000fe20000000200 */
[C---:B-1----:R-:W-:Y:S08]  /*5270*/  HMMA.16816.F32.BF16 R4, R84.reuse, R88, RZ ;  /* 0x000000585404723c */ /* 0x042ff000000418ff */
[C---:B------:R-:W-:Y:S01]  /*5280*/  HMMA.16816.F32.BF16 R8, R84.reuse, R90, RZ ;  /* 0x0000005a5408723c */ /* 0x040fe200000418ff */
[----:B------:R-:W1:Y:S07]  /*5290*/  LDSM.16.M88.4 R88, [R225+0x8000] ;  /* 0x00800000e158783b */ /* 0x000e6e0000000200 */
[C---:B--2---:R-:W-:Y:S08]  /*52a0*/  HMMA.16816.F32.BF16 R12, R84.reuse, R92, RZ ;  /* 0x0000005c540c723c */ /* 0x044ff000000418ff */
[----:B------:R-:W-:Y:S01]  /*52b0*/  HMMA.16816.F32.BF16 R16, R84, R94, RZ ;  /* 0x0000005e5410723c */ /* 0x000fe200000418ff */
[----:B------:R-:W2:Y:S05]  /*52c0*/  LDSM.16.M88.4 R84, [R223+0x18800] ;  /* 0x01880000df54783b */ /* 0x000eaa0000000200 */
[----:B------:R-:W-:Y:S02]  /*52d0*/  LDSM.16.M88.4 R92, [R222+0x8000] ;  /* 0x00800000de5c783b */ /* 0x000fe40000000200 */
[C---:B---3--:R-:W-:Y:S08]  /*52e0*/  HMMA.16816.F32.BF16 R4, R96.reuse, R100, R4 ;  /* 0x000000646004723c */ /* 0x048ff00000041804 */
[C---:B------:R-:W-:Y:S01]  /*52f0*/  HMMA.16816.F32.BF16 R8, R96.reuse, R102, R8 ;  /* 0x000000666008723c */ /* 0x040fe20000041808 */
[----:B------:R-:W3:Y:S07]  /*5300*/  LDSM.16.M88.4 R100, [R221+0x18000] ;  /* 0x01800000dd64783b */ /* 0x000eee0000000200 */
[C---:B------:R-:W-:Y:S08]  /*5310*/  HMMA.16816.F32.BF16 R12, R96.reuse, R104, R12 ;  /* 0x00000068600c723c */ /* 0x040ff0000004180c */
[----:B------:R-:W-:Y:S01]  /*5320*/  HMMA.16816.F32.BF16 R16, R96, R106, R16 ;  /* 0x0000006a6010723c */ /* 0x000fe20000041810 */
[----:B------:R-:W3:Y:S05]  /*5330*/  LDSM.16.M88.4 R96, [R221+0x18800] ;  /* 0x01880000dd60783b */ /* 0x000eea0000000200 */
[----:B------:R-:W3:Y:S02]  /*5340*/  LDSM.16.M88.4 R104, [R229+0xa000] ;  /* 0x00a00000e568783b */ /* 0x000ee40000000200 */
[C---:B-1----:R-:W-:Y:S08]  /*5350*/  HMMA.16816.F32.BF16 R4, R88.reuse, R108, R4 ;  /* 0x0000006c5804723c */ /* 0x042ff00000041804 */
[C---:B------:R-:W-:Y:S01]  /*5360*/  HMMA.16816.F32.BF16 R8, R88.reuse, R110, R8 ;  /* 0x0000006e5808723c */ /* 0x040fe20000041808 */
[----:B------:R-:W-:Y:S07]  /*5370*/  LDSM.16.M88.4 R108, [R224+0x1a000] ;  /* 0x01a00000e06c783b */ /* 0x000fee0000000200 */
[C---:B--2---:R-:W-:Y:S08]  /*5380*/  HMMA.16816.F32.BF16 R12, R88.reuse, R84, R12 ;  /* 0x00000054580c723c */ /* 0x044ff0000004180c */
[----:B------:R-:W-:Y:S01]  /*5390*/  HMMA.16816.F32.BF16 R16, R88, R86, R16 ;  /* 0x000000565810723c */ /* 0x000fe20000041810 */
[----:B------:R-:W1:Y:S05]  /*53a0*/  LDSM.16.M88.4 R84, [R227+0x1a800] ;  /* 0x01a80000e354783b */ /* 0x000e6a0000000200 */
[----:B------:R-:W2:Y:S02]  /*53b0*/  LDSM.16.M88.4 R88, [R226+0xa000] ;  /* 0x00a00000e258783b */ /* 0x000ea40000000200 */
[C---:B---3--:R-:W-:Y:S08]  /*53c0*/  HMMA.16816.F32.BF16 R4, R92.reuse, R100, R4 ;  /* 0x000000645c04723c */ /* 0x048ff00000041804 */
[C---:B------:R-:W-:Y:S01]  /*53d0*/  HMMA.16816.F32.BF16 R8, R92.reuse, R102, R8 ;  /* 0x000000665c08723c */ /* 0x040fe20000041808 */
[----:B------:R-:W-:Y:S07]  /*53e0*/  LDSM.16.M88.4 R100, [R223+0x1a000] ;  /* 0x01a00000df64783b */ /* 0x000fee0000000200 */
        /* <DEDUP_REMOVED lines=68> */
[C---:B------:R-:W-:Y:S08]  /*5830*/  HMMA.16816.F32.BF16 R8, R104.reuse, R114, R8 ;  /* 0x000000726808723c */ /* 0x040ff00000041808 */
[C---:B--2---:R-:W-:Y:S08]  /*5840*/  HMMA.16816.F32.BF16 R12, R104.reuse, R88, R12 ;  /* 0x00000058680c723c */ /* 0x044ff0000004180c */
[----:B------:R-:W-:Y:S01]  /*5850*/  HMMA.16816.F32.BF16 R16, R104, R90, R16 ;  /* 0x0000005a6810723c */ /* 0x000fe20000041810 */
[----:B------:R-:W2:Y:S07]  /*5860*/  LDSM.16.M88.4 R88, [R221+0x1e800] ;  /* 0x01e80000dd58783b */ /* 0x000eae0000000200 */
[C---:B---3--:R-:W-:Y:S08]  /*5870*/  HMMA.16816.F32.BF16 R4, R92.reuse, R108, R4 ;  /* 0x0000006c5c04723c */ /* 0x048ff00000041804 */
[C---:B------:R-:W-:Y:S08]  /*5880*/  HMMA.16816.F32.BF16 R8, R92.reuse, R110, R8 ;  /* 0x0000006e5c08723c */ /* 0x040ff00000041808 */
[C---:B-1----:R-:W-:Y:S08]  /*5890*/  HMMA.16816.F32.BF16 R12, R92.reuse, R84, R12 ;  /* 0x000000545c0c723c */ /* 0x042ff0000004180c */
[----:B------:R-:W-:Y:S03]  /*58a0*/  HMMA.16816.F32.BF16 R16, R92, R86, R16 ;  /* 0x000000565c10723c */ /* 0x000fe60000041810 */
[----:B------:R-:W-:Y:S05]  /*58b0*/  LEA R93, R219, UR5, 0x1 ;  /* 0x00000005db5d7c11 */ /* 0x000fea000f8e08ff */
[C---:B------:R-:W-:Y:S08]  /*58c0*/  HMMA.16816.F32.BF16 R4, R96.reuse, R100, R4 ;  /* 0x000000646004723c */ /* 0x040ff00000041804 */
[C---:B------:R-:W-:Y:S08]  /*58d0*/  HMMA.16816.F32.BF16 R8, R96.reuse, R102, R8 ;  /* 0x000000666008723c */ /* 0x040ff00000041808 */
[C---:B--2---:R-:W-:Y:S03]  /*58e0*/  HMMA.16816.F32.BF16 R12, R96.reuse, R88, R12 ;  /* 0x00000058600c723c */ /* 0x044fe6000004180c */
        /* <DEDUP_REMOVED lines=26> */
[----:B------:R-:W-:Y:S01]  /*5a90*/  FADD.FTZ R129, -R117, R18 ;  /* 0x0000001275817221 */ /* 0x000fe20000010100 */
[----:B------:R-:W-:Y:S01]  /*5aa0*/  F2FP.BF16.F32.PACK_AB R203, R116, R203 ;  /* 0x000000cb74cb723e */ /* 0x000fe200000010ff */
[----:B------:R-:W-:Y:S01]  /*5ab0*/  FMUL.FTZ R120, R119, R120 ;  /* 0x0000007877787220 */ /* 0x000fe20000410000 */
[----:B------:R-:W-:Y:S01]  /*5ac0*/  FMUL.FTZ R121, R124, R121 ;  /* 0x000000797c797220 */ /* 0x000fe20000410000 */
[C---:B------:R-:W-:Y:S01]  /*5ad0*/  FADD.FTZ R116, -R117.reuse, R14 ;  /* 0x0000000e75747221 */ /* 0x040fe20000010100 */
[----:B------:R-:W-:Y:S01]  /*5ae0*/  FADD.FTZ R119, -R117, R15 ;  /* 0x0000000f75777221 */ /* 0x000fe20000010100 */
[----:B------:R-:W-:Y:S01]  /*5af0*/  F2FP.BF16.F32.PACK_AB R123, R123, R122 ;  /* 0x0000007a7b7b723e */ /* 0x000fe200000010ff */
[----:B------:R-:W-:Y:S01]  /*5b00*/  FADD.FTZ R122, -R117, R19 ;  /* 0x00000013757a7221 */ /* 0x000fe20000010100 */
[----:B------:R-:W-:Y:S01]  /*5b10*/  FMUL.FTZ R116, R127, R116 ;  /* 0x000000747f747220 */ /* 0x000fe20000410000 */
[----:B------:R-:W-:Y:S01]  /*5b20*/  FMUL.FTZ R119, R200, R119 ;  /* 0x00000077c8777220 */ /* 0x000fe20000410000 */
[----:B------:R-:W-:Y:S01]  /*5b30*/  F2FP.BF16.F32.PACK_AB R120, R121, R120 ;  /* 0x000000787978723e */ /* 0x000fe200000010ff */
[----:B------:R-:W-:Y:S01]  /*5b40*/  STS [R130+0x20000], R201 ;  /* 0x020000c982007388 */ /* 0x000fe20000000800 */
[----:B------:R-:W-:Y:S01]  /*5b50*/  FMUL.FTZ R129, R198, R129 ;  /* 0x00000081c6817220 */ /* 0x000fe20000410000 */
[----:B------:R-:W-:Y:S01]  /*5b60*/  FMUL.FTZ R122, R197, R122 ;  /* 0x0000007ac57a7220 */ /* 0x000fe20000410000 */
[----:B------:R-:W-:Y:S02]  /*5b70*/  F2FP.BF16.F32.PACK_AB R117, R119, R116 ;  /* 0x000000747775723e */ /* 0x000fe400000010ff */
[----:B------:R-:W-:Y:S01]  /*5b80*/  STS [R130+0x20400], R125 ;  /* 0x0204007d82007388 */ /* 0x000fe20000000800 */
[----:B------:R-:W-:Y:S01]  /*5b90*/  IMAD.IADD R200, R216, 0x1, R93 ;  /* 0x00000001d8c87824 */ /* 0x000fe200078e025d */
[----:B------:R-:W-:Y:S03]  /*5ba0*/  F2FP.BF16.F32.PACK_AB R129, R122, R129 ;  /* 0x000000817a81723e */ /* 0x000fe600000010ff */
[----:B------:R-:W-:Y:S05]  /*5bb0*/  STS [R131+-0x2000], R118 ;  /* 0xffe0007683007388 */ /* 0x000fea0000000800 */
        /* <DEDUP_REMOVED lines=98> */
[C---:B------:R-:W-:Y:S02]  /*61e0*/  ISETP.GE.AND P6, PT, R248.reuse, UR8, PT ;  /* 0x00000008f8007c0c */ /* 0x040fe4000bfc6270 */
[----:B------:R-:W-:Y:S01]  /*61f0*/  LOP3.LUT R6, R248, 0x40, RZ, 0xfc, !PT ;  /* 0x00000040f8067812 */ /* 0x000fe200078efcff */
[----:B------:R-:W-:Y:S03]  /*6200*/  IMAD.X R5, RZ, RZ, ~UR11, P0 ;  /* 0x8000000bff057e24 */ /* 0x000fe600080e06ff */
[----:B------:R-:W-:Y:S02]  /*6210*/  ISETP.GE.AND P5, PT, R6, UR8, PT ;  /* 0x0000000806007c0c */ /* 0x000fe4000bfa6270 */
[----:B------:R-:W-:Y:S02]  /*6220*/  SHF.R.S64 R7, R4, 0x1f, R5 ;  /* 0x0000001f04077819 */ /* 0x000fe40000001005 */
[----:B------:R-:W-:Y:S02]  /*6230*/  LOP3.LUT R4, R248, 0x80, RZ, 0xfc, !PT ;  /* 0x00000080f8047812 */ /* 0x000fe400078efcff */
[----:B------:R-:W-:Y:S01]  /*6240*/  IADD3 R244, P0, PT, R244, R7, RZ ;  /* 0x00000007f4f47210 */ /* 0x000fe20007f1e0ff */
[----:B------:R-:W-:Y:S01]  /*6250*/  IMAD.U32 R7, RZ, RZ, UR47 ;  /* 0x0000002fff077e24 */ /* 0x000fe2000f8e00ff */
[----:B------:R-:W-:Y:S02]  /*6260*/  ISETP.GE.AND P2, PT, R4, UR8, PT ;  /* 0x0000000804007c0c */ /* 0x000fe4000bf46270 */
[----:B------:R-:W-:Y:S02]  /*6270*/  LOP3.LUT R4, R232, 0x1f8, RZ, 0xc0, !PT ;  /* 0x000001f8e8047812 */ /* 0x000fe400078ec0ff */
[----:B------:R-:W-:Y:S01]  /*6280*/  LEA.HI.X.SX32 R245, R5, R245, 0x1, P0 ;  /* 0x000000f505f57211 */ /* 0x000fe200000f0eff */
[----:B------:R-:W-:Y:S01]  /*6290*/  IMAD.U32 R5, RZ, RZ, UR46 ;  /* 0x0000002eff057e24 */ /* 0x000fe2000f8e00ff */
[----:B------:R-:W-:Y:S01]  /*62a0*/  LOP3.LUT R9, R4, 0x38, R217, 0x78, !PT ;  /* 0x0000003804097812 */ /* 0x000fe200078e78d9 */
[----:B------:R-:W-:Y:S01]  /*62b0*/  IMAD.U32 R4, RZ, RZ, UR47 ;  /* 0x0000002fff047e24 */ /* 0x000fe2000f8e00ff */
[----:B------:R-:W-:Y:S02]  /*62c0*/  LEA R10, P0, R7, R244, 0x1 ;  /* 0x000000f4070a7211 */ /* 0x000fe400078008ff */
[----:B------:R-:W-:Y:S02]  /*62d0*/  LOP3.LUT R8, R9, 0x1e00, R232, 0xf8, !PT ;  /* 0x00001e0009087812 */ /* 0x000fe400078ef8e8 */
[----:B------:R-:W-:Y:S02]  /*62e0*/  LOP3.LUT R6, R248, 0xc0, RZ, 0xfc, !PT ;  /* 0x000000c0f8067812 */ /* 0x000fe400078efcff */
[----:B------:R-:W-:Y:S02]  /*62f0*/  LEA R7, R8, UR4, 0x1 ;  /* 0x0000000408077c11 */ /* 0x000fe4000f8e08ff */
[----:B------:R-:W-:Y:S02]  /*6300*/  ISETP.GE.AND P1, PT, R6, UR8, PT ;  /* 0x0000000806007c0c */ /* 0x000fe4000bf26270 */
[----:B------:R-:W-:Y:S01]  /*6310*/  LEA.HI.X R11, R4, R245, R5, 0x1, P0 ;  /* 0x000000f5040b7211 */ /* 0x000fe200000f0c05 */
        /* <DEDUP_REMOVED lines=41> */
.L_x_721:
[----:B------:R-:W-:Y:S01]  /*65b0*/  LDSM.16.M88.4 R196, [R231+0x20000] ;  /* 0x02000000e7c4783b */ /* 0x000fe20000000200 */
[--C-:B------:R-:W-:Y:S01]  /*65c0*/  IMAD.IADD R104, R2, 0x1, R231.reuse ;  /* 0x0000000102687824 */ /* 0x100fe200078e02e7 */
[----:B------:R-:W-:Y:S01]  /*65d0*/  PLOP3.LUT P1, PT, PT, PT, UP2, 0x80, 0x8 ;  /* 0x000000000008781c */ /* 0x000fe20003f2f028 */
[----:B------:R-:W-:Y:S01]  /*65e0*/  IMAD R251, R239, UR9, RZ ;  /* 0x00000009effb7c24 */ /* 0x000fe2000f8e02ff */
[----:B------:R-:W1:Y:S01]  /*65f0*/  LDSM.16.MT88.4 R16, [R228+0x10000] ;  /* 0x01000000e410783b */ /* 0x000e620000004200 */
[----:B------:R-:W-:Y:S02]  /*6600*/  PLOP3.LUT P2, PT, PT, PT, UP2, 0x80, 0x8 ;  /* 0x000000000008781c */ /* 0x000fe40003f4f028 */
[C---:B------:R-:W-:Y:S01]  /*6610*/  IMAD.SHL.U32 R252, R251.reuse, 0x8, RZ ;  /* 0x00000008fbfc7824 */ /* 0x040fe200078e00ff */
[----:B------:R2:W3:Y:S01]  /*6620*/  LDSM.16.M88.4 R124, [R231+0x21000] ;  /* 0x02100000e77c783b */ /* 0x0004e20000000200 */
[----:B------:R-:W-:Y:S03]  /*6630*/  PLOP3.LUT P5, PT, PT, PT, UP2, 0x80, 0x8 ;  /* 0x000000000008781c */ /* 0x000fe60003faf028 */
[----:B------:R-:W4:Y:S04]  /*6640*/  LDSM.16.MT88.4 R96, [R228+0x12000] ;  /* 0x01200000e460783b */ /* 0x000f280000004200 */
[----:B------:R-:W4:Y:S04]  /*6650*/  LDSM.16.MT88.4 R112, [R228+0x14000] ;  /* 0x01400000e470783b */ /* 0x000f280000004200 */
[----:B------:R-:W-:Y:S04]  /*6660*/  LDSM.16.M88.4 R200, [R104+0x20000] ;  /* 0x0200000068c8783b */ /* 0x000fe80000000200 */
[----:B------:R4:W-:Y:S04]  /*6670*/  LDSM.16.M88.4 R208, [R104+0x21000] ;  /* 0x0210000068d0783b */ /* 0x0009e80000000200 */
[----:B------:R-:W4:Y:S01]  /*6680*/  LDSM.16.MT88.4 R128, [R228+0x16000] ;  /* 0x01600000e480783b */ /* 0x000f220000004200 */
[----:B--2---:R-:W-:Y:S03]  /*6690*/  IMAD.IADD R231, R216, 0x1, R231 ;  /* 0x00000001d8e77824 */ /* 0x004fe600078e02e7 */
[----:B------:R-:W2:Y:S04]  /*66a0*/  LDSM.16.MT88.4 R204, [R228+0x10800] ;  /* 0x01080000e4cc783b */ /* 0x000ea80000004200 */
[----:B------:R-:W2:Y:S01]  /*66b0*/  LDSM.16.MT88.4 R212, [R228+0x12800] ;  /* 0x01280000e4d4783b */ /* 0x000ea20000004200 */
        /* <DEDUP_REMOVED lines=17> */
[-C--:B--2---:R-:W-:Y:S08]  /*67d0*/  HMMA.16816.F32.BF16 R4, R200, R204.reuse, R4 ;  /* 0x000000ccc804723c */ /* 0x084ff00000041804 */
        /* <DEDUP_REMOVED lines=8> */
[----:B------:R-:W-:Y:S07]  /*6860*/  LDSM.16.M88.4 R212, [R231+0x21000] ;  /* 0x02100000e7d4783b */ /* 0x000fee0000000200 */
[-C--:B-1----:R-:W-:Y:S08]  /*6870*/  HMMA.16816.F32.BF16 R100, R200, R196.reuse, R100 ;  /* 0x000000c4c864723c */ /* 0x082ff00000041864 */
        /* <DEDUP_REMOVED lines=30> */
[----:B------:R-:W2:Y:S07]  /*6a60*/  LDSM.16.M88.4 R212, [R231+0x21000] ;  /* 0x02100000e7d4783b */ /* 0x000eae0000000200 */
[----:B------:R-:W-:Y:S01]  /*6a70*/  HMMA.16816.F32.BF16 R128, R196, R210, R128 ;  /* 0x000000d2c480723c */ /* 0x000fe20000041880 */
[----:B------:R-:W3:Y:S04]  /*6a80*/  LDSM.16.MT88.4 R196, [R228+0x13800] ;  /* 0x01380000e4c4783b */ /* 0x000ee80000004200 */
[----:B------:R-:W4:Y:S03]  /*6a90*/  LDSM.16.MT88.4 R208, [R228+0x15800] ;  /* 0x01580000e4d0783b */ /* 0x000f260000004200 */
[-C--:B-1----:R-:W-:Y:S08]  /*6aa0*/  HMMA.16816.F32.BF16 R4, R200, R204.reuse, R4 ;  /* 0x000000ccc804723c */ /* 0x082ff00000041804 */
[C---:B--2---:R-:W-:Y:S04]  /*6ab0*/  HMMA.16816.F32.BF16 R8, R212.reuse, R204, R8 ;  /* 0x000000ccd408723c */ /* 0x044fe80000041808 */
[----:B------:R-:W-:Y:S04]  /*6ac0*/  IMAD.U32 R205, R251, -0x40, RZ ;  /* 0xffffffc0fbcd7824 */ /* 0x000fe800078e00ff */
[-C--:B------:R-:W-:Y:S03]  /*6ad0*/  HMMA.16816.F32.BF16 R12, R212, R206.reuse, R12 ;  /* 0x000000ced40c723c */ /* 0x080fe6000004180c */
[C---:B------:R-:W-:Y:S04]  /*6ae0*/  LEA R240, P0, R205.reuse, R240, 0x2 ;  /* 0x000000f0cdf07211 */ /* 0x040fe800078010ff */
[----:B------:R-:W-:Y:S01]  /*6af0*/  LEA.HI.X.SX32 R241, R205, R241, 0x2, P0 ;  /* 0x000000f1cdf17211 */ /* 0x000fe200000f16ff */
[C---:B------:R-:W-:Y:S01]  /*6b00*/  HMMA.16816.F32.BF16 R16, R200.reuse, R206, R16 ;  /* 0x000000cec810723c */ /* 0x040fe20000041810 */
[----:B------:R-:W1:Y:S07]  /*6b10*/  LDSM.16.MT88.4 R204, [R228+0x17800] ;  /* 0x01780000e4cc783b */ /* 0x000e6e0000004200 */
[-C--:B---3--:R-:W-:Y:S08]  /*6b20*/  HMMA.16816.F32.BF16 R84, R200, R196.reuse, R84 ;  /* 0x000000c4c854723c */ /* 0x088ff00000041854 */
[C---:B------:R-:W-:Y:S08]  /*6b30*/  HMMA.16816.F32.BF16 R88, R212.reuse, R196, R88 ;  /* 0x000000c4d458723c */ /* 0x040ff00000041858 */
[-C--:B------:R-:W-:Y:S08]  /*6b40*/  HMMA.16816.F32.BF16 R92, R212, R198.reuse, R92 ;  /* 0x000000c6d45c723c */ /* 0x080ff0000004185c */
[C---:B------:R-:W-:Y:S04]  /*6b50*/  HMMA.16816.F32.BF16 R96, R200.reuse, R198, R96 ;  /* 0x000000c6c860723c */ /* 0x040fe80000041860 */
[C---:B------:R-:W-:Y:S04]  /*6b60*/  LEA R198, P0, R252.reuse, R240, 0x2 ;  /* 0x000000f0fcc67211 */ /* 0x040fe800078010ff */
[-C--:B----4-:R-:W-:Y:S03]  /*6b70*/  HMMA.16816.F32.BF16 R100, R200, R208.reuse, R100 ;  /* 0x000000d0c864723c */ /* 0x090fe60000041864 */
[----:B------:R-:W-:Y:S05]  /*6b80*/  LEA.HI.X.SX32 R199, R252, R241, 0x2, P0 ;  /* 0x000000f1fcc77211 */ /* 0x000fea00000f16ff */
        /* <DEDUP_REMOVED lines=16> */
[C---:B------:R-:W-:Y:S02]  /*6c90*/  LEA.HI.X.SX32 R213, R251.reuse, R205, 0x5, P0 ;  /* 0x000000cdfbd57211 */ /* 0x040fe400000f2eff */
[C---:B------:R-:W-:Y:S02]  /*6ca0*/  LEA R202, P0, R251.reuse, R212, 0x5 ;  /* 0x000000d4fbca7211 */ /* 0x040fe400078028ff */
[--C-:B------:R-:W-:Y:S02]  /*6cb0*/  SHF.R.U32.HI R201, RZ, 0x1, R217.reuse ;  /* 0x00000001ffc97819 */ /* 0x100fe400000116d9 */
[----:B------:R-:W-:Y:S02]  /*6cc0*/  LEA.HI.X.SX32 R203, R251, R213, 0x5, P0 ;  /* 0x000000d5fbcb7211 */ /* 0x000fe400000f2eff */
[----:B------:R-:W-:Y:S02]  /*6cd0*/  SHF.R.U32.HI R200, RZ, 0x2, R217 ;  /* 0x00000002ffc87819 */ /* 0x000fe400000116d9 */
[----:B------:R-:W-:Y:S01]  /*6ce0*/  @P1 LOP3.LUT R201, R201, 0x30, RZ, 0xc0, !PT ;  /* 0x00000030c9c91812 */ /* 0x000fe200078ec0ff */
[----:B------:R-:W-:Y:S01]  /*6cf0*/  IMAD.WIDE R206, R251, -0xc0, R202 ;  /* 0xffffff40fbce7825 */ /* 0x000fe200078e02ca */
[----:B------:R-:W-:Y:S02]  /*6d00*/  PLOP3.LUT P0, PT, PT, PT, UP2, 0x80, 0x8 ;  /* 0x000000000008781c */ /* 0x000fe40003f0f028 */
[----:B------:R-:W-:Y:S02]  /*6d10*/  PLOP3.LUT P1, PT, PT, PT, UP2, 0x80, 0x8 ;  /* 0x000000000008781c */ /* 0x000fe40003f2f028 */
[----:B------:R-:W-:Y:S01]  /*6d20*/  @P5 LOP3.LUT R238, R201, 0x7, R200, 0xf8, !PT ;  /* 0x00000007c9ee5812 */ /* 0x000fe200078ef8c8 */
[----:B------:R-:W-:Y:S04]  /*6d30*/  IMAD.MOV.U32 R201, RZ, RZ, 0x4 ;  /* 0x00000004ffc97424 */ /* 0x000fe800078e00ff */
[----:B------:R-:W-:Y:S01]  /*6d40*/  @P2 IMAD.WIDE.U32 R214, R238, R201, UR52 ;  /* 0x00000034eed62e25 */ /* 0x000fe2000f8e00c9 */
[C---:B------:R-:W-:Y:S01]  /*6d50*/  LEA R200, P2, R251.reuse, R206, 0x5 ;  /* 0x000000cefbc87211 */ /* 0x040fe200078428ff */
[----:B------:R-:W-:Y:S01]  /*6d60*/  @UP2 UMOV UR52, UR14 ;  /* 0x0000000e00342c82 */ /* 0x000fe20008000000 */
[----:B------:R-:W-:Y:S02]  /*6d70*/  @UP2 UMOV UR53, UR13 ;  /* 0x0000000d00352c82 */ /* 0x000fe40008000000 */
[----:B------:R-:W5:Y:S01]  /*6d80*/  @P0 LDG.E R236, desc[UR34][R214.64+-0xe0] ;  /* 0xffff2022d6ec0981 */ /* 0x000f62000c1e1900 */
[C---:B------:R-:W-:Y:S03]  /*6d90*/  LEA.HI.X.SX32 R201, R251.reuse, R207, 0x5, P2 ;  /* 0x000000cffbc97211 */ /* 0x040fe600010f2eff */
        /* <DEDUP_REMOVED lines=22> */
[C---:B----4-:R-:W-:Y:S03]  /*6f00*/  LEA R210, P0, R251.reuse, R208, 0x5 ;  /* 0x000000d0fbd27211 */ /* 0x050fe600078028ff */
[----:B------:R4:W-:Y:S01]  /*6f10*/  REDG.E.ADD.F32.FTZ.RN.STRONG.GPU desc[UR34][R4.64+0x80], R13 ;  /* 0x0000800d040079a6 */ /* 0x0009e2000c12f322 */
[C---:B------:R-:W-:Y:S03]  /*6f20*/  LEA.HI.X.SX32 R211, R251.reuse, R209, 0x5, P0 ;  /* 0x000000d1fbd37211 */ /* 0x040fe600000f2eff */
        /* <DEDUP_REMOVED lines=19> */
[C---:B------:R-:W-:Y:S03]  /*7060*/  LEA R202, P0, R251.reuse, R10, 0x5 ;  /* 0x0000000afbca7211 */ /* 0x040fe600078028ff */
[----:B------:R1:W-:Y:S01]  /*7070*/  REDG.E.ADD.F32.FTZ.RN.STRONG.GPU desc[UR34][R10.64+0x100], R90 ;  /* 0x0001005a0a0079a6 */ /* 0x0003e2000c12f322 */
[C---:B------:R-:W-:Y:S03]  /*7080*/  LEA.HI.X.SX32 R203, R251.reuse, R11, 0x5, P0 ;  /* 0x0000000bfbcb7211 */ /* 0x040fe600000f2eff */
[C---:B--2---:R-:W-:Y:S02]  /*7090*/  IMAD.WIDE R16, R251.reuse, -0xc0, R202 ;  /* 0xffffff40fb107825 */ /* 0x044fe400078e02ca */
        /* <DEDUP_REMOVED lines=14> */
[C---:B------:R-:W-:Y:S03]  /*7180*/  LEA R198, P0, R251.reuse, R214, 0x5 ;  /* 0x000000d6fbc67211 */ /* 0x040fe600078028ff */
[----:B------:R-:W-:Y:S01]  /*7190*/  REDG.E.ADD.F32.FTZ.RN.STRONG.GPU desc[UR34][R214.64+0x180], R93 ;  /* 0x0001805dd60079a6 */ /* 0x000fe2000c12f322 */
[C---:B------:R-:W-:Y:S02]  /*71a0*/  LEA.HI.X.SX32 R199, R251.reuse, R215, 0x5, P0 ;  /* 0x000000d7fbc77211 */ /* 0x040fe400000f2eff */
[C---:B----4-:R-:W-:Y:S03]  /*71b0*/  LEA R4, P0, R251.reuse, R198, 0x5 ;  /* 0x000000c6fb047211 */ /* 0x050fe600078028ff */
        /* <DEDUP_REMOVED lines=29> */
[C---:B-1----:R-:W-:Y:S03]  /*7390*/  LEA R204, P0, R251.reuse, R8, 0x5 ;  /* 0x00000008fbcc7211 */ /* 0x042fe600078028ff */
        /* <DEDUP_REMOVED lines=13> */
[C---:B--2---:R-:W-:Y:S03]  /*7470*/  LEA R202, P0, R251.reuse, R10, 0x5 ;  /* 0x0000000afbca7211 */ /* 0x044fe600078028ff */
        /* <DEDUP_REMOVED lines=23> */
[C---:B---3--:R-:W-:Y:S01]  /*75f0*/  LEA R18, P0, R251.reuse, R200, 0x5 ;  /* 0x000000c8fb127211 */ /* 0x048fe200078028ff */
[-C--:B-1----:R-:W-:Y:S02]  /*7600*/  HMMA.16816.F32.BF16 R132, R4, R8.reuse, R132 ;  /* 0x000000080484723c */ /* 0x082fe40000041884 */
[----:B------:R-:W-:Y:S03]  /*7610*/  REDG.E.ADD.F32.FTZ.RN.STRONG.GPU desc[UR34][R200.64+0x300], R122 ;  /* 0x0003007ac80079a6 */ /* 0x000fe6000c12f322 */
[C---:B------:R-:W-:Y:S01]  /*7620*/  LEA.HI.X.SX32 R19, R251.reuse, R201, 0x5, P0 ;  /* 0x000000c9fb137211 */ /* 0x040fe200000f2eff */
[----:B------:R-:W-:Y:S02]  /*7630*/  LDSM.16.MT88.4 R96, [R228+0x800] ;  /* 0x00080000e460783b */ /* 0x000fe40000004200 */
[C---:B------:R-:W-:Y:S02]  /*7640*/  IMAD.WIDE R92, R251.reuse, -0xc0, R18 ;  /* 0xffffff40fb5c7825 */ /* 0x040fe400078e0212 */
[----:B------:R-:W-:Y:S02]  /*7650*/  REDG.E.ADD.F32.FTZ.RN.STRONG.GPU desc[UR34][R18.64+0x300], R123 ;  /* 0x0003007b120079a6 */ /* 0x000fe4000c12f322 */
[C---:B--2---:R-:W-:Y:S02]  /*7660*/  VIADD R120, R230.reuse, 0x40 ;  /* 0x00000040e6787836 */ /* 0x044fe40000000000 */
[----:B------:R-:W-:Y:S01]  /*7670*/  LDSM.16.MT88.4 R16, [R228+0x2000] ;  /* 0x00200000e410783b */ /* 0x000fe20000004200 */
[----:B------:R-:W-:Y:S01]  /*7680*/  @P3 VIADD R120, R230, 0xffffffc0 ;  /* 0xffffffc0e6783836 */ /* 0x000fe20000000000 */
[C---:B------:R-:W-:Y:S02]  /*7690*/  LEA R214, P0, R251.reuse, R92, 0x5 ;  /* 0x0000005cfbd67211 */ /* 0x040fe400078028ff */
[----:B------:R-:W-:Y:S02]  /*76a0*/  LDSM.16.MT88.4 R108, [R228+0x4800] ;  /* 0x00480000e46c783b */ /* 0x000fe40000004200 */
[C---:B------:R-:W-:Y:S02]  /*76b0*/  LEA.HI.X.SX32 R215, R251.reuse, R93, 0x5, P0 ;  /* 0x0000005dfbd77211 */ /* 0x040fe400000f2eff */
[----:B------:R-:W1:Y:S01]  /*76c0*/  LDSM.16.MT88.4 R12, [R120+0x20000] ;  /* 0x02000000780c783b */ /* 0x000e620000004200 */
[C---:B------:R-:W-:Y:S03]  /*76d0*/  LEA R198, P0, R251.reuse, R214, 0x5 ;  /* 0x000000d6fbc67211 */ /* 0x040fe600078028ff */
[----:B------:R-:W-:Y:S01]  /*76e0*/  LDSM.16.MT88.4 R112, [R120+0x21800] ;  /* 0x021800007870783b */ /* 0x000fe20000004200 */
        /* <DEDUP_REMOVED lines=14> */
[----:B------:R-:W-:Y:S03]  /*77d0*/  LEA.HI.X.SX32 R103, R251, R101, 0x5, P0 ;  /* 0x00000065fb677211 */ /* 0x000fe600000f2eff */
[----:B------:R-:W-:Y:S04]  /*77e0*/  REDG.E.ADD.F32.FTZ.RN.STRONG.GPU desc[UR34][R94.64+0x380], R125 ;  /* 0x0003807d5e0079a6 */ /* 0x000fe8000c12f322 */
[----:B------:R-:W2:Y:S01]  /*77f0*/  LDSM.16.MT88.4 R92, [R230+0x20800] ;  /* 0x02080000e65c783b */ /* 0x000ea20000004200 */
[C---:B-1----:R-:W-:Y:S03]  /*7800*/  HMMA.16816.F32.BF16 R136, R12.reuse, R8, R136 ;  /* 0x000000080c88723c */ /* 0x042fe60000041888 */
[----:B------:R-:W-:Y:S04]  /*7810*/  REDG.E.ADD.F32.FTZ.RN.STRONG.GPU desc[UR34][R100.64+0x380], R126 ;  /* 0x0003807e640079a6 */ /* 0x000fe8000c12f322 */
[----:B------:R-:W-:Y:S01]  /*7820*/  REDG.E.ADD.F32.FTZ.RN.STRONG.GPU desc[UR34][R102.64+0x380], R127 ;  /* 0x0003807f660079a6 */ /* 0x000fe2000c12f322 */
[-C--:B------:R-:W-:Y:S03]  /*7830*/  HMMA.16816.F32.BF16 R140, R12, R10.reuse, R140 ;  /* 0x0000000a0c8c723c */ /* 0x080fe6000004188c */
[----:B------:R-:W1:Y:S05]  /*7840*/  LDSM.16.MT88.4 R100, [R120+0x20800] ;  /* 0x020800007864783b */ /* 0x000e6a0000004200 */
[C---:B------:R-:W-:Y:S01]  /*7850*/  HMMA.16816.F32.BF16 R144, R4.reuse, R10, R144 ;  /* 0x0000000a0490723c */ /* 0x040fe20000041890 */
[----:B------:R-:W3:Y:S07]  /*7860*/  LDSM.16.MT88.4 R8, [R228+0x6800] ;  /* 0x00680000e408783b */ /* 0x000eee0000004200 */
        /* <DEDUP_REMOVED lines=17> */
[-C--:B--2---:R-:W-:Y:S08]  /*7980*/  HMMA.16816.F32.BF16 R132, R92, R96.reuse, R132 ;  /* 0x000000605c84723c */ /* 0x084ff00000041884 */
        /* <DEDUP_REMOVED lines=14> */
[-C--:B---3--:R-:W-:Y:S08]  /*7a70*/  HMMA.16816.F32.BF16 R180, R92, R8.reuse, R180 ;  /* 0x000000085cb4723c */ /* 0x088ff000000418b4 */
[C---:B------:R-:W-:Y:S08]  /*7a80*/  HMMA.16816.F32.BF16 R184, R100.reuse, R8, R184 ;  /* 0x0000000864b8723c */ /* 0x040ff000000418b8 */
[-C--:B------:R-:W-:Y:S01]  /*7a90*/  HMMA.16816.F32.BF16 R188, R100, R10.reuse, R188 ;  /* 0x0000000a64bc723c */ /* 0x080fe200000418bc */
[----:B------:R-:W3:Y:S07]  /*7aa0*/  LDSM.16.MT88.4 R100, [R228+0x3800] ;  /* 0x00380000e464783b */ /* 0x000eee0000004200 */
[----:B------:R-:W-:Y:S01]  /*7ab0*/  HMMA.16816.F32.BF16 R192, R92, R10, R192 ;  /* 0x0000000a5cc0723c */ /* 0x000fe200000418c0 */
[----:B------:R-:W3:Y:S07]  /*7ac0*/  LDSM.16.MT88.4 R8, [R228+0x7800] ;  /* 0x00780000e408783b */ /* 0x000eee0000004200 */
        /* <DEDUP_REMOVED lines=16> */
[----:B------:R-:W-:Y:S02]  /*7bd0*/  LOP3.LUT R4, R232, 0x1f8, RZ, 0xc0, !PT ;  /* 0x000001f8e8047812 */ /* 0x000fe400078ec0ff */
[----:B------:R-:W-:Y:S02]  /*7be0*/  LOP3.LUT R6, R248, 0xc0, RZ, 0xfc, !PT ;  /* 0x000000c0f8067812 */ /* 0x000fe400078efcff */
[-C--:B--2---:R-:W-:Y:S08]  /*7bf0*/  HMMA.16816.F32.BF16 R132, R104, R108.reuse, R132 ;  /* 0x0000006c6884723c */ /* 0x084ff00000041884 */
[C---:B------:R-:W-:Y:S08]  /*7c00*/  HMMA.16816.F32.BF16 R136, R112.reuse, R108, R136 ;  /* 0x0000006c7088723c */ /* 0x040ff00000041888 */
[-C--:B------:R-:W-:Y:S08]  /*7c10*/  HMMA.16816.F32.BF16 R140, R112, R110.reuse, R140 ;  /* 0x0000006e708c723c */ /* 0x080ff0000004188c */
[C---:B------:R-:W-:Y:S08]  /*7c20*/  HMMA.16816.F32.BF16 R144, R104.reuse, R110, R144 ;  /* 0x0000006e6890723c */ /* 0x040ff00000041890 */
        /* <DEDUP_REMOVED lines=10> */
[----:B------:R-:W-:Y:S02]  /*7cd0*/  LOP3.LUT R9, R4, 0x38, R217, 0x78, !PT ;  /* 0x0000003804097812 */ /* 0x000fe400078e78d9 */
[C---:B------:R-:W-:Y:S02]  /*7ce0*/  LOP3.LUT R8, R248.reuse, 0x80, RZ, 0xfc, !PT ;  /* 0x00000080f8087812 */ /* 0x040fe400078efcff */
[-C--:B------:R-:W-:Y:S03]  /*7cf0*/  HMMA.16816.F32.BF16 R188, R112, R10.reuse, R188 ;  /* 0x0000000a70bc723c */ /* 0x080fe600000418bc */
[----:B------:R-:W-:Y:S02]  /*7d00*/  LOP3.LUT R9, R9, 0x1e00, R232, 0xf8, !PT ;  /* 0x00001e0009097812 */ /* 0x000fe400078ef8e8 */
[----:B------:R-:W-:Y:S02]  /*7d10*/  LOP3.LUT R4, R248, 0x40, RZ, 0xfc, !PT ;  /* 0x00000040f8047812 */ /* 0x000fe400078efcff */
[----:B------:R-:W-:Y:S01]  /*7d20*/  LEA R9, R9, UR4, 0x1 ;  /* 0x0000000409097c11 */ /* 0x000fe2000f8e08ff */
        /* <DEDUP_REMOVED lines=59> */
.L_x_722:
[----:B------:R-:W-:Y:S01]  /*80e0*/  UISETP.GT.AND UP0, UPT, UR45, URZ, UPT ;  /* 0x000000ff2d00728c */ /* 0x000fe2000bf04270 */
[----:B------:R-:W-:Y:S01]  /*80f0*/  IADD3 R235, PT, PT, R235, -0x40, RZ ;  /* 0xffffffc0ebeb7810 */ /* 0x000fe20007ffe0ff */
        /* <DEDUP_REMOVED lines=14> */
[--C-:B------:R-:W-:Y:S02]  /*81e0*/  LOP3.LUT R2, R2, 0x6, R217.reuse, 0xf8, !PT ;  /* 0x0000000602027812 */ /* 0x100fe400078ef8d9 */
        /* <DEDUP_REMOVED lines=19> */
[----:B-1----:R-:W-:Y:S01]  /*8320*/  LOP3.LUT R10, R5, 0x18, R0, 0xf8, !PT ;  /* 0x00000018050a7812 */ /* 0x002fe200078ef800 */
        /* <DEDUP_REMOVED lines=193> */
.L_x_724:
[----:B------:R-:W2:Y:S01]  /*8f40*/  LDCU.64 UR10, c[0x0][0x5c0] ;  /* 0x0000b800ff0a77ac */ /* 0x000ea20008000a00 */
[----:B------:R-:W-:-:S04]  /*8f50*/  UIADD3 UR8, UPT, UPT, UR38, UR40, URZ ;  /* 0x0000002826087290 */ /* 0x000fc8000fffe0ff */
[----:B--2---:R-:W-:Y:S02]  /*8f60*/  UIMAD.WIDE.U32 UR16, UR8, UR10, URZ ;  /* 0x0000000a081072a5 */ /* 0x004fe4000f8e00ff */
[----:B------:R-:W-:-:S04]  /*8f70*/  UIMAD UR8, UR8, UR11, URZ ;  /* 0x0000000b080872a4 */ /* 0x000fc8000f8e02ff */
[----:B------:R-:W-:-:S06]  /*8f80*/  UIADD3 UR8, UPT, UPT, UR17, UR8, URZ ;  /* 0x0000000811087290 */ /* 0x000fcc000fffe0ff */
[----:B------:R-:W-:Y:S02]  /*8f90*/  MOV R7, UR8 ;  /* 0x0000000800077c02 */ /* 0x000fe40008000f00 */
.L_x_725:
        /* <DEDUP_REMOVED lines=10> */
[----:B-1----:R-:W-:Y:S01]  /*9040*/  MOV R5, UR13 ;  /* 0x0000000d00057c02 */ /* 0x002fe20008000f00 */
[----:B------:R-:W-:Y:S06]  /*9050*/  BRA `(.L_x_727) ;  /* 0x0000000000187947 */ /* 0x000fec0003800000 */
.L_x_726:
[----:B------:R-:W2:Y:S01]  /*9060*/  LDCU.64 UR8, c[0x0][0x5c8] ;  /* 0x0000b900ff0877ac */ /* 0x000ea20008000a00 */
[----:B------:R-:W-:-:S04]  /*9070*/  UIADD3 UR12, UPT, UPT, UR38, UR40, URZ ;  /* 0x00000028260c7290 */ /* 0x000fc8000fffe0ff */
[----:B--2---:R-:W-:Y:S02]  /*9080*/  UIMAD.WIDE.U32 UR30, UR12, UR8, URZ ;  /* 0x000000080c1e72a5 */ /* 0x004fe4000f8e00ff */
[----:B------:R-:W-:-:S04]  /*9090*/  UIMAD UR12, UR12, UR9, URZ ;  /* 0x000000090c0c72a4 */ /* 0x000fc8000f8e02ff */
[----:B------:R-:W-:-:S06]  /*90a0*/  UIADD3 UR12, UPT, UPT, UR31, UR12, URZ ;  /* 0x0000000c1f0c7290 */ /* 0x000fcc000fffe0ff */
[----:B-1----:R-:W-:-:S07]  /*90b0*/  MOV R5, UR12 ;  /* 0x0000000c00057c02 */ /* 0x002fce0008000f00 */
.L_x_727:
[----:B------:R-:W-:Y:S01]  /*90c0*/  BAR.SYNC.DEFER_BLOCKING 0x0 ;  /* 0x0000000000007b1d */ /* 0x000fe20000010000 */
[----:B------:R-:W-:Y:S01]  /*90d0*/  USHF.L.U32 UR14, UR41, 0x6, URZ ;  /* 0x00000006290e7899 */ /* 0x000fe200080006ff */
[----:B------:R-:W-:Y:S01]  /*90e0*/  IADD3 R57, PT, PT, R0, 0x20, RZ ;  /* 0x0000002000397810 */ /* 0x000fe20007ffe0ff */
[----:B------:R-:W-:Y:S02]  /*90f0*/  USHF.L.U32 UR13, UR41, 0x6, URZ ;  /* 0x00000006290d7899 */ /* 0x000fe400080006ff */
[----:B------:R-:W-:-:S03]  /*9100*/  UIMAD.WIDE.U32 UR38, UR14, UR10, URZ ;  /* 0x0000000a0e2672a5 */ /* 0x000fc6000f8e00ff */
[----:B------:R-:W1:Y:S01]  /*9110*/  LDC.64 R2, c[0x0][0x5d8] ;  /* 0x00017600ff027b82 */ /* 0x000e620000000a00 */
        /* <DEDUP_REMOVED lines=51> */
.L_x_729:
[----:B------:R-:W-:Y:S05]  /*9450*/  BSYNC.RECONVERGENT B0 ;  /* 0x0000000000007941 */ /* 0x000fea0003800200 */
.L_x_728:
[----:B----4-:R2:W4:Y:S01]  /*9460*/  LDS.128 R56, [R9+0x17000] ;  /* 0x0170000009387984 */ /* 0x0105220000000c00 */
[----:B------:R-:W-:Y:S04]  /*9470*/  BSSY.RECONVERGENT B0, `(.L_x_730) ;  /* 0x0000014000007945 */ /* 0x000fe80003800200 */
[----:B------:R-:W-:Y:S05]  /*9480*/  @P6 BRA `(.L_x_731) ;  /* 0x0000000000486947 */ /* 0x000fea0003800000 */
[----:B------:R-:W3:Y:S01]  /*9490*/  LDCU UR16, c[0x0][0x440] ;  /* 0x00008800ff1077ac */ /* 0x000ee20008000800 */
[----:B------:R-:W-:Y:S02]  /*94a0*/  IMAD R60, R72, UR10, RZ ;  /* 0x0000000a483c7c24 */ /* 0x000fe4000f8e02ff */
[----:B------:R-:W-:Y:S01]  /*94b0*/  IMAD.MOV.U32 R62, RZ, RZ, R74 ;  /* 0x000000ffff3e7224 */ /* 0x000fe200078e004a */
[----:B------:R-:W2:Y:S01]  /*94c0*/  LDCU.64 UR12, c[0x0][0x560] ;  /* 0x0000ac00ff0c77ac */ /* 0x000ea20008000a00 */
[----:B------:R-:W-:Y:S02]  /*94d0*/  IMAD.MOV.U32 R63, RZ, RZ, R3 ;  /* 0x000000ffff3f7224 */ /* 0x000fe400078e0003 */
[C---:B------:R-:W-:Y:S02]  /*94e0*/  IMAD R60, R7.reuse, UR11, R60 ;  /* 0x0000000b073c7c24 */ /* 0x040fe4000f8e023c */
[----:B------:R-:W-:-:S04]  /*94f0*/  IMAD.WIDE.U32 R62, R7, UR10, R62 ;  /* 0x0000000a073e7c25 */ /* 0x000fc8000f8e003e */
[----:B------:R-:W-:Y:S01]  /*9500*/  IMAD.IADD R60, R60, 0x1, R63 ;  /* 0x000000013c3c7824 */ /* 0x000fe200078e023f */
[----:B---3--:R-:W-:Y:S02]  /*9510*/  ISETP.GE.AND P3, PT, R248, UR16, PT ;  /* 0x00000010f8007c0c */ /* 0x008fe4000bf66270 */
        /* <DEDUP_REMOVED lines=9> */
.L_x_731:
[----:B------:R-:W-:Y:S05]  /*95b0*/  BSYNC.RECONVERGENT B0 ;  /* 0x0000000000007941 */ /* 0x000fea0003800200 */
.L_x_730:
[----:B------:R-:W-:Y:S01]  /*95c0*/  MOV R249, RZ ;  /* 0x000000ff00f97202 */ /* 0x000fe20000000f00 */
        /* <DEDUP_REMOVED lines=9> */
[----:B------:R-:W1:Y:S01]  /*9660*/  LDCU UR12, c[0x0][0x440] ;  /* 0x00008800ff0c77ac */ /* 0x000e620008000800 */
[----:B------:R-:W-:Y:S01]  /*9670*/  IMAD.MOV.U32 R10, RZ, RZ, R2 ;  /* 0x000000ffff0a7224 */ /* 0x000fe200078e0002 */
[----:B------:R-:W3:Y:S03]  /*9680*/  LDCU.64 UR10, c[0x0][0x568] ;  /* 0x0000ad00ff0a77ac */ /* 0x000ee60008000a00 */
[----:B--2---:R-:W-:-:S04]  /*9690*/  IMAD.WIDE.U32 R44, R0, UR8, R10 ;  /* 0x00000008002c7c25 */ /* 0x004fc8000f8e000a */
[----:B------:R-:W-:Y:S01]  /*96a0*/  IMAD R0, R0, UR9, R45 ;  /* 0x0000000900007c24 */ /* 0x000fe2000f8e022d */
[----:B-1----:R-:W-:Y:S02]  /*96b0*/  ISETP.GE.AND P3, PT, R248, UR12, PT ;  /* 0x0000000cf8007c0c */ /* 0x002fe4000bf66270 */
        /* <DEDUP_REMOVED lines=9> */
.L_x_733:
[----:B------:R-:W-:Y:S05]  /*9750*/  BSYNC.RECONVERGENT B0 ;  /* 0x0000000000007941 */ /* 0x000fea0003800200 */
.L_x_732:
        /* <DEDUP_REMOVED lines=14> */
[----:B-1----:R1:W-:Y:S04]  /*9840*/  @!P3 STG.E.128 desc[UR34][R4.64], R36 ;  /* 0x000000240400b986 */ /* 0x0023e8000c101d22 */
[----:B------:R1:W-:Y:S04]  /*9850*/  @!P2 STG.E.128 desc[UR34][R4.64+0x80], R28 ;  /* 0x0000801c0400a986 */ /* 0x0003e8000c101d22 */
[----:B------:R1:W-:Y:S04]  /*9860*/  @!P1 STG.E.128 desc[UR34][R4.64+0x100], R20 ;  /* 0x0001001404009986 */ /* 0x0003e8000c101d22 */
[----:B------:R1:W-:Y:S02]  /*9870*/  @!P0 STG.E.128 desc[UR34][R4.64+0x180], R12 ;  /* 0x0001800c04008986 */ /* 0x0003e4000c101d22 */
.L_x_700:
[----:B------:R-:W-:Y:S05]  /*9880*/  BSYNC.RECONVERGENT B1 ;  /* 0x0000000000017941 */ /* 0x000fea0003800200 */
.L_x_678:
[----:B------:R-:W3:Y:S01]  /*9890*/  LDCU UR9, c[0x0][0x438] ;  /* 0x00008700ff0977ac */ /* 0x000ee20008000800 */
[----:B------:R-:W2:Y:S01]  /*98a0*/  LDCU UR10, c[0x0][0x370] ;  /* 0x00006e00ff0a77ac */ /* 0x000ea20008000800 */
[----:B---3--:R-:W-:-:S04]  /*98b0*/  UIADD3 UR9, UPT, UPT, UR9, 0x3f, URZ ;  /* 0x0000003f09097890 */ /* 0x008fc8000fffe0ff */
        /* <DEDUP_REMOVED lines=8> */
.L_x_735:
        /* <DEDUP_REMOVED lines=12> */
.L_x_2501:


//--------------------- .text._ZN5flash44flash_bwd_dq_dk_dv_loop_seqk_parallel_kernelI23Flash_bwd_kernel_traitsILi256ELi64ELi64ELi8ELi4ELi2ELi2ELb0ELb1EN7cutlass10bfloat16_tE19Flash_kernel_traitsILi256ELi64ELi64ELi8ES3_EELb0ELb0ELb1ELb0ELb0ELb1ELb0EEEvNS_16Flash_bwd_paramsE --------------------------
	.section	.text._ZN5flash44flash_bwd_dq_dk_dv_loop_seqk_parallel_kernelI23Flash_bwd_kernel_traitsILi256ELi64ELi64ELi8ELi4ELi2ELi2ELb0ELb1EN7cutlass10bfloat16_tE19Flash_kernel_traitsILi256ELi64ELi64ELi8ES3_EELb0ELb0ELb1ELb0ELb0ELb1ELb0EEEvNS_16Flash_bwd_paramsE,"ax",@progbits
	.align	128
        .global         _ZN5flash44flash_bwd_dq_dk_dv_loop_seqk_parallel_kernelI23Flash_bwd_kernel_traitsILi256ELi64ELi64ELi8ELi4ELi2ELi2ELb0ELb1EN7cutlass10bfloat16_tE19Flash_kernel_traitsILi256ELi64ELi64ELi8ES3_EELb0ELb0ELb1ELb0ELb0ELb1ELb0EEEvNS_16Flash_bwd_paramsE
        .type           _ZN5flash44flash_bwd_dq_dk_dv_loop_seqk_parallel_kernelI23Flash_bwd_kernel_traitsILi256ELi64ELi64ELi8ELi4ELi2ELi2ELb0ELb1EN7cutlass10bfloat16_tE19Flash_kernel_traitsILi256ELi64ELi64ELi8ES3_EELb0ELb0ELb1ELb0ELb0ELb1ELb0EEEvNS_16Flash_bwd_paramsE,@function
        .size           _ZN5flash44flash_bwd_dq_dk_dv_loop_seqk_parallel_kernelI23Flash_bwd_kernel_traitsILi256ELi64ELi64ELi8ELi4ELi2ELi2ELb0ELb1EN7cutlass10bfloat16_tE19Flash_kernel_traitsILi256ELi64ELi64ELi8ES3_EELb0ELb0ELb1ELb0ELb0ELb1ELb0EEEvNS_16Flash_bwd_paramsE,(.L_x_2502 - _ZN5flash44flash_bwd_dq_dk_dv_loop_seqk_parallel_kernelI23Flash_bwd_kernel_traitsILi256ELi64ELi64ELi8ELi4ELi2ELi2ELb0ELb1EN7cutlass10bfloat16_tE19Flash_kernel_traitsILi256ELi64ELi64ELi8ES3_EELb0ELb0ELb1ELb0ELb0ELb1ELb0EEEvNS_16Flash_bwd_paramsE)
        .other          _ZN5flash44flash_bwd_dq_dk_dv_loop_seqk_parallel_kernelI23Flash_bwd_kernel_traitsILi256ELi64ELi64ELi8ELi4ELi2ELi2ELb0ELb1EN7cutlass10bfloat16_tE19Flash_kernel_traitsILi256ELi64ELi64ELi8ES3_EELb0ELb0ELb1ELb0ELb0ELb1ELb0EEEvNS_16Flash_bwd_paramsE,@"STO_CUDA_ENTRY STV_DEFAULT"
_ZN5flash44flash_bwd_dq_dk_dv_loop_seqk_parallel_kernelI23Flash_bwd_kernel_traitsILi256ELi64ELi64ELi8ELi4ELi2ELi2ELb0ELb1EN7cutlass10bfloat16_tE19Flash_kernel_traitsILi256ELi64ELi64ELi8ES3_EELb0ELb0ELb1ELb0ELb0ELb1ELb0EEEvNS_16Flash_bwd_paramsE:
.text._ZN5flash44flash_bwd_dq_dk_dv_loop_seqk_parallel_kernelI23Flash_bwd_kernel_traitsILi256ELi64ELi64ELi8ELi4ELi2ELi2ELb0ELb1EN7cutlass10bfloat16_tE19Flash_kernel_traitsILi256ELi64ELi64ELi8ES3_EELb0ELb0ELb1ELb0ELb0ELb1ELb0EEEvNS_16Flash_bwd_paramsE:
        /* <DEDUP_REMOVED lines=49> */
.L_x_774:
[----:B------:R-:W2:Y:S01]  /*0310*/  LDCU.64 UR8, c[0x0][0x478] ;  /* 0x00008f00ff0877ac */ /* 0x000ea20008000a00 */
        /* <DEDUP_REMOVED lines=15> */
[----:B----4-:R-:W-:Y:S01]  /*0410*/  IMAD.U32 R6, RZ, RZ, UR12 ;  /* 0x0000000cff067e24 */ /* 0x010fe2000f8e00ff */
[----:B------:R-:W1:Y:S02]  /*0420*/  @!UP0 LDCU UR11, c[0x0][0x43c] ;  /* 0x00008780ff0b87ac */ /* 0x000e640008000800 */
[----:B------:R-:W-:Y:S02]  /*0430*/  @UP0 ULEA.HI.X UR15, UR39, UR9, URZ, 0x2, UP1 ;  /* 0x00000009270f0291 */ /* 0x000fe400088f14ff */
[----:B---3--:R-:W-:Y:S01]  /*0440*/  IMAD.U32 R4, RZ, RZ, UR14 ;  /* 0x0000000eff047e24 */ /* 0x008fe2000f8e00ff */
        /* <DEDUP_REMOVED lines=32> */
.L_x_736:
        /* <DEDUP_REMOVED lines=44> */
.L_x_738:
[----:B------:R-:W1:Y:S01]  /*0910*/  LDCU.64 UR14, c[0x0][0x3b8] ;  /* 0x00007700ff0e77ac */ /* 0x000e620008000a00 */
[----:B------:R-:W-:-:S04]  /*0920*/  UIADD3 UR8, UPT, UPT, UR40, UR41, URZ ;  /* 0x0000002928087290 */ /* 0x000fc8000fffe0ff */
[----:B-1----:R-:W-:Y:S02]  /*0930*/  UIMAD.WIDE.U32 UR10, UR8, UR14, URZ ;  /* 0x0000000e080a72a5 */ /* 0x002fe4000f8e00ff */
[----:B------:R-:W-:-:S04]  /*0940*/  UIMAD UR8, UR8, UR15, URZ ;  /* 0x0000000f080872a4 */ /* 0x000fc8000f8e02ff */
[----:B------:R-:W-:Y:S01]  /*0950*/  UIADD3 UR8, UPT, UPT, UR11, UR8, URZ ;  /* 0x000000080b087290 */ /* 0x000fe2000fffe0ff */
[----:B------:R-:W-:-:S05]  /*0960*/  UMOV UR46, UR10 ;  /* 0x0000000a002e7c82 */ /* 0x000fca0008000000 */
[----:B------:R-:W-:Y:S02]  /*0970*/  MOV R7, UR8 ;  /* 0x0000000800077c02 */ /* 0x000fe40008000f00 */
.L_x_739:
        /* <DEDUP_REMOVED lines=42> */
.L_x_740:
[----:B------:R-:W1:Y:S01]  /*0c20*/  LDCU.64 UR12, c[0x0][0x3c0] ;  /* 0x00007800ff0c77ac */ /* 0x000e620008000a00 */
[----:B------:R-:W-:-:S04]  /*0c30*/  UIADD3 UR8, UPT, UPT, UR40, UR41, URZ ;  /* 0x0000002928087290 */ /* 0x000fc8000fffe0ff */
[----:B-1----:R-:W-:Y:S02]  /*0c40*/  UIMAD.WIDE.U32 UR48, UR8, UR12, URZ ;  /* 0x0000000c083072a5 */ /* 0x002fe4000f8e00ff */
[----:B------:R-:W-:-:S04]  /*0c50*/  UIMAD UR8, UR8, UR13, URZ ;  /* 0x0000000d080872a4 */ /* 0x000fc8000f8e02ff */
[----:B------:R-:W-:-:S06]  /*0c60*/  UIADD3 UR8, UPT, UPT, UR49, UR8, URZ ;  /* 0x0000000831087290 */ /* 0x000fcc000fffe0ff */
[----:B------:R-:W-:-:S07]  /*0c70*/  MOV R6, UR8 ;  /* 0x0000000800067c02 */ /* 0x000fce0008000f00 */
.L_x_741:
        /* <DEDUP_REMOVED lines=27> */
.L_x_742:
[----:B------:R-:W-:Y:S02]  /*0e30*/  UIMAD.WIDE.U32 UR56, UR52, UR17, URZ ;  /* 0x00000011343872a5 */ /* 0x000fe4000f8e00ff */
[----:B------:R-:W-:-:S04]  /*0e40*/  UIMAD UR8, UR53, UR17, URZ ;  /* 0x00000011350872a4 */ /* 0x000fc8000f8e02ff */
[----:B------:R-:W-:Y:S02]  /*0e50*/  UIADD3 UR8, UPT, UPT, UR57, UR8, URZ ;  /* 0x0000000839087290 */ /* 0x000fe4000fffe0ff */
.L_x_743:
        /* <DEDUP_REMOVED lines=20> */
.L_x_744:
[----:B------:R-:W1:Y:S01]  /*0fa0*/  LDCU UR58, c[0x0][0x434] ;  /* 0x00008680ff3a77ac */ /* 0x000e620008000800 */
[----:B------:R-:W-:-:S04]  /*0fb0*/  UIMAD UR10, UR39, UR16, UR23 ;  /* 0x00000010270a72a4 */ /* 0x000fc8000f8e0217 */
[----:B-1----:R-:W-:Y:S02]  /*0fc0*/  UIMAD UR58, UR10, UR58, URZ ;  /* 0x0000003a0a3a72a4 */ /* 0x002fe4000f8e02ff */
.L_x_745:
        /* <DEDUP_REMOVED lines=11> */
.L_x_746:
[----:B------:R-:W1:Y:S01]  /*1080*/  LDCU UR57, c[0x0][0x444] ;  /* 0x00008880ff3977ac */ /* 0x000e620008000800 */
[----:B------:R-:W-:-:S04]  /*1090*/  UIMAD UR10, UR39, UR16, UR23 ;  /* 0x00000010270a72a4 */ /* 0x000fc8000f8e0217 */
[----:B-1----:R-:W-:-:S12]  /*10a0*/  UIMAD UR57, UR10, UR57, URZ ;  /* 0x000000390a3972a4 */ /* 0x002fd8000f8e02ff */
.L_x_747:
        /* <DEDUP_REMOVED lines=15> */
[----:B------:R-:W-:Y:S02]  /*11a0*/  ULEA.HI UR8, UR8, UR9, URZ, 0x6 ;  /* 0x0000000908087291 */ /* 0x000fe4000f8f30ff */
[----:B---3--:R-:W-:Y:S01]  /*11b0*/  UIMAD.WIDE UR60, UR58, 0x4, UR60 ;  /* 0x000000043a3c78a5 */ /* 0x008fe2000f8e023c */
[----:B--2---:R-:W-:Y:S01]  /*11c0*/  IMAD.SHL.U32 R11, R0, 0x8, RZ ;  /* 0x00000008000b7824 */ /* 0x004fe200078e00ff */
[----:B------:R-:W-:Y:S01]  /*11d0*/  USHF.R.S32.HI UR49, URZ, 0x6, UR8 ;  /* 0x00000006ff317899 */ /* 0x000fe20008011408 */
[----:B------:R-:W-:-:S03]  /*11e0*/  SHF.R.U32.HI R10, RZ, 0x5, R0 ;  /* 0x00000005ff0a7819 */ /* 0x000fc60000011600 */
[----:B------:R-:W-:Y:S01]  /*11f0*/  LOP3.LUT R14, R11, 0x38, RZ, 0xc0, !PT ;  /* 0x000000380b0e7812 */ /* 0x000fe200078ec0ff */
[----:B------:R-:W-:Y:S02]  /*1200*/  UISETP.LT.AND UP0, UPT, URZ, UR49, UPT ;  /* 0x00000031ff00728c */ /* 0x000fe4000bf01270 */
[----:B------:R-:W1:Y:S01]  /*1210*/  LDCU.128 UR8, c[0x0][0x590] ;  /* 0x0000b200ff0877ac */ /* 0x000e620008000c00 */
[----:B------:R-:W-:Y:S01]  /*1220*/  IADD3 R2, P0, PT, R14, UR62, RZ ;  /* 0x0000003e0e027c10 */ /* 0x000fe2000ff1e0ff */
[----:B------:R-:W-:-:S04]  /*1230*/  USEL UR49, URZ, UR49, !UP0 ;  /* 0x00000031ff317287 */ /* 0x000fc8000c000000 */
[----:B------:R-:W-:Y:S01]  /*1240*/  IMAD.X R3, RZ, RZ, UR54, P0 ;  /* 0x00000036ff037e24 */ /* 0x000fe200080e06ff */
[----:B------:R-:W-:Y:S02]  /*1250*/  UISETP.GT.AND UP0, UPT, UR44, UR49, UPT ;  /* 0x000000312c00728c */ /* 0x000fe4000bf04270 */
[----:B-1----:R-:W-:Y:S01]  /*1260*/  UIMAD UR17, UR51, UR8, URZ ;  /* 0x00000008331172a4 */ /* 0x002fe2000f8e02ff */
[----:B------:R-:W-:Y:S01]  /*1270*/  IMAD.U32 R8, RZ, RZ, UR8 ;  /* 0x00000008ff087e24 */ /* 0x000fe2000f8e00ff */
[----:B------:R-:W-:Y:S01]  /*1280*/  USHF.L.U64.HI UR54, UR8, 0x5, UR9 ;  /* 0x0000000508367899 */ /* 0x000fe20008010209 */
[----:B------:R-:W-:Y:S01]  /*1290*/  IMAD.U32 R12, RZ, RZ, UR10 ;  /* 0x0000000aff0c7e24 */ /* 0x000fe2000f8e00ff */
[----:B------:R-:W-:Y:S01]  /*12a0*/  UIMAD UR17, UR45, UR9, UR17 ;  /* 0x000000092d1172a4 */ /* 0x000fe2000f8e0211 */
[----:B------:R-:W-:Y:S02]  /*12b0*/  IMAD.WIDE.U32 R8, R8, UR45, R2 ;  /* 0x0000002d08087c25 */ /* 0x000fe4000f8e0002 */
[----:B------:R-:W1:Y:S02]  /*12c0*/  LDC.64 R2, c[0x0][0x3b0] ;  /* 0x0000ec00ff027b82 */ /* 0x000e640000000a00 */
[----:B------:R-:W-:Y:S01]  /*12d0*/  IMAD.U32 R18, RZ, RZ, UR11 ;  /* 0x0000000bff127e24 */ /* 0x000fe2000f8e00ff */
[----:B------:R-:W-:Y:S01]  /*12e0*/  IADD3 R9, PT, PT, R9, UR17, RZ ;  /* 0x0000001109097c10 */ /* 0x000fe2000fffe0ff */
[----:B------:R-:W2:Y:S02]  /*12f0*/  LDCU.64 UR10, c[0x0][0x550] ;  /* 0x0000aa00ff0a77ac */ /* 0x000ea40008000a00 */
[----:B------:R-:W-:-:S02]  /*1300*/  IMAD.WIDE.U32 R12, R12, UR23, R8 ;  /* 0x000000170c0c7c25 */ /* 0x000fc4000f8e0008 */
[----:B------:R-:W3:Y:S01]  /*1310*/  LDCU.64 UR16, c[0x0][0x3c8] ;  /* 0x00007900ff1077ac */ /* 0x000ee20008000a00 */
[----:B------:R-:W4:Y:S01]  /*1320*/  LDC.64 R8, c[0x0][0x5f8] ;  /* 0x00017e00ff087b82 */ /* 0x000f220000000a00 */
[----:B------:R-:W-:Y:S01]  /*1330*/  IMAD R19, R18, UR23, R13 ;  /* 0x0000001712137c24 */ /* 0x000fe2000f8e020d */
[----:B------:R-:W-:Y:S02]  /*1340*/  MOV R18, R12 ;  /* 0x0000000c00127202 */ /* 0x000fe40000000f00 */
[----:B------:R-:W-:Y:S02]  /*1350*/  SHF.R.U32.HI R13, RZ, 0x3, R0 ;  /* 0x00000003ff0d7819 */ /* 0x000fe40000011600 */
[----:B------:R-:W-:-:S03]  /*1360*/  LOP3.LUT R12, R0, 0x1f, RZ, 0xc0, !PT ;  /* 0x0000001f000c7812 */ /* 0x000fc600078ec0ff */
[----:B------:R-:W-:-:S04]  /*1370*/  IMAD.WIDE.U32 R18, R13, UR8, R18 ;  /* 0x000000080d127c25 */ /* 0x000fc8000f8e0012 */
[----:B-1----:R-:W-:Y:S01]  /*1380*/  IMAD R16, R2, UR51, RZ ;  /* 0x0000003302107c24 */ /* 0x002fe2000f8e02ff */
[----:B--2---:R-:W-:Y:S01]  /*1390*/  LEA R246, P2, R18, UR10, 0x1 ;  /* 0x0000000a12f67c11 */ /* 0x004fe2000f8408ff */
[----:B------:R-:W-:-:S04]  /*13a0*/  IMAD.WIDE.U32 R20, R2, UR45, R14 ;  /* 0x0000002d02147c25 */ /* 0x000fc8000f8e000e */
[----:B------:R-:W-:Y:S01]  /*13b0*/  IMAD R16, R3, UR45, R16 ;  /* 0x0000002d03107c24 */ /* 0x000fe2000f8e0210 */
[----:B------:R-:W-:Y:S01]  /*13c0*/  IADD3 R24, P0, PT, R20, UR50, RZ ;  /* 0x0000003214187c10 */ /* 0x000fe2000ff1e0ff */
[----:B------:R-:W-:Y:S01]  /*13d0*/  IMAD R12, R10, UR59, R12 ;  /* 0x0000003b0a0c7c24 */ /* 0x000fe2000f8e020c */
[----:B------:R-:W-:Y:S01]  /*13e0*/  USHF.L.U32 UR45, UR8, 0x5, URZ ;  /* 0x00000005082d7899 */ /* 0x000fe200080006ff */
[----:B----4-:R-:W-:Y:S01]  /*13f0*/  IMAD.WIDE.U32 R22, R8, UR21, RZ ;  /* 0x0000001508167c25 */ /* 0x010fe2000f8e00ff */
[----:B------:R-:W-:Y:S01]  /*1400*/  IADD3.X R25, PT, PT, R21, UR47, R16, P0, !PT ;  /* 0x0000002f15197c10 */ /* 0x000fe200087fe410 */
[----:B------:R-:W1:Y:S01]  /*1410*/  LDCU.64 UR50, c[0x0][0x5e8] ;  /* 0x0000bd00ff3277ac */ /* 0x000e620008000a00 */
[----:B---3--:R-:W-:Y:S01]  /*1420*/  MOV R16, UR17 ;  /* 0x0000001100107c02 */ /* 0x008fe20008000f00 */
[----:B------:R-:W-:Y:S01]  /*1430*/  IMAD R10, R13, UR9, R19 ;  /* 0x000000090d0a7c24 */ /* 0x000fe2000f8e0213 */
[----:B------:R-:W-:Y:S01]  /*1440*/  SEL R8, R22, RZ, P5 ;  /* 0x000000ff16087207 */ /* 0x000fe20002800000 */
[----:B------:R-:W-:Y:S01]  /*1450*/  IMAD.U32 R20, RZ, RZ, UR16 ;  /* 0x00000010ff147e24 */ /* 0x000fe2000f8e00ff */
[----:B------:R-:W2:Y:S01]  /*1460*/  LDCU.64 UR8, c[0x0][0x380] ;  /* 0x00007000ff0877ac */ /* 0x000ea20008000a00 */
[----:B------:R-:W-:Y:S01]  /*1470*/  IMAD R9, R9, UR21, R23 ;  /* 0x0000001509097c24 */ /* 0x000fe2000f8e0217 */
[----:B------:R-:W-:Y:S01]  /*1480*/  IADD3 R8, P1, P0, R12, UR56, R8 ;  /* 0x000000380c087c10 */ /* 0x000fe2000f83e008 */
[----:B------:R-:W-:Y:S01]  /*1490*/  IMAD.WIDE.U32 R20, R20, UR23, R24 ;  /* 0x0000001714147c25 */ /* 0x000fe2000f8e0018 */
[----:B------:R-:W3:Y:S01]  /*14a0*/  LDCU.64 UR16, c[0x0][0x570] ;  /* 0x0000ae00ff1077ac */ /* 0x000ee20008000a00 */
[----:B------:R-:W-:-:S02]  /*14b0*/  SHF.R.S32.HI R12, RZ, 0x1f, R12 ;  /* 0x0000001fff0c7819 */ /* 0x000fc4000001140c */
[----:B------:R-:W-:Y:S01]  /*14c0*/  IMAD R17, R16, UR23, R21 ;  /* 0x0000001710117c24 */ /* 0x000fe2000f8e0215 */
[----:B------:R-:W-:Y:S01]  /*14d0*/  USHF.L.U32 UR59, UR59, 0x6, URZ ;  /* 0x000000063b3b7899 */ /* 0x000fe200080006ff */
[----:B------:R-:W-:Y:S01]  /*14e0*/  SEL R9, R9, RZ, P5 ;  /* 0x000000ff09097207 */ /* 0x000fe20002800000 */
[----:B------:R-:W-:Y:S01]  /*14f0*/  IMAD.MOV.U32 R16, RZ, RZ, R20 ;  /* 0x000000ffff107224 */ /* 0x000fe200078e0014 */
[----:B------:R-:W-:Y:S02]  /*1500*/  LEA.HI.X R247, R18, UR11, R10, 0x1, P2 ;  /* 0x0000000b12f77c11 */ /* 0x000fe400090f0c0a */
[----:B------:R-:W-:Y:S01]  /*1510*/  IADD3.X R12, PT, PT, R12, UR55, R9, P1, P0 ;  /* 0x000000370c0c7c10 */ /* 0x000fe20008fe0409 */
[----:B------:R-:W-:Y:S01]  /*1520*/  IMAD.U32 R10, RZ, RZ, UR59 ;  /* 0x0000003bff0a7e24 */ /* 0x000fe2000f8e00ff */
[----:B------:R-:W-:Y:S01]  /*1530*/  IADD3 R9, P0, PT, R8, UR59, RZ ;  /* 0x0000003b08097c10 */ /* 0x000fe2000ff1e0ff */
[----:B------:R-:W-:Y:S01]  /*1540*/  IMAD.WIDE.U32 R16, R13, R2, R16 ;  /* 0x000000020d107225 */ /* 0x000fe200078e0010 */
[----:B-1----:R-:W-:-:S02]  /*1550*/  UIMAD.WIDE UR50, UR57, 0x4, UR50 ;  /* 0x00000004393278a5 */ /* 0x002fc4000f8e0232 */
[----:B------:R-:W-:Y:S01]  /*1560*/  LEA.HI.X.SX32 R10, R10, R12, 0x1, P0 ;  /* 0x0000000c0a0a7211 */ /* 0x000fe200000f0eff */
[----:B------:R-:W-:Y:S01]  /*1570*/  IMAD R8, R13, R3, R17 ;  /* 0x000000030d087224 */ /* 0x000fe200078e0211 */
[C---:B--2---:R-:W-:Y:S02]  /*1580*/  LEA R248, P1, R16.reuse, UR8, 0x1 ;  /* 0x0000000810f87c11 */ /* 0x044fe4000f8208ff */
[----:B---3--:R-:W-:Y:S01]  /*1590*/  LEA R244, P0, R9, UR16, 0x2 ;  /* 0x0000001009f47c11 */ /* 0x008fe2000f8010ff */
[----:B------:R-:W-:Y:S01]  /*15a0*/  UMOV UR16, UR50 ;  /* 0x0000003200107c82 */ /* 0x000fe20008000000 */
[----:B------:R-:W-:Y:S01]  /*15b0*/  LEA.HI.X R249, R16, UR9, R8, 0x1, P1 ;  /* 0x0000000910f97c11 */ /* 0x000fe200088f0c08 */
[----:B------:R-:W-:Y:S01]  /*15c0*/  VIADD R8, R13, 0x20 ;  /* 0x000000200d087836 */ /* 0x000fe20000000000 */
[----:B------:R-:W-:Y:S01]  /*15d0*/  LEA.HI.X R245, R9, UR17, R10, 0x2, P0 ;  /* 0x0000001109f57c11 */ /* 0x000fe200080f140a */
[----:B------:R-:W-:Y:S01]  /*15e0*/  UMOV UR17, UR51 ;  /* 0x0000003300117c82 */ /* 0x000fe20008000000 */
[----:B------:R-:W-:-:S02]  /*15f0*/  IADD3 R16, P0, PT, R13, 0x20, RZ ;  /* 0x000000200d107810 */ /* 0x000fc40007f1e0ff */
[C---:B------:R-:W-:Y:S02]  /*1600*/  SHF.L.U64.HI R3, R2.reuse, 0x5, R3 ;  /* 0x0000000502037819 */ /* 0x040fe40000010203 */
[----:B------:R-:W-:Y:S02]  /*1610*/  SHF.L.U32 R10, R2, 0x5, RZ ;  /* 0x00000005020a7819 */ /* 0x000fe400000006ff */
[----:B------:R-:W-:Y:S01]  /*1620*/  IADD3.X R2, PT, PT, RZ, RZ, RZ, P0, !PT ;  /* 0x000000ffff027210 */ /* 0x000fe200007fe4ff */
        /* <DEDUP_REMOVED lines=14> */
.L_x_749:
[----:B------:R-:W1:Y:S01]  /*1710*/  LDCU.64 UR12, c[0x0][0x5c0] ;  /* 0x0000b800ff0c77ac */ /* 0x000e620008000a00 */
[----:B------:R-:W-:-:S04]  /*1720*/  UIADD3 UR8, UPT, UPT, UR40, UR41, URZ ;  /* 0x0000002928087290 */ /* 0x000fc8000fffe0ff */
[----:B-1----:R-:W-:Y:S02]  /*1730*/  UIMAD.WIDE.U32 UR16, UR8, UR12, URZ ;  /* 0x0000000c081072a5 */ /* 0x002fe4000f8e00ff */
[----:B------:R-:W-:-:S04]  /*1740*/  UIMAD UR8, UR8, UR13, URZ ;  /* 0x0000000d080872a4 */ /* 0x000fc8000f8e02ff */
[----:B------:R-:W-:-:S06]  /*1750*/  UIADD3 UR8, UPT, UPT, UR17, UR8, URZ ;  /* 0x0000000811087290 */ /* 0x000fcc000fffe0ff */
[----:B------:R-:W-:Y:S02]  /*1760*/  MOV R0, UR8 ;  /* 0x0000000800007c02 */ /* 0x000fe40008000f00 */
.L_x_750:
        /* <DEDUP_REMOVED lines=13> */
.L_x_751:
[----:B------:R-:W1:Y:S01]  /*1840*/  LDCU.64 UR10, c[0x0][0x5c8] ;  /* 0x0000b900ff0a77ac */ /* 0x000e620008000a00 */
[----:B------:R-:W-:-:S04]  /*1850*/  UIADD3 UR40, UPT, UPT, UR40, UR41, URZ ;  /* 0x0000002928287290 */ /* 0x000fc8000fffe0ff */
[----:B-1----:R-:W-:Y:S02]  /*1860*/  UIMAD.WIDE.U32 UR14, UR40, UR10, URZ ;  /* 0x0000000a280e72a5 */ /* 0x002fe4000f8e00ff */
[----:B------:R-:W-:-:S04]  /*1870*/  UIMAD UR40, UR40, UR11, URZ ;  /* 0x0000000b282872a4 */ /* 0x000fc8000f8e02ff */
[----:B------:R-:W-:-:S06]  /*1880*/  UIADD3 UR40, UPT, UPT, UR15, UR40, URZ ;  /* 0x000000280f287290 */ /* 0x000fcc000fffe0ff */
[----:B------:R-:W-:-:S07]  /*1890*/  MOV R3, UR40 ;  /* 0x0000002800037c02 */ /* 0x000fce0008000f00 */
.L_x_752:
        /* <DEDUP_REMOVED lines=17> */
[----:B------:R-:W-:Y:S02]  /*19b0*/  MOV R8, R6 ;  /* 0x0000000600087202 */ /* 0x000fe40000000f00 */
[----:B------:R-:W-:-:S03]  /*19c0*/  MOV R9, R4 ;  /* 0x0000000400097202 */ /* 0x000fc60000000f00 */
        /* <DEDUP_REMOVED lines=8> */
.L_x_754:
[----:B------:R-:W-:Y:S05]  /*1a50*/  BSYNC.RECONVERGENT B0 ;  /* 0x0000000000007941 */ /* 0x000fea0003800200 */
.L_x_753:
[----:B------:R-:W-:Y:S04]  /*1a60*/  BSSY.RECONVERGENT B0, `(.L_x_755) ;  /* 0x000000f000007945 */ /* 0x000fe80003800200 */
[----:B------:R-:W-:Y:S05]  /*1a70*/  @P1 BRA `(.L_x_756) ;  /* 0x0000000000341947 */ /* 0x000fea0003800000 */
[----:B------:R-:W2:Y:S01]  /*1a80*/  LDCU.64 UR8, c[0x0][0x560] ;  /* 0x0000ac00ff0877ac */ /* 0x000ea20008000a00 */
[----:B------:R-:W-:Y:S01]  /*1a90*/  MOV R5, R4 ;  /* 0x0000000400057202 */ /* 0x000fe20000000f00 */
[----:B------:R-:W-:Y:S01]  /*1aa0*/  IMAD R0, R2, UR12, RZ ;  /* 0x0000000c02007c24 */ /* 0x000fe2000f8e02ff */
[----:B------:R-:W-:-:S03]  /*1ab0*/  MOV R4, R6 ;  /* 0x0000000600047202 */ /* 0x000fc60000000f00 */
[C---:B------:R-:W-:Y:S02]  /*1ac0*/  IMAD R0, R16.reuse, UR13, R0 ;  /* 0x0000000d10007c24 */ /* 0x040fe4000f8e0200 */
[----:B------:R-:W-:-:S05]  /*1ad0*/  IMAD.WIDE.U32 R4, R16, UR12, R4 ;  /* 0x0000000c10047c25 */ /* 0x000fca000f8e0004 */
[----:B------:R-:W-:Y:S02]  /*1ae0*/  IADD3 R0, PT, PT, R5, R0, RZ ;  /* 0x0000000005007210 */ /* 0x000fe40007ffe0ff */
[----:B--2---:R-:W-:-:S04]  /*1af0*/  LEA R6, P0, R4, UR8, 0x1 ;  /* 0x0000000804067c11 */ /* 0x004fc8000f8008ff */
[----:B------:R-:W-:-:S05]  /*1b00*/  LEA.HI.X R7, R4, UR9, R0, 0x1, P0 ;  /* 0x0000000904077c11 */ /* 0x000fca00080f0c00 */
[----:B------:R2:W-:Y:S04]  /*1b10*/  STG.E.128 desc[UR30][R6.64], RZ ;  /* 0x000000ff06007986 */ /* 0x0005e8000c101d1e */
[----:B------:R2:W-:Y:S04]  /*1b20*/  STG.E.128 desc[UR30][R6.64+0x80], RZ ;  /* 0x000080ff06007986 */ /* 0x0005e8000c101d1e */
[----:B------:R2:W-:Y:S04]  /*1b30*/  STG.E.128 desc[UR30][R6.64+0x100], RZ ;  /* 0x000100ff06007986 */ /* 0x0005e8000c101d1e */
[----:B------:R2:W-:Y:S02]  /*1b40*/  STG.E.128 desc[UR30][R6.64+0x180], RZ ;  /* 0x000180ff06007986 */ /* 0x0005e4000c101d1e */
.L_x_756:
[----:B------:R-:W-:Y:S05]  /*1b50*/  BSYNC.RECONVERGENT B0 ;  /* 0x0000000000007941 */ /* 0x000fea0003800200 */
.L_x_755:
        /* <DEDUP_REMOVED lines=24> */
.L_x_758:
[----:B------:R-:W-:Y:S05]  /*1ce0*/  BSYNC.RECONVERGENT B0 ;  /* 0x0000000000007941 */ /* 0x000fea0003800200 */
.L_x_757:
[----:B------:R-:W-:Y:S05]  /*1cf0*/  @P1 BRA `(.L_x_759) ;  /* 0x0000006400e81947 */ /* 0x000fea0003800000 */
[----:B------:R-:W3:Y:S01]  /*1d00*/  LDCU.64 UR8, c[0x0][0x568] ;  /* 0x0000ad00ff0877ac */ /* 0x000ee20008000a00 */
[----:B------:R-:W-:Y:S01]  /*1d10*/  MOV R5, R0 ;  /* 0x0000000000057202 */ /* 0x000fe20000000f00 */
[----:B------:R-:W-:Y:S02]  /*1d20*/  IMAD R2, R2, UR10, RZ ;  /* 0x0000000a02027c24 */ /* 0x000fe4000f8e02ff */
[----:B------:R-:W-:-:S04]  /*1d30*/  IMAD.WIDE.U32 R4, R16, UR10, R4 ;  /* 0x0000000a10047c25 */ /* 0x000fc8000f8e0004 */
[----:B------:R-:W-:-:S05]  /*1d40*/  IMAD R2, R16, UR11, R2 ;  /* 0x0000000b10027c24 */ /* 0x000fca000f8e0202 */
        /* <DEDUP_REMOVED lines=8> */
.L_x_748:
[----:B------:R-:W-:Y:S01]  /*1dd0*/  UIMAD UR8, UR35, UR14, URZ ;  /* 0x0000000e230872a4 */ /* 0x000fe2000f8e02ff */
[----:B------:R-:W-:Y:S01]  /*1de0*/  IMAD.U32 R9, RZ, RZ, UR14 ;  /* 0x0000000eff097e24 */ /* 0x000fe2000f8e00ff */
[----:B------:R-:W-:Y:S01]  /*1df0*/  UIMAD UR39, UR53, -0x40, UR43 ;  /* 0xffffffc0352778a4 */ /* 0x000fe2000f8e022b */
[----:B------:R-:W-:Y:S01]  /*1e00*/  @P5 BAR.SYNC.DEFER_BLOCKING 0x0 ;  /* 0x0000000000005b1d */ /* 0x000fe20000010000 */
[----:B------:R-:W-:Y:S01]  /*1e10*/  UIMAD UR8, UR38, UR15, UR8 ;  /* 0x0000000f260872a4 */ /* 0x000fe2000f8e0208 */
[--C-:B------:R-:W-:Y:S01]  /*1e20*/  IMAD.WIDE.U32 R18, R9, UR38, R14.reuse ;  /* 0x0000002609127c25 */ /* 0x100fe2000f8e000e */
[----:B------:R-:W-:Y:S02]  /*1e30*/  UIMAD UR9, UR35, UR12, URZ ;  /* 0x0000000c230972a4 */ /* 0x000fe4000f8e02ff */
[----:B------:R-:W-:Y:S01]  /*1e40*/  ISETP.GE.AND P4, PT, R8, UR39, PT ;  /* 0x0000002708007c0c */ /* 0x000fe2000bf86270 */
[----:B------:R-:W-:Y:S01]  /*1e50*/  IMAD.U32 R9, RZ, RZ, UR12 ;  /* 0x0000000cff097e24 */ /* 0x000fe2000f8e00ff */
[----:B------:R-:W-:Y:S01]  /*1e60*/  UIADD3 UR35, UPT, UPT, -UR38, UR33, URZ ;  /* 0x0000002126237290 */ /* 0x000fe2000fffe1ff */
[----:B------:R-:W-:Y:S01]  /*1e70*/  IADD3 R18, P0, PT, R18, UR46, RZ ;  /* 0x0000002e12127c10 */ /* 0x000fe2000ff1e0ff */
[----:B------:R-:W1:Y:S01]  /*1e80*/  LDCU.64 UR10, c[0x0][0x3d0] ;  /* 0x00007a00ff0a77ac */ /* 0x000e620008000a00 */
[----:B------:R-:W-:Y:S01]  /*1e90*/  IMAD.WIDE.U32 R14, R9, UR38, R14 ;  /* 0x00000026090e7c25 */ /* 0x000fe2000f8e000e */
[--C-:B------:R-:W-:Y:S01]  /*1ea0*/  SHF.R.U32.HI R9, RZ, 0x1, R0.reuse ;  /* 0x00000001ff097819 */ /* 0x100fe20000011600 */
[----:B------:R-:W-:Y:S01]  /*1eb0*/  UIMAD UR38, UR38, UR13, UR9 ;  /* 0x0000000d262672a4 */ /* 0x000fe2000f8e0209 */
[----:B------:R-:W-:Y:S01]  /*1ec0*/  IADD3.X R19, PT, PT, R7, UR8, R19, P0, !PT ;  /* 0x0000000807137c10 */ /* 0x000fe200087fe413 */
[----:B------:R-:W2:Y:S01]  /*1ed0*/  LDCU.64 UR8, c[0x0][0x3d8] ;  /* 0x00007b00ff0877ac */ /* 0x000ea20008000a00 */
[----:B------:R-:W-:Y:S01]  /*1ee0*/  IADD3 R14, P0, PT, R14, UR48, RZ ;  /* 0x000000300e0e7c10 */ /* 0x000fe2000ff1e0ff */
[----:B------:R-:W-:Y:S01]  /*1ef0*/  IMAD.U32 R26, RZ, RZ, UR45 ;  /* 0x0000002dff1a7e24 */ /* 0x000fe2000f8e00ff */
[----:B------:R-:W-:Y:S01]  /*1f00*/  ISETP.GE.AND P2, PT, R8, UR35, PT ;  /* 0x0000002308007c0c */ /* 0x000fe2000bf46270 */
[----:B------:R-:W-:Y:S01]  /*1f10*/  IMAD.U32 R7, RZ, RZ, UR45 ;  /* 0x0000002dff077e24 */ /* 0x000fe2000f8e00ff */
[----:B------:R-:W-:Y:S01]  /*1f20*/  SHF.R.U32.HI R8, RZ, 0x2, R0 ;  /* 0x00000002ff087819 */ /* 0x000fe20000011600 */
[----:B------:R-:W-:Y:S01]  /*1f30*/  IMAD.MOV.U32 R241, RZ, RZ, 0x7f800000 ;  /* 0x7f800000fff17424 */ /* 0x000fe200078e00ff */
[----:B------:R-:W-:Y:S01]  /*1f40*/  LOP3.LUT R242, R9, 0x30, RZ, 0xc0, !PT ;  /* 0x0000003009f27812 */ /* 0x000fe200078ec0ff */
[----:B------:R-:W-:Y:S01]  /*1f50*/  IMAD.MOV.U32 R240, RZ, RZ, 0x7f800000 ;  /* 0x7f800000fff07424 */ /* 0x000fe200078e00ff */
[----:B------:R-:W-:Y:S01]  /*1f60*/  IADD3.X R15, PT, PT, R6, UR38, R15, P0, !PT ;  /* 0x00000026060f7c10 */ /* 0x000fe200087fe40f */
[----:B------:R-:W-:Y:S01]  /*1f70*/  IMAD.U32 R6, RZ, RZ, UR54 ;  /* 0x00000036ff067e24 */ /* 0x000fe2000f8e00ff */
[----:B------:R-:W-:Y:S01]  /*1f80*/  @!P4 LEA R24, P0, R10, R248, 0x1 ;  /* 0x000000f80a18c211 */ /* 0x000fe200078008ff */
[----:B-1----:R-:W-:Y:S01]  /*1f90*/  IMAD R22, R5, UR10, RZ ;  /* 0x0000000a05167c24 */ /* 0x002fe2000f8e02ff */
[----:B------:R-:W-:Y:S01]  /*1fa0*/  LOP3.LUT R242, R242, 0x7, R8, 0xf8, !PT ;  /* 0x00000007f2f27812 */ /* 0x000fe200078ef808 */
[----:B------:R-:W-:Y:S01]  /*1fb0*/  IMAD.WIDE.U32 R18, R4, UR10, R18 ;  /* 0x0000000a04127c25 */ /* 0x000fe2000f8e0012 */
[----:B------:R-:W-:-:S03]  /*1fc0*/  @!P4 LEA.HI.X R25, R10, R249, R3, 0x1, P0 ;  /* 0x000000f90a19c211 */ /* 0x000fc600000f0c03 */
[----:B------:R-:W-:Y:S01]  /*1fd0*/  IMAD.MOV.U32 R228, RZ, RZ, 0x40 ;  /* 0x00000040ffe47424 */ /* 0x000fe200078e00ff */
[----:B------:R-:W-:Y:S01]  /*1fe0*/  ISETP.GE.AND P3, PT, R13, UR35, PT ;  /* 0x000000230d007c0c */ /* 0x000fe2000bf66270 */
[----:B------:R-:W-:Y:S01]  /*1ff0*/  VIADD R3, R242, 0x8 ;  /* 0x00000008f2037836 */ /* 0x000fe20000000000 */
[----:B------:R-:W-:Y:S01]  /*2000*/  @!P4 LEA R26, P1, R26, R246, 0x1 ;  /* 0x000000f61a1ac211 */ /* 0x000fe200078208ff */
[----:B--2---:R-:W-:Y:S02]  /*2010*/  IMAD R5, R5, UR8, RZ ;  /* 0x0000000805057c24 */ /* 0x004fe4000f8e02ff */
[----:B------:R-:W-:Y:S01]  /*2020*/  IMAD.U32 R239, RZ, RZ, UR34 ;  /* 0x00000022ffef7e24 */ /* 0x000fe2000f8e00ff */
[----:B------:R-:W-:Y:S01]  /*2030*/  ISETP.GE.AND P0, PT, R3, UR39, PT ;  /* 0x0000002703007c0c */ /* 0x000fe2000bf06270 */
[C---:B------:R-:W-:Y:S01]  /*2040*/  IMAD R5, R4.reuse, UR9, R5 ;  /* 0x0000000904057c24 */ /* 0x040fe2000f8e0205 */
[----:B------:R-:W-:Y:S01]  /*2050*/  LOP3.LUT R3, R11, 0x1f8, RZ, 0xc0, !PT ;  /* 0x000001f80b037812 */ /* 0x000fe200078ec0ff */
[C---:B------:R-:W-:Y:S01]  /*2060*/  IMAD R22, R4.reuse, UR11, R22 ;  /* 0x0000000b04167c24 */ /* 0x040fe2000f8e0216 */
[----:B------:R-:W-:Y:S01]  /*2070*/  @!P4 LEA.HI.X R27, R7, R247, R6, 0x1, P1 ;  /* 0x000000f7071bc211 */ /* 0x000fe200008f0c06 */
[----:B------:R-:W-:Y:S01]  /*2080*/  IMAD.WIDE.U32 R6, R4, UR8, R14 ;  /* 0x0000000804067c25 */ /* 0x000fe2000f8e000e */
[----:B------:R-:W-:-:S02]  /*2090*/  LOP3.LUT R3, R3, 0x38, R0, 0x78, !PT ;  /* 0x0000003803037812 */ /* 0x000fc400078e7800 */
[----:B------:R-:W-:Y:S02]  /*20a0*/  CS2R R190, SRZ ;  /* 0x0000000000be7805 */ /* 0x000fe4000001ff00 */
[----:B------:R-:W-:Y:S01]  /*20b0*/  ISETP.GE.AND P1, PT, R13, UR39, PT ;  /* 0x000000270d007c0c */ /* 0x000fe2000bf26270 */
[----:B------:R-:W-:Y:S01]  /*20c0*/  IMAD.IADD R21, R7, 0x1, R5 ;  /* 0x0000000107157824 */ /* 0x000fe200078e0205 */
[----:B------:R-:W-:Y:S01]  /*20d0*/  LOP3.LUT R10, R3, 0x1e00, R11, 0xf8, !PT ;  /* 0x00001e00030a7812 */ /* 0x000fe200078ef80b */
[--C-:B------:R-:W-:Y:S01]  /*20e0*/  @!P3 IMAD.MOV.U32 R20, RZ, RZ, R6.reuse ;  /* 0x000000ffff14b224 */ /* 0x100fe200078e0006 */
[----:B------:R-:W-:Y:S01]  /*20f0*/  CS2R R188, SRZ ;  /* 0x0000000000bc7805 */ /* 0x000fe2000001ff00 */
[----:B------:R-:W-:Y:S01]  /*2100*/  @!P2 IMAD.MOV.U32 R4, RZ, RZ, R6 ;  /* 0x000000ffff04a224 */ /* 0x000fe200078e0006 */
[----:B------:R-:W-:Y:S01]  /*2110*/  LEA R10, R10, UR32, 0x1 ;  /* 0x000000200a0a7c11 */ /* 0x000fe2000f8e08ff */
[----:B------:R-:W1:Y:S01]  /*2120*/  @!P3 LDC.64 R6, c[0x0][0x388] ;  /* 0x0000e200ff06bb82 */ /* 0x000e620000000a00 */
[----:B------:R-:W-:Y:S01]  /*2130*/  IMAD.IADD R23, R19, 0x1, R22 ;  /* 0x0000000113177824 */ /* 0x000fe200078e0216 */
[----:B------:R-:W-:Y:S01]  /*2140*/  CS2R R194, SRZ ;  /* 0x0000000000c27805 */ /* 0x000fe2000001ff00 */
[----:B------:R-:W-:Y:S01]  /*2150*/  @!P3 IMAD.MOV.U32 R22, RZ, RZ, R18 ;  /* 0x000000ffff16b224 */ /* 0x000fe200078e0012 */
[----:B------:R-:W-:Y:S01]  /*2160*/  CS2R R192, SRZ ;  /* 0x0000000000c07805 */ /* 0x000fe2000001ff00 */
[----:B------:R-:W-:Y:S01]  /*2170*/  @!P2 IMAD.MOV.U32 R19, RZ, RZ, R23 ;  /* 0x000000ffff13a224 */ /* 0x000fe200078e0017 */
[----:B------:R-:W-:Y:S01]  /*2180*/  @!PT LDS RZ, [RZ] ;  /* 0x00000000fffff984 */ /* 0x000fe20000000800 */
[----:B------:R-:W-:Y:S01]  /*2190*/  @!PT LDS RZ, [RZ] ;  /* 0x00000000fffff984 */ /* 0x000fe20000000800 */
[----:B------:R-:W-:Y:S01]  /*21a0*/  @!PT LDS RZ, [RZ] ;  /* 0x00000000fffff984 */ /* 0x000fe20000000800 */
[----:B------:R-:W-:Y:S01]  /*21b0*/  @!P1 LDGSTS.E.BYPASS.LTC128B.128 [R10+0x8000], desc[UR30][R246.64] ;  /* 0x08000000f60a9fae */ /* 0x000fe2000b981a1e */
[C---:B------:R-:W-:Y:S01]  /*21c0*/  @!P2 IMAD R14, R2.reuse, UR14, RZ ;  /* 0x0000000e020eac24 */ /* 0x040fe2000f8e02ff */
[----:B------:R-:W-:Y:S01]  /*21d0*/  CS2R R186, SRZ ;  /* 0x0000000000ba7805 */ /* 0x000fe2000001ff00 */
[----:B------:R-:W-:Y:S01]  /*21e0*/  @!P2 IMAD R12, R2, UR12, RZ ;  /* 0x0000000c020cac24 */ /* 0x000fe2000f8e02ff */
[----:B------:R-:W-:Y:S01]  /*21f0*/  @!P1 LDGSTS.E.BYPASS.LTC128B.128 [R10+0xa000], desc[UR30][R246.64+0x80] ;  /* 0x0a000080f60a9fae */ /* 0x000fe2000b981a1e */
[----:B------:R-:W-:Y:S01]  /*2200*/  @!P2 IMAD.MOV.U32 R5, RZ, RZ, R21 ;  /* 0x000000ffff05a224 */ /* 0x000fe200078e0015 */
[----:B------:R-:W2:Y:S01]  /*2210*/  @!P2 LDC.64 R2, c[0x0][0x388] ;  /* 0x0000e200ff02ab82 */ /* 0x000ea20000000a00 */
[----:B------:R-:W-:Y:S01]  /*2220*/  @!P3 IMAD.WIDE.U32 R22, R13, UR14, R22 ;  /* 0x0000000e0d16bc25 */ /* 0x000fe2000f8e0016 */
[----:B------:R-:W-:Y:S01]  /*2230*/  @!P1 LDGSTS.E.BYPASS.LTC128B.128 [R10+0xc000], desc[UR30][R246.64+0x100] ;  /* 0x0c000100f60a9fae */ /* 0x000fe2000b981a1e */
[----:B------:R-:W-:-:S02]  /*2240*/  CS2R R184, SRZ ;  /* 0x0000000000b87805 */ /* 0x000fc4000001ff00 */
[----:B------:R-:W-:Y:S01]  /*2250*/  CS2R R182, SRZ ;  /* 0x0000000000b67805 */ /* 0x000fe2000001ff00 */
[C---:B------:R-:W-:Y:S01]  /*2260*/  @!P2 IMAD R14, R16.reuse, UR15, R14 ;  /* 0x0000000f100eac24 */ /* 0x040fe2000f8e020e */
[----:B------:R-:W-:Y:S01]  /*2270*/  @!P1 LDGSTS.E.BYPASS.LTC128B.128 [R10+0xe000], desc[UR30][R246.64+0x180] ;  /* 0x0e000180f60a9fae */ /* 0x000fe2000b981a1e */
[C---:B------:R-:W-:Y:S01]  /*2280*/  @!P2 IMAD R12, R16.reuse, UR13, R12 ;  /* 0x0000000d100cac24 */ /* 0x040fe2000f8e020c */
[----:B------:R-:W-:Y:S01]  /*2290*/  CS2R R180, SRZ ;  /* 0x0000000000b47805 */ /* 0x000fe2000001ff00 */
[C---:B------:R-:W-:Y:S01]  /*22a0*/  @!P2 IMAD.WIDE.U32 R18, R16.reuse, UR14, R18 ;  /* 0x0000000e1012ac25 */ /* 0x040fe2000f8e0012 */
[----:B------:R3:W-:Y:S01]  /*22b0*/  @P1 STS.128 [R10+0x8000], RZ ;  /* 0x008000ff0a001388 */ /* 0x0007e20000000c00 */
[----:B------:R-:W4:Y:S02]  /*22c0*/  LDCU UR14, c[0x0][0x590] ;  /* 0x0000b200ff0e77ac */ /* 0x000f240008000800 */
[----:B------:R-:W-:Y:S01]  /*22d0*/  @!P2 IMAD.WIDE.U32 R16, R16, UR12, R4 ;  /* 0x0000000c1010ac25 */ /* 0x000fe2000f8e0004 */
[----:B------:R3:W-:Y:S01]  /*22e0*/  @P1 STS.128 [R10+0xa000], RZ ;  /* 0x00a000ff0a001388 */ /* 0x0007e20000000c00 */
[----:B------:R-:W4:Y:S01]  /*22f0*/  @!P3 LDC.64 R4, c[0x0][0x390] ;  /* 0x0000e400ff04bb82 */ /* 0x000f220000000a00 */
[----:B------:R-:W-:Y:S01]  /*2300*/  CS2R R174, SRZ ;  /* 0x0000000000ae7805 */ /* 0x000fe2000001ff00 */
[----:B------:R-:W-:Y:S01]  /*2310*/  @!P3 IMAD R15, R13, UR15, R23 ;  /* 0x0000000f0d0fbc24 */ /* 0x000fe2000f8e0217 */
[----:B------:R3:W-:Y:S01]  /*2320*/  @P1 STS.128 [R10+0xc000], RZ ;  /* 0x00c000ff0a001388 */ /* 0x0007e20000000c00 */
[----:B------:R-:W-:Y:S01]  /*2330*/  @!P2 IMAD.IADD R14, R19, 0x1, R14 ;  /* 0x00000001130ea824 */ /* 0x000fe200078e020e */
[----:B------:R-:W-:Y:S01]  /*2340*/  CS2R R172, SRZ ;  /* 0x0000000000ac7805 */ /* 0x000fe2000001ff00 */
[----:B------:R-:W-:Y:S01]  /*2350*/  @!P3 IMAD.WIDE.U32 R20, R13, UR12, R20 ;  /* 0x0000000c0d14bc25 */ /* 0x000fe2000f8e0014 */
[----:B------:R3:W-:Y:S01]  /*2360*/  @P1 STS.128 [R10+0xe000], RZ ;  /* 0x00e000ff0a001388 */ /* 0x0007e20000000c00 */
[----:B------:R-:W-:-:S02]  /*2370*/  CS2R R178, SRZ ;  /* 0x0000000000b27805 */ /* 0x000fc4000001ff00 */
[----:B------:R-:W-:Y:S01]  /*2380*/  CS2R R176, SRZ ;  /* 0x0000000000b07805 */ /* 0x000fe2000001ff00 */
[----:B------:R-:W-:Y:S01]  /*2390*/  @!P3 IMAD R13, R13, UR13, R21 ;  /* 0x0000000d0d0dbc24 */ /* 0x000fe2000f8e0215 */
[----:B------:R3:W-:Y:S01]  /*23a0*/  @P4 STS.128 [R10+0x9000], RZ ;  /* 0x009000ff0a004388 */ /* 0x0007e20000000c00 */
[----:B------:R-:W-:Y:S01]  /*23b0*/  @!P2 IMAD.IADD R12, R17, 0x1, R12 ;  /* 0x00000001110ca824 */ /* 0x000fe200078e020c */
[----:B------:R-:W-:Y:S02]  /*23c0*/  CS2R R170, SRZ ;  /* 0x0000000000aa7805 */ /* 0x000fe4000001ff00 */
[----:B------:R-:W-:Y:S01]  /*23d0*/  CS2R R168, SRZ ;  /* 0x0000000000a87805 */ /* 0x000fe2000001ff00 */
[----:B------:R3:W-:Y:S01]  /*23e0*/  @P4 STS.128 [R10+0xb000], RZ ;  /* 0x00b000ff0a004388 */ /* 0x0007e20000000c00 */
[----:B------:R-:W-:Y:S02]  /*23f0*/  CS2R R166, SRZ ;  /* 0x0000000000a67805 */ /* 0x000fe4000001ff00 */
[----:B------:R-:W-:-:S02]  /*2400*/  CS2R R164, SRZ ;  /* 0x0000000000a47805 */ /* 0x000fc4000001ff00 */
[----:B------:R-:W-:Y:S01]  /*2410*/  CS2R R158, SRZ ;  /* 0x00000000009e7805 */ /* 0x000fe2000001ff00 */
[----:B------:R3:W-:Y:S01]  /*2420*/  @P4 STS.128 [R10+0xd000], RZ ;  /* 0x00d000ff0a004388 */ /* 0x0007e20000000c00 */
[----:B------:R-:W-:Y:S02]  /*2430*/  CS2R R156, SRZ ;  /* 0x00000000009c7805 */ /* 0x000fe4000001ff00 */
[----:B------:R-:W-:Y:S02]  /*2440*/  CS2R R162, SRZ ;  /* 0x0000000000a27805 */ /* 0x000fe4000001ff00 */
[----:B------:R-:W-:Y:S01]  /*2450*/  CS2R R160, SRZ ;  /* 0x0000000000a07805 */ /* 0x000fe2000001ff00 */
[----:B------:R3:W-:Y:S01]  /*2460*/  @P4 STS.128 [R10+0xf000], RZ ;  /* 0x00f000ff0a004388 */ /* 0x0007e20000000c00 */
        /* <DEDUP_REMOVED lines=38> */
[----:B------:R3:W-:Y:S01]  /*26d0*/  @P1 STS.128 [R10], RZ ;  /* 0x000000ff0a001388 */ /* 0x0007e20000000c00 */
[----:B------:R-:W-:Y:S02]  /*26e0*/  CS2R R52, SRZ ;  /* 0x0000000000347805 */ /* 0x000fe4000001ff00 */
        /* <DEDUP_REMOVED lines=11> */
[----:B--2---:R-:W-:Y:S02]  /*27a0*/  @!P2 LEA R2, P1, R18, R2, 0x1 ;  /* 0x000000021202a211 */ /* 0x004fe400078208ff */
[----:B------:R-:W-:-:S02]  /*27b0*/  CS2R R30, SRZ ;  /* 0x00000000001e7805 */ /* 0x000fc4000001ff00 */
[----:B------:R-:W-:Y:S01]  /*27c0*/  CS2R R28, SRZ ;  /* 0x00000000001c7805 */ /* 0x000fe2000001ff00 */
[----:B------:R3:W-:Y:S01]  /*27d0*/  @P4 STS.128 [R10+0x1000], RZ ;  /* 0x001000ff0a004388 */ /* 0x0007e20000000c00 */
[----:B------:R-:W-:Y:S02]  /*27e0*/  @!P2 LEA.HI.X R3, R18, R3, R14, 0x1, P1 ;  /* 0x000000031203a211 */ /* 0x000fe400008f0c0e */
[----:B------:R-:W-:Y:S02]  /*27f0*/  CS2R R34, SRZ ;  /* 0x0000000000227805 */ /* 0x000fe4000001ff00 */
[C---:B----4-:R-:W-:Y:S01]  /*2800*/  @!P3 LEA R4, P1, R20.reuse, R4, 0x1 ;  /* 0x000000041404b211 */ /* 0x050fe200078208ff */
[----:B------:R3:W-:Y:S01]  /*2810*/  @P4 STS.128 [R10+0x3000], RZ ;  /* 0x003000ff0a004388 */ /* 0x0007e20000000c00 */
[----:B------:R-:W-:Y:S01]  /*2820*/  CS2R R32, SRZ ;  /* 0x0000000000207805 */ /* 0x000fe2000001ff00 */
[----:B------:R-:W-:Y:S01]  /*2830*/  UIADD3 UR52, UPT, UPT, -UR52, UR42, URZ ;  /* 0x0000002a34347290 */ /* 0x000fe2000fffe1ff */
[----:B------:R-:W-:Y:S01]  /*2840*/  @!P3 LEA.HI.X R5, R20, R5, R13, 0x1, P1 ;  /* 0x000000051405b211 */ /* 0x000fe200008f0c0d */
[----:B------:R3:W-:Y:S01]  /*2850*/  @P4 STS.128 [R10+0x5000], RZ ;  /* 0x005000ff0a004388 */ /* 0x0007e20000000c00 */
[----:B------:R-:W2:Y:S03]  /*2860*/  LDCU UR11, c[0x0][0x504] ;  /* 0x0000a080ff0b77ac */ /* 0x000ea60008000800 */
[----:B------:R3:W-:Y:S01]  /*2870*/  @P4 STS.128 [R10+0x7000], RZ ;  /* 0x007000ff0a004388 */ /* 0x0007e20000000c00 */
[----:B------:R-:W4:Y:S03]  /*2880*/  LDCU UR10, c[0x0][0x508] ;  /* 0x0000a100ff0a77ac */ /* 0x000f260008000800 */
[----:B------:R-:W-:Y:S01]  /*2890*/  @!PT LDS RZ, [RZ] ;  /* 0x00000000fffff984 */ /* 0x000fe20000000800 */
[----:B------:R-:W-:Y:S01]  /*28a0*/  @!PT LDS RZ, [RZ] ;  /* 0x00000000fffff984 */ /* 0x000fe20000000800 */
[----:B------:R-:W-:Y:S01]  /*28b0*/  @!PT LDS RZ, [RZ] ;  /* 0x00000000fffff984 */ /* 0x000fe20000000800 */
[----:B------:R-:W-:Y:S01]  /*28c0*/  @!P4 LDGSTS.E.BYPASS.LTC128B.128 [R10+0x1000], desc[UR30][R24.64] ;  /* 0x01000000180acfae */ /* 0x000fe2000b981a1e */
[----:B------:R-:W2:Y:S03]  /*28d0*/  LDCU UR9, c[0x0][0x3e0] ;  /* 0x00007c00ff0977ac */ /* 0x000ea60008000800 */
[----:B------:R-:W-:Y:S01]  /*28e0*/  @!P4 LDGSTS.E.BYPASS.LTC128B.128 [R10+0x3000], desc[UR30][R24.64+0x80] ;  /* 0x03000080180acfae */ /* 0x000fe2000b981a1e */
[----:B------:R-:W2:Y:S03]  /*28f0*/  LDCU UR13, c[0x0][0x45c] ;  /* 0x00008b80ff0d77ac */ /* 0x000ea60008000800 */
[----:B------:R-:W-:Y:S04]  /*2900*/  @!P4 LDGSTS.E.BYPASS.LTC128B.128 [R10+0x5000], desc[UR30][R24.64+0x100] ;  /* 0x05000100180acfae */ /* 0x000fe8000b981a1e */
[----:B------:R-:W-:Y:S01]  /*2910*/  @!P4 LDGSTS.E.BYPASS.LTC128B.128 [R10+0x7000], desc[UR30][R24.64+0x180] ;  /* 0x07000180180acfae */ /* 0x000fe2000b981a1e */
[----:B-1----:R-:W-:-:S04]  /*2920*/  @!P3 LEA R26, P4, R22, R6, 0x1 ;  /* 0x00000006161ab211 */ /* 0x002fc800078808ff */
[----:B------:R-:W-:Y:S02]  /*2930*/  @!P3 LEA.HI.X R27, R22, R7, R15, 0x1, P4 ;  /* 0x00000007161bb211 */ /* 0x000fe400020f0c0f */
[----:B------:R-:W1:Y:S03]  /*2940*/  @!P2 LDC.64 R6, c[0x0][0x390] ;  /* 0x0000e400ff06ab82 */ /* 0x000e660000000a00 */
[----:B------:R-:W-:Y:S04]  /*2950*/  @!P3 LDGSTS.E.BYPASS.LTC128B.128 [R10+0x10000], desc[UR30][R26.64] ;  /* 0x100000001a0abfae */ /* 0x000fe8000b981a1e */
[----:B------:R-:W-:Y:S04]  /*2960*/  @!P3 LDGSTS.E.BYPASS.LTC128B.128 [R10+0x12000], desc[UR30][R26.64+0x80] ;  /* 0x120000801a0abfae */ /* 0x000fe8000b981a1e */
[----:B------:R-:W-:Y:S04]  /*2970*/  @!P3 LDGSTS.E.BYPASS.LTC128B.128 [R10+0x14000], desc[UR30][R26.64+0x100] ;  /* 0x140001001a0abfae */ /* 0x000fe8000b981a1e */
[----:B------:R-:W-:Y:S04]  /*2980*/  @!P3 LDGSTS.E.BYPASS.LTC128B.128 [R10+0x16000], desc[UR30][R26.64+0x180] ;  /* 0x160001801a0abfae */ /* 0x000fe8000b981a1e */
[----:B------:R3:W-:Y:S04]  /*2990*/  @P3 STS.128 [R10+0x10000], RZ ;  /* 0x010000ff0a003388 */ /* 0x0007e80000000c00 */
[----:B------:R3:W-:Y:S01]  /*29a0*/  @P3 STS.128 [R10+0x12000], RZ ;  /* 0x012000ff0a003388 */ /* 0x0007e20000000c00 */
[----:B-1----:R-:W-:-:S03]  /*29b0*/  @!P2 LEA R6, P1, R16, R6, 0x1 ;  /* 0x000000061006a211 */ /* 0x002fc600078208ff */
[----:B------:R3:W-:Y:S01]  /*29c0*/  @P3 STS.128 [R10+0x14000], RZ ;  /* 0x014000ff0a003388 */ /* 0x0007e20000000c00 */
[----:B------:R-:W-:Y:S02]  /*29d0*/  @!P2 LEA.HI.X R7, R16, R7, R12, 0x1, P1 ;  /* 0x000000071007a211 */ /* 0x000fe400008f0c0c */
[----:B------:R-:W-:Y:S01]  /*29e0*/  ISETP.GE.AND P1, PT, R242, UR39, PT ;  /* 0x00000027f2007c0c */ /* 0x000fe2000bf26270 */
        /* <DEDUP_REMOVED lines=16> */
[----:B------:R3:W-:Y:S04]  /*2af0*/  @P3 STS.128 [R10+0x18000], RZ ;  /* 0x018000ff0a003388 */ /* 0x0007e80000000c00 */
[----:B------:R3:W-:Y:S01]  /*2b00*/  @P3 STS.128 [R10+0x1a000], RZ ;  /* 0x01a000ff0a003388 */ /* 0x0007e20000000c00 */
[----:B-1----:R-:W-:-:S03]  /*2b10*/  IMAD.MOV.U32 R2, RZ, RZ, 0x4 ;  /* 0x00000004ff027424 */ /* 0x002fc600078e00ff */
[----:B------:R3:W-:Y:S01]  /*2b20*/  @P3 STS.128 [R10+0x1c000], RZ ;  /* 0x01c000ff0a003388 */ /* 0x0007e20000000c00 */
[----:B------:R-:W-:-:S03]  /*2b30*/  IMAD.WIDE.U32 R2, R242, R2, UR60 ;  /* 0x0000003cf2027e25 */ /* 0x000fc6000f8e0002 */
        /* <DEDUP_REMOVED lines=12> */
[----:B------:R-:W0:Y:S04]  /*2c00*/  LDGDEPBAR ;  /* 0x00000000000079af */ /* 0x000e280000000000 */
[----:B------:R-:W5:Y:S04]  /*2c10*/  @!P1 LDG.E R241, desc[UR30][R2.64] ;  /* 0x0000001e02f19981 */ /* 0x000f68000c1e1900 */
[----:B------:R2:W5:Y:S01]  /*2c20*/  @!P0 LDG.E R240, desc[UR30][R2.64+0x20] ;  /* 0x0000201e02f08981 */ /* 0x000562000c1e1900 */
[C---:B----4-:R-:W-:Y:S01]  /*2c30*/  IMAD.SHL.U32 R4, R0.reuse, 0x10, RZ ;  /* 0x0000001000047824 */ /* 0x050fe200078e00ff */
[----:B------:R-:W-:-:S02]  /*2c40*/  R2P PR, R0, 0x6 ;  /* 0x0000000600007804 */ /* 0x000fc40000000000 */
[----:B------:R-:W-:Y:S02]  /*2c50*/  CS2R R26, SRZ ;  /* 0x00000000001a7805 */ /* 0x000fe4000001ff00 */
[----:B------:R-:W-:Y:S02]  /*2c60*/  CS2R R24, SRZ ;  /* 0x0000000000187805 */ /* 0x000fe4000001ff00 */
[----:B------:R-:W-:Y:S02]  /*2c70*/  CS2R R22, SRZ ;  /* 0x0000000000167805 */ /* 0x000fe4000001ff00 */
[----:B------:R-:W-:Y:S02]  /*2c80*/  CS2R R20, SRZ ;  /* 0x0000000000147805 */ /* 0x000fe4000001ff00 */
[----:B------:R-:W-:Y:S01]  /*2c90*/  SEL R228, R228, 0xffffffc0, !P2 ;  /* 0xffffffc0e4e47807 */ /* 0x000fe20005000000 */
[----:B------:R-:W-:Y:S01]  /*2ca0*/  USHF.L.U32 UR14, UR14, 0x6, URZ ;  /* 0x000000060e0e7899 */ /* 0x000fe200080006ff */
[----:B-1----:R-:W-:-:S05]  /*2cb0*/  IMAD.SHL.U32 R6, R0, 0x20, RZ ;  /* 0x0000002000067824 */ /* 0x002fca00078e00ff */
[----:B------:R-:W-:-:S04]  /*2cc0*/  LOP3.LUT R5, R6, 0x200, RZ, 0xc0, !PT ;  /* 0x0000020006057812 */ /* 0x000fc800078ec0ff */
[----:B------:R-:W-:Y:S01]  /*2cd0*/  LOP3.LUT R4, R5, 0x3800, R4, 0xf8, !PT ;  /* 0x0000380005047812 */ /* 0x000fe200078ef804 */
[----:B--2---:R-:W-:-:S05]  /*2ce0*/  IMAD.SHL.U32 R2, R0, 0x40, RZ ;  /* 0x0000004000027824 */ /* 0x004fca00078e00ff */
[C---:B------:R-:W-:Y:S02]  /*2cf0*/  LOP3.LUT R3, R2.reuse, 0x1c0, RZ, 0xc0, !PT ;  /* 0x000001c002037812 */ /* 0x040fe400078ec0ff */
[----:B------:R-:W-:Y:S02]  /*2d00*/  LOP3.LUT R2, R2, 0x200, RZ, 0xc0, !PT ;  /* 0x0000020002027812 */ /* 0x000fe400078ec0ff */
[----:B------:R-:W-:Y:S01]  /*2d10*/  LOP3.LUT R11, R3, 0x38, R11, 0xf8, !PT ;  /* 0x00000038030b7812 */ /* 0x000fe200078ef80b */
[----:B------:R-:W-:Y:S01]  /*2d20*/  IMAD.SHL.U32 R3, R0, 0x2, RZ ;  /* 0x0000000200037824 */ /* 0x000fe200078e00ff */
[----:B------:R-:W-:Y:S02]  /*2d30*/  LOP3.LUT R2, R2, 0xc00, R6, 0xf8, !PT ;  /* 0x00000c0002027812 */ /* 0x000fe400078ef806 */
[C---:B------:R-:W-:Y:S02]  /*2d40*/  LOP3.LUT R231, R11.reuse, 0x8, R0, 0x78, !PT ;  /* 0x000000080be77812 */ /* 0x040fe400078e7800 */
[----:B------:R-:W-:-:S02]  /*2d50*/  LOP3.LUT R232, R11, 0x8, R9, 0x78, !PT ;  /* 0x000000080be87812 */ /* 0x000fc400078e7809 */
[----:B------:R-:W-:Y:S02]  /*2d60*/  LOP3.LUT R3, R3, 0x6, RZ, 0xc0, !PT ;  /* 0x0000000603037812 */ /* 0x000fe400078ec0ff */
[----:B------:R-:W-:Y:S02]  /*2d70*/  LOP3.LUT R231, R4, R231, RZ, 0xfc, !PT ;  /* 0x000000e704e77212 */ /* 0x000fe400078efcff */
[----:B------:R-:W-:Y:S01]  /*2d80*/  LOP3.LUT R232, R2, R232, RZ, 0xfc, !PT ;  /* 0x000000e802e87212 */ /* 0x000fe200078efcff */
[----:B------:R-:W-:Y:S01]  /*2d90*/  IMAD.MOV.U32 R2, RZ, RZ, 0x20 ;  /* 0x00000020ff027424 */ /* 0x000fe200078e00ff */
[----:B------:R-:W-:Y:S02]  /*2da0*/  LOP3.LUT R3, R3, 0xe0, R8, 0xf8, !PT ;  /* 0x000000e003037812 */ /* 0x000fe400078ef808 */
[----:B------:R-:W-:Y:S02]  /*2db0*/  LEA R231, R231, UR32, 0x1 ;  /* 0x00000020e7e77c11 */ /* 0x000fe4000f8e08ff */
[----:B------:R-:W-:Y:S01]  /*2dc0*/  LEA R232, R232, UR32, 0x1 ;  /* 0x00000020e8e87c11 */ /* 0x000fe2000f8e08ff */
[----:B------:R-:W-:Y:S01]  /*2dd0*/  IMAD.U32 R239, R239, 0x40, R3 ;  /* 0x00000040efef7824 */ /* 0x000fe200078e0003 */
[----:B------:R-:W-:Y:S01]  /*2de0*/  SEL R2, R2, 0xffffffe0, !P1 ;  /* 0xffffffe002027807 */ /* 0x000fe20004800000 */
[----:B------:R-:W-:-:S02]  /*2df0*/  IMAD.IADD R3, R228, 0x1, R231 ;  /* 0x00000001e4037824 */ /* 0x000fc400078e02e7 */
[----:B------:R-:W-:Y:S02]  /*2e00*/  IMAD.IADD R228, R228, 0x1, R232 ;  /* 0x00000001e4e47824 */ /* 0x000fe400078e02e8 */
[----:B------:R-:W-:Y:S02]  /*2e10*/  IMAD.IADD R229, R231, 0x1, R2 ;  /* 0x00000001e7e57824 */ /* 0x000fe400078e0202 */
[C---:B------:R-:W-:Y:S02]  /*2e20*/  IMAD.IADD R230, R2.reuse, 0x1, R232 ;  /* 0x0000000102e67824 */ /* 0x040fe400078e02e8 */
[C---:B------:R-:W-:Y:S02]  /*2e30*/  IMAD.IADD R0, R2.reuse, 0x1, R3 ;  /* 0x0000000102007824 */ /* 0x040fe400078e0203 */
[----:B---3--:R-:W-:-:S07]  /*2e40*/  IMAD.IADD R2, R2, 0x1, R228 ;  /* 0x0000000102027824 */ /* 0x008fce00078e02e4 */
.L_x_764:
[----:B------:R-:W0:Y:S01]  /*2e50*/  LDGDEPBAR ;  /* 0x00000000000079af */ /* 0x000e220000000000 */
[----:B------:R-:W-:Y:S04]  /*2e60*/  USHF.L.U32 UR12, UR53, 0x6, URZ ;  /* 0x00000006350c7899 */ /* 0x000fe800080006ff */
[----:B------:R-:W-:Y:S01]  /*2e70*/  UISETP.GE.AND UP0, UPT, UR12, UR52, UPT ;  /* 0x000000340c00728c */ /* 0x000fe2000bf06270 */
[----:B------:R-:W-:Y:S04]  /*2e80*/  DEPBAR.LE SB0, 0x0 ;  /* 0x000080000000791a */ /* 0x000fe80000000000 */
[----:B------:R-:W-:Y:S06]  /*2e90*/  BAR.SYNC.DEFER_BLOCKING 0x0 ;  /* 0x0000000000007b1d */ /* 0x000fec0000010000 */
[----:B------:R-:W-:Y:S04]  /*2ea0*/  LDSM.16.M88.4 R16, [R232] ;  /* 0x00000000e810783b */ /* 0x000fe80000000200 */
[----:B-1----:R-:W1:Y:S04]  /*2eb0*/  LDSM.16.M88.4 R8, [R231+0x10000] ;  /* 0x01000000e708783b */ /* 0x002e680000000200 */
[----:B------:R-:W2:Y:S04]  /*2ec0*/  LDSM.16.M88.4 R84, [R231+0x10800] ;  /* 0x01080000e754783b */ /* 0x000ea80000000200 */
[----:B------:R-:W-:Y:S04]  /*2ed0*/  LDSM.16.M88.4 R88, [R230] ;  /* 0x00000000e658783b */ /* 0x000fe80000000200 */
[----:B------:R-:W3:Y:S04]  /*2ee0*/  LDSM.16.M88.4 R92, [R229+0x10000] ;  /* 0x01000000e55c783b */ /* 0x000ee80000000200 */
[----:B------:R-:W4:Y:S04]  /*2ef0*/  LDSM.16.M88.4 R96, [R229+0x10800] ;  /* 0x01080000e560783b */ /* 0x000f280000000200 */
[----:B------:R-:W-:Y:S04]  /*2f00*/  LDSM.16.M88.4 R100, [R228] ;  /* 0x00000000e464783b */ /* 0x000fe80000000200 */
[----:B-----5:R-:W4:Y:S04]  /*2f10*/  LDSM.16.M88.4 R104, [R3+0x10000] ;  /* 0x010000000368783b */ /* 0x020f280000000200 */
[----:B------:R-:W-:Y:S04]  /*2f20*/  LDSM.16.M88.4 R108, [R0+0x10000] ;  /* 0x01000000006c783b */ /* 0x000fe80000000200 */
[----:B------:R-:W-:Y:S01]  /*2f30*/  LDSM.16.M88.4 R112, [R231+0x12800] ;  /* 0x01280000e770783b */ /* 0x000fe20000000200 */
[C---:B-1----:R-:W-:Y:S08]  /*2f40*/  HMMA.16816.F32.BF16 R4, R16.reuse, R8, RZ ;  /* 0x000000081004723c */ /* 0x042ff000000418ff */
[C---:B------:R-:W-:Y:S08]  /*2f50*/  HMMA.16816.F32.BF16 R8, R16.reuse, R10, RZ ;  /* 0x0000000a1008723c */ /* 0x040ff000000418ff */
[C---:B--2---:R-:W-:Y:S08]  /*2f60*/  HMMA.16816.F32.BF16 R12, R16.reuse, R84, RZ ;  /* 0x00000054100c723c */ /* 0x044ff000000418ff */
[----:B------:R-:W-:Y:S01]  /*2f70*/  HMMA.16816.F32.BF16 R16, R16, R86, RZ ;  /* 0x000000561010723c */ /* 0x000fe200000418ff */
[----:B------:R-:W1:Y:S07]  /*2f80*/  LDSM.16.M88.4 R84, [R3+0x10800] ;  /* 0x010800000354783b */ /* 0x000e6e0000000200 */
[C---:B---3--:R-:W-:Y:S08]  /*2f90*/  HMMA.16816.F32.BF16 R4, R88.reuse, R92, R4 ;  /* 0x0000005c5804723c */ /* 0x048ff00000041804 */
[C---:B------:R-:W-:Y:S01]  /*2fa0*/  HMMA.16816.F32.BF16 R8, R88.reuse, R94, R8 ;  /* 0x0000005e5808723c */ /* 0x040fe20000041808 */
[----:B------:R-:W2:Y:S07]  /*2fb0*/  LDSM.16.M88.4 R92, [R2] ;  /* 0x00000000025c783b */ /* 0x000eae0000000200 */
[C---:B----4-:R-:W-:Y:S01]  /*2fc0*/  HMMA.16816.F32.BF16 R12, R88.reuse, R96, R12 ;  /* 0x00000060580c723c */ /* 0x050fe2000004180c */
        /* <DEDUP_REMOVED lines=102> */
[----:B------:R-:W-:Y:S02]  /*3630*/  UIADD3 UR15, UPT, UPT, UR42, UR11, -UR33 ;  /* 0x0000000b2a0f7290 */ /* 0x000fe4000fffe821 */
[----:B------:R-:W-:Y:S02]  /*3640*/  UIADD3 UR8, UPT, UPT, UR8, 0x40, URZ ;  /* 0x0000004008087890 */ /* 0x000fe4000fffe0ff */
[----:B------:R-:W-:Y:S02]  /*3650*/  UIADD3 UR35, UPT, UPT, UR12, 0x40, URZ ;  /* 0x000000400c237890 */ /* 0x000fe4000fffe0ff */
[----:B------:R-:W-:Y:S02]  /*3660*/  UIADD3 UR15, UPT, UPT, UR15, -0x40, URZ ;  /* 0xffffffc00f0f7890 */ /* 0x000fe4000fffe0ff */
[----:B------:R-:W-:Y:S02]  /*3670*/  IMAD.U32 R0, RZ, RZ, UR8 ;  /* 0x00000008ff007e24 */ /* 0x000fe4000f8e00ff */
[----:B------:R-:W-:Y:S03]  /*3680*/  UISETP.GE.AND UP0, UPT, UR35, UR15, UPT ;  /* 0x0000000f2300728c */ /* 0x000fe6000bf06270 */
[----:B------:R-:W-:Y:S03]  /*3690*/  ISETP.LT.AND P0, PT, R0, UR33, PT ;  /* 0x0000002100007c0c */ /* 0x000fe6000bf01270 */
[----:B------:R-:W-:Y:S11]  /*36a0*/  PLOP3.LUT P1, PT, PT, PT, UP0, 0x80, 0x8 ;  /* 0x000000000008781c */ /* 0x000ff60003f2f008 */
[----:B------:R-:W-:Y:S02]  /*36b0*/  @!UPT UIADD3 URZ, UPT, UPT, URZ, URZ, URZ ;  /* 0x000000fffffff290 */ /* 0x000fe4000fffe0ff */
[----:B------:R-:W-:Y:S05]  /*36c0*/  @!P1 BRA P0, `(.L_x_761) ;  /* 0x0000000400489947 */ /* 0x000fea0000000000 */
.L_x_760:
        /* <DEDUP_REMOVED lines=82> */
.L_x_761:
        /* <DEDUP_REMOVED lines=54> */
[----:B------:R-:W-:Y:S02]  /*3f50*/  LOP3.LUT P1, RZ, R233, 0x4, RZ, 0xc0, !PT ;  /* 0x00000004e9ff7812 */ /* 0x000fe4000782c0ff */
        /* <DEDUP_REMOVED lines=11> */
[C---:B------:R-:W-:Y:S01]  /*4010*/  IADD3 R204, PT, PT, R2.reuse, R196, RZ ;  /* 0x000000c402cc7210 */ /* 0x040fe20007ffe0ff */
[----:B------:R-:W-:Y:S01]  /*4020*/  VIADD R202, R2, 0x20 ;  /* 0x0000002002ca7836 */ /* 0x000fe20000000000 */
[----:B------:R-:W-:Y:S01]  /*4030*/  LOP3.LUT R117, R116, 0x1c0, RZ, 0xc0, !PT ;  /* 0x000001c074757812 */ /* 0x000fe200078ec0ff */
[----:B------:R-:W-:Y:S01]  /*4040*/  @P0 VIADD R202, R2, 0xffffffe0 ;  /* 0xffffffe002ca0836 */ /* 0x000fe20000000000 */
[----:B------:R-:W-:Y:S02]  /*4050*/  F2FP.BF16.F32.PACK_AB R2, R198, R131 ;  /* 0x00000083c602723e */ /* 0x000fe400000010ff */
[----:B------:R-:W-:Y:S01]  /*4060*/  SHF.L.U32 R234, R233, 0x3, RZ ;  /* 0x00000003e9ea7819 */ /* 0x000fe200000006ff */
        /* <DEDUP_REMOVED lines=9> */
[----:B-1----:R-:W-:Y:S02]  /*4100*/  F2FP.BF16.F32.PACK_AB R3, R127, R125 ;  /* 0x0000007d7f03723e */ /* 0x002fe400000010ff */
[----:B------:R-:W-:Y:S02]  /*4110*/  LOP3.LUT R231, R231, R4, RZ, 0xfc, !PT ;  /* 0x00000004e7e77212 */ /* 0x000fe400078efcff */
[----:B------:R-:W-:Y:S01]  /*4120*/  LOP3.LUT R232, R232, R121, RZ, 0xfc, !PT ;  /* 0x00000079e8e87212 */ /* 0x000fe200078efcff */
[----:B------:R1:W-:Y:S01]  /*4130*/  STS [R201+0x22400], R3 ;  /* 0x02240003c9007388 */ /* 0x0003e20000000800 */
[----:B------:R-:W-:Y:S02]  /*4140*/  LEA R231, R231, UR4, 0x1 ;  /* 0x00000004e7e77c11 */ /* 0x000fe4000f8e08ff */
[----:B------:R-:W-:Y:S03]  /*4150*/  LEA R232, R232, UR4, 0x1 ;  /* 0x00000004e8e87c11 */ /* 0x000fe6000f8e08ff */
[----:B------:R4:W-:Y:S01]  /*4160*/  STS [R204+0x400], R2 ;  /* 0x00040002cc007388 */ /* 0x0009e20000000800 */
[----:B------:R-:W-:Y:S02]  /*4170*/  LOP3.LUT P0, RZ, R233, 0x2, RZ, 0xc0, !PT ;  /* 0x00000002e9ff7812 */ /* 0x000fe4000780c0ff */
[----:B------:R-:W-:Y:S02]  /*4180*/  SEL R220, R220, 0xffffffc0, !P1 ;  /* 0xffffffc0dcdc7807 */ /* 0x000fe40004800000 */
[----:B------:R-:W-:Y:S02]  /*4190*/  SEL R235, R235, 0xffffffe0, !P0 ;  /* 0xffffffe0ebeb7807 */ /* 0x000fe40004000000 */
[----:B------:R-:W-:Y:S01]  /*41a0*/  LOP3.LUT R118, R118, 0x20, RZ, 0xc0, !PT ;  /* 0x0000002076767812 */ /* 0x000fe200078ec0ff */
[--C-:B------:R-:W-:Y:S01]  /*41b0*/  IMAD.IADD R228, R220, 0x1, R232.reuse ;  /* 0x00000001dce47824 */ /* 0x100fe200078e02e8 */
[----:B------:R-:W-:Y:S01]  /*41c0*/  IADD3 R229, PT, PT, R231, R235, RZ ;  /* 0x000000ebe7e57210 */ /* 0x000fe20007ffe0ff */
[----:B------:R-:W-:Y:S01]  /*41d0*/  IMAD.IADD R230, R235, 0x1, R232 ;  /* 0x00000001ebe67824 */ /* 0x000fe200078e02e8 */
[----:B------:R-:W-:Y:S02]  /*41e0*/  LOP3.LUT R119, R119, 0x10, RZ, 0xc0, !PT ;  /* 0x0000001077777812 */ /* 0x000fe400078ec0ff */
[--C-:B------:R-:W-:Y:S02]  /*41f0*/  LOP3.LUT R238, R122, 0x400, R120.reuse, 0xf8, !PT ;  /* 0x000004007aee7812 */ /* 0x100fe400078ef878 */
[----:B------:R-:W-:Y:S02]  /*4200*/  LOP3.LUT R119, R119, 0x8, R233, 0xf8, !PT ;  /* 0x0000000877777812 */ /* 0x000fe400078ef8e9 */
[----:B------:R-:W-:Y:S02]  /*4210*/  LOP3.LUT R238, R238, R121, RZ, 0xfc, !PT ;  /* 0x00000079eeee7212 */ /* 0x000fe400078efcff */
[----:B------:R-:W-:Y:S02]  /*4220*/  LOP3.LUT R117, R119, R117, RZ, 0x3c, !PT ;  /* 0x0000007577757212 */ /* 0x000fe400078e3cff */
        /* <DEDUP_REMOVED lines=301> */
.L_x_762:
        /* <DEDUP_REMOVED lines=50> */
[C---:B------:R-:W-:Y:S01]  /*5820*/  HMMA.16816.F32.BF16 R120, R208.reuse, R196, R120 ;  /* 0x000000c4d078723c */ /* 0x040fe20000041878 */
[----:B------:R-:W1:Y:S07]  /*5830*/  LDC R196, c[0x0][0x44c] ;  /* 0x00011300ffc47b82 */ /* 0x000e6e0000000800 */
[-C--:B------:R-:W-:Y:S01]  /*5840*/  HMMA.16816.F32.BF16 R124, R208, R198.reuse, R124 ;  /* 0x000000c6d07c723c */ /* 0x080fe2000004187c */
[----:B------:R-:W4:Y:S07]  /*5850*/  LDSM.16.MT88.4 R208, [R236+0x17000] ;  /* 0x01700000ecd0783b */ /* 0x000f2e0000004200 */
[----:B------:R-:W-:Y:S01]  /*5860*/  HMMA.16816.F32.BF16 R128, R200, R198, R128 ;  /* 0x000000c6c880723c */ /* 0x000fe20000041880 */
[----:B------:R-:W-:Y:S07]  /*5870*/  LDSM.16.MT88.4 R200, [R236+0x11800] ;  /* 0x01180000ecc8783b */ /* 0x000fee0000004200 */
[-C--:B--2---:R-:W-:Y:S08]  /*5880*/  HMMA.16816.F32.BF16 R4, R204, R212.reuse, R4 ;  /* 0x000000d4cc04723c */ /* 0x084ff00000041804 */
[C---:B------:R-:W-:Y:S04]  /*5890*/  HMMA.16816.F32.BF16 R8, R220.reuse, R212, R8 ;  /* 0x000000d4dc08723c */ /* 0x040fe80000041808 */
[----:B------:R-:W-:Y:S04]  /*58a0*/  IMAD.IADD R212, R235, 0x1, R238 ;  /* 0x00000001ebd47824 */ /* 0x000fe800078e02ee */
[-C--:B------:R-:W-:Y:S08]  /*58b0*/  HMMA.16816.F32.BF16 R12, R220, R214.reuse, R12 ;  /* 0x000000d6dc0c723c */ /* 0x080ff0000004180c */
[C---:B------:R-:W-:Y:S08]  /*58c0*/  HMMA.16816.F32.BF16 R16, R204.reuse, R214, R16 ;  /* 0x000000d6cc10723c */ /* 0x040ff00000041810 */
[-C--:B------:R-:W-:Y:S08]  /*58d0*/  HMMA.16816.F32.BF16 R84, R204, R224.reuse, R84 ;  /* 0x000000e0cc54723c */ /* 0x080ff00000041854 */
[C---:B------:R-:W-:Y:S04]  /*58e0*/  HMMA.16816.F32.BF16 R88, R220.reuse, R224, R88 ;  /* 0x000000e0dc58723c */ /* 0x040fe80000041858 */
[----:B-1----:R-:W-:Y:S02]  /*58f0*/  IMAD R224, R196, UR9, RZ ;  /* 0x00000009c4e07c24 */ /* 0x002fe4000f8e02ff */
[----:B------:R-:W1:Y:S02]  /*5900*/  LDSM.16.M88.4 R196, [R212+0x20000] ;  /* 0x02000000d4c4783b */ /* 0x000e640000000200 */
[-C--:B------:R-:W-:Y:S02]  /*5910*/  HMMA.16816.F32.BF16 R92, R220, R226.reuse, R92 ;  /* 0x000000e2dc5c723c */ /* 0x080fe4000004185c */
[----:B------:R-:W2:Y:S06]  /*5920*/  LDSM.16.M88.4 R212, [R212+0x21000] ;  /* 0x02100000d4d4783b */ /* 0x000eac0000000200 */
[C---:B------:R-:W-:Y:S08]  /*5930*/  HMMA.16816.F32.BF16 R96, R204.reuse, R226, R96 ;  /* 0x000000e2cc60723c */ /* 0x040ff00000041860 */
[-C--:B---3--:R-:W-:Y:S08]  /*5940*/  HMMA.16816.F32.BF16 R100, R204, R216.reuse, R100 ;  /* 0x000000d8cc64723c */ /* 0x088ff00000041864 */
[C---:B------:R-:W-:Y:S04]  /*5950*/  HMMA.16816.F32.BF16 R104, R220.reuse, R216, R104 ;  /* 0x000000d8dc68723c */ /* 0x040fe80000041868 */
[----:B------:R-:W-:Y:S04]  /*5960*/  IMAD.U32 R216, R224, -0x40, RZ ;  /* 0xffffffc0e0d87824 */ /* 0x000fe800078e00ff */
[-C--:B------:R-:W-:Y:S03]  /*5970*/  HMMA.16816.F32.BF16 R108, R220, R218.reuse, R108 ;  /* 0x000000dadc6c723c */ /* 0x080fe6000004186c */
[C---:B------:R-:W-:Y:S04]  /*5980*/  LEA R244, P0, R216.reuse, R244, 0x2 ;  /* 0x000000f4d8f47211 */ /* 0x040fe800078010ff */
[----:B------:R-:W-:Y:S01]  /*5990*/  LEA.HI.X.SX32 R245, R216, R245, 0x2, P0 ;  /* 0x000000f5d8f57211 */ /* 0x000fe200000f16ff */
[C---:B------:R-:W-:Y:S04]  /*59a0*/  HMMA.16816.F32.BF16 R112, R204.reuse, R218, R112 ;  /* 0x000000dacc70723c */ /* 0x040fe80000041870 */
[----:B------:R-:W-:Y:S04]  /*59b0*/  IMAD.SHL.U32 R216, R224, 0x8, RZ ;  /* 0x00000008e0d87824 */ /* 0x000fe800078e00ff */
[-C--:B----4-:R-:W-:Y:S08]  /*59c0*/  HMMA.16816.F32.BF16 R116, R204, R208.reuse, R116 ;  /* 0x000000d0cc74723c */ /* 0x090ff00000041874 */
[C---:B------:R-:W-:Y:S04]  /*59d0*/  HMMA.16816.F32.BF16 R120, R220.reuse, R208, R120 ;  /* 0x000000d0dc78723c */ /* 0x040fe80000041878 */
[C---:B------:R-:W-:Y:S04]  /*59e0*/  LEA R208, P0, R216.reuse, R244, 0x2 ;  /* 0x000000f4d8d07211 */ /* 0x040fe800078010ff */
[-C--:B------:R-:W-:Y:S03]  /*59f0*/  HMMA.16816.F32.BF16 R124, R220, R210.reuse, R124 ;  /* 0x000000d2dc7c723c */ /* 0x080fe6000004187c */
[----:B------:R-:W-:Y:S02]  /*5a00*/  LEA.HI.X.SX32 R209, R216, R245, 0x2, P0 ;  /* 0x000000f5d8d17211 */ /* 0x000fe400000f16ff */
[----:B------:R-:W3:Y:S01]  /*5a10*/  LDSM.16.MT88.4 R216, [R236+0x13800] ;  /* 0x01380000ecd8783b */ /* 0x000ee20000004200 */
[C---:B------:R-:W-:Y:S02]  /*5a20*/  LEA R220, P0, R224.reuse, R208, 0x5 ;  /* 0x000000d0e0dc7211 */ /* 0x040fe400078028ff */
[----:B------:R-:W-:Y:S01]  /*5a30*/  HMMA.16816.F32.BF16 R128, R204, R210, R128 ;  /* 0x000000d2cc80723c */ /* 0x000fe20000041880 */
[----:B------:R-:W4:Y:S03]  /*5a40*/  LDSM.16.MT88.4 R204, [R236+0x15800] ;  /* 0x01580000eccc783b */ /* 0x000f260000004200 */
[C---:B------:R-:W-:Y:S02]  /*5a50*/  LEA.HI.X.SX32 R221, R224.reuse, R209, 0x5, P0 ;  /* 0x000000d1e0dd7211 */ /* 0x040fe400000f2eff */
[C---:B------:R-:W-:Y:S02]  /*5a60*/  LEA R210, P0, R224.reuse, R220, 0x5 ;  /* 0x000000dce0d27211 */ /* 0x040fe400078028ff */
[-C--:B-1----:R-:W-:Y:S05]  /*5a70*/  HMMA.16816.F32.BF16 R4, R196, R200.reuse, R4 ;  /* 0x000000c8c404723c */ /* 0x082fea0000041804 */
[C---:B------:R-:W-:Y:S02]  /*5a80*/  LEA.HI.X.SX32 R211, R224.reuse, R221, 0x5, P0 ;  /* 0x000000dde0d37211 */ /* 0x040fe400000f2eff */
[C---:B------:R-:W-:Y:S01]  /*5a90*/  LEA R222, P0, R224.reuse, R210, 0x5 ;  /* 0x000000d2e0de7211 */ /* 0x040fe200078028ff */
[C---:B--2---:R-:W-:Y:S04]  /*5aa0*/  HMMA.16816.F32.BF16 R8, R212.reuse, R200, R8 ;  /* 0x000000c8d408723c */ /* 0x044fe80000041808 */
[C---:B------:R-:W-:Y:S02]  /*5ab0*/  LEA.HI.X.SX32 R223, R224.reuse, R211, 0x5, P0 ;  /* 0x000000d3e0df7211 */ /* 0x040fe400000f2eff */
[C---:B------:R-:W-:Y:S02]  /*5ac0*/  LEA R226, P0, R224.reuse, R222, 0x5 ;  /* 0x000000dee0e27211 */ /* 0x040fe400078028ff */
[-C--:B------:R-:W-:Y:S03]  /*5ad0*/  HMMA.16816.F32.BF16 R12, R212, R202.reuse, R12 ;  /* 0x000000cad40c723c */ /* 0x080fe6000004180c */
[C---:B------:R-:W-:Y:S02]  /*5ae0*/  LEA.HI.X.SX32 R227, R224.reuse, R223, 0x5, P0 ;  /* 0x000000dfe0e37211 */ /* 0x040fe400000f2eff */
[C---:B------:R-:W-:Y:S03]  /*5af0*/  LEA R250, P0, R224.reuse, R226, 0x5 ;  /* 0x000000e2e0fa7211 */ /* 0x040fe600078028ff */
[C---:B------:R-:W-:Y:S01]  /*5b00*/  HMMA.16816.F32.BF16 R16, R196.reuse, R202, R16 ;  /* 0x000000cac410723c */ /* 0x040fe20000041810 */
[----:B------:R-:W1:Y:S03]  /*5b10*/  LDSM.16.MT88.4 R200, [R236+0x17800] ;  /* 0x01780000ecc8783b */ /* 0x000e660000004200 */
[C---:B------:R-:W-:Y:S04]  /*5b20*/  LEA.HI.X.SX32 R251, R224.reuse, R227, 0x5, P0 ;  /* 0x000000e3e0fb7211 */ /* 0x040fe800000f2eff */
[-C--:B---3--:R-:W-:Y:S08]  /*5b30*/  HMMA.16816.F32.BF16 R84, R196, R216.reuse, R84 ;  /* 0x000000d8c454723c */ /* 0x088ff00000041854 */
[C---:B------:R-:W-:Y:S04]  /*5b40*/  HMMA.16816.F32.BF16 R88, R212.reuse, R216, R88 ;  /* 0x000000d8d458723c */ /* 0x040fe80000041858 */
[C---:B------:R-:W-:Y:S04]  /*5b50*/  LEA R216, P0, R224.reuse, R250, 0x5 ;  /* 0x000000fae0d87211 */ /* 0x040fe800078028ff */
[-C--:B------:R-:W-:Y:S03]  /*5b60*/  HMMA.16816.F32.BF16 R92, R212, R218.reuse, R92 ;  /* 0x000000dad45c723c */ /* 0x080fe6000004185c */
[C---:B------:R-:W-:Y:S05]  /*5b70*/  LEA.HI.X.SX32 R217, R224.reuse, R251, 0x5, P0 ;  /* 0x000000fbe0d97211 */ /* 0x040fea00000f2eff */
[C---:B------:R-:W-:Y:S04]  /*5b80*/  HMMA.16816.F32.BF16 R96, R196.reuse, R218, R96 ;  /* 0x000000dac460723c */ /* 0x040fe80000041860 */
[C---:B------:R-:W-:Y:S04]  /*5b90*/  IMAD.WIDE R2, R224.reuse, -0xc0, R216 ;  /* 0xffffff40e0027825 */ /* 0x040fe800078e02d8 */
[-C--:B----4-:R-:W-:Y:S03]  /*5ba0*/  HMMA.16816.F32.BF16 R100, R196, R204.reuse, R100 ;  /* 0x000000ccc464723c */ /* 0x090fe60000041864 */
[C---:B------:R-:W-:Y:S04]  /*5bb0*/  LEA R218, P0, R224.reuse, R2, 0x5 ;  /* 0x00000002e0da7211 */ /* 0x040fe800078028ff */
[C---:B------:R-:W-:Y:S01]  /*5bc0*/  LEA.HI.X.SX32 R219, R224.reuse, R3, 0x5, P0 ;  /* 0x00000003e0db7211 */ /* 0x040fe200000f2eff */
        /* <DEDUP_REMOVED lines=12> */
[----:B------:R-:W-:Y:S03]  /*5c90*/  LEA R214, P0, R224, R200, 0x5 ;  /* 0x000000c8e0d67211 */ /* 0x000fe600078028ff */
[----:B------:R-:W-:Y:S04]  /*5ca0*/  HMMA.16816.F32.BF16 R128, R196, R202, R128 ;  /* 0x000000cac480723c */ /* 0x000fe80000041880 */
[--C-:B------:R-:W-:Y:S02]  /*5cb0*/  SHF.R.U32.HI R196, RZ, 0x1, R233.reuse ;  /* 0x00000001ffc47819 */ /* 0x100fe400000116e9 */
[----:B------:R-:W-:Y:S02]  /*5cc0*/  SHF.R.U32.HI R197, RZ, 0x2, R233 ;  /* 0x00000002ffc57819 */ /* 0x000fe400000116e9 */
        /* <DEDUP_REMOVED lines=13> */
[----:B------:R2:W-:Y:S01]  /*5da0*/  REDG.E.ADD.F32.FTZ.RN.STRONG.GPU desc[UR30][R244.64], R4 ;  /* 0x00000004f40079a6 */ /* 0x0005e2000c12f31e */
        /* <DEDUP_REMOVED lines=42> */
[C---:B--2---:R-:W-:Y:S01]  /*6050*/  LEA.HI.X.SX32 R11, R224.reuse, R251, 0x5, P0 ;  /* 0x000000fbe00b7211 */ /* 0x044fe200000f2eff */
[----:B------:R1:W-:Y:S01]  /*6060*/  REDG.E.ADD.F32.FTZ.RN.STRONG.GPU desc[UR30][R220.64+0x100], R90 ;  /* 0x0001005adc0079a6 */ /* 0x0003e2000c12f31e */
[C---:B------:R-:W-:Y:S03]  /*6070*/  LEA R216, P0, R224.reuse, R10, 0x5 ;  /* 0x0000000ae0d87211 */ /* 0x040fe600078028ff */
[----:B------:R-:W-:Y:S01]  /*6080*/  REDG.E.ADD.F32.FTZ.RN.STRONG.GPU desc[UR30][R6.64+0x100], R91 ;  /* 0x0001005b060079a6 */ /* 0x000fe2000c12f31e */
[C---:B------:R-:W-:Y:S03]  /*6090*/  LEA.HI.X.SX32 R217, R224.reuse, R11, 0x5, P0 ;  /* 0x0000000be0d97211 */ /* 0x040fe600000f2eff */
[----:B------:R-:W-:Y:S01]  /*60a0*/  REDG.E.ADD.F32.FTZ.RN.STRONG.GPU desc[UR30][R244.64+0x180], R96 ;  /* 0x00018060f40079a6 */ /* 0x000fe2000c12f31e */
[C-C-:B---3--:R-:W-:Y:S03]  /*60b0*/  IMAD.WIDE R2, R224.reuse, -0xc0, R216.reuse ;  /* 0xffffff40e0027825 */ /* 0x148fe600078e02d8 */
        /* <DEDUP_REMOVED lines=8> */
[C---:B------:R-:W-:Y:S01]  /*6140*/  LEA R18, P0, R224.reuse, R218, 0x5 ;  /* 0x000000dae0127211 */ /* 0x040fe200078028ff */
[----:B------:R-:W-:Y:S01]  /*6150*/  REDG.E.ADD.F32.FTZ.RN.STRONG.GPU desc[UR30][R250.64+0x180], R93 ;  /* 0x0001805dfa0079a6 */ /* 0x000fe2000c12f31e */
[C---:B-1----:R-:W-:Y:S03]  /*6160*/  IMAD.WIDE R220, R224.reuse, -0xc0, R216 ;  /* 0xffffff40e0dc7825 */ /* 0x042fe600078e02d8 */
        /* <DEDUP_REMOVED lines=23> */
[----:B------:R1:W-:Y:S03]  /*62e0*/  REDG.E.ADD.F32.FTZ.RN.STRONG.GPU desc[UR30][R244.64+0x280], R112 ;  /* 0x00028070f40079a6 */ /* 0x0003e6000c12f31e */
[C---:B------:R-:W-:Y:S01]  /*62f0*/  LEA.HI.X.SX32 R213, R224.reuse, R15, 0x5, P0 ;  /* 0x0000000fe0d57211 */ /* 0x040fe200000f2eff */
        /* <DEDUP_REMOVED lines=14> */
[C---:B-1----:R-:W-:Y:S01]  /*63e0*/  VIADD R112, R237.reuse, 0x40 ;  /* 0x00000040ed707836 */ /* 0x042fe20000000000 */
[C---:B------:R-:W-:Y:S02]  /*63f0*/  LEA R86, P0, R224.reuse, R196, 0x5 ;  /* 0x000000c4e0567211 */ /* 0x040fe400078028ff */
[----:B------:R-:W-:Y:S01]  /*6400*/  REDG.E.ADD.F32.FTZ.RN.STRONG.GPU desc[UR30][R244.64+0x300], R116 ;  /* 0x00030074f40079a6 */ /* 0x000fe2000c12f31e */
[----:B------:R-:W-:Y:S01]  /*6410*/  @P1 VIADD R112, R237, 0xffffffc0 ;  /* 0xffffffc0ed701836 */ /* 0x000fe20000000000 */
        /* <DEDUP_REMOVED lines=36> */
[C---:B--2---:R-:W-:Y:S01]  /*6660*/  LEA R14, P0, R224.reuse, R12, 0x5 ;  /* 0x0000000ce00e7211 */ /* 0x044fe200078028ff */
[----:B------:R-:W-:Y:S03]  /*6670*/  LDSM.16.MT88.4 R8, [R236] ;  /* 0x00000000ec08783b */ /* 0x000fe60000004200 */
[C---:B------:R-:W-:Y:S01]  /*6680*/  LEA.HI.X.SX32 R15, R224.reuse, R13, 0x5, P0 ;  /* 0x0000000de00f7211 */ /* 0x040fe200000f2eff */
[----:B------:R-:W-:Y:S01]  /*6690*/  REDG.E.ADD.F32.FTZ.RN.STRONG.GPU desc[UR30][R12.64+0x380], R125 ;  /* 0x0003807d0c0079a6 */ /* 0x000fe2000c12f31e */
[C---:B-1----:R-:W-:Y:S03]  /*66a0*/  LEA R4, P0, R224.reuse, R14, 0x5 ;  /* 0x0000000ee0047211 */ /* 0x042fe600078028ff */
[----:B------:R-:W-:Y:S01]  /*66b0*/  REDG.E.ADD.F32.FTZ.RN.STRONG.GPU desc[UR30][R14.64+0x380], R126 ;  /* 0x0003807e0e0079a6 */ /* 0x000fe2000c12f31e */
[----:B------:R-:W-:Y:S03]  /*66c0*/  LEA.HI.X.SX32 R5, R224, R15, 0x5, P0 ;  /* 0x0000000fe0057211 */ /* 0x000fe600000f2eff */
[----:B------:R-:W-:Y:S04]  /*66d0*/  LDSM.16.MT88.4 R12, [R112+0x20000] ;  /* 0x02000000700c783b */ /* 0x000fe80000004200 */
[----:B------:R-:W-:Y:S04]  /*66e0*/  REDG.E.ADD.F32.FTZ.RN.STRONG.GPU desc[UR30][R4.64+0x380], R127 ;  /* 0x0003807f040079a6 */ /* 0x000fe8000c12f31e */
[----:B------:R-:W1:Y:S04]  /*66f0*/  LDSM.16.MT88.4 R4, [R237+0x20000] ;  /* 0x02000000ed04783b */ /* 0x000e680000004200 */
[----:B------:R-:W2:Y:S04]  /*6700*/  LDSM.16.MT88.4 R96, [R236+0x800] ;  /* 0x00080000ec60783b */ /* 0x000ea80000004200 */
[----:B------:R-:W3:Y:S04]  /*6710*/  LDSM.16.MT88.4 R100, [R112+0x20800] ;  /* 0x020800007064783b */ /* 0x000ee80000004200 */
[----:B------:R-:W4:Y:S04]  /*6720*/  LDSM.16.MT88.4 R104, [R236+0x2800] ;  /* 0x00280000ec68783b */ /* 0x000f280000004200 */
[----:B------:R-:W4:Y:S04]  /*6730*/  LDSM.16.MT88.4 R108, [R236+0x4800] ;  /* 0x00480000ec6c783b */ /* 0x000f280000004200 */
[----:B------:R-:W-:Y:S04]  /*6740*/  LDSM.16.MT88.4 R116, [R236+0x5800] ;  /* 0x00580000ec74783b */ /* 0x000fe80000004200 */
[----:B------:R2:W5:Y:S01]  /*6750*/  LDL.LU.64 R2, [R1] ;  /* 0x0000000001027983 */ /* 0x0005620000300a00 */
        /* <DEDUP_REMOVED lines=21> */
[----:B------:R-:W1:Y:S04]  /*68b0*/  LDSM.16.MT88.4 R4, [R237+0x21000] ;  /* 0x02100000ed04783b */ /* 0x000e680000004200 */
[----:B------:R-:W1:Y:S03]  /*68c0*/  LDSM.16.MT88.4 R88, [R236+0x5000] ;  /* 0x00500000ec58783b */ /* 0x000e660000004200 */
[-C--:B--2---:R-:W-:Y:S08]  /*68d0*/  HMMA.16816.F32.BF16 R132, R92, R96.reuse, R132 ;  /* 0x000000605c84723c */ /* 0x084ff00000041884 */
[C---:B---3--:R-:W-:Y:S08]  /*68e0*/  HMMA.16816.F32.BF16 R136, R100.reuse, R96, R136 ;  /* 0x000000606488723c */ /* 0x048ff00000041888 */
[-C--:B------:R-:W-:Y:S08]  /*68f0*/  HMMA.16816.F32.BF16 R140, R100, R98.reuse, R140 ;  /* 0x00000062648c723c */ /* 0x080ff0000004188c */
[C---:B------:R-:W-:Y:S01]  /*6900*/  HMMA.16816.F32.BF16 R144, R92.reuse, R98, R144 ;  /* 0x000000625c90723c */ /* 0x040fe20000041890 */
[----:B------:R-:W2:Y:S07]  /*6910*/  LDSM.16.MT88.4 R96, [R236+0x7000] ;  /* 0x00700000ec60783b */ /* 0x000eae0000004200 */
[-C--:B----4-:R-:W-:Y:S08]  /*6920*/  HMMA.16816.F32.BF16 R148, R92, R104.reuse, R148 ;  /* 0x000000685c94723c */ /* 0x090ff00000041894 */
        /* <DEDUP_REMOVED lines=76> */
.L_x_763:
        /* <DEDUP_REMOVED lines=141> */
[----:B------:R-:W-:Y:S01]  /*76c0*/  F2FP.BF16.F32.PACK_AB R186, R187, R186 ;  /* 0x000000babbba723e */ /* 0x000fe200000010ff */
[----:B------:R-:W-:Y:S01]  /*76d0*/  @UP0 UMOV UR38, UR8 ;  /* 0x0000000800260c82 */ /* 0x000fe20008000000 */
        /* <DEDUP_REMOVED lines=90> */
[----:B------:R-:W-:-:S09]  /*7c80*/  UMOV UR38, UR12 ;  /* 0x0000000c00267c82 */ /* 0x000fd20008000000 */
.L_x_765:
        /* <DEDUP_REMOVED lines=12> */
[----:B------:R-:W-:Y:S06]  /*7d50*/  BRA `(.L_x_767) ;  /* 0x0000000000187947 */ /* 0x000fec0003800000 */
.L_x_766:
[----:B------:R-:W3:Y:S01]  /*7d60*/  LDCU.64 UR8, c[0x0][0x5c8] ;  /* 0x0000b900ff0877ac */ /* 0x000ee20008000a00 */
[----:B------:R-:W-:-:S04]  /*7d70*/  UIADD3 UR12, UPT, UPT, UR40, UR41, URZ ;  /* 0x00000029280c7290 */ /* 0x000fc8000fffe0ff */
[----:B---3--:R-:W-:Y:S02]  /*7d80*/  UIMAD.WIDE.U32 UR40, UR12, UR8, URZ ;  /* 0x000000080c2872a5 */ /* 0x008fe4000f8e00ff */
[----:B------:R-:W-:-:S04]  /*7d90*/  UIMAD UR12, UR12, UR9, URZ ;  /* 0x000000090c0c72a4 */ /* 0x000fc8000f8e02ff */
[----:B------:R-:W-:-:S06]  /*7da0*/  UIADD3 UR12, UPT, UPT, UR41, UR12, URZ ;  /* 0x0000000c290c7290 */ /* 0x000fcc000fffe0ff */
[----:B------:R-:W-:-:S07]  /*7db0*/  MOV R5, UR12 ;  /* 0x0000000c00057c02 */ /* 0x000fce0008000f00 */
.L_x_767:
[----:B------:R-:W-:Y:S01]  /*7dc0*/  BAR.SYNC.DEFER_BLOCKING 0x0 ;  /* 0x0000000000007b1d */ /* 0x000fe20000010000 */
[----:B------:R-:W-:Y:S02]  /*7dd0*/  USHF.L.U32 UR14, UR34, 0x6, URZ ;  /* 0x00000006220e7899 */ /* 0x000fe400080006ff */
[----:B------:R-:W-:Y:S02]  /*7de0*/  USHF.L.U32 UR13, UR34, 0x6, URZ ;  /* 0x00000006220d7899 */ /* 0x000fe400080006ff */
[----:B------:R-:W-:-:S03]  /*7df0*/  UIMAD.WIDE.U32 UR42, UR14, UR10, URZ ;  /* 0x0000000a0e2a72a5 */ /* 0x000fc6000f8e00ff */
[----:B--2---:R-:W2:Y:S01]  /*7e00*/  LDC.64 R2, c[0x0][0x5d8] ;  /* 0x00017600ff027b82 */ /* 0x004ea20000000a00 */
[----:B------:R-:W-:Y:S01]  /*7e10*/  USHF.R.S32.HI UR15, URZ, 0x1f, UR14 ;  /* 0x0000001fff0f7899 */ /* 0x000fe2000801140e */
[----:B------:R-:W-:Y:S01]  /*7e20*/  BSSY.RECONVERGENT B0, `(.L_x_768) ;  /* 0x0000032000007945 */ /* 0x000fe20003800200 */
[----:B------:R-:W-:Y:S01]  /*7e30*/  UIADD3 UR33, UPT, UPT, -UR13, UR33, URZ ;  /* 0x000000210d217290 */ /* 0x000fe2000fffe1ff */
[----:B-1----:R-:W-:Y:S01]  /*7e40*/  IMAD.U32 R8, RZ, RZ, UR42 ;  /* 0x0000002aff087e24 */ /* 0x002fe2000f8e00ff */
[----:B------:R-:W-:Y:S01]  /*7e50*/  UIMAD UR12, UR15, UR10, URZ ;  /* 0x0000000a0f0c72a4 */ /* 0x000fe2000f8e02ff */
[----:B------:R-:W-:Y:S01]  /*7e60*/  IMAD.U32 R9, RZ, RZ, UR43 ;  /* 0x0000002bff097e24 */ /* 0x000fe2000f8e00ff */
[----:B------:R-:W-:Y:S01]  /*7e70*/  MOV R11, UR43 ;  /* 0x0000002b000b7c02 */ /* 0x000fe20008000f00 */
[----:B------:R-:W-:Y:S01]  /*7e80*/  IMAD.U32 R10, RZ, RZ, UR42 ;  /* 0x0000002aff0a7e24 */ /* 0x000fe2000f8e00ff */
[----:B------:R-:W-:Y:S01]  /*7e90*/  LOP3.LUT R234, R8, 0x38, R234, 0xf8, !PT ;  /* 0x0000003808ea7812 */ /* 0x000fe200078ef8ea */
[----:B------:R-:W-:Y:S01]  /*7ea0*/  UIMAD UR12, UR14, UR11, UR12 ;  /* 0x0000000b0e0c72a4 */ /* 0x000fe2000f8e020c */
[----:B------:R-:W-:Y:S01]  /*7eb0*/  ISETP.GE.AND P1, PT, R4, UR33, PT ;  /* 0x0000002104007c0c */ /* 0x000fe2000bf26270 */
[----:B------:R-:W1:Y:S01]  /*7ec0*/  LDC.64 R8, c[0x0][0x5e0] ;  /* 0x00017800ff087b82 */ /* 0x000e620000000a00 */
[----:B------:R-:W-:Y:S01]  /*7ed0*/  IADD3 R72, P0, PT, R234, UR38, RZ ;  /* 0x00000026ea487c10 */ /* 0x000fe2000ff1e0ff */
[----:B------:R-:W-:-:S02]  /*7ee0*/  VIADD R10, R4, 0x20 ;  /* 0x00000020040a7836 */ /* 0x000fc40000000000 */
[----:B------:R-:W-:Y:S01]  /*7ef0*/  IMAD.U32 R7, RZ, RZ, UR12 ;  /* 0x0000000cff077e24 */ /* 0x000fe2000f8e00ff */
[----:B------:R3:W4:Y:S02]  /*7f00*/  LDS.128 R52, [R6+0x11000] ;  /* 0x0110000006347984 */ /* 0x0007240000000c00 */
[----:B------:R-:W-:Y:S02]  /*7f10*/  ISETP.GE.AND P2, PT, R10, UR33, PT ;  /* 0x000000210a007c0c */ /* 0x000fe4000bf46270 */
[----:B------:R3:W1:Y:S01]  /*7f20*/  LDS.128 R48, [R6+0x13000] ;  /* 0x0130000006307984 */ /* 0x0006620000000c00 */
[----:B------:R-:W-:Y:S02]  /*7f30*/  IADD3.X R73, PT, PT, R11, UR16, R7, P0, !PT ;  /* 0x000000100b497c10 */ /* 0x000fe400087fe407 */
[----:B------:R-:W-:Y:S01]  /*7f40*/  SHF.L.U32 R7, R0, 0x3, RZ ;  /* 0x0000000300077819 */ /* 0x000fe200000006ff */
[----:B------:R3:W1:Y:S01]  /*7f50*/  LDS.128 R44, [R6+0x15000] ;  /* 0x01500000062c7984 */ /* 0x0006620000000c00 */
[----:B------:R-:W-:Y:S01]  /*7f60*/  IADD3 R0, P0, PT, R4, 0x20, RZ ;  /* 0x0000002004007810 */ /* 0x000fe20007f1e0ff */
[----:B--2---:R-:W-:Y:S01]  /*7f70*/  IMAD.WIDE.U32 R72, R2, UR20, R72 ;  /* 0x0000001402487c25 */ /* 0x004fe2000f8e0048 */
[----:B------:R-:W-:Y:S01]  /*7f80*/  LOP3.LUT R7, R7, 0x38, RZ, 0xc0, !PT ;  /* 0x0000003807077812 */ /* 0x000fe200078ec0ff */
[----:B------:R3:W2:Y:S01]  /*7f90*/  LDS.128 R40, [R6+0x18000] ;  /* 0x0180000006287984 */ /* 0x0006a20000000c00 */
[----:B------:R-:W-:Y:S01]  /*7fa0*/  IADD3.X R10, PT, PT, RZ, RZ, RZ, P0, !PT ;  /* 0x000000ffff0a7210 */ /* 0x000fe200007fe4ff */
[----:B------:R-:W-:-:S02]  /*7fb0*/  IMAD.U32 R2, RZ, RZ, UR8 ;  /* 0x00000008ff027e24 */ /* 0x000fc4000f8e00ff */
        /* <DEDUP_REMOVED lines=8> */
[----:B----4-:R-:W-:Y:S05]  /*8040*/  @P1 BRA `(.L_x_769) ;  /* 0x00000000003c1947 */ /* 0x010fea0003800000 */
[----:B------:R-:W4:Y:S01]  /*8050*/  LDS.128 R64, [R6+0x14000] ;  /* 0x0140000006407984 */ /* 0x000f220000000c00 */
[----:B------:R-:W5:Y:S01]  /*8060*/  LDCU.64 UR12, c[0x0][0x560] ;  /* 0x0000ac00ff0c77ac */ /* 0x000f620008000a00 */
[----:B------:R-:W-:Y:S02]  /*8070*/  MOV R74, R72 ;  /* 0x00000048004a7202 */ /* 0x000fe40000000f00 */
[----:B------:R-:W2:Y:S01]  /*8080*/  LDS.128 R60, [R6+0x12000] ;  /* 0x01200000063c7984 */ /* 0x000ea20000000c00 */
[----:B------:R-:W-:-:S03]  /*8090*/  MOV R75, R3 ;  /* 0x00000003004b7202 */ /* 0x000fc60000000f00 */
[----:B------:R-:W3:Y:S01]  /*80a0*/  LDS.128 R56, [R6+0x10000] ;  /* 0x0100000006387984 */ /* 0x000ee20000000c00 */
[----:B------:R-:W-:-:S03]  /*80b0*/  IMAD.WIDE.U32 R74, R4, UR10, R74 ;  /* 0x0000000a044a7c25 */ /* 0x000fc6000f8e004a */
[----:B------:R-:W1:Y:S01]  /*80c0*/  LDS.128 R68, [R6+0x16000] ;  /* 0x0160000006447984 */ /* 0x000e620000000c00 */
[----:B------:R-:W-:Y:S01]  /*80d0*/  IMAD R11, R4, UR11, R75 ;  /* 0x0000000b040b7c24 */ /* 0x000fe2000f8e024b */
[----:B-----5:R-:W-:-:S04]  /*80e0*/  LEA R76, P0, R74, UR12, 0x1 ;  /* 0x0000000c4a4c7c11 */ /* 0x020fc8000f8008ff */
[----:B------:R-:W-:-:S05]  /*80f0*/  LEA.HI.X R77, R74, UR13, R11, 0x1, P0 ;  /* 0x0000000d4a4d7c11 */ /* 0x000fca00080f0c0b */
[----:B----4-:R4:W-:Y:S04]  /*8100*/  STG.E.128 desc[UR30][R76.64+0x100], R64 ;  /* 0x000100404c007986 */ /* 0x0109e8000c101d1e */
[----:B--2---:R4:W-:Y:S04]  /*8110*/  STG.E.128 desc[UR30][R76.64+0x80], R60 ;  /* 0x0000803c4c007986 */ /* 0x0049e8000c101d1e */
[----:B---3--:R4:W-:Y:S04]  /*8120*/  STG.E.128 desc[UR30][R76.64], R56 ;  /* 0x000000384c007986 */ /* 0x0089e8000c101d1e */
[----:B-1----:R4:W-:Y:S02]  /*8130*/  STG.E.128 desc[UR30][R76.64+0x180], R68 ;  /* 0x000180444c007986 */ /* 0x0029e4000c101d1e */
.L_x_769:
[----:B------:R-:W-:Y:S05]  /*8140*/  BSYNC.RECONVERGENT B0 ;  /* 0x0000000000007941 */ /* 0x000fea0003800200 */
.L_x_768:
[----:B----4-:R4:W1:Y:S01]  /*8150*/  LDS.128 R56, [R6+0x17000] ;  /* 0x0170000006387984 */ /* 0x0108620000000c00 */
[----:B------:R-:W-:Y:S04]  /*8160*/  BSSY.RECONVERGENT B0, `(.L_x_770) ;  /* 0x000000f000007945 */ /* 0x000fe80003800200 */
[----:B------:R-:W-:Y:S05]  /*8170*/  @P2 BRA `(.L_x_771) ;  /* 0x0000000000342947 */ /* 0x000fea0003800000 */
[----:B------:R-:W5:Y:S01]  /*8180*/  LDCU.64 UR12, c[0x0][0x560] ;  /* 0x0000ac00ff0c77ac */ /* 0x000f620008000a00 */
[----:B------:R-:W-:Y:S01]  /*8190*/  MOV R60, R72 ;  /* 0x00000048003c7202 */ /* 0x000fe20000000f00 */
[----:B---34-:R-:W-:Y:S01]  /*81a0*/  IMAD R6, R10, UR10, RZ ;  /* 0x0000000a0a067c24 */ /* 0x018fe2000f8e02ff */
[----:B------:R-:W-:-:S03]  /*81b0*/  MOV R61, R3 ;  /* 0x00000003003d7202 */ /* 0x000fc60000000f00 */
[C---:B------:R-:W-:Y:S02]  /*81c0*/  IMAD R6, R0.reuse, UR11, R6 ;  /* 0x0000000b00067c24 */ /* 0x040fe4000f8e0206 */
[----:B------:R-:W-:-:S05]  /*81d0*/  IMAD.WIDE.U32 R60, R0, UR10, R60 ;  /* 0x0000000a003c7c25 */ /* 0x000fca000f8e003c */
[----:B------:R-:W-:Y:S02]  /*81e0*/  IADD3 R6, PT, PT, R6, R61, RZ ;  /* 0x0000003d06067210 */ /* 0x000fe40007ffe0ff */
[----:B-----5:R-:W-:-:S04]  /*81f0*/  LEA R62, P0, R60, UR12, 0x1 ;  /* 0x0000000c3c3e7c11 */ /* 0x020fc8000f8008ff */
[----:B------:R-:W-:-:S05]  /*8200*/  LEA.HI.X R63, R60, UR13, R6, 0x1, P0 ;  /* 0x0000000d3c3f7c11 */ /* 0x000fca00080f0c06 */
[----:B------:R3:W-:Y:S04]  /*8210*/  STG.E.128 desc[UR30][R62.64], R52 ;  /* 0x000000343e007986 */ /* 0x0007e8000c101d1e */
[----:B-1----:R3:W-:Y:S04]  /*8220*/  STG.E.128 desc[UR30][R62.64+0x80], R48 ;  /* 0x000080303e007986 */ /* 0x0027e8000c101d1e */
[----:B------:R3:W-:Y:S04]  /*8230*/  STG.E.128 desc[UR30][R62.64+0x100], R44 ;  /* 0x0001002c3e007986 */ /* 0x0007e8000c101d1e */
[----:B------:R3:W-:Y:S02]  /*8240*/  STG.E.128 desc[UR30][R62.64+0x180], R56 ;  /* 0x000180383e007986 */ /* 0x0007e4000c101d1e */
.L_x_771:
[----:B------:R-:W-:Y:S05]  /*8250*/  BSYNC.RECONVERGENT B0 ;  /* 0x0000000000007941 */ /* 0x000fea0003800200 */
.L_x_770:
[----:B---34-:R-:W-:Y:S01]  /*8260*/  MOV R6, R7 ;  /* 0x0000000700067202 */ /* 0x018fe20000000f00 */
[----:B------:R-:W-:Y:S01]  /*8270*/  UIMAD UR15, UR15, UR8, URZ ;  /* 0x000000080f0f72a4 */ /* 0x000fe2000f8e02ff */
[----:B------:R-:W-:Y:S01]  /*8280*/  MOV R7, RZ ;  /* 0x000000ff00077202 */ /* 0x000fe20000000f00 */
[----:B------:R-:W-:Y:S02]  /*8290*/  BSSY.RECONVERGENT B0, `(.L_x_772) ;  /* 0x0000013000007945 */ /* 0x000fe40003800200 */
[----:B------:R-:W-:Y:S01]  /*82a0*/  UIMAD UR15, UR14, UR9, UR15 ;  /* 0x000000090e0f72a4 */ /* 0x000fe2000f8e020f */
[----:B------:R-:W-:-:S03]  /*82b0*/  IMAD.WIDE.U32 R2, R2, UR14, R6 ;  /* 0x0000000e02027c25 */ /* 0x000fc6000f8e0006 */
[----:B------:R-:W-:-:S04]  /*82c0*/  IADD3 R2, P0, PT, R2, UR40, RZ ;  /* 0x0000002802027c10 */ /* 0x000fc8000ff1e0ff */
[----:B------:R-:W-:-:S03]  /*82d0*/  IADD3.X R3, PT, PT, R5, UR15, R3, P0, !PT ;  /* 0x0000000f05037c10 */ /* 0x000fc600087fe403 */
[----:B-1----:R-:W-:-:S04]  /*82e0*/  IMAD.WIDE.U32 R2, R8, UR20, R2 ;  /* 0x0000001408027c25 */ /* 0x002fc8000f8e0002 */
        /* <DEDUP_REMOVED lines=9> */
[----:B--2---:R1:W-:Y:S04]  /*8380*/  STG.E.128 desc[UR30][R44.64], R40 ;  /* 0x000000282c007986 */ /* 0x0043e8000c101d1e */
[----:B------:R1:W-:Y:S04]  /*8390*/  STG.E.128 desc[UR30][R44.64+0x80], R32 ;  /* 0x000080202c007986 */ /* 0x0003e8000c101d1e */
[----:B------:R1:W-:Y:S04]  /*83a0*/  STG.E.128 desc[UR30][R44.64+0x100], R24 ;  /* 0x000100182c007986 */ /* 0x0003e8000c101d1e */
[----:B------:R1:W-:Y:S02]  /*83b0*/  STG.E.128 desc[UR30][R44.64+0x180], R16 ;  /* 0x000180102c007986 */ /* 0x0003e4000c101d1e */
.L_x_773:
[----:B------:R-:W-:Y:S05]  /*83c0*/  BSYNC.RECONVERGENT B0 ;  /* 0x0000000000007941 */ /* 0x000fea0003800200 */
.L_x_772:
        /* <DEDUP_REMOVED lines=9> */
[----:B------:R3:W-:Y:S04]  /*8460*/  STG.E.128 desc[UR30][R4.64], R36 ;  /* 0x0000002404007986 */ /* 0x0007e8000c101d1e */
[----:B------:R3:W-:Y:S04]  /*8470*/  STG.E.128 desc[UR30][R4.64+0x80], R28 ;  /* 0x0000801c04007986 */ /* 0x0007e8000c101d1e */
[----:B------:R3:W-:Y:S04]  /*8480*/  STG.E.128 desc[UR30][R4.64+0x100], R20 ;  /* 0x0001001404007986 */ /* 0x0007e8000c101d1e */
[----:B------:R3:W-:Y:S02]  /*8490*/  STG.E.128 desc[UR30][R4.64+0x180], R12 ;  /* 0x0001800c04007986 */ /* 0x0007e4000c101d1e */
.L_x_759:
[----:B------:R-:W-:Y:S05]  /*84a0*/  BSYNC.RECONVERGENT B1 ;  /* 0x0000000000017941 */ /* 0x000fea0003800200 */
.L_x_737:
        /* <DEDUP_REMOVED lines=11> */
.L_x_775:
        /* <DEDUP_REMOVED lines=10> */
.L_x_2502:


//--------------------- .text._ZN5flash44flash_bwd_dq_dk_dv_loop_seqk_parallel_kernelI23Flash_bwd_kernel_traitsILi256ELi64ELi64ELi8ELi4ELi2ELi2ELb0ELb1EN7cutlass10bfloat16_tE19Flash_kernel_traitsILi256ELi64ELi64ELi8ES3_EELb0ELb0ELb1ELb1ELb0ELb0ELb0EEEvNS_16Flash_bwd_paramsE --------------------------
	.section	.text._ZN5flash44flash_bwd_dq_dk_dv_loop_seqk_parallel_kernelI23Flash_bwd_kernel_traitsILi256ELi64ELi64ELi8ELi4ELi2ELi2ELb0ELb1EN7cutlass10bfloat16_tE19Flash_kernel_traitsILi256ELi64ELi64ELi8ES3_EELb0ELb0ELb1ELb1ELb0ELb0ELb0EEEvNS_16Flash_bwd_paramsE,"ax",@progbits
	.align	128
        .global         _ZN5flash44flash_bwd_dq_dk_dv_loop_seqk_parallel_kernelI23Flash_bwd_kernel_traitsILi256ELi64ELi64ELi8ELi4ELi2ELi2ELb0ELb1EN7cutlass10bfloat16_tE19Flash_kernel_traitsILi256ELi64ELi64ELi8ES3_EELb0ELb0ELb1ELb1ELb0ELb0ELb0EEEvNS_16Flash_bwd_paramsE
        .type           _ZN5flash44flash_bwd_dq_dk_dv_loop_seqk_parallel_kernelI23Flash_bwd_kernel_traitsILi256ELi64ELi64ELi8ELi4ELi2ELi2ELb0ELb1EN7cutlass10bfloat16_tE19Flash_kernel_traitsILi256ELi64ELi64ELi8ES3_EELb0ELb0ELb1ELb1ELb0ELb0ELb0EEEvNS_16Flash_bwd_paramsE,@function
        .size           _ZN5flash44flash_bwd_dq_dk_dv_loop_seqk_parallel_kernelI23Flash_bwd_kernel_traitsILi256ELi64ELi64ELi8ELi4ELi2ELi2ELb0ELb1EN7cutlass10bfloat16_tE19Flash_kernel_traitsILi256ELi64ELi64ELi8ES3_EELb0ELb0ELb1ELb1ELb0ELb0ELb0EEEvNS_16Flash_bwd_paramsE,(.L_x_2503 - _ZN5flash44flash_bwd_dq_dk_dv_loop_seqk_parallel_kernelI23Flash_bwd_kernel_traitsILi256ELi64ELi64ELi8ELi4ELi2ELi2ELb0ELb1EN7cutlass10bfloat16_tE19Flash_kernel_traitsILi256ELi64ELi64ELi8ES3_EELb0ELb0ELb1ELb1ELb0ELb0ELb0EEEvNS_16Flash_bwd_paramsE)
        .other          _ZN5flash44flash_bwd_dq_dk_dv_loop_seqk_parallel_kernelI23Flash_bwd_kernel_traitsILi256ELi64ELi64ELi8ELi4ELi2ELi2ELb0ELb1EN7cutlass10bfloat16_tE19Flash_kernel_traitsILi256ELi64ELi64ELi8ES3_EELb0ELb0ELb1ELb1ELb0ELb0ELb0EEEvNS_16Flash_bwd_paramsE,@"STO_CUDA_ENTRY STV_DEFAULT"
_ZN5flash44flash_bwd_dq_dk_dv_loop_seqk_parallel_kernelI23Flash_bwd_kernel_traitsILi256ELi64ELi64ELi8ELi4ELi2ELi2ELb0ELb1EN7cutlass10bfloat16_tE19Flash_kernel_traitsILi256ELi64ELi64ELi8ES3_EELb0ELb0ELb1ELb1ELb0ELb0ELb0EEEvNS_16Flash_bwd_paramsE:
.text._ZN5flash44flash_bwd_dq_dk_dv_loop_seqk_parallel_kernelI23Flash_bwd_kernel_traitsILi256ELi64ELi64ELi8ELi4ELi2ELi2ELb0ELb1EN7cutlass10bfloat16_tE19Flash_kernel_traitsILi256ELi64ELi64ELi8ES3_EELb0ELb0ELb1ELb1ELb0ELb0ELb0EEEvNS_16Flash_bwd_paramsE:
        /* <DEDUP_REMOVED lines=50> */
.L_x_834:
[----:B------:R-:W5:Y:S01]  /*0320*/  LDCU.64 UR8, c[0x0][0x478] ;  /* 0x00008f00ff0877ac */ /* 0x000f620008000a00 */
        /* <DEDUP_REMOVED lines=9> */
[----:B-----5:R-:W-:Y:S01]  /*03c0*/  UISETP.NE.U32.AND UP0, UPT, UR8, URZ, UPT ;  /* 0x000000ff0800728c */ /* 0x020fe2000bf05070 */
[----:B------:R-:W-:Y:S02]  /*03d0*/  PLOP3.LUT P3, PT, PT, PT, UP2, 0x80, 0x8 ;  /* 0x000000000008781c */ /* 0x000fe40003f6f028 */
[----:B------:R-:W5:Y:S01]  /*03e0*/  @P1 LDG.E R3, desc[UR34][R2.64] ;  /* 0x0000002202031981 */ /* 0x000f62000c1e1900 */
[----:B------:R-:W-:-:S06]  /*03f0*/  UISETP.NE.AND.EX UP0, UPT, UR9, URZ, UPT, UP0 ;  /* 0x000000ff0900728c */ /* 0x000fcc000bf05300 */
[----:B------:R-:W-:-:S05]  /*0400*/  PLOP3.LUT P0, PT, PT, PT, UP0, 0x80, 0x8 ;  /* 0x000000000008781c */ /* 0x000fca0003f0f008 */
[----:B------:R-:W-:Y:S01]  /*0410*/  @UP0 ULEA UR14, UP1, UR25, UR8, 0x2 ;  /* 0x00000008190e0291 */ /* 0x000fe2000f8210ff */
[----:B--2---:R-:W-:Y:S01]  /*0420*/  IMAD.U32 R6, RZ, RZ, UR12 ;  /* 0x0000000cff067e24 */ /* 0x004fe2000f8e00ff */
[----:B------:R-:W1:Y:S02]  /*0430*/  @!UP0 LDCU UR11, c[0x0][0x43c] ;  /* 0x00008780ff0b87ac */ /* 0x000e640008000800 */
[----:B------:R-:W-:Y:S02]  /*0440*/  @UP0 ULEA.HI.X UR15, UR25, UR9, URZ, 0x2, UP1 ;  /* 0x00000009190f0291 */ /* 0x000fe400088f14ff */
[----:B----4-:R-:W-:Y:S01]  /*0450*/  IMAD.U32 R4, RZ, RZ, UR14 ;  /* 0x0000000eff047e24 */ /* 0x010fe2000f8e00ff */
[----:B------:R-:W4:Y:S01]  /*0460*/  @!UP0 LDCU.64 UR8, c[0x0][0x488] ;  /* 0x00009100ff0887ac */ /* 0x000f220008000a00 */
[----:B------:R-:W-:Y:S02]  /*0470*/  IMAD.U32 R7, RZ, RZ, UR13 ;  /* 0x0000000dff077e24 */ /* 0x000fe4000f8e00ff */
[----:B------:R-:W-:-:S03]  /*0480*/  IMAD.U32 R5, RZ, RZ, UR15 ;  /* 0x0000000fff057e24 */ /* 0x000fc6000f8e00ff */
[----:B------:R-:W3:Y:S04]  /*0490*/  @P2 LDG.E R2, desc[UR34][R6.64+0x4] ;  /* 0x0000042206022981 */ /* 0x000ee8000c1e1900 */
[----:B------:R-:W2:Y:S01]  /*04a0*/  @P0 LDG.E R0, desc[UR34][R4.64] ;  /* 0x0000002204000981 */ /* 0x000ea2000c1e1900 */
[----:B------:R-:W-:Y:S01]  /*04b0*/  UMOV UR38, URZ ;  /* 0x000000ff00267c82 */ /* 0x000fe20008000000 */
[----:B------:R-:W-:Y:S01]  /*04c0*/  UMOV UR17, 0xffffffff ;  /* 0xffffffff00117882 */ /* 0x000fe20000000000 */
[----:B------:R-:W-:Y:S01]  /*04d0*/  UMOV UR42, 0xffffffff ;  /* 0xffffffff002a7882 */ /* 0x000fe20000000000 */
[----:B----4-:R-:W-:-:S04]  /*04e0*/  @!UP0 UISETP.NE.U32.AND UP1, UPT, UR8, URZ, UPT ;  /* 0x000000ff0800828c */ /* 0x010fc8000bf25070 */
[----:B------:R-:W-:Y:S02]  /*04f0*/  @!UP0 UISETP.NE.AND.EX UP1, UPT, UR9, URZ, UPT, UP1 ;  /* 0x000000ff0900828c */ /* 0x000fe4000bf25310 */
[----:B------:R-:W-:Y:S02]  /*0500*/  USHF.L.U32 UR31, UR39, 0x6, URZ ;  /* 0x00000006271f7899 */ /* 0x000fe400080006ff */
[----:B-1----:R-:W-:Y:S01]  /*0510*/  @!UP0 USEL UR9, UR11, URZ, UP1 ;  /* 0x000000ff0b098287 */ /* 0x002fe20008800000 */
[----:B------:R1:W4:Y:S02]  /*0520*/  @P4 LDG.E R4, desc[UR34][R6.64] ;  /* 0x0000002206044981 */ /* 0x000324000c1e1900 */
[----:B-1----:R-:W-:Y:S02]  /*0530*/  IMAD.U32 R6, RZ, RZ, UR40 ;  /* 0x00000028ff067e24 */ /* 0x002fe4000f8e00ff */
[----:B------:R-:W-:-:S05]  /*0540*/  IMAD.U32 R7, RZ, RZ, UR41 ;  /* 0x00000029ff077e24 */ /* 0x000fca000f8e00ff */
[----:B------:R-:W4:Y:S01]  /*0550*/  @!P3 LDG.E R6, desc[UR34][R6.64] ;  /* 0x000000220606b981 */ /* 0x000f22000c1e1900 */
[----:B-----5:R-:W-:Y:S02]  /*0560*/  @P1 R2UR UR38, R3 ;  /* 0x00000000032612ca */ /* 0x020fe400000e0000 */
[----:B---3--:R-:W-:Y:S02]  /*0570*/  @P2 R2UR UR8, R2 ;  /* 0x00000000020822ca */ /* 0x008fe400000e0000 */
[----:B--2---:R-:W-:-:S13]  /*0580*/  @P0 R2UR UR37, R0 ;  /* 0x00000000002502ca */ /* 0x004fda00000e0000 */
[----:B------:R-:W-:Y:S01]  /*0590*/  @UP0 UIADD3 UR37, UPT, UPT, UR37, -UR38, URZ ;  /* 0x8000002625250290 */ /* 0x000fe2000fffe0ff */
[----:B----4-:R-:W-:Y:S02]  /*05a0*/  @P4 R2UR UR17, R4 ;  /* 0x00000000041142ca */ /* 0x010fe400000e0000 */
        /* <DEDUP_REMOVED lines=11> */
.L_x_776:
        /* <DEDUP_REMOVED lines=43> */
.L_x_778:
[----:B------:R-:W1:Y:S01]  /*0910*/  LDCU.64 UR14, c[0x0][0x3b8] ;  /* 0x00007700ff0e77ac */ /* 0x000e620008000a00 */
[----:B------:R-:W-:-:S04]  /*0920*/  UIADD3 UR8, UPT, UPT, UR38, UR42, URZ ;  /* 0x0000002a26087290 */ /* 0x000fc8000fffe0ff */
[----:B-1----:R-:W-:Y:S02]  /*0930*/  UIMAD.WIDE.U32 UR54, UR8, UR14, URZ ;  /* 0x0000000e083672a5 */ /* 0x002fe4000f8e00ff */
[----:B------:R-:W-:-:S04]  /*0940*/  UIMAD UR8, UR8, UR15, URZ ;  /* 0x0000000f080872a4 */ /* 0x000fc8000f8e02ff */
[----:B------:R-:W-:-:S06]  /*0950*/  UIADD3 UR8, UPT, UPT, UR55, UR8, URZ ;  /* 0x0000000837087290 */ /* 0x000fcc000fffe0ff */
[----:B------:R-:W-:Y:S02]  /*0960*/  MOV R6, UR8 ;  /* 0x0000000800067c02 */ /* 0x000fe40008000f00 */
.L_x_779:
        /* <DEDUP_REMOVED lines=42> */
.L_x_780:
[----:B------:R-:W1:Y:S01]  /*0c10*/  LDCU.64 UR12, c[0x0][0x3c0] ;  /* 0x00007800ff0c77ac */ /* 0x000e620008000a00 */
[----:B------:R-:W-:-:S04]  /*0c20*/  UIADD3 UR8, UPT, UPT, UR38, UR42, URZ ;  /* 0x0000002a26087290 */ /* 0x000fc8000fffe0ff */
[----:B-1----:R-:W-:Y:S02]  /*0c30*/  UIMAD.WIDE.U32 UR10, UR8, UR12, URZ ;  /* 0x0000000c080a72a5 */ /* 0x002fe4000f8e00ff */
[----:B------:R-:W-:-:S04]  /*0c40*/  UIMAD UR8, UR8, UR13, URZ ;  /* 0x0000000d080872a4 */ /* 0x000fc8000f8e02ff */
[----:B------:R-:W-:Y:S01]  /*0c50*/  UIADD3 UR8, UPT, UPT, UR11, UR8, URZ ;  /* 0x000000080b087290 */ /* 0x000fe2000fffe0ff */
[----:B------:R-:W-:-:S05]  /*0c60*/  UMOV UR52, UR10 ;  /* 0x0000000a00347c82 */ /* 0x000fca0008000000 */
[----:B------:R-:W-:-:S07]  /*0c70*/  MOV R7, UR8 ;  /* 0x0000000800077c02 */ /* 0x000fce0008000f00 */
.L_x_781:
        /* <DEDUP_REMOVED lines=28> */
.L_x_782:
[----:B------:R-:W-:Y:S02]  /*0e40*/  UIMAD.WIDE.U32 UR10, UR46, UR17, URZ ;  /* 0x000000112e0a72a5 */ /* 0x000fe4000f8e00ff */
[----:B------:R-:W-:-:S04]  /*0e50*/  UIMAD UR8, UR47, UR17, URZ ;  /* 0x000000112f0872a4 */ /* 0x000fc8000f8e02ff */
[----:B------:R-:W-:-:S12]  /*0e60*/  UIADD3 UR8, UPT, UPT, UR11, UR8, URZ ;  /* 0x000000080b087290 */ /* 0x000fd8000fffe0ff */
.L_x_783:
        /* <DEDUP_REMOVED lines=21> */
.L_x_784:
[----:B------:R-:W1:Y:S01]  /*0fc0*/  LDCU UR59, c[0x0][0x434] ;  /* 0x00008680ff3b77ac */ /* 0x000e620008000800 */
[----:B------:R-:W-:-:S04]  /*0fd0*/  UIMAD UR9, UR25, UR16, UR24 ;  /* 0x00000010190972a4 */ /* 0x000fc8000f8e0218 */
[----:B-1----:R-:W-:Y:S02]  /*0fe0*/  UIMAD UR59, UR9, UR59, URZ ;  /* 0x0000003b093b72a4 */ /* 0x002fe4000f8e02ff */
.L_x_785:
        /* <DEDUP_REMOVED lines=11> */
.L_x_786:
[----:B------:R-:W1:Y:S01]  /*10a0*/  LDCU UR58, c[0x0][0x444] ;  /* 0x00008880ff3a77ac */ /* 0x000e620008000800 */
[----:B------:R-:W-:-:S04]  /*10b0*/  UIMAD UR9, UR25, UR16, UR24 ;  /* 0x00000010190972a4 */ /* 0x000fc8000f8e0218 */
[----:B-1----:R-:W-:-:S12]  /*10c0*/  UIMAD UR58, UR9, UR58, URZ ;  /* 0x0000003a093a72a4 */ /* 0x002fd8000f8e02ff */
.L_x_787:
        /* <DEDUP_REMOVED lines=8> */
[----:B------:R-:W-:-:S02]  /*1150*/  UIADD3.X UR55, UPT, UPT, UR55, UR8, UR9, UP1, UP0 ;  /* 0x0000000837377290 */ /* 0x000fc40008fe0409 */
[----:B------:R-:W-:Y:S02]  /*1160*/  ULEA UR58, UR47, UR58, 0x6 ;  /* 0x0000003a2f3a7291 */ /* 0x000fe4000f8e30ff */
[----:B------:R-:W-:Y:S02]  /*1170*/  ULEA UR59, UR47, UR59, 0x6 ;  /* 0x0000003b2f3b7291 */ /* 0x000fe4000f8e30ff */
[----:B-1----:R-:W-:-:S04]  /*1180*/  UIADD3 UR9, UPT, UPT, UR37, UR46, URZ ;  /* 0x0000002e25097290 */ /* 0x002fc8000fffe0ff */
        /* <DEDUP_REMOVED lines=10> */
[----:B------:R-:W2:Y:S04]  /*1230*/  LDCU.64 UR62, c[0x0][0x5e8] ;  /* 0x0000bd00ff3e77ac */ /* 0x000ea80008000a00 */
[----:B------:R-:W-:Y:S01]  /*1240*/  IMAD.X R3, RZ, RZ, UR48, P0 ;  /* 0x00000030ff037e24 */ /* 0x000fe200080e06ff */
[----:B------:R-:W-:-:S04]  /*1250*/  USEL UR45, URZ, UR45, !UP0 ;  /* 0x0000002dff2d7287 */ /* 0x000fc8000c000000 */
        /* <DEDUP_REMOVED lines=8> */
[----:B------:R-:W3:Y:S03]  /*12e0*/  LDC.64 R2, c[0x0][0x3b0] ;  /* 0x0000ec00ff027b82 */ /* 0x000ee60000000a00 */
[----:B------:R-:W-:Y:S01]  /*12f0*/  VIADD R11, R11, UR17 ;  /* 0x000000110b0b7c36 */ /* 0x000fe20008000000 */
[----:B------:R-:W-:-:S02]  /*1300*/  USHF.L.U64.HI UR48, UR8, 0x5, UR9 ;  /* 0x0000000508307899 */ /* 0x000fc40008010209 */
[----:B--2---:R-:W-:Y:S01]  /*1310*/  UIMAD.WIDE UR62, UR58, 0x4, UR62 ;  /* 0x000000043a3e78a5 */ /* 0x004fe2000f8e023e */
[----:B------:R-:W-:Y:S01]  /*1320*/  IMAD.WIDE.U32 R12, R12, UR24, R10 ;  /* 0x000000180c0c7c25 */ /* 0x000fe2000f8e000a */
[----:B------:R-:W2:Y:S01]  /*1330*/  LDCU.64 UR16, c[0x0][0x3c8] ;  /* 0x00007900ff1077ac */ /* 0x000ea20008000a00 */
[----:B------:R-:W4:Y:S02]  /*1340*/  LDC.64 R10, c[0x0][0x5f8] ;  /* 0x00017e00ff0a7b82 */ /* 0x000f240000000a00 */
        /* <DEDUP_REMOVED lines=9> */
[----:B---3--:R-:W-:Y:S01]  /*13e0*/  IMAD R14, R2, UR53, RZ ;  /* 0x00000035020e7c24 */ /* 0x008fe2000f8e02ff */
[----:B------:R-:W-:Y:S01]  /*13f0*/  LOP3.LUT R17, R20, 0x40, RZ, 0xfc, !PT ;  /* 0x0000004014117812 */ /* 0x000fe200078efcff */
[----:B------:R-:W-:Y:S01]  /*1400*/  IMAD.WIDE.U32 R18, R2, UR49, R20 ;  /* 0x0000003102127c25 */ /* 0x000fe2000f8e0014 */
[----:B------:R-:W-:Y:S02]  /*1410*/  LEA.HI.X R247, R16, UR11, R12, 0x1, P2 ;  /* 0x0000000b10f77c11 */ /* 0x000fe400090f0c0c */
[----:B------:R-:W-:Y:S01]  /*1420*/  LOP3.LUT R16, R20, 0x80, RZ, 0xfc, !PT ;  /* 0x0000008014107812 */ /* 0x000fe200078efcff */
[----:B------:R-:W-:Y:S01]  /*1430*/  IMAD R14, R3, UR49, R14 ;  /* 0x00000031030e7c24 */ /* 0x000fe2000f8e020e */
[----:B------:R-:W-:Y:S01]  /*1440*/  IADD3 R24, P0, PT, R18, UR56, RZ ;  /* 0x0000003812187c10 */ /* 0x000fe2000ff1e0ff */
[----:B----4-:R-:W-:Y:S01]  /*1450*/  IMAD.WIDE.U32 R22, R10, UR22, RZ ;  /* 0x000000160a167c25 */ /* 0x010fe2000f8e00ff */
[----:B------:R-:W-:-:S02]  /*1460*/  USHF.L.U32 UR49, UR8, 0x5, URZ ;  /* 0x0000000508317899 */ /* 0x000fc400080006ff */
[----:B------:R-:W-:Y:S01]  /*1470*/  IADD3.X R25, PT, PT, R19, UR51, R14, P0, !PT ;  /* 0x0000003313197c10 */ /* 0x000fe200087fe40e */
[----:B--2---:R-:W-:Y:S01]  /*1480*/  IMAD.U32 R18, RZ, RZ, UR16 ;  /* 0x00000010ff127e24 */ /* 0x004fe2000f8e00ff */
[----:B------:R-:W-:Y:S01]  /*1490*/  MOV R14, UR17 ;  /* 0x00000011000e7c02 */ /* 0x000fe20008000f00 */
[----:B------:R-:W1:Y:S01]  /*14a0*/  LDCU.64 UR16, c[0x0][0x570] ;  /* 0x0000ae00ff1077ac */ /* 0x000e620008000a00 */
[----:B------:R-:W-:Y:S01]  /*14b0*/  SEL R10, R22, RZ, P3 ;  /* 0x000000ff160a7207 */ /* 0x000fe20001800000 */
[----:B------:R-:W-:Y:S01]  /*14c0*/  IMAD R11, R11, UR22, R23 ;  /* 0x000000160b0b7c24 */ /* 0x000fe2000f8e0217 */
[----:B------:R-:W2:Y:S02]  /*14d0*/  LDCU.64 UR8, c[0x0][0x380] ;  /* 0x00007000ff0877ac */ /* 0x000ea40008000a00 */
[----:B------:R-:W-:Y:S01]  /*14e0*/  IADD3 R10, P1, P0, R13, UR57, R10 ;  /* 0x000000390d0a7c10 */ /* 0x000fe2000f83e00a */
[----:B------:R-:W-:Y:S01]  /*14f0*/  IMAD.WIDE.U32 R18, R18, UR24, R24 ;  /* 0x0000001812127c25 */ /* 0x000fe2000f8e0018 */
[----:B------:R-:W-:Y:S01]  /*1500*/  SHF.R.S32.HI R13, RZ, 0x1f, R13 ;  /* 0x0000001fff0d7819 */ /* 0x000fe2000001140d */
[----:B------:R-:W3:Y:S01]  /*1510*/  LDCU.64 UR56, c[0x0][0x420] ;  /* 0x00008400ff3877ac */ /* 0x000ee20008000a00 */
[----:B------:R-:W-:Y:S01]  /*1520*/  SEL R11, R11, RZ, P3 ;  /* 0x000000ff0b0b7207 */ /* 0x000fe20001800000 */
[----:B------:R-:W-:-:S02]  /*1530*/  IMAD.U32 R12, RZ, RZ, UR60 ;  /* 0x0000003cff0c7e24 */ /* 0x000fc4000f8e00ff */
[----:B------:R-:W-:Y:S01]  /*1540*/  IMAD R15, R14, UR24, R19 ;  /* 0x000000180e0f7c24 */ /* 0x000fe2000f8e0213 */
[----:B------:R-:W-:Y:S01]  /*1550*/  IADD3.X R13, PT, PT, R13, UR55, R11, P1, P0 ;  /* 0x000000370d0d7c10 */ /* 0x000fe20008fe040b */
[----:B------:R-:W-:Y:S01]  /*1560*/  IMAD.MOV.U32 R14, RZ, RZ, R18 ;  /* 0x000000ffff0e7224 */ /* 0x000fe200078e0012 */
[----:B------:R-:W-:-:S03]  /*1570*/  IADD3 R11, P0, PT, R10, UR60, RZ ;  /* 0x0000003c0a0b7c10 */ /* 0x000fc6000ff1e0ff */
[----:B------:R-:W-:Y:S01]  /*1580*/  IMAD.WIDE.U32 R14, R8, R2, R14 ;  /* 0x00000002080e7225 */ /* 0x000fe200078e000e */
[----:B------:R-:W-:Y:S02]  /*1590*/  LEA.HI.X.SX32 R12, R12, R13, 0x1, P0 ;  /* 0x0000000d0c0c7211 */ /* 0x000fe400000f0eff */
[C---:B-1----:R-:W-:Y:S01]  /*15a0*/  LEA R244, P0, R11.reuse, UR16, 0x2 ;  /* 0x000000100bf47c11 */ /* 0x042fe2000f8010ff */
[----:B------:R-:W-:Y:S01]  /*15b0*/  IMAD R10, R8, R3, R15 ;  /* 0x00000003080a7224 */ /* 0x000fe200078e020f */
[----:B--2---:R-:W-:Y:S01]  /*15c0*/  LEA R248, P1, R14, UR8, 0x1 ;  /* 0x000000080ef87c11 */ /* 0x004fe2000f8208ff */
[----:B------:R-:W-:Y:S01]  /*15d0*/  UMOV UR16, UR62 ;  /* 0x0000003e00107c82 */ /* 0x000fe20008000000 */
[----:B------:R-:W-:Y:S01]  /*15e0*/  LEA.HI.X R245, R11, UR17, R12, 0x2, P0 ;  /* 0x000000110bf57c11 */ /* 0x000fe200080f140c */
[----:B------:R-:W-:Y:S01]  /*15f0*/  IMAD.SHL.U32 R12, R2, 0x20, RZ ;  /* 0x00000020020c7824 */ /* 0x000fe200078e00ff */
[----:B------:R-:W-:Y:S01]  /*1600*/  IADD3 R11, P0, PT, R8, 0x20, RZ ;  /* 0x00000020080b7810 */ /* 0x000fe20007f1e0ff */
[----:B---3--:R-:W-:Y:S01]  /*1610*/  UIMAD.WIDE UR56, UR59, 0x4, UR56 ;  /* 0x000000043b3878a5 */ /* 0x008fe2000f8e0238 */
[----:B------:R-:W-:Y:S01]  /*1620*/  LEA.HI.X R249, R14, UR9, R10, 0x1, P1 ;  /* 0x000000090ef97c11 */ /* 0x000fe200088f0c0a */
[----:B------:R-:W-:Y:S01]  /*1630*/  UMOV UR17, UR63 ;  /* 0x0000003f00117c82 */ /* 0x000fe20008000000 */
[----:B------:R-:W-:Y:S01]  /*1640*/  SHF.L.U64.HI R3, R2, 0x5, R3 ;  /* 0x0000000502037819 */ /* 0x000fe20000010203 */
[----:B------:R-:W-:Y:S01]  /*1650*/  IMAD.X R10, RZ, RZ, RZ, P0 ;  /* 0x000000ffff0a7224 */ /* 0x000fe200000e06ff */
[----:B------:R-:W-:-:S02]  /*1660*/  IADD3 R14, PT, PT, R8, 0x20, RZ ;  /* 0x00000020080e7810 */ /* 0x000fc40007ffe0ff */
        /* <DEDUP_REMOVED lines=15> */
.L_x_789:
[----:B------:R-:W1:Y:S01]  /*1760*/  LDCU.64 UR12, c[0x0][0x5c0] ;  /* 0x0000b800ff0c77ac */ /* 0x000e620008000a00 */
[----:B------:R-:W-:-:S04]  /*1770*/  UIADD3 UR8, UPT, UPT, UR38, UR42, URZ ;  /* 0x0000002a26087290 */ /* 0x000fc8000fffe0ff */
[----:B-1----:R-:W-:Y:S02]  /*1780*/  UIMAD.WIDE.U32 UR16, UR8, UR12, URZ ;  /* 0x0000000c081072a5 */ /* 0x002fe4000f8e00ff */
[----:B------:R-:W-:-:S04]  /*1790*/  UIMAD UR8, UR8, UR13, URZ ;  /* 0x0000000d080872a4 */ /* 0x000fc8000f8e02ff */
[----:B------:R-:W-:-:S06]  /*17a0*/  UIADD3 UR8, UPT, UPT, UR17, UR8, URZ ;  /* 0x0000000811087290 */ /* 0x000fcc000fffe0ff */
[----:B------:R-:W-:Y:S02]  /*17b0*/  MOV R2, UR8 ;  /* 0x0000000800027c02 */ /* 0x000fe40008000f00 */
.L_x_790:
        /* <DEDUP_REMOVED lines=13> */
.L_x_791:
[----:B------:R-:W1:Y:S01]  /*1890*/  LDCU.64 UR10, c[0x0][0x5c8] ;  /* 0x0000b900ff0a77ac */ /* 0x000e620008000a00 */
[----:B------:R-:W-:-:S04]  /*18a0*/  UIADD3 UR38, UPT, UPT, UR38, UR42, URZ ;  /* 0x0000002a26267290 */ /* 0x000fc8000fffe0ff */
[----:B-1----:R-:W-:Y:S02]  /*18b0*/  UIMAD.WIDE.U32 UR14, UR38, UR10, URZ ;  /* 0x0000000a260e72a5 */ /* 0x002fe4000f8e00ff */
[----:B------:R-:W-:-:S04]  /*18c0*/  UIMAD UR38, UR38, UR11, URZ ;  /* 0x0000000b262672a4 */ /* 0x000fc8000f8e02ff */
[----:B------:R-:W-:-:S06]  /*18d0*/  UIADD3 UR38, UPT, UPT, UR15, UR38, URZ ;  /* 0x000000260f267290 */ /* 0x000fcc000fffe0ff */
[----:B------:R-:W-:-:S07]  /*18e0*/  MOV R0, UR38 ;  /* 0x0000002600007c02 */ /* 0x000fce0008000f00 */
.L_x_792:
        /* <DEDUP_REMOVED lines=32> */
.L_x_794:
[----:B------:R-:W-:Y:S05]  /*1af0*/  BSYNC.RECONVERGENT B0 ;  /* 0x0000000000007941 */ /* 0x000fea0003800200 */
.L_x_793:
        /* <DEDUP_REMOVED lines=19> */
.L_x_796:
[----:B------:R-:W-:Y:S05]  /*1c30*/  BSYNC.RECONVERGENT B0 ;  /* 0x0000000000007941 */ /* 0x000fea0003800200 */
.L_x_795:
[----:B------:R-:W3:Y:S01]  /*1c40*/  LDCU.64 UR8, c[0x0][0x5e0] ;  /* 0x0000bc00ff0877ac */ /* 0x000ee20008000a00 */
[----:B--2---:R-:W-:Y:S01]  /*1c50*/  MOV R2, UR10 ;  /* 0x0000000a00027c02 */ /* 0x004fe20008000f00 */
        /* <DEDUP_REMOVED lines=27> */
.L_x_798:
[----:B------:R-:W-:Y:S05]  /*1e10*/  BSYNC.RECONVERGENT B0 ;  /* 0x0000000000007941 */ /* 0x000fea0003800200 */
.L_x_797:
        /* <DEDUP_REMOVED lines=20> */
.L_x_788:
        /* <DEDUP_REMOVED lines=35> */
.L_x_801:
[----:B------:R2:W-:Y:S04]  /*2190*/  STS.128 [R13+0x8000], RZ ;  /* 0x008000ff0d007388 */ /* 0x0005e80000000c00 */
[----:B------:R2:W-:Y:S04]  /*21a0*/  STS.128 [R13+0xa000], RZ ;  /* 0x00a000ff0d007388 */ /* 0x0005e80000000c00 */
[----:B------:R2:W-:Y:S04]  /*21b0*/  STS.128 [R13+0xc000], RZ ;  /* 0x00c000ff0d007388 */ /* 0x0005e80000000c00 */
[----:B------:R2:W-:Y:S02]  /*21c0*/  STS.128 [R13+0xe000], RZ ;  /* 0x00e000ff0d007388 */ /* 0x0005e40000000c00 */
.L_x_802:
[----:B------:R-:W-:Y:S05]  /*21d0*/  BSYNC.RECONVERGENT B0 ;  /* 0x0000000000007941 */ /* 0x000fea0003800200 */
.L_x_800:
        /* <DEDUP_REMOVED lines=37> */
.L_x_804:
[----:B------:R-:W-:Y:S05]  /*2430*/  BSYNC.RECONVERGENT B0 ;  /* 0x0000000000007941 */ /* 0x000fea0003800200 */
.L_x_803:
        /* <DEDUP_REMOVED lines=28> */
.L_x_806:
[----:B------:R1:W-:Y:S04]  /*2600*/  STS.128 [R13], RZ ;  /* 0x000000ff0d007388 */ /* 0x0003e80000000c00 */
[----:B------:R1:W-:Y:S04]  /*2610*/  STS.128 [R13+0x2000], RZ ;  /* 0x002000ff0d007388 */ /* 0x0003e80000000c00 */
[----:B------:R1:W-:Y:S04]  /*2620*/  STS.128 [R13+0x4000], RZ ;  /* 0x004000ff0d007388 */ /* 0x0003e80000000c00 */
[----:B------:R1:W-:Y:S02]  /*2630*/  STS.128 [R13+0x6000], RZ ;  /* 0x006000ff0d007388 */ /* 0x0003e40000000c00 */
.L_x_807:
[----:B------:R-:W-:Y:S05]  /*2640*/  BSYNC.RECONVERGENT B0 ;  /* 0x0000000000007941 */ /* 0x000fea0003800200 */
.L_x_805:
        /* <DEDUP_REMOVED lines=46> */
.L_x_809:
[----:B------:R-:W-:Y:S05]  /*2930*/  BSYNC.RECONVERGENT B0 ;  /* 0x0000000000007941 */ /* 0x000fea0003800200 */
.L_x_808:
        /* <DEDUP_REMOVED lines=48> */
.L_x_811:
[----:B------:R2:W-:Y:S04]  /*2c40*/  STS.128 [R13+0x10000], RZ ;  /* 0x010000ff0d007388 */ /* 0x0005e80000000c00 */
[----:B------:R2:W-:Y:S04]  /*2c50*/  STS.128 [R13+0x12000], RZ ;  /* 0x012000ff0d007388 */ /* 0x0005e80000000c00 */
[----:B------:R2:W-:Y:S04]  /*2c60*/  STS.128 [R13+0x14000], RZ ;  /* 0x014000ff0d007388 */ /* 0x0005e80000000c00 */
[----:B------:R2:W-:Y:S02]  /*2c70*/  STS.128 [R13+0x16000], RZ ;  /* 0x016000ff0d007388 */ /* 0x0005e40000000c00 */
.L_x_812:
[----:B------:R-:W-:Y:S05]  /*2c80*/  BSYNC.RECONVERGENT B0 ;  /* 0x0000000000007941 */ /* 0x000fea0003800200 */
.L_x_810:
        /* <DEDUP_REMOVED lines=16> */
[----:B-1--4-:R-:W-:Y:S02]  /*2d90*/  LEA R22, P4, R18, UR8, 0x1 ;  /* 0x0000000812167c11 */ /* 0x012fe4000f8808ff */
        /* <DEDUP_REMOVED lines=23> */
.L_x_814:
[----:B------:R-:W-:Y:S05]  /*2f10*/  BSYNC.RECONVERGENT B0 ;  /* 0x0000000000007941 */ /* 0x000fea0003800200 */
.L_x_813:
        /* <DEDUP_REMOVED lines=46> */
.L_x_816:
[----:B------:R2:W-:Y:S04]  /*3200*/  STS.128 [R13+0x18000], RZ ;  /* 0x018000ff0d007388 */ /* 0x0005e80000000c00 */
[----:B------:R2:W-:Y:S04]  /*3210*/  STS.128 [R13+0x1a000], RZ ;  /* 0x01a000ff0d007388 */ /* 0x0005e80000000c00 */
[----:B------:R2:W-:Y:S04]  /*3220*/  STS.128 [R13+0x1c000], RZ ;  /* 0x01c000ff0d007388 */ /* 0x0005e80000000c00 */
[----:B------:R2:W-:Y:S02]  /*3230*/  STS.128 [R13+0x1e000], RZ ;  /* 0x01e000ff0d007388 */ /* 0x0005e40000000c00 */
.L_x_817:
[----:B------:R-:W-:Y:S05]  /*3240*/  BSYNC.RECONVERGENT B0 ;  /* 0x0000000000007941 */ /* 0x000fea0003800200 */
.L_x_815:
[----:B------:R1:W-:Y:S01]  /*3250*/  @P5 STS.128 [R13+0x19000], RZ ;  /* 0x019000ff0d005388 */ /* 0x0003e20000000c00 */
[----:B------:R-:W-:Y:S03]  /*3260*/  BSSY.RECONVERGENT B0, `(.L_x_818) ;  /* 0x0000027000007945 */ /* 0x000fe60003800200 */
[----:B------:R1:W-:Y:S04]  /*3270*/  @P5 STS.128 [R13+0x1b000], RZ ;  /* 0x01b000ff0d005388 */ /* 0x0003e80000000c00 */
[----:B------:R1:W-:Y:S04]  /*3280*/  @P5 STS.128 [R13+0x1d000], RZ ;  /* 0x01d000ff0d005388 */ /* 0x0003e80000000c00 */
[----:B------:R1:W-:Y:S01]  /*3290*/  @P5 STS.128 [R13+0x1f000], RZ ;  /* 0x01f000ff0d005388 */ /* 0x0003e20000000c00 */
[----:B------:R-:W-:Y:S05]  /*32a0*/  @P5 BRA `(.L_x_819) ;  /* 0x0000000000885947 */ /* 0x000fea0003800000 */
[----:B------:R-:W2:Y:S01]  /*32b0*/  LDCU UR10, c[0x0][0x440] ;  /* 0x00008800ff0a77ac */ /* 0x000ea20008000800 */
[----:B------:R-:W-:Y:S02]  /*32c0*/  IMAD.MOV.U32 R5, RZ, RZ, R4 ;  /* 0x000000ffff057224 */ /* 0x000fe400078e0004 */
[----:B------:R-:W-:Y:S01]  /*32d0*/  IMAD R10, R10, UR12, RZ ;  /* 0x0000000c0a0a7c24 */ /* 0x000fe2000f8e02ff */
        /* <DEDUP_REMOVED lines=31> */
.L_x_819:
[----:B------:R-:W-:Y:S05]  /*34d0*/  BSYNC.RECONVERGENT B0 ;  /* 0x0000000000007941 */ /* 0x000fea0003800200 */
.L_x_818:
[----:B------:R-:W3:Y:S01]  /*34e0*/  LDCU.64 UR10, c[0x0][0x538] ;  /* 0x0000a700ff0a77ac */ /* 0x000ee20008000a00 */
[----:B------:R-:W-:Y:S01]  /*34f0*/  IMAD.SHL.U32 R10, R0, 0x20, RZ ;  /* 0x00000020000a7824 */ /* 0x000fe200078e00ff */
[----:B------:R-:W0:Y:S01]  /*3500*/  LDGDEPBAR ;  /* 0x00000000000079af */ /* 0x000e220000000000 */
[----:B---3--:R-:W-:-:S04]  /*3510*/  UISETP.NE.U32.AND UP0, UPT, UR10, URZ, UPT ;  /* 0x000000ff0a00728c */ /* 0x008fc8000bf05070 */
[----:B------:R-:W-:-:S06]  /*3520*/  UISETP.NE.AND.EX UP0, UPT, UR11, URZ, UPT, UP0 ;  /* 0x000000ff0b00728c */ /* 0x000fcc000bf05300 */
[----:B------:R-:W-:-:S05]  /*3530*/  PLOP3.LUT P0, PT, PT, PT, UP0, 0x80, 0x8 ;  /* 0x000000000008781c */ /* 0x000fca0003f0f008 */
[----:B------:R-:W3:Y:S01]  /*3540*/  @UP0 LDCU.64 UR8, c[0x0][0x540] ;  /* 0x0000a800ff0807ac */ /* 0x000ee20008000a00 */
[----:B------:R-:W-:Y:S01]  /*3550*/  @UP0 UMOV UR12, UR24 ;  /* 0x00000018000c0c82 */ /* 0x000fe20008000000 */
[----:B------:R-:W-:Y:S02]  /*3560*/  @UP0 UMOV UR13, URZ ;  /* 0x000000ff000d0c82 */ /* 0x000fe40008000000 */
[----:B---3--:R-:W-:Y:S01]  /*3570*/  @UP0 UIMAD.WIDE.U32 UR12, UR25, UR8, UR12 ;  /* 0x00000008190c02a5 */ /* 0x008fe2000f8e000c */
[----:B------:R-:W3:Y:S03]  /*3580*/  @UP0 LDCU UR8, c[0x0][0x458] ;  /* 0x00008b00ff0807ac */ /* 0x000ee60008000800 */
[----:B------:R-:W-:Y:S02]  /*3590*/  @UP0 UIMAD UR9, UR25, UR9, UR13 ;  /* 0x00000009190902a4 */ /* 0x000fe4000f8e020d */
[----:B------:R-:W-:Y:S01]  /*35a0*/  @UP0 ULEA UR10, UP1, UR12, UR10, 0x2 ;  /* 0x0000000a0c0a0291 */ /* 0x000fe2000f8210ff */
[----:B--2---:R-:W-:Y:S01]  /*35b0*/  IMAD.SHL.U32 R7, R0, 0x10, RZ ;  /* 0x0000001000077824 */ /* 0x004fe200078e00ff */
[----:B------:R-:W-:-:S03]  /*35c0*/  LOP3.LUT R8, R10, 0x200, RZ, 0xc0, !PT ;  /* 0x000002000a087812 */ /* 0x000fc600078ec0ff */
[----:B------:R-:W2:Y:S01]  /*35d0*/  LDCU UR13, c[0x0][0x590] ;  /* 0x0000b200ff0d77ac */ /* 0x000ea20008000800 */
[----:B------:R-:W-:Y:S01]  /*35e0*/  IMAD.U32 R4, RZ, RZ, UR10 ;  /* 0x0000000aff047e24 */ /* 0x000fe2000f8e00ff */
[----:B------:R-:W-:Y:S01]  /*35f0*/  @UP0 ULEA.HI.X UR11, UR12, UR11, UR9, 0x2, UP1 ;  /* 0x0000000b0c0b0291 */ /* 0x000fe200088f1409 */
[----:B---3--:R-:W3:Y:S05]  /*3600*/  @P0 MUFU.RCP R3, UR8 ;  /* 0x0000000800030d08 */ /* 0x008eea0008001000 */
[----:B------:R-:W-:Y:S01]  /*3610*/  IMAD.U32 R5, RZ, RZ, UR11 ;  /* 0x0000000bff057e24 */ /* 0x000fe2000f8e00ff */
[----:B------:R-:W-:Y:S01]  /*3620*/  LOP3.LUT R7, R8, 0x3800, R7, 0xf8, !PT ;  /* 0x0000380008077812 */ /* 0x000fe200078ef807 */
[----:B------:R-:W-:Y:S01]  /*3630*/  IMAD.MOV.U32 R228, RZ, RZ, 0x40 ;  /* 0x00000040ffe47424 */ /* 0x000fe200078e00ff */
[----:B------:R-:W-:-:S02]  /*3640*/  R2P PR, R0, 0x6 ;  /* 0x0000000600007804 */ /* 0x000fc40000000000 */
[----:B------:R-:W-:Y:S01]  /*3650*/  CS2R R190, SRZ ;  /* 0x0000000000be7805 */ /* 0x000fe2000001ff00 */
[----:B------:R4:W3:Y:S01]  /*3660*/  @P0 LDG.E R4, desc[UR34][R4.64] ;  /* 0x0000002204040981 */ /* 0x0008e2000c1e1900 */
[----:B------:R-:W-:Y:S02]  /*3670*/  CS2R R188, SRZ ;  /* 0x0000000000bc7805 */ /* 0x000fe4000001ff00 */
[----:B------:R-:W-:Y:S02]  /*3680*/  CS2R R194, SRZ ;  /* 0x0000000000c27805 */ /* 0x000fe4000001ff00 */
[----:B------:R-:W-:Y:S02]  /*3690*/  SEL R228, R228, 0xffffffc0, !P2 ;  /* 0xffffffc0e4e47807 */ /* 0x000fe40005000000 */
        /* <DEDUP_REMOVED lines=21> */
[----:B----4-:R-:W-:Y:S01]  /*37f0*/  IMAD.SHL.U32 R5, R0, 0x40, RZ ;  /* 0x0000004000057824 */ /* 0x010fe200078e00ff */
[----:B------:R-:W-:Y:S02]  /*3800*/  CS2R R142, SRZ ;  /* 0x00000000008e7805 */ /* 0x000fe4000001ff00 */
[----:B------:R-:W-:Y:S02]  /*3810*/  CS2R R140, SRZ ;  /* 0x00000000008c7805 */ /* 0x000fe4000001ff00 */
[----:B------:R-:W-:Y:S02]  /*3820*/  CS2R R146, SRZ ;  /* 0x0000000000927805 */ /* 0x000fe4000001ff00 */
[----:B------:R-:W-:Y:S02]  /*3830*/  CS2R R144, SRZ ;  /* 0x0000000000907805 */ /* 0x000fe4000001ff00 */
[----:B------:R-:W-:-:S02]  /*3840*/  LOP3.LUT R6, R5, 0x1c0, RZ, 0xc0, !PT ;  /* 0x000001c005067812 */ /* 0x000fc400078ec0ff */
[----:B------:R-:W-:Y:S02]  /*3850*/  CS2R R138, SRZ ;  /* 0x00000000008a7805 */ /* 0x000fe4000001ff00 */
[----:B------:R-:W-:Y:S02]  /*3860*/  LOP3.LUT R5, R5, 0x200, RZ, 0xc0, !PT ;  /* 0x0000020005057812 */ /* 0x000fe400078ec0ff */
[----:B------:R-:W-:Y:S02]  /*3870*/  CS2R R136, SRZ ;  /* 0x0000000000887805 */ /* 0x000fe4000001ff00 */
[----:B------:R-:W-:Y:S01]  /*3880*/  LOP3.LUT R9, R6, 0x38, R9, 0xf8, !PT ;  /* 0x0000003806097812 */ /* 0x000fe200078ef809 */
[----:B------:R-:W-:Y:S01]  /*3890*/  IMAD.SHL.U32 R6, R0, 0x2, RZ ;  /* 0x0000000200067824 */ /* 0x000fe200078e00ff */
[----:B------:R-:W-:Y:S02]  /*38a0*/  LOP3.LUT R5, R5, 0xc00, R10, 0xf8, !PT ;  /* 0x00000c0005057812 */ /* 0x000fe400078ef80a */
[----:B------:R-:W-:-:S02]  /*38b0*/  CS2R R134, SRZ ;  /* 0x0000000000867805 */ /* 0x000fc4000001ff00 */
[C---:B------:R-:W-:Y:S02]  /*38c0*/  LOP3.LUT R231, R9.reuse, 0x8, R0, 0x78, !PT ;  /* 0x0000000809e77812 */ /* 0x040fe400078e7800 */
[----:B------:R-:W-:Y:S02]  /*38d0*/  CS2R R132, SRZ ;  /* 0x0000000000847805 */ /* 0x000fe4000001ff00 */
[----:B------:R-:W-:Y:S01]  /*38e0*/  LOP3.LUT R232, R9, 0x8, R2, 0x78, !PT ;  /* 0x0000000809e87812 */ /* 0x000fe200078e7802 */
[----:B------:R-:W-:Y:S01]  /*38f0*/  IMAD.MOV.U32 R2, RZ, RZ, 0x20 ;  /* 0x00000020ff027424 */ /* 0x000fe200078e00ff */
[----:B------:R-:W-:Y:S02]  /*3900*/  LOP3.LUT R231, R7, R231, RZ, 0xfc, !PT ;  /* 0x000000e707e77212 */ /* 0x000fe400078efcff */
        /* <DEDUP_REMOVED lines=9> */
[----:B------:R-:W-:Y:S02]  /*39a0*/  LOP3.LUT R6, R6, 0x6, RZ, 0xc0, !PT ;  /* 0x0000000606067812 */ /* 0x000fe400078ec0ff */
[----:B------:R-:W-:Y:S02]  /*39b0*/  CS2R R72, SRZ ;  /* 0x0000000000487805 */ /* 0x000fe4000001ff00 */
[----:B------:R-:W-:Y:S01]  /*39c0*/  CS2R R70, SRZ ;  /* 0x0000000000467805 */ /* 0x000fe2000001ff00 */
[----:B------:R-:W-:Y:S01]  /*39d0*/  IMAD.IADD R229, R2, 0x1, R231 ;  /* 0x0000000102e57824 */ /* 0x000fe200078e02e7 */
[----:B------:R-:W-:Y:S01]  /*39e0*/  LOP3.LUT R239, R6, 0xe0, R239, 0xf8, !PT ;  /* 0x000000e006ef7812 */ /* 0x000fe200078ef8ef */
        /* <DEDUP_REMOVED lines=24> */
[----:B-1----:R-:W-:Y:S02]  /*3b70*/  CS2R R22, SRZ ;  /* 0x0000000000167805 */ /* 0x002fe4000001ff00 */
[----:B------:R-:W-:Y:S01]  /*3b80*/  CS2R R20, SRZ ;  /* 0x0000000000147805 */ /* 0x000fe2000001ff00 */
[----:B------:R-:W-:Y:S01]  /*3b90*/  UMOV UR14, URZ ;  /* 0x000000ff000e7c82 */ /* 0x000fe20008000000 */
[----:B------:R-:W1:Y:S01]  /*3ba0*/  LDCU UR8, c[0x0][0x440] ;  /* 0x00008800ff0877ac */ /* 0x000e620008000800 */
[----:B------:R-:W4:Y:S01]  /*3bb0*/  LDCU UR11, c[0x0][0x504] ;  /* 0x0000a080ff0b77ac */ /* 0x000f220008000800 */
[----:B------:R-:W1:Y:S01]  /*3bc0*/  LDCU UR10, c[0x0][0x508] ;  /* 0x0000a100ff0a77ac */ /* 0x000e620008000800 */
[----:B------:R-:W1:Y:S01]  /*3bd0*/  LDCU UR9, c[0x0][0x3e0] ;  /* 0x00007c00ff0977ac */ /* 0x000e620008000800 */
[----:B------:R-:W1:Y:S01]  /*3be0*/  LDCU UR12, c[0x0][0x45c] ;  /* 0x00008b80ff0c77ac */ /* 0x000e620008000800 */
[----:B--2---:R-:W-:-:S02]  /*3bf0*/  USHF.L.U32 UR13, UR13, 0x6, URZ ;  /* 0x000000060d0d7899 */ /* 0x004fc400080006ff */
[----:B------:R-:W-:Y:S01]  /*3c00*/  UIADD3 UR43, UPT, UPT, UR43, -UR46, -UR37 ;  /* 0x8000002e2b2b7290 */ /* 0x000fe2000fffe825 */
[----:B---3--:R-:W-:-:S05]  /*3c10*/  @P0 FMUL.FTZ R3, R4, R3 ;  /* 0x0000000304030220 */ /* 0x008fca0000410000 */
[----:B------:R-:W-:Y:S01]  /*3c20*/  @P0 R2UR UR15, R3 ;  /* 0x00000000030f02ca */ /* 0x000fe200000e0000 */
[C---:B------:R-:W-:Y:S02]  /*3c30*/  IMAD.IADD R3, R228.reuse, 0x1, R231 ;  /* 0x00000001e4037824 */ /* 0x040fe400078e02e7 */
[----:B------:R-:W-:Y:S02]  /*3c40*/  IMAD.IADD R228, R228, 0x1, R232 ;  /* 0x00000001e4e47824 */ /* 0x000fe400078e02e8 */
[C---:B------:R-:W-:Y:S02]  /*3c50*/  IMAD.IADD R0, R2.reuse, 0x1, R3 ;  /* 0x0000000102007824 */ /* 0x040fe400078e0203 */
[----:B------:R-:W-:-:S06]  /*3c60*/  IMAD.IADD R2, R2, 0x1, R228 ;  /* 0x0000000102027824 */ /* 0x000fcc00078e02e4 */
[----:B-1--4-:R-:W-:-:S05]  /*3c70*/  @UP0 UMOV UR14, UR15 ;  /* 0x0000000f000e0c82 */ /* 0x012fca0008000000 */
.L_x_824:
[----:B------:R-:W0:Y:S01]  /*3c80*/  LDGDEPBAR ;  /* 0x00000000000079af */ /* 0x000e220000000000 */
[----:B------:R-:W-:Y:S02]  /*3c90*/  USHF.L.U32 UR15, UR39, 0x6, URZ ;  /* 0x00000006270f7899 */ /* 0x000fe400080006ff */
[----:B------:R-:W-:Y:S02]  /*3ca0*/  USHF.L.U32 UR30, UR47, 0x6, URZ ;  /* 0x000000062f1e7899 */ /* 0x000fe400080006ff */
[----:B------:R-:W-:Y:S02]  /*3cb0*/  UIADD3 UR25, UPT, UPT, UR15, UR44, URZ ;  /* 0x0000002c0f197290 */ /* 0x000fe4000fffe0ff */
[----:B------:R-:W-:Y:S02]  /*3cc0*/  UISETP.GE.AND UP0, UPT, UR30, UR43, UPT ;  /* 0x0000002b1e00728c */ /* 0x000fe4000bf06270 */
[----:B------:R-:W-:Y:S01]  /*3cd0*/  UIADD3 UR25, UPT, UPT, UR25, 0x40, URZ ;  /* 0x0000004019197890 */ /* 0x000fe2000fffe0ff */
[----:B------:R-:W-:Y:S04]  /*3ce0*/  DEPBAR.LE SB0, 0x0 ;  /* 0x000080000000791a */ /* 0x000fe80000000000 */
[----:B------:R-:W-:Y:S06]  /*3cf0*/  BAR.SYNC.DEFER_BLOCKING 0x0 ;  /* 0x0000000000007b1d */ /* 0x000fec0000010000 */
[----:B------:R-:W-:Y:S05]  /*3d00*/  LDSM.16.M88.4 R16, [R232] ;  /* 0x00000000e810783b */ /* 0x000fea0000000200 */
[----:B-1----:R-:W1:Y:S05]  /*3d10*/  LDSM.16.M88.4 R8, [R231+0x10000] ;  /* 0x01000000e708783b */ /* 0x002e6a0000000200 */
[----:B------:R-:W2:Y:S05]  /*3d20*/  LDSM.16.M88.4 R84, [R231+0x10800] ;  /* 0x01080000e754783b */ /* 0x000eaa0000000200 */
[----:B------:R-:W-:Y:S05]  /*3d30*/  LDSM.16.M88.4 R88, [R230] ;  /* 0x00000000e658783b */ /* 0x000fea0000000200 */
[----:B------:R-:W3:Y:S05]  /*3d40*/  LDSM.16.M88.4 R92, [R229+0x10000] ;  /* 0x01000000e55c783b */ /* 0x000eea0000000200 */
[----:B------:R-:W4:Y:S05]  /*3d50*/  LDSM.16.M88.4 R96, [R229+0x10800] ;  /* 0x01080000e560783b */ /* 0x000f2a0000000200 */
[----:B------:R-:W-:Y:S05]  /*3d60*/  LDSM.16.M88.4 R100, [R228] ;  /* 0x00000000e464783b */ /* 0x000fea0000000200 */
[----:B-----5:R-:W4:Y:S05]  /*3d70*/  LDSM.16.M88.4 R104, [R3+0x10000] ;  /* 0x010000000368783b */ /* 0x020f2a0000000200 */
[----:B------:R-:W4:Y:S01]  /*3d80*/  LDSM.16.M88.4 R108, [R3+0x10800] ;  /* 0x01080000036c783b */ /* 0x000f220000000200 */
[C---:B-1----:R-:W-:Y:S04]  /*3d90*/  HMMA.16816.F32.BF16 R4, R16.reuse, R8, RZ ;  /* 0x000000081004723c */ /* 0x042fe800000418ff */
[----:B------:R-:W-:Y:S04]  /*3da0*/  LDSM.16.M88.4 R112, [R0+0x10800] ;  /* 0x010800000070783b */ /* 0x000fe80000000200 */
[C---:B------:R-:W-:Y:S08]  /*3db0*/  HMMA.16816.F32.BF16 R8, R16.reuse, R10, RZ ;  /* 0x0000000a1008723c */ /* 0x040ff000000418ff */
[C---:B--2---:R-:W-:Y:S08]  /*3dc0*/  HMMA.16816.F32.BF16 R12, R16.reuse, R84, RZ ;  /* 0x00000054100c723c */ /* 0x044ff000000418ff */
[----:B------:R-:W-:Y:S01]  /*3dd0*/  HMMA.16816.F32.BF16 R16, R16, R86, RZ ;  /* 0x000000561010723c */ /* 0x000fe200000418ff */
[----:B------:R-:W-:Y:S07]  /*3de0*/  LDSM.16.M88.4 R84, [R2] ;  /* 0x000000000254783b */ /* 0x000fee0000000200 */
[C---:B---3--:R-:W-:Y:S08]  /*3df0*/  HMMA.16816.F32.BF16 R4, R88.reuse, R92, R4 ;  /* 0x0000005c5804723c */ /* 0x048ff00000041804 */
[C---:B------:R-:W-:Y:S01]  /*3e00*/  HMMA.16816.F32.BF16 R8, R88.reuse, R94, R8 ;  /* 0x0000005e5808723c */ /* 0x040fe20000041808 */
[----:B------:R-:W1:Y:S07]  /*3e10*/  LDSM.16.M88.4 R92, [R0+0x10000] ;  /* 0x01000000005c783b */ /* 0x000e6e0000000200 */
[C---:B----4-:R-:W-:Y:S08]  /*3e20*/  HMMA.16816.F32.BF16 R12, R88.reuse, R96, R12 ;  /* 0x00000060580c723c */ /* 0x050ff0000004180c */
[----:B------:R-:W-:Y:S01]  /*3e30*/  HMMA.16816.F32.BF16 R16, R88, R98, R16 ;  /* 0x000000625810723c */ /* 0x000fe20000041810 */
[----:B------:R-:W-:Y:S05]  /*3e40*/  LDSM.16.M88.4 R88, [R232+0x2000] ;  /* 0x00200000e858783b */ /* 0x000fea0000000200 */
[----:B------:R-:W2:Y:S02]  /*3e50*/  LDSM.16.M88.4 R96, [R231+0x12000] ;  /* 0x01200000e760783b */ /* 0x000ea40000000200 */
[C---:B------:R-:W-:Y:S08]  /*3e60*/  HMMA.16816.F32.BF16 R4, R100.reuse, R104, R4 ;  /* 0x000000686404723c */ /* 0x040ff00000041804 */
[C---:B------:R-:W-:Y:S01]  /*3e70*/  HMMA.16816.F32.BF16 R8, R100.reuse, R106, R8 ;  /* 0x0000006a6408723c */ /* 0x040fe20000041808 */
[----:B------:R-:W3:Y:S07]  /*3e80*/  LDSM.16.M88.4 R104, [R231+0x12800] ;  /* 0x01280000e768783b */ /* 0x000eee0000000200 */
[C---:B------:R-:W-:Y:S08]  /*3e90*/  HMMA.16816.F32.BF16 R12, R100.reuse, R108, R12 ;  /* 0x0000006c640c723c */ /* 0x040ff0000004180c */
[----:B------:R-:W-:Y:S01]  /*3ea0*/  HMMA.16816.F32.BF16 R16, R100, R110, R16 ;  /* 0x0000006e6410723c */ /* 0x000fe20000041810 */
[----:B------:R-:W-:Y:S05]  /*3eb0*/  LDSM.16.M88.4 R100, [R229+0x12000] ;  /* 0x01200000e564783b */ /* 0x000fea0000000200 */
[----:B------:R-:W-:Y:S02]  /*3ec0*/  LDSM.16.M88.4 R108, [R3+0x12000] ;  /* 0x01200000036c783b */ /* 0x000fe40000000200 */
[C---:B-1----:R-:W-:Y:S08]  /*3ed0*/  HMMA.16816.F32.BF16 R4, R84.reuse, R92, R4 ;  /* 0x0000005c5404723c */ /* 0x042ff00000041804 */
[C---:B------:R-:W-:Y:S01]  /*3ee0*/  HMMA.16816.F32.BF16 R8, R84.reuse, R94, R8 ;  /* 0x0000005e5408723c */ /* 0x040fe20000041808 */
[----:B------:R-:W1:Y:S07]  /*3ef0*/  LDSM.16.M88.4 R92, [R230+0x2000] ;  /* 0x00200000e65c783b */ /* 0x000e6e0000000200 */
[C---:B------:R-:W-:Y:S08]  /*3f00*/  HMMA.16816.F32.BF16 R12, R84.reuse, R112, R12 ;  /* 0x00000070540c723c */ /* 0x040ff0000004180c */
[----:B------:R-:W-:Y:S01]  /*3f10*/  HMMA.16816.F32.BF16 R16, R84, R114, R16 ;  /* 0x000000725410723c */ /* 0x000fe20000041810 */
[----:B------:R-:W4:Y:S05]  /*3f20*/  LDSM.16.M88.4 R84, [R229+0x12800] ;  /* 0x01280000e554783b */ /* 0x000f2a0000000200 */
[----:B------:R-:W-:Y:S02]  /*3f30*/  LDSM.16.M88.4 R112, [R3+0x14000] ;  /* 0x014000000370783b */ /* 0x000fe40000000200 */
[C---:B--2---:R-:W-:Y:S08]  /*3f40*/  HMMA.16816.F32.BF16 R4, R88.reuse, R96, R4 ;  /* 0x000000605804723c */ /* 0x044ff00000041804 */
[C---:B------:R-:W-:Y:S01]  /*3f50*/  HMMA.16816.F32.BF16 R8, R88.reuse, R98, R8 ;  /* 0x000000625808723c */ /* 0x040fe20000041808 */
[----:B------:R-:W2:Y:S07]  /*3f60*/  LDSM.16.M88.4 R96, [R228+0x2000] ;  /* 0x00200000e460783b */ /* 0x000eae0000000200 */
[C---:B---3--:R-:W-:Y:S01]  /*3f70*/  HMMA.16816.F32.BF16 R12, R88.reuse, R104, R12 ;  /* 0x00000068580c723c */ /* 0x048fe2000004180c */
[----:B------:R-:W-:Y:S02]  /*3f80*/  IMAD.U32 R104, RZ, RZ, UR16 ;  /* 0x00000010ff687e24 */ /* 0x000fe4000f8e00ff */
[----:B------:R-:W-:Y:S03]  /*3f90*/  IMAD.U32 R105, RZ, RZ, UR17 ;  /* 0x00000011ff697e24 */ /* 0x000fe6000f8e00ff */
[C---:B------:R-:W-:Y:S02]  /*3fa0*/  LEA R104, P0, R242.reuse, R104, 0x2 ;  /* 0x00000068f2687211 */ /* 0x040fe400078010ff */
[----:B------:R-:W-:Y:S01]  /*3fb0*/  HMMA.16816.F32.BF16 R16, R88, R106, R16 ;  /* 0x0000006a5810723c */ /* 0x000fe20000041810 */
[----:B------:R-:W3:Y:S02]  /*3fc0*/  LDSM.16.M88.4 R88, [R3+0x12800] ;  /* 0x012800000358783b */ /* 0x000ee40000000200 */
[----:B------:R-:W-:Y:S05]  /*3fd0*/  LEA.HI.X R105, R242, R105, RZ, 0x2, P0 ;  /* 0x00000069f2697211 */ /* 0x000fea00000f14ff */
[C---:B-1----:R-:W-:Y:S01]  /*3fe0*/  HMMA.16816.F32.BF16 R4, R92.reuse, R100, R4 ;  /* 0x000000645c04723c */ /* 0x042fe20000041804 */
[----:B-----5:R-:W5:Y:S05]  /*3ff0*/  LDG.E R124, desc[UR34][R104.64] ;  /* 0x00000022687c7981 */ /* 0x020f6a000c1e1900 */
[----:B------:R1:W5:Y:S02]  /*4000*/  LDG.E R123, desc[UR34][R104.64+0x20] ;  /* 0x00002022687b7981 */ /* 0x000364000c1e1900 */
[C---:B------:R-:W-:Y:S03]  /*4010*/  HMMA.16816.F32.BF16 R8, R92.reuse, R102, R8 ;  /* 0x000000665c08723c */ /* 0x040fe60000041808 */
[----:B------:R-:W-:Y:S05]  /*4020*/  LDSM.16.M88.4 R100, [R2+0x2000] ;  /* 0x002000000264783b */ /* 0x000fea0000000200 */
[C---:B----4-:R-:W-:Y:S08]  /*4030*/  HMMA.16816.F32.BF16 R12, R92.reuse, R84, R12 ;  /* 0x000000545c0c723c */ /* 0x050ff0000004180c */
[----:B------:R-:W-:Y:S01]  /*4040*/  HMMA.16816.F32.BF16 R16, R92, R86, R16 ;  /* 0x000000565c10723c */ /* 0x000fe20000041810 */
[----:B------:R-:W-:Y:S05]  /*4050*/  LDSM.16.M88.4 R84, [R0+0x12800] ;  /* 0x012800000054783b */ /* 0x000fea0000000200 */
[----:B-1----:R-:W1:Y:S02]  /*4060*/  LDSM.16.M88.4 R104, [R0+0x12000] ;  /* 0x012000000068783b */ /* 0x002e640000000200 */
[C---:B--2---:R-:W-:Y:S03]  /*4070*/  HMMA.16816.F32.BF16 R4, R96.reuse, R108, R4 ;  /* 0x0000006c6004723c */ /* 0x044fe60000041804 */
[----:B------:R-:W-:Y:S05]  /*4080*/  LDSM.16.M88.4 R92, [R232+0x4000] ;  /* 0x00400000e85c783b */ /* 0x000fea0000000200 */
[C---:B------:R-:W-:Y:S01]  /*4090*/  HMMA.16816.F32.BF16 R8, R96.reuse, R110, R8 ;  /* 0x0000006e6008723c */ /* 0x040fe20000041808 */
[----:B------:R-:W2:Y:S07]  /*40a0*/  LDSM.16.M88.4 R108, [R231+0x14000] ;  /* 0x01400000e76c783b */ /* 0x000eae0000000200 */
[C---:B---3--:R-:W-:Y:S08]  /*40b0*/  HMMA.16816.F32.BF16 R12, R96.reuse, R88, R12 ;  /* 0x00000058600c723c */ /* 0x048ff0000004180c */
[----:B------:R-:W-:Y:S01]  /*40c0*/  HMMA.16816.F32.BF16 R16, R96, R90, R16 ;  /* 0x0000005a6010723c */ /* 0x000fe20000041810 */
[----:B------:R-:W3:Y:S05]  /*40d0*/  LDSM.16.M88.4 R88, [R231+0x14800] ;  /* 0x01480000e758783b */ /* 0x000eea0000000200 */
[----:B------:R-:W-:Y:S02]  /*40e0*/  LDSM.16.M88.4 R96, [R230+0x4000] ;  /* 0x00400000e660783b */ /* 0x000fe40000000200 */
[C---:B-1----:R-:W-:Y:S08]  /*40f0*/  HMMA.16816.F32.BF16 R4, R100.reuse, R104, R4 ;  /* 0x000000686404723c */ /* 0x042ff00000041804 */
[C---:B------:R-:W-:Y:S01]  /*4100*/  HMMA.16816.F32.BF16 R8, R100.reuse, R106, R8 ;  /* 0x0000006a6408723c */ /* 0x040fe20000041808 */
[----:B------:R-:W1:Y:S07]  /*4110*/  LDSM.16.M88.4 R104, [R229+0x14000] ;  /* 0x01400000e568783b */ /* 0x000e6e0000000200 */
[C---:B------:R-:W-:Y:S08]  /*4120*/  HMMA.16816.F32.BF16 R12, R100.reuse, R84, R12 ;  /* 0x00000054640c723c */ /* 0x040ff0000004180c */
[----:B------:R-:W-:Y:S01]  /*4130*/  HMMA.16816.F32.BF16 R16, R100, R86, R16 ;  /* 0x000000566410723c */ /* 0x000fe20000041810 */
[----:B------:R-:W4:Y:S05]  /*4140*/  LDSM.16.M88.4 R84, [R229+0x14800] ;  /* 0x01480000e554783b */ /* 0x000f2a0000000200 */
[----:B------:R-:W4:Y:S02]  /*4150*/  LDSM.16.M88.4 R100, [R228+0x4000] ;  /* 0x00400000e464783b */ /* 0x000f240000000200 */
[C---:B--2---:R-:W-:Y:S08]  /*4160*/  HMMA.16816.F32.BF16 R4, R92.reuse, R108, R4 ;  /* 0x0000006c5c04723c */ /* 0x044ff00000041804 */
[C---:B------:R-:W-:Y:S01]  /*4170*/  HMMA.16816.F32.BF16 R8, R92.reuse, R110, R8 ;  /* 0x0000006e5c08723c */ /* 0x040fe20000041808 */
[----:B------:R-:W2:Y:S07]  /*4180*/  LDSM.16.M88.4 R108, [R3+0x14800] ;  /* 0x01480000036c783b */ /* 0x000eae0000000200 */
[C---:B---3--:R-:W-:Y:S08]  /*4190*/  HMMA.16816.F32.BF16 R12, R92.reuse, R88, R12 ;  /* 0x000000585c0c723c */ /* 0x048ff0000004180c */
[----:B------:R-:W-:Y:S01]  /*41a0*/  HMMA.16816.F32.BF16 R16, R92, R90, R16 ;  /* 0x0000005a5c10723c */ /* 0x000fe20000041810 */
[----:B------:R-:W-:Y:S05]  /*41b0*/  LDSM.16.M88.4 R88, [R2+0x4000] ;  /* 0x004000000258783b */ /* 0x000fea0000000200 */
[----:B------:R-:W3:Y:S02]  /*41c0*/  LDSM.16.M88.4 R92, [R0+0x14000] ;  /* 0x01400000005c783b */ /* 0x000ee40000000200 */
[C---:B-1----:R-:W-:Y:S08]  /*41d0*/  HMMA.16816.F32.BF16 R4, R96.reuse, R104, R4 ;  /* 0x000000686004723c */ /* 0x042ff00000041804 */
[C---:B------:R-:W-:Y:S01]  /*41e0*/  HMMA.16816.F32.BF16 R8, R96.reuse, R106, R8 ;  /* 0x0000006a6008723c */ /* 0x040fe20000041808 */
[----:B------:R-:W1:Y:S07]  /*41f0*/  LDSM.16.M88.4 R104, [R0+0x14800] ;  /* 0x014800000068783b */ /* 0x000e6e0000000200 */
[C---:B----4-:R-:W-:Y:S08]  /*4200*/  HMMA.16816.F32.BF16 R12, R96.reuse, R84, R12 ;  /* 0x00000054600c723c */ /* 0x050ff0000004180c */
[----:B------:R-:W-:Y:S01]  /*4210*/  HMMA.16816.F32.BF16 R16, R96, R86, R16 ;  /* 0x000000566010723c */ /* 0x000fe20000041810 */
[----:B------:R-:W-:Y:S05]  /*4220*/  LDSM.16.M88.4 R84, [R232+0x6000] ;  /* 0x00600000e854783b */ /* 0x000fea0000000200 */
[----:B------:R-:W4:Y:S02]  /*4230*/  LDSM.16.M88.4 R96, [R231+0x16000] ;  /* 0x01600000e760783b */ /* 0x000f240000000200 */
[C---:B------:R-:W-:Y:S08]  /*4240*/  HMMA.16816.F32.BF16 R4, R100.reuse, R112, R4 ;  /* 0x000000706404723c */ /* 0x040ff00000041804 */
[C---:B------:R-:W-:Y:S01]  /*4250*/  HMMA.16816.F32.BF16 R8, R100.reuse, R114, R8 ;  /* 0x000000726408723c */ /* 0x040fe20000041808 */
[----:B------:R-:W4:Y:S07]  /*4260*/  LDSM.16.M88.4 R112, [R231+0x16800] ;  /* 0x01680000e770783b */ /* 0x000f2e0000000200 */
[C---:B--2---:R-:W-:Y:S08]  /*4270*/  HMMA.16816.F32.BF16 R12, R100.reuse, R108, R12 ;  /* 0x0000006c640c723c */ /* 0x044ff0000004180c */
[----:B------:R-:W-:Y:S01]  /*4280*/  HMMA.16816.F32.BF16 R16, R100, R110, R16 ;  /* 0x0000006e6410723c */ /* 0x000fe20000041810 */
[----:B------:R-:W-:Y:S05]  /*4290*/  LDSM.16.M88.4 R100, [R229+0x16000] ;  /* 0x01600000e564783b */ /* 0x000fea0000000200 */
[----:B------:R-:W-:Y:S02]  /*42a0*/  LDSM.16.M88.4 R108, [R229+0x16800] ;  /* 0x01680000e56c783b */ /* 0x000fe40000000200 */
[C---:B---3--:R-:W-:Y:S08]  /*42b0*/  HMMA.16816.F32.BF16 R4, R88.reuse, R92, R4 ;  /* 0x0000005c5804723c */ /* 0x048ff00000041804 */
[C---:B------:R-:W-:Y:S01]  /*42c0*/  HMMA.16816.F32.BF16 R8, R88.reuse, R94, R8 ;  /* 0x0000005e5808723c */ /* 0x040fe20000041808 */
[----:B------:R-:W2:Y:S07]  /*42d0*/  LDSM.16.M88.4 R92, [R230+0x6000] ;  /* 0x00600000e65c783b */ /* 0x000eae0000000200 */
[C---:B-1----:R-:W-:Y:S08]  /*42e0*/  HMMA.16816.F32.BF16 R12, R88.reuse, R104, R12 ;  /* 0x00000068580c723c */ /* 0x042ff0000004180c */
[----:B------:R-:W-:Y:S01]  /*42f0*/  HMMA.16816.F32.BF16 R16, R88, R106, R16 ;  /* 0x0000006a5810723c */ /* 0x000fe20000041810 */
[----:B------:R-:W-:Y:S05]  /*4300*/  LDSM.16.M88.4 R88, [R228+0x6000] ;  /* 0x00600000e458783b */ /* 0x000fea0000000200 */
[----:B------:R-:W-:Y:S02]  /*4310*/  LDSM.16.M88.4 R104, [R3+0x16800] ;  /* 0x016800000368783b */ /* 0x000fe40000000200 */
[C---:B----4-:R-:W-:Y:S08]  /*4320*/  HMMA.16816.F32.BF16 R4, R84.reuse, R96, R4 ;  /* 0x000000605404723c */ /* 0x050ff00000041804 */
[C---:B------:R-:W-:Y:S01]  /*4330*/  HMMA.16816.F32.BF16 R8, R84.reuse, R98, R8 ;  /* 0x000000625408723c */ /* 0x040fe20000041808 */
[----:B------:R-:W1:Y:S07]  /*4340*/  LDSM.16.M88.4 R96, [R3+0x16000] ;  /* 0x016000000360783b */ /* 0x000e6e0000000200 */
[C---:B------:R-:W-:Y:S08]  /*4350*/  HMMA.16816.F32.BF16 R12, R84.reuse, R112, R12 ;  /* 0x00000070540c723c */ /* 0x040ff0000004180c */
[----:B------:R-:W-:Y:S01]  /*4360*/  HMMA.16816.F32.BF16 R16, R84, R114, R16 ;  /* 0x000000725410723c */ /* 0x000fe20000041810 */
[----:B------:R3:W-:Y:S07]  /*4370*/  LDSM.16.M88.4 R84, [R2+0x6000] ;  /* 0x006000000254783b */ /* 0x0007ee0000000200 */
[C---:B--2---:R-:W-:Y:S08]  /*4380*/  HMMA.16816.F32.BF16 R4, R92.reuse, R100, R4 ;  /* 0x000000645c04723c */ /* 0x044ff00000041804 */
[C---:B------:R-:W-:Y:S01]  /*4390*/  HMMA.16816.F32.BF16 R8, R92.reuse, R102, R8 ;  /* 0x000000665c08723c */ /* 0x040fe20000041808 */
[----:B------:R-:W2:Y:S07]  /*43a0*/  LDSM.16.M88.4 R100, [R0+0x16000] ;  /* 0x016000000064783b */ /* 0x000eae0000000200 */
[C---:B------:R-:W-:Y:S01]  /*43b0*/  HMMA.16816.F32.BF16 R12, R92.reuse, R108, R12 ;  /* 0x0000006c5c0c723c */ /* 0x040fe2000004180c */
[----:B---3--:R-:W-:Y:S05]  /*43c0*/  IMAD.U32 R2, RZ, RZ, UR37 ;  /* 0x00000025ff027e24 */ /* 0x008fea000f8e00ff */
[----:B------:R-:W-:Y:S02]  /*43d0*/  IADD3 R2, PT, PT, R2, -UR25, -R239 ;  /* 0x8000001902027c10 */ /* 0x000fe4000fffe8ef */
[----:B------:R-:W-:Y:S01]  /*43e0*/  HMMA.16816.F32.BF16 R16, R92, R110, R16 ;  /* 0x0000006e5c10723c */ /* 0x000fe20000041810 */
[----:B------:R3:W4:Y:S07]  /*43f0*/  LDSM.16.M88.4 R92, [R0+0x16800] ;  /* 0x01680000005c783b */ /* 0x00072e0000000200 */
[C---:B-1----:R-:W-:Y:S08]  /*4400*/  HMMA.16816.F32.BF16 R4, R88.reuse, R96, R4 ;  /* 0x000000605804723c */ /* 0x042ff00000041804 */
[C---:B------:R-:W-:Y:S03]  /*4410*/  HMMA.16816.F32.BF16 R8, R88.reuse, R98, R8 ;  /* 0x000000625808723c */ /* 0x040fe60000041808 */
[----:B---3--:R-:W-:Y:S05]  /*4420*/  LOP3.LUT R0, R242, UR30, RZ, 0xfc, !PT ;  /* 0x0000001ef2007c12 */ /* 0x008fea000f8efcff */
[C---:B------:R-:W-:Y:S03]  /*4430*/  HMMA.16816.F32.BF16 R12, R88.reuse, R104, R12 ;  /* 0x00000068580c723c */ /* 0x040fe6000004180c */
[----:B------:R-:W-:Y:S05]  /*4440*/  IADD3 R2, PT, PT, R0, R2, RZ ;  /* 0x0000000200027210 */ /* 0x000fea0007ffe0ff */
[----:B------:R-:W-:Y:S03]  /*4450*/  HMMA.16816.F32.BF16 R16, R88, R106, R16 ;  /* 0x0000006a5810723c */ /* 0x000fe60000041810 */
[C---:B------:R-:W-:Y:S01]  /*4460*/  IADD3 R90, PT, PT, R2.reuse, 0x40, RZ ;  /* 0x00000040025a7810 */ /* 0x040fe20007ffe0ff */
[C---:B------:R-:W-:Y:S02]  /*4470*/  VIADD R89, R2.reuse, 0x3f ;  /* 0x0000003f02597836 */ /* 0x040fe40000000000 */
[C---:B------:R-:W-:Y:S01]  /*4480*/  VIADD R3, R2.reuse, 0x48 ;  /* 0x0000004802037836 */ /* 0x040fe20000000000 */
[----:B------:R-:W-:Y:S01]  /*4490*/  IABS R90, R90 ;  /* 0x0000005a005a7213 */ /* 0x000fe20000000000 */
[C---:B--2---:R-:W-:Y:S05]  /*44a0*/  HMMA.16816.F32.BF16 R4, R84.reuse, R100, R4 ;  /* 0x000000645404723c */ /* 0x044fea0000041804 */
[----:B------:R-:W-:Y:S01]  /*44b0*/  IABS R89, R89 ;  /* 0x0000005900597213 */ /* 0x000fe20000000000 */
[C---:B------:R-:W-:Y:S01]  /*44c0*/  VIADD R91, R2.reuse, 0x47 ;  /* 0x00000047025b7836 */ /* 0x040fe20000000000 */
[----:B------:R-:W-:Y:S01]  /*44d0*/  IABS R3, R3 ;  /* 0x0000000300037213 */ /* 0x000fe20000000000 */
[C---:B------:R-:W-:Y:S03]  /*44e0*/  HMMA.16816.F32.BF16 R8, R84.reuse, R102, R8 ;  /* 0x000000665408723c */ /* 0x040fe60000041808 */
[----:B------:R-:W-:Y:S01]  /*44f0*/  I2FP.F32.S32 R89, R89 ;  /* 0x0000005900597245 */ /* 0x000fe20000201400 */
[----:B------:R-:W-:Y:S01]  /*4500*/  VIADD R88, R2, 0x38 ;  /* 0x0000003802587836 */ /* 0x000fe20000000000 */
[----:B------:R-:W-:Y:S02]  /*4510*/  I2FP.F32.S32 R90, R90 ;  /* 0x0000005a005a7245 */ /* 0x000fe40000201400 */
[----:B------:R-:W-:Y:S01]  /*4520*/  I2FP.F32.S32 R3, R3 ;  /* 0x0000000300037245 */ /* 0x000fe20000201400 */
[C---:B----4-:R-:W-:Y:S03]  /*4530*/  HMMA.16816.F32.BF16 R12, R84.reuse, R92, R12 ;  /* 0x0000005c540c723c */ /* 0x050fe6000004180c */
[----:B------:R-:W-:Y:S01]  /*4540*/  IABS R91, R91 ;  /* 0x0000005b005b7213 */ /* 0x000fe20000000000 */
[C---:B------:R-:W-:Y:S01]  /*4550*/  FFMA.FTZ R5, R89.reuse, -UR14, R5 ;  /* 0x8000000e59057c23 */ /* 0x040fe20008010005 */
[----:B------:R-:W-:Y:S01]  /*4560*/  IABS R88, R88 ;  /* 0x0000005800587213 */ /* 0x000fe20000000000 */
[----:B------:R-:W-:Y:S01]  /*4570*/  FFMA.FTZ R4, R90, -UR14, R4 ;  /* 0x8000000e5a047c23 */ /* 0x000fe20008010004 */
[----:B------:R-:W-:Y:S01]  /*4580*/  I2FP.F32.S32 R91, R91 ;  /* 0x0000005b005b7245 */ /* 0x000fe20000201400 */
[----:B------:R-:W-:Y:S03]  /*4590*/  HMMA.16816.F32.BF16 R16, R84, R94, R16 ;  /* 0x0000005e5410723c */ /* 0x000fe60000041810 */
[C---:B------:R-:W-:Y:S01]  /*45a0*/  IADD3 R86, PT, PT, R2.reuse, 0x28, RZ ;  /* 0x0000002802567810 */ /* 0x040fe20007ffe0ff */
[----:B------:R-:W-:Y:S01]  /*45b0*/  FFMA.FTZ R11, R89, -UR14, R11 ;  /* 0x8000000e590b7c23 */ /* 0x000fe2000801000b */
[----:B------:R-:W-:Y:S01]  /*45c0*/  I2FP.F32.S32 R88, R88 ;  /* 0x0000005800587245 */ /* 0x000fe20000201400 */
[----:B------:R-:W-:Y:S01]  /*45d0*/  VIADD R89, R2, 0x2f ;  /* 0x0000002f02597836 */ /* 0x000fe20000000000 */
[----:B------:R-:W-:Y:S01]  /*45e0*/  IABS R86, R86 ;  /* 0x0000005600567213 */ /* 0x000fe20000000000 */
[----:B------:R-:W-:Y:S01]  /*45f0*/  FFMA.FTZ R10, R90, -UR14, R10 ;  /* 0x8000000e5a0a7c23 */ /* 0x000fe2000801000a */
[----:B------:R-:W-:Y:S01]  /*4600*/  FFMA.FTZ R6, R3, -UR14, R6 ;  /* 0x8000000e03067c23 */ /* 0x000fe20008010006 */
[C---:B------:R-:W-:Y:S01]  /*4610*/  IADD3 R3, PT, PT, R2.reuse, 0x37, RZ ;  /* 0x0000003702037810 */ /* 0x040fe20007ffe0ff */
[C---:B------:R-:W-:Y:S01]  /*4620*/  VIADD R90, R2.reuse, 0x30 ;  /* 0x00000030025a7836 */ /* 0x040fe20000000000 */
[----:B------:R-:W-:Y:S01]  /*4630*/  IABS R89, R89 ;  /* 0x0000005900597213 */ /* 0x000fe20000000000 */
[----:B------:R-:W-:Y:S01]  /*4640*/  VIADD R85, R2, 0x27 ;  /* 0x0000002702557836 */ /* 0x000fe20000000000 */
[----:B------:R-:W-:Y:S01]  /*4650*/  IABS R3, R3 ;  /* 0x0000000300037213 */ /* 0x000fe20000000000 */
[----:B------:R-:W-:Y:S01]  /*4660*/  FFMA.FTZ R7, R91, -UR14, R7 ;  /* 0x8000000e5b077c23 */ /* 0x000fe20008010007 */
[----:B------:R-:W-:Y:S01]  /*4670*/  IABS R84, R90 ;  /* 0x0000005a00547213 */ /* 0x000fe20000000000 */
[C---:B------:R-:W-:Y:S01]  /*4680*/  FFMA.FTZ R8, R88.reuse, -UR14, R8 ;  /* 0x8000000e58087c23 */ /* 0x040fe20008010008 */
[----:B------:R-:W-:Y:S01]  /*4690*/  MOV R2, R89 ;  /* 0x0000005900027202 */ /* 0x000fe20000000f00 */
[----:B------:R-:W-:Y:S01]  /*46a0*/  FFMA.FTZ R14, R88, -UR14, R14 ;  /* 0x8000000e580e7c23 */ /* 0x000fe2000801000e */
[----:B------:R-:W-:Y:S02]  /*46b0*/  IABS R85, R85 ;  /* 0x0000005500557213 */ /* 0x000fe40000000000 */
[----:B------:R-:W-:Y:S02]  /*46c0*/  I2FP.F32.S32 R3, R3 ;  /* 0x0000000300037245 */ /* 0x000fe40000201400 */
[----:B------:R-:W-:Y:S02]  /*46d0*/  I2FP.F32.S32 R84, R84 ;  /* 0x0000005400547245 */ /* 0x000fe40000201400 */
[----:B------:R-:W-:Y:S01]  /*46e0*/  I2FP.F32.S32 R2, R2 ;  /* 0x0000000200027245 */ /* 0x000fe20000201400 */
[C---:B------:R-:W-:Y:S01]  /*46f0*/  FFMA.FTZ R9, R3.reuse, -UR14, R9 ;  /* 0x8000000e03097c23 */ /* 0x040fe20008010009 */
[----:B------:R-:W-:Y:S01]  /*4700*/  I2FP.F32.S32 R86, R86 ;  /* 0x0000005600567245 */ /* 0x000fe20000201400 */
[----:B------:R-:W-:Y:S01]  /*4710*/  FFMA.FTZ R15, R3, -UR14, R15 ;  /* 0x8000000e030f7c23 */ /* 0x000fe2000801000f */
[----:B------:R-:W-:Y:S01]  /*4720*/  I2FP.F32.S32 R85, R85 ;  /* 0x0000005500557245 */ /* 0x000fe20000201400 */
[----:B------:R-:W-:Y:S01]  /*4730*/  FFMA.FTZ R12, R84, -UR14, R12 ;  /* 0x8000000e540c7c23 */ /* 0x000fe2000801000c */
[----:B------:R-:W-:Y:S01]  /*4740*/  FFMA.FTZ R13, R2, -UR14, R13 ;  /* 0x8000000e020d7c23 */ /* 0x000fe2000801000d */
[----:B------:R-:W-:Y:S01]  /*4750*/  FFMA.FTZ R18, R84, -UR14, R18 ;  /* 0x8000000e54127c23 */ /* 0x000fe20008010012 */
[----:B------:R-:W-:Y:S01]  /*4760*/  FFMA.FTZ R19, R2, -UR14, R19 ;  /* 0x8000000e02137c23 */ /* 0x000fe20008010013 */
[----:B------:R-:W-:Y:S01]  /*4770*/  FFMA.FTZ R16, R86, -UR14, R16 ;  /* 0x8000000e56107c23 */ /* 0x000fe20008010010 */
[----:B------:R-:W-:Y:S01]  /*4780*/  FFMA.FTZ R17, R85, -UR14, R17 ;  /* 0x8000000e55117c23 */ /* 0x000fe20008010011 */
[----:B------:R-:W-:Y:S06]  /*4790*/  BRA.U !UP0, `(.L_x_820) ;  /* 0x0000000108287547 */ /* 0x000fec000b800000 */
        /* <DEDUP_REMOVED lines=10> */
.L_x_820:
[----:B------:R-:W-:Y:S01]  /*4840*/  UIADD3 UR30, UPT, UPT, UR37, -UR11, -UR44 ;  /* 0x8000000b251e7290 */ /* 0x000fe2000fffe82c */
[----:B------:R-:W-:Y:S01]  /*4850*/  VIADD R3, R239, UR15 ;  /* 0x0000000fef037c36 */ /* 0x000fe20008000000 */
[----:B------:R-:W-:Y:S01]  /*4860*/  UIADD3 UR25, UPT, UPT, UR37, UR10, -UR44 ;  /* 0x0000000a25197290 */ /* 0x000fe2000fffe82c */
[----:B------:R-:W-:Y:S02]  /*4870*/  IMAD.MOV.U32 R84, RZ, RZ, 0x1 ;  /* 0x00000001ff547424 */ /* 0x000fe400078e00ff */
[----:B------:R-:W-:Y:S02]  /*4880*/  IMAD.MOV.U32 R2, RZ, RZ, 0x9 ;  /* 0x00000009ff027424 */ /* 0x000fe400078e00ff */
[C---:B------:R-:W-:Y:S02]  /*4890*/  VIADD R91, R0.reuse, UR30 ;  /* 0x0000001e005b7c36 */ /* 0x040fe40008000000 */
[----:B------:R-:W-:Y:S02]  /*48a0*/  VIADD R85, R0, UR25 ;  /* 0x0000001900557c36 */ /* 0x000fe40008000000 */
[C---:B------:R-:W-:Y:S01]  /*48b0*/  VIADD R90, R3.reuse, 0x1 ;  /* 0x00000001035a7836 */ /* 0x040fe20000000000 */
[----:B------:R-:W-:Y:S01]  /*48c0*/  VIMNMX R92, PT, PT, RZ, R91, !PT ;  /* 0x0000005bff5c7248 */ /* 0x000fe20007fe0100 */
[----:B------:R-:W-:Y:S01]  /*48d0*/  VIADD R89, R3, 0x8 ;  /* 0x0000000803597836 */ /* 0x000fe20000000000 */
[----:B------:R-:W-:Y:S01]  /*48e0*/  VIADDMNMX R84, R85, R84, UR37, PT ;  /* 0x0000002555547e46 */ /* 0x000fe2000b800154 */
[----:B------:R-:W-:Y:S01]  /*48f0*/  VIADD R88, R3, 0x9 ;  /* 0x0000000903587836 */ /* 0x000fe20000000000 */
[----:B------:R-:W-:Y:S01]  /*4900*/  VIADDMNMX R2, R85, R2, UR37, PT ;  /* 0x0000002555027e46 */ /* 0x000fe2000b800102 */
[C---:B------:R-:W-:Y:S01]  /*4910*/  VIADD R87, R3.reuse, 0x10 ;  /* 0x0000001003577836 */ /* 0x040fe20000000000 */
[CC--:B------:R-:W-:Y:S01]  /*4920*/  ISETP.GE.AND P1, PT, R3.reuse, R92.reuse, PT ;  /* 0x0000005c0300720c */ /* 0x0c0fe20003f26270 */
[C---:B------:R-:W-:Y:S01]  /*4930*/  VIADD R86, R3.reuse, 0x11 ;  /* 0x0000001103567836 */ /* 0x040fe20000000000 */
[-C--:B------:R-:W-:Y:S01]  /*4940*/  ISETP.GE.AND P0, PT, R90, R92.reuse, PT ;  /* 0x0000005c5a00720c */ /* 0x080fe20003f06270 */
[----:B------:R-:W-:Y:S01]  /*4950*/  VIADD R85, R3, 0x18 ;  /* 0x0000001803557836 */ /* 0x000fe20000000000 */
[-C--:B------:R-:W-:Y:S01]  /*4960*/  ISETP.GE.AND P6, PT, R89, R92.reuse, PT ;  /* 0x0000005c5900720c */ /* 0x080fe20003fc6270 */
[----:B------:R-:W-:Y:S01]  /*4970*/  VIADD R0, R3, 0x19 ;  /* 0x0000001903007836 */ /* 0x000fe20000000000 */
[-C--:B------:R-:W-:Y:S02]  /*4980*/  ISETP.GE.AND P5, PT, R88, R92.reuse, PT ;  /* 0x0000005c5800720c */ /* 0x080fe40003fa6270 */
[----:B------:R-:W-:Y:S02]  /*4990*/  VIADDMNMX R91, R91, 0x8, RZ, !PT ;  /* 0x000000085b5b7846 */ /* 0x000fe400078001ff */
[----:B------:R-:W-:Y:S02]  /*49a0*/  FSEL R4, R4, -INF , P1 ;  /* 0xff80000004047808 */ /* 0x000fe40000800000 */
[----:B------:R-:W-:Y:S02]  /*49b0*/  FSEL R5, R5, -INF , P0 ;  /* 0xff80000005057808 */ /* 0x000fe40000000000 */
[----:B------:R-:W-:Y:S02]  /*49c0*/  FSEL R8, R8, -INF , P6 ;  /* 0xff80000008087808 */ /* 0x000fe40003000000 */
[----:B------:R-:W-:Y:S02]  /*49d0*/  FSEL R9, R9, -INF , P5 ;  /* 0xff80000009097808 */ /* 0x000fe40002800000 */
[-C--:B------:R-:W-:Y:S02]  /*49e0*/  ISETP.GE.AND P4, PT, R87, R92.reuse, PT ;  /* 0x0000005c5700720c */ /* 0x080fe40003f86270 */
[-C--:B------:R-:W-:Y:S02]  /*49f0*/  ISETP.GE.AND P3, PT, R86, R92.reuse, PT ;  /* 0x0000005c5600720c */ /* 0x080fe40003f66270 */
[-C--:B------:R-:W-:Y:S02]  /*4a00*/  ISETP.GE.AND P2, PT, R85, R92.reuse, PT ;  /* 0x0000005c5500720c */ /* 0x080fe40003f46270 */
[----:B------:R-:W-:Y:S02]  /*4a10*/  ISETP.GE.AND P1, PT, R0, R92, PT ;  /* 0x0000005c0000720c */ /* 0x000fe40003f26270 */
[-C--:B------:R-:W-:Y:S02]  /*4a20*/  ISETP.GE.AND P0, PT, R3, R91.reuse, PT ;  /* 0x0000005b0300720c */ /* 0x080fe40003f06270 */
[-C--:B------:R-:W-:Y:S02]  /*4a30*/  ISETP.GE.AND P6, PT, R90, R91.reuse, PT ;  /* 0x0000005b5a00720c */ /* 0x080fe40003fc6270 */
[-C--:B------:R-:W-:Y:S02]  /*4a40*/  ISETP.GE.AND P5, PT, R89, R91.reuse, PT ;  /* 0x0000005b5900720c */ /* 0x080fe40003fa6270 */
[----:B------:R-:W-:Y:S02]  /*4a50*/  FSEL R12, R12, -INF , P4 ;  /* 0xff8000000c0c7808 */ /* 0x000fe40002000000 */
[----:B------:R-:W-:Y:S02]  /*4a60*/  FSEL R13, R13, -INF , P3 ;  /* 0xff8000000d0d7808 */ /* 0x000fe40001800000 */
[----:B------:R-:W-:Y:S02]  /*4a70*/  FSEL R16, R16, -INF , P2 ;  /* 0xff80000010107808 */ /* 0x000fe40001000000 */
[----:B------:R-:W-:Y:S02]  /*4a80*/  FSEL R17, R17, -INF , P1 ;  /* 0xff80000011117808 */ /* 0x000fe40000800000 */
[----:B------:R-:W-:Y:S02]  /*4a90*/  FSEL R6, R6, -INF , P0 ;  /* 0xff80000006067808 */ /* 0x000fe40000000000 */
[----:B------:R-:W-:Y:S02]  /*4aa0*/  FSEL R7, R7, -INF , P6 ;  /* 0xff80000007077808 */ /* 0x000fe40003000000 */
[----:B------:R-:W-:Y:S02]  /*4ab0*/  FSEL R10, R10, -INF , P5 ;  /* 0xff8000000a0a7808 */ /* 0x000fe40002800000 */
[-C--:B------:R-:W-:Y:S02]  /*4ac0*/  ISETP.GE.AND P4, PT, R88, R91.reuse, PT ;  /* 0x0000005b5800720c */ /* 0x080fe40003f86270 */
[-C--:B------:R-:W-:Y:S02]  /*4ad0*/  ISETP.GE.AND P3, PT, R87, R91.reuse, PT ;  /* 0x0000005b5700720c */ /* 0x080fe40003f66270 */
[-C--:B------:R-:W-:Y:S02]  /*4ae0*/  ISETP.GE.AND P2, PT, R86, R91.reuse, PT ;  /* 0x0000005b5600720c */ /* 0x080fe40003f46270 */
[-C--:B------:R-:W-:Y:S02]  /*4af0*/  ISETP.GE.AND P1, PT, R85, R91.reuse, PT ;  /* 0x0000005b5500720c */ /* 0x080fe40003f26270 */
        /* <DEDUP_REMOVED lines=38> */
.L_x_821:
        /* <DEDUP_REMOVED lines=21> */
[----:B------:R-:W-:Y:S01]  /*4eb0*/  MUFU.EX2 R207, R207 ;  /* 0x000000cf00cf7308 */ /* 0x000fe20000000800 */
        /* <DEDUP_REMOVED lines=18> */
[----:B------:R-:W2:Y:S10]  /*4fe0*/  MUFU.EX2 R196, R196 ;  /* 0x000000c400c47308 */ /* 0x000eb40000000800 */
[----:B------:R2:W-:Y:S10]  /*4ff0*/  MUFU.EX2 R202, R0 ;  /* 0x0000000000ca7308 */ /* 0x0005f40000000800 */
[----:B------:R-:W-:Y:S10]  /*5000*/  MUFU.EX2 R127, R127 ;  /* 0x0000007f007f7308 */ /* 0x000ff40000000800 */
[----:B------:R-:W-:Y:S10]  /*5010*/  MUFU.EX2 R204, R204 ;  /* 0x000000cc00cc7308 */ /* 0x000ff40000000800 */
[----:B------:R-:W-:Y:S10]  /*5020*/  MUFU.EX2 R206, R206 ;  /* 0x000000ce00ce7308 */ /* 0x000ff40000000800 */
[----:B------:R-:W3:Y:S10]  /*5030*/  MUFU.EX2 R205, R205 ;  /* 0x000000cd00cd7308 */ /* 0x000ef40000000800 */
        /* <DEDUP_REMOVED lines=8> */
[----:B------:R-:W-:Y:S02]  /*50c0*/  LOP3.LUT R231, R121, 0x200, RZ, 0xc0, !PT ;  /* 0x0000020079e77812 */ /* 0x000fe400078ec0ff */
[----:B------:R-:W-:Y:S01]  /*50d0*/  LOP3.LUT R2, R3, 0x20, R2, 0x78, !PT ;  /* 0x0000002003027812 */ /* 0x000fe200078e7802 */
[C---:B------:R-:W-:Y:S01]  /*50e0*/  IMAD.SHL.U32 R3, R234.reuse, 0x10, RZ ;  /* 0x00000010ea037824 */ /* 0x040fe200078e00ff */
[----:B------:R-:W-:Y:S02]  /*50f0*/  LOP3.LUT P1, RZ, R234, 0x4, RZ, 0xc0, !PT ;  /* 0x00000004eaff7812 */ /* 0x000fe4000782c0ff */
[----:B--2---:R-:W-:Y:S02]  /*5100*/  F2FP.BF16.F32.PACK_AB R0, R196, R197 ;  /* 0x000000c5c400723e */ /* 0x004fe400000010ff */
[--C-:B------:R-:W-:Y:S02]  /*5110*/  LOP3.LUT R231, R231, 0x3800, R3.reuse, 0xf8, !PT ;  /* 0x00003800e7e77812 */ /* 0x100fe400078ef803 */
[----:B------:R-:W-:Y:S02]  /*5120*/  LOP3.LUT R2, R2, 0x1c0, R3, 0xf8, !PT ;  /* 0x000001c002027812 */ /* 0x000fe400078ef803 */
[----:B------:R-:W-:Y:S02]  /*5130*/  LOP3.LUT R3, R121, 0xc00, RZ, 0xc0, !PT ;  /* 0x00000c0079037812 */ /* 0x000fe400078ec0ff */
[----:B------:R-:W-:Y:S02]  /*5140*/  SEL R125, R125, 0xfffffff0, !P1 ;  /* 0xfffffff07d7d7807 */ /* 0x000fe40004800000 */
[----:B------:R-:W-:Y:S02]  /*5150*/  LOP3.LUT R3, R3, 0x6, R119, 0xf8, !PT ;  /* 0x0000000603037812 */ /* 0x000fe400078ef877 */
[----:B------:R-:W-:Y:S02]  /*5160*/  LOP3.LUT R117, R116, 0x1c0, RZ, 0xc0, !PT ;  /* 0x000001c074757812 */ /* 0x000fe400078ec0ff */
[----:B------:R-:W-:Y:S02]  /*5170*/  LOP3.LUT R2, R3, R2, RZ, 0xfc, !PT ;  /* 0x0000000203027212 */ /* 0x000fe400078efcff */
[----:B------:R-:W-:Y:S02]  /*5180*/  F2FP.BF16.F32.PACK_AB R3, R207, R208 ;  /* 0x000000d0cf03723e */ /* 0x000fe400000010ff */
[C---:B------:R-:W-:Y:S02]  /*5190*/  LEA R200, R2.reuse, UR4, 0x1 ;  /* 0x0000000402c87c11 */ /* 0x040fe4000f8e08ff */
[----:B------:R-:W-:Y:S02]  /*51a0*/  LEA R2, R2, UR5, 0x1 ;  /* 0x0000000502027c11 */ /* 0x000fe4000f8e08ff */
[----:B------:R-:W-:Y:S01]  /*51b0*/  LOP3.LUT R122, R116, 0x200, RZ, 0xc0, !PT ;  /* 0x00000200747a7812 */ /* 0x000fe200078ec0ff */
[----:B------:R1:W-:Y:S01]  /*51c0*/  STS [R200+0x22000], R3 ;  /* 0x02200003c8007388 */ /* 0x0003e20000000800 */
[C---:B------:R-:W-:Y:S01]  /*51d0*/  IADD3 R126, PT, PT, R2.reuse, 0x20, RZ ;  /* 0x00000020027e7810 */ /* 0x040fe20007ffe0ff */
[C---:B------:R-:W-:Y:S01]  /*51e0*/  @P0 VIADD R126, R2.reuse, 0xffffffe0 ;  /* 0xffffffe0027e0836 */ /* 0x040fe20000000000 */
[----:B------:R-:W-:Y:S01]  /*51f0*/  LOP3.LUT R117, R117, 0x38, R233, 0xf8, !PT ;  /* 0x0000003875757812 */ /* 0x000fe200078ef8e9 */
[----:B------:R-:W-:Y:S01]  /*5200*/  IMAD.IADD R201, R2, 0x1, R125 ;  /* 0x0000000102c97824 */ /* 0x000fe200078e027d */
[----:B------:R-:W-:Y:S01]  /*5210*/  F2FP.BF16.F32.PACK_AB R2, R128, R129 ;  /* 0x000000818002723e */ /* 0x000fe200000010ff */
[----:B------:R-:W-:Y:S01]  /*5220*/  IMAD.IADD R125, R125, 0x1, R126 ;  /* 0x000000017d7d7824 */ /* 0x000fe200078e027e */
[--C-:B------:R-:W-:Y:S02]  /*5230*/  SHF.R.U32.HI R118, RZ, 0x1, R234.reuse ;  /* 0x00000001ff767819 */ /* 0x100fe400000116ea */
[C---:B------:R-:W-:Y:S02]  /*5240*/  LOP3.LUT R4, R117.reuse, 0x8, R234, 0x78, !PT ;  /* 0x0000000875047812 */ /* 0x040fe400078e78ea */
[----:B------:R-:W-:Y:S02]  /*5250*/  LOP3.LUT R120, R117, 0x8, R118, 0x78, !PT ;  /* 0x0000000875787812 */ /* 0x000fe400078e7876 */
[----:B------:R-:W-:Y:S02]  /*5260*/  LOP3.LUT R232, R122, 0xc00, R121, 0xf8, !PT ;  /* 0x00000c007ae87812 */ /* 0x000fe400078ef879 */
[----:B------:R-:W-:Y:S02]  /*5270*/  LOP3.LUT R231, R231, R4, RZ, 0xfc, !PT ;  /* 0x00000004e7e77212 */ /* 0x000fe400078efcff */
[----:B------:R-:W-:Y:S02]  /*5280*/  LOP3.LUT R232, R232, R120, RZ, 0xfc, !PT ;  /* 0x00000078e8e87212 */ /* 0x000fe400078efcff */
[----:B------:R-:W-:Y:S02]  /*5290*/  LEA R231, R231, UR4, 0x1 ;  /* 0x00000004e7e77c11 */ /* 0x000fe4000f8e08ff */
[----:B------:R-:W-:Y:S02]  /*52a0*/  LEA R232, R232, UR4, 0x1 ;  /* 0x00000004e8e87c11 */ /* 0x000fe4000f8e08ff */
[----:B------:R-:W-:Y:S02]  /*52b0*/  LOP3.LUT P0, RZ, R234, 0x2, RZ, 0xc0, !PT ;  /* 0x00000002eaff7812 */ /* 0x000fe4000780c0ff */
[----:B-1----:R-:W-:Y:S02]  /*52c0*/  F2FP.BF16.F32.PACK_AB R3, R130, R131 ;  /* 0x000000838203723e */ /* 0x002fe400000010ff */
[----:B------:R-:W-:Y:S02]  /*52d0*/  SEL R235, R235, 0xffffffe0, !P0 ;  /* 0xffffffe0ebeb7807 */ /* 0x000fe40004000000 */
[----:B------:R-:W-:Y:S01]  /*52e0*/  SEL R220, R220, 0xffffffc0, !P1 ;  /* 0xffffffc0dcdc7807 */ /* 0x000fe20004800000 */
[----:B------:R1:W-:Y:S01]  /*52f0*/  STS [R200+0x22400], R3 ;  /* 0x02240003c8007388 */ /* 0x0003e20000000800 */
[C---:B------:R-:W-:Y:S01]  /*5300*/  IADD3 R230, PT, PT, R235.reuse, R232, RZ ;  /* 0x000000e8ebe67210 */ /* 0x040fe20007ffe0ff */
[----:B------:R-:W-:Y:S01]  /*5310*/  IMAD.IADD R229, R235, 0x1, R231 ;  /* 0x00000001ebe57824 */ /* 0x000fe200078e02e7 */
[----:B------:R-:W-:Y:S03]  /*5320*/  LOP3.LUT R119, R119, 0x20, RZ, 0xc0, !PT ;  /* 0x0000002077777812 */ /* 0x000fe600078ec0ff */
[----:B------:R3:W-:Y:S01]  /*5330*/  STS [R201+0x400], R2 ;  /* 0x00040002c9007388 */ /* 0x0007e20000000800 */
[----:B------:R-:W-:Y:S01]  /*5340*/  IMAD.IADD R228, R220, 0x1, R232 ;  /* 0x00000001dce47824 */ /* 0x000fe200078e02e8 */
[----:B------:R-:W-:Y:S02]  /*5350*/  LOP3.LUT R118, R118, 0x10, RZ, 0xc0, !PT ;  /* 0x0000001076767812 */ /* 0x000fe400078ec0ff */
[--C-:B------:R-:W-:Y:S02]  /*5360*/  LOP3.LUT R238, R122, 0x400, R121.reuse, 0xf8, !PT ;  /* 0x000004007aee7812 */ /* 0x100fe400078ef879 */
[--C-:B------:R-:W-:Y:S02]  /*5370*/  LOP3.LUT R118, R118, 0x8, R234.reuse, 0xf8, !PT ;  /* 0x0000000876767812 */ /* 0x100fe400078ef8ea */
[----:B------:R-:W-:Y:S02]  /*5380*/  LOP3.LUT R238, R238, R120, RZ, 0xfc, !PT ;  /* 0x00000078eeee7212 */ /* 0x000fe400078efcff */
[----:B------:R-:W-:Y:S02]  /*5390*/  LOP3.LUT R117, R118, R117, RZ, 0x3c, !PT ;  /* 0x0000007576757212 */ /* 0x000fe400078e3cff */
[----:B------:R-:W-:Y:S02]  /*53a0*/  LOP3.LUT R243, R233, 0x38, RZ, 0xc0, !PT ;  /* 0x00000038e9f37812 */ /* 0x000fe400078ec0ff */
[----:B------:R-:W-:Y:S02]  /*53b0*/  LOP3.LUT R117, R117, 0x200, R121, 0xf8, !PT ;  /* 0x0000020075757812 */ /* 0x000fe400078ef879 */
[----:B------:R-:W-:Y:S02]  /*53c0*/  LEA R238, R238, UR4, 0x1 ;  /* 0x00000004eeee7c11 */ /* 0x000fe4000f8e08ff */
[----:B------:R-:W-:Y:S02]  /*53d0*/  LEA R237, R117, UR4, 0x1 ;  /* 0x0000000475ed7c11 */ /* 0x000fe4000f8e08ff */
[----:B-1----:R-:W-:Y:S02]  /*53e0*/  F2FP.BF16.F32.PACK_AB R3, R198, R199 ;  /* 0x000000c7c603723e */ /* 0x002fe400000010ff */
[----:B---3--:R-:W-:Y:S03]  /*53f0*/  F2FP.BF16.F32.PACK_AB R2, R205, R206 ;  /* 0x000000cecd02723e */ /* 0x008fe600000010ff */
[----:B------:R1:W-:Y:S06]  /*5400*/  STS [R201], R3 ;  /* 0x00000003c9007388 */ /* 0x0003ec0000000800 */
[----:B------:R4:W-:Y:S01]  /*5410*/  STS [R126], R0 ;  /* 0x000000007e007388 */ /* 0x0009e20000000800 */
[----:B-1----:R-:W-:Y:S02]  /*5420*/  F2FP.BF16.F32.PACK_AB R3, R204, R127 ;  /* 0x0000007fcc03723e */ /* 0x002fe400000010ff */
[----:B----4-:R-:W-:Y:S03]  /*5430*/  F2FP.BF16.F32.PACK_AB R0, R202, R203 ;  /* 0x000000cbca00723e */ /* 0x010fe600000010ff */
        /* <DEDUP_REMOVED lines=116> */
[--C-:B------:R-:W-:Y:S04]  /*5b80*/  LOP3.LUT R84, R84, 0x1c0, R116.reuse, 0xf8, !PT ;  /* 0x000001c054547812 */ /* 0x100fe800078ef874 */
        /* <DEDUP_REMOVED lines=27> */
[----:B------:R-:W-:Y:S01]  /*5d40*/  FADD.FTZ R12, -R124, R12 ;  /* 0x0000000c7c0c7221 */ /* 0x000fe20000010100 */
[----:B------:R-:W-:Y:S01]  /*5d50*/  FADD.FTZ R14, -R123, R14 ;  /* 0x0000000e7b0e7221 */ /* 0x000fe20000010100 */
[----:B------:R-:W-:Y:S01]  /*5d60*/  F2FP.BF16.F32.PACK_AB R5, R5, R208 ;  /* 0x000000d00505723e */ /* 0x000fe200000010ff */
[----:B------:R-:W-:Y:S01]  /*5d70*/  FMUL.FTZ R13, R196, R13 ;  /* 0x0000000dc40d7220 */ /* 0x000fe20000410000 */
[----:B------:R-:W-:Y:S01]  /*5d80*/  F2FP.BF16.F32.PACK_AB R6, R7, R6 ;  /* 0x000000060706723e */ /* 0x000fe200000010ff */
[----:B------:R-:W-:Y:S01]  /*5d90*/  FMUL.FTZ R15, R204, R15 ;  /* 0x0000000fcc0f7220 */ /* 0x000fe20000410000 */
[C---:B------:R-:W-:Y:S01]  /*5da0*/  FADD.FTZ R17, -R124.reuse, R17 ;  /* 0x000000117c117221 */ /* 0x040fe20000010100 */
        /* <DEDUP_REMOVED lines=177> */
.L_x_822:
        /* <DEDUP_REMOVED lines=434> */
.L_x_823:
        /* <DEDUP_REMOVED lines=232> */
.L_x_825:
        /* <DEDUP_REMOVED lines=14> */
.L_x_826:
[----:B------:R-:W3:Y:S01]  /*9340*/  LDCU.64 UR8, c[0x0][0x5c8] ;  /* 0x0000b900ff0877ac */ /* 0x000ee20008000a00 */
[----:B------:R-:W-:-:S04]  /*9350*/  UIADD3 UR12, UPT, UPT, UR38, UR42, URZ ;  /* 0x0000002a260c7290 */ /* 0x000fc8000fffe0ff */
[----:B---3--:R-:W-:Y:S02]  /*9360*/  UIMAD.WIDE.U32 UR14, UR12, UR8, URZ ;  /* 0x000000080c0e72a5 */ /* 0x008fe4000f8e00ff */
[----:B------:R-:W-:-:S04]  /*9370*/  UIMAD UR12, UR12, UR9, URZ ;  /* 0x000000090c0c72a4 */ /* 0x000fc8000f8e02ff */
[----:B------:R-:W-:Y:S01]  /*9380*/  UIADD3 UR12, UPT, UPT, UR15, UR12, URZ ;  /* 0x0000000c0f0c7290 */ /* 0x000fe2000fffe0ff */
[----:B------:R-:W-:-:S05]  /*9390*/  UMOV UR38, UR14 ;  /* 0x0000000e00267c82 */ /* 0x000fca0008000000 */
[----:B-1----:R-:W-:-:S07]  /*93a0*/  MOV R10, UR12 ;  /* 0x0000000c000a7c02 */ /* 0x002fce0008000f00 */
.L_x_827:
        /* <DEDUP_REMOVED lines=59> */
.L_x_829:
[----:B------:R-:W-:Y:S05]  /*9760*/  BSYNC.RECONVERGENT B0 ;  /* 0x0000000000007941 */ /* 0x000fea0003800200 */
.L_x_828:
        /* <DEDUP_REMOVED lines=21> */
.L_x_831:
[----:B------:R-:W-:Y:S05]  /*98c0*/  BSYNC.RECONVERGENT B0 ;  /* 0x0000000000007941 */ /* 0x000fea0003800200 */
.L_x_830:
        /* <DEDUP_REMOVED lines=26> */
.L_x_833:
[----:B------:R-:W-:Y:S05]  /*9a70*/  BSYNC.RECONVERGENT B0 ;  /* 0x0000000000007941 */ /* 0x000fea0003800200 */
.L_x_832:
        /* <DEDUP_REMOVED lines=18> */
.L_x_799:
[----:B------:R-:W-:Y:S05]  /*9ba0*/  BSYNC.RECONVERGENT B1 ;  /* 0x0000000000017941 */ /* 0x000fea0003800200 */
.L_x_777:
[----:B------:R-:W5:Y:S01]  /*9bb0*/  LDCU UR9, c[0x0][0x438] ;  /* 0x00008700ff0977ac */ /* 0x000f620008000800 */
[----:B------:R-:W3:Y:S01]  /*9bc0*/  LDCU UR10, c[0x0][0x370] ;  /* 0x00006e00ff0a77ac */ /* 0x000ee20008000800 */
[----:B-----5:R-:W-:-:S04]  /*9bd0*/  UIADD3 UR9, UPT, UPT, UR9, 0x3f, URZ ;  /* 0x0000003f09097890 */ /* 0x020fc8000fffe0ff */
        /* <DEDUP_REMOVED lines=8> */
.L_x_835:
        /* <DEDUP_REMOVED lines=10> */
.L_x_2503:


//--------------------- .text._ZN5flash44flash_bwd_dq_dk_dv_loop_seqk_parallel_kernelI23Flash_bwd_kernel_traitsILi256ELi64ELi64ELi8ELi4ELi2ELi2ELb0ELb0EN7cutlass10bfloat16_tE19Flash_kernel_traitsILi256ELi64ELi64ELi8ES3_EELb0ELb0ELb0ELb0ELb0ELb0ELb0EEEvNS_16Flash_bwd_paramsE --------------------------
	.section	.text._ZN5flash44flash_bwd_dq_dk_dv_loop_seqk_parallel_kernelI23Flash_bwd_kernel_traitsILi256ELi64ELi64ELi8ELi4ELi2ELi2ELb0ELb0EN7cutlass10bfloat16_tE19Flash_kernel_traitsILi256ELi64ELi64ELi8ES3_EELb0ELb0ELb0ELb0ELb0ELb0ELb0EEEvNS_16Flash_bwd_paramsE,"ax",@progbits
	.align	128
        .global         _ZN5flash44flash_bwd_dq_dk_dv_loop_seqk_parallel_kernelI23Flash_bwd_kernel_traitsILi256ELi64ELi64ELi8ELi4ELi2ELi2ELb0ELb0EN7cutlass10bfloat16_tE19Flash_kernel_traitsILi256ELi64ELi64ELi8ES3_EELb0ELb0ELb0ELb0ELb0ELb0ELb0EEEvNS_16Flash_bwd_paramsE
        .type           _ZN5flash44flash_bwd_dq_dk_dv_loop_seqk_parallel_kernelI23Flash_bwd_kernel_traitsILi256ELi64ELi64ELi8ELi4ELi2ELi2ELb0ELb0EN7cutlass10bfloat16_tE19Flash_kernel_traitsILi256ELi64ELi64ELi8ES3_EELb0ELb0ELb0ELb0ELb0ELb0ELb0EEEvNS_16Flash_bwd_paramsE,@function
        .size           _ZN5flash44flash_bwd_dq_dk_dv_loop_seqk_parallel_kernelI23Flash_bwd_kernel_traitsILi256ELi64ELi64ELi8ELi4ELi2ELi2ELb0ELb0EN7cutlass10bfloat16_tE19Flash_kernel_traitsILi256ELi64ELi64ELi8ES3_EELb0ELb0ELb0ELb0ELb0ELb0ELb0EEEvNS_16Flash_bwd_paramsE,(.L_x_2504 - _ZN5flash44flash_bwd_dq_dk_dv_loop_seqk_parallel_kernelI23Flash_bwd_kernel_traitsILi256ELi64ELi64ELi8ELi4ELi2ELi2ELb0ELb0EN7cutlass10bfloat16_tE19Flash_kernel_traitsILi256ELi64ELi64ELi8ES3_EELb0ELb0ELb0ELb0ELb0ELb0ELb0EEEvNS_16Flash_bwd_paramsE)
        .other          _ZN5flash44flash_bwd_dq_dk_dv_loop_seqk_parallel_kernelI23Flash_bwd_kernel_traitsILi256ELi64ELi64ELi8ELi4ELi2ELi2ELb0ELb0EN7cutlass10bfloat16_tE19Flash_kernel_traitsILi256ELi64ELi64ELi8ES3_EELb0ELb0ELb0ELb0ELb0ELb0ELb0EEEvNS_16Flash_bwd_paramsE,@"STO_CUDA_ENTRY STV_DEFAULT"
_ZN5flash44flash_bwd_dq_dk_dv_loop_seqk_parallel_kernelI23Flash_bwd_kernel_traitsILi256ELi64ELi64ELi8ELi4ELi2ELi2ELb0ELb0EN7cutlass10bfloat16_tE19Flash_kernel_traitsILi256ELi64ELi64ELi8ES3_EELb0ELb0ELb0ELb0ELb0ELb0ELb0EEEvNS_16Flash_bwd_paramsE:
.text._ZN5flash44flash_bwd_dq_dk_dv_loop_seqk_parallel_kernelI23Flash_bwd_kernel_traitsILi256ELi64ELi64ELi8ELi4ELi2ELi2ELb0ELb0EN7cutlass10bfloat16_tE19Flash_kernel_traitsILi256ELi64ELi64ELi8ES3_EELb0ELb0ELb0ELb0ELb0ELb0ELb0EEEvNS_16Flash_bwd_paramsE:
        /* <DEDUP_REMOVED lines=16> */
[----:B------:R-:W-:Y:S01]  /*0100*/  UMOV UR11, 0x400 ;  /* 0x00000400000b7882 */ /* 0x000fe20000000000 */
[----:B------:R-:W-:Y:S01]  /*0110*/  UMOV UR9, 0x400 ;  /* 0x0000040000097882 */ /* 0x000fe20000000000 */
[----:B------:R-:W4:Y:S01]  /*0120*/  LDCU UR10, c[0x0][0x438] ;  /* 0x00008700ff0a77ac */ /* 0x000f220008000800 */
[----:B--2---:R-:W-:-:S04]  /*0130*/  UISETP.NE.U32.AND UP1, UPT, UR6, URZ, UPT ;  /* 0x000000ff0600728c */ /* 0x004fc8000bf25070 */
[----:B------:R-:W-:Y:S01]  /*0140*/  S2UR UR21, SR_CTAID.X ;  /* 0x00000000001579c3 */ /* 0x000fe20000002500 */
[----:B-1----:R-:W-:Y:S02]  /*0150*/  ULEA UR38, UP0, UR41, UR38, 0x2 ;  /* 0x0000002629267291 */ /* 0x002fe4000f8010ff */
[----:B---3--:R-:W-:Y:S02]  /*0160*/  UISETP.EQ.U32.AND UP2, UPT, UR4, URZ, UPT ;  /* 0x000000ff0400728c */ /* 0x008fe4000bf42070 */
[----:B------:R-:W-:Y:S02]  /*0170*/  ULEA.HI.X UR39, UR41, UR39, URZ, 0x2, UP0 ;  /* 0x0000002729277291 */ /* 0x000fe400080f14ff */
[----:B------:R-:W-:Y:S01]  /*0180*/  UISETP.NE.U32.AND UP0, UPT, UR6, URZ, UPT ;  /* 0x000000ff0600728c */ /* 0x000fe2000bf05070 */
[----:B------:R-:W-:Y:S01]  /*0190*/  S2UR UR18, SR_CTAID.Y ;  /* 0x00000000001279c3 */ /* 0x000fe20000002600 */
[----:B------:R-:W-:Y:S02]  /*01a0*/  UISETP.NE.U32.AND UP6, UPT, UR4, URZ, UPT ;  /* 0x000000ff0400728c */ /* 0x000fe4000bfc5070 */
[----:B----4-:R-:W-:-:S02]  /*01b0*/  UISETP.NE.AND UP3, UPT, UR8, URZ, UPT ;  /* 0x000000ff0800728c */ /* 0x010fc4000bf65270 */
[----:B------:R-:W-:Y:S02]  /*01c0*/  UISETP.NE.AND.EX UP5, UPT, UR7, URZ, UPT, UP1 ;  /* 0x000000ff0700728c */ /* 0x000fe4000bfa5310 */
[----:B------:R-:W-:Y:S01]  /*01d0*/  UISETP.NE.AND.EX UP4, UPT, UR7, URZ, UPT, UP0 ;  /* 0x000000ff0700728c */ /* 0x000fe2000bf85300 */
[----:B------:R-:W1:Y:S01]  /*01e0*/  S2UR UR4, SR_CgaCtaId ;  /* 0x00000000000479c3 */ /* 0x000e620000008800 */
[----:B------:R-:W2:Y:S01]  /*01f0*/  LDCU.64 UR6, c[0x0][0x470] ;  /* 0x00008e00ff0677ac */ /* 0x000ea20008000a00 */
[----:B------:R-:W-:Y:S02]  /*0200*/  UISETP.EQ.OR.EX UP0, UPT, UR5, URZ, !UP3, UP2 ;  /* 0x000000ff0500728c */ /* 0x000fe4000df02720 */
[----:B------:R-:W-:-:S04]  /*0210*/  UISETP.NE.AND.EX UP6, UPT, UR5, URZ, UPT, UP6 ;  /* 0x000000ff0500728c */ /* 0x000fc8000bfc5360 */
[----:B------:R-:W3:Y:S01]  /*0220*/  S2UR UR8, SR_CgaCtaId ;  /* 0x00000000000879c3 */ /* 0x000ee20000008800 */
[----:B------:R-:W-:Y:S01]  /*0230*/  UP2UR UR26, UPR, URZ, 0x1 ;  /* 0x00000001ff1a7883 */ /* 0x000fe20008000000 */
[----:B------:R-:W-:Y:S01]  /*0240*/  UMOV UR5, 0x400 ;  /* 0x0000040000057882 */ /* 0x000fe20000000000 */
[----:B------:R-:W-:Y:S01]  /*0250*/  UP2UR UR25, UPR, URZ, 0x8 ;  /* 0x00000008ff197883 */ /* 0x000fe20008000000 */
[----:B------:R-:W4:Y:S04]  /*0260*/  LDCU.64 UR34, c[0x0][0x358] ;  /* 0x00006b00ff2277ac */ /* 0x000f280008000a00 */
[----:B------:R-:W4:Y:S01]  /*0270*/  S2UR UR20, SR_CTAID.Z ;  /* 0x00000000001479c3 */ /* 0x000f220000002700 */
[----:B------:R-:W4:Y:S01]  /*0280*/  LDCU.64 UR28, c[0x0][0x460] ;  /* 0x00008c00ff1c77ac */ /* 0x000f220008000a00 */
[----:B--2---:R-:W-:-:S02]  /*0290*/  UISETP.NE.U32.AND UP0, UPT, UR6, URZ, UPT ;  /* 0x000000ff0600728c */ /* 0x004fc4000bf05070 */
[----:B-1----:R-:W-:Y:S01]  /*02a0*/  ULEA UR4, UR4, UR5, 0x18 ;  /* 0x0000000504047291 */ /* 0x002fe2000f8ec0ff */
[----:B------:R-:W1:Y:S01]  /*02b0*/  LDCU UR19, c[0x0][0x438] ;  /* 0x00008700ff1377ac */ /* 0x000e620008000800 */
[----:B------:R-:W2:Y:S01]  /*02c0*/  @!UP4 LDCU UR22, c[0x0][0x434] ;  /* 0x00008680ff16c7ac */ /* 0x000ea20008000800 */
[----:B------:R-:W-:Y:S02]  /*02d0*/  ULEA UR24, UR24, UR11, 0x18 ;  /* 0x0000000b18187291 */ /* 0x000fe4000f8ec0ff */
[----:B---3--:R-:W-:Y:S02]  /*02e0*/  ULEA UR5, UR8, UR9, 0x18 ;  /* 0x0000000908057291 */ /* 0x008fe4000f8ec0ff */
[----:B------:R-:W-:Y:S01]  /*02f0*/  UISETP.NE.AND.EX UP3, UPT, UR7, URZ, UPT, UP0 ;  /* 0x000000ff0700728c */ /* 0x000fe2000bf65300 */
[----:B------:R-:W-:Y:S01]  /*0300*/  UMOV UR31, 0xffff8000 ;  /* 0xffff8000001f7882 */ /* 0x000fe20000000000 */
[----:B------:R-:W-:Y:S01]  /*0310*/  UMOV UR32, URZ ;  /* 0x000000ff00207c82 */ /* 0x000fe20008000000 */
[----:B------:R-:W-:-:S08]  /*0320*/  UMOV UR33, URZ ;  /* 0x000000ff00217c82 */ /* 0x000fd00008000000 */
.L_x_893:
[----:B------:R-:W3:Y:S01]  /*0330*/  LDCU.64 UR8, c[0x0][0x478] ;  /* 0x00008f00ff0877ac */ /* 0x000ee20008000a00 */
[----:B------:R-:W-:Y:S02]  /*0340*/  PLOP3.LUT P1, PT, PT, PT, UP3, 0x80, 0x8 ;  /* 0x000000000008781c */ /* 0x000fe40003f2f038 */
[----:B------:R-:W-:Y:S01]  /*0350*/  PLOP3.LUT P4, PT, PT, PT, UP5, 0x80, 0x8 ;  /* 0x000000000008781c */ /* 0x000fe20003f8f058 */
[----:B------:R-:W-:Y:S01]  /*0360*/  @UP3 ULEA UR12, UP0, UR41, UR6, 0x2 ;  /* 0x00000006290c3291 */ /* 0x000fe2000f8010ff */
[----:B------:R-:W-:Y:S01]  /*0370*/  PLOP3.LUT P2, PT, PT, PT, UP4, 0x80, 0x8 ;  /* 0x000000000008781c */ /* 0x000fe20003f4f048 */
[----:B------:R-:W-:Y:S02]  /*0380*/  UISETP.NE.AND UP2, UPT, UR26, URZ, UPT ;  /* 0x000000ff1a00728c */ /* 0x000fe4000bf45270 */
[----:B------:R-:W-:Y:S02]  /*0390*/  @UP3 ULEA.HI.X UR13, UR41, UR7, URZ, 0x2, UP0 ;  /* 0x00000007290d3291 */ /* 0x000fe400080f14ff */
[----:B----4-:R-:W-:-:S02]  /*03a0*/  IMAD.U32 R12, RZ, RZ, UR12 ;  /* 0x0000000cff0c7e24 */ /* 0x010fc4000f8e00ff */
[----:B------:R-:W-:Y:S02]  /*03b0*/  PLOP3.LUT P3, PT, PT, PT, UP2, 0x80, 0x8 ;  /* 0x000000000008781c */ /* 0x000fe40003f6f028 */
[----:B------:R-:W-:Y:S01]  /*03c0*/  IMAD.U32 R13, RZ, RZ, UR13 ;  /* 0x0000000dff0d7e24 */ /* 0x000fe2000f8e00ff */
[----:B----4-:R-:W-:Y:S02]  /*03d0*/  UIMAD.WIDE.U32 UR12, UR41, 0x4, UR28 ;  /* 0x00000004290c78a5 */ /* 0x010fe4000f8e001c */
[----:B---3--:R-:W-:Y:S01]  /*03e0*/  UISETP.NE.U32.AND UP0, UPT, UR8, URZ, UPT ;  /* 0x000000ff0800728c */ /* 0x008fe2000bf05070 */
[----:B------:R-:W-:Y:S01]  /*03f0*/  IMAD.U32 R6, RZ, RZ, UR38 ;  /* 0x00000026ff067e24 */ /* 0x000fe2000f8e00ff */
[----:B------:R-:W3:Y:S02]  /*0400*/  @P1 LDG.E R3, desc[UR34][R12.64] ;  /* 0x000000220c031981 */ /* 0x000ee4000c1e1900 */
[----:B------:R-:W-:-:S06]  /*0410*/  UISETP.NE.AND.EX UP0, UPT, UR9, URZ, UPT, UP0 ;  /* 0x000000ff0900728c */ /* 0x000fcc000bf05300 */
[----:B------:R-:W-:-:S05]  /*0420*/  PLOP3.LUT P0, PT, PT, PT, UP0, 0x80, 0x8 ;  /* 0x000000000008781c */ /* 0x000fca0003f0f008 */
[----:B------:R-:W-:Y:S01]  /*0430*/  @UP0 ULEA UR14, UP1, UR41, UR8, 0x2 ;  /* 0x00000008290e0291 */ /* 0x000fe2000f8210ff */
[----:B------:R-:W-:Y:S01]  /*0440*/  IMAD.U32 R8, RZ, RZ, UR12 ;  /* 0x0000000cff087e24 */ /* 0x000fe2000f8e00ff */
[----:B------:R-:W4:Y:S02]  /*0450*/  @!UP0 LDCU UR11, c[0x0][0x43c] ;  /* 0x00008780ff0b87ac */ /* 0x000f240008000800 */
[----:B------:R-:W-:Y:S02]  /*0460*/  @UP0 ULEA.HI.X UR15, UR41, UR9, URZ, 0x2, UP1 ;  /* 0x00000009290f0291 */ /* 0x000fe400088f14ff */
[----:B------:R-:W-:Y:S01]  /*0470*/  IMAD.U32 R10, RZ, RZ, UR14 ;  /* 0x0000000eff0a7e24 */ /* 0x000fe2000f8e00ff */
[----:B-----5:R-:W5:Y:S01]  /*0480*/  @!UP0 LDCU.64 UR8, c[0x0][0x488] ;  /* 0x00009100ff0887ac */ /* 0x020f620008000a00 */
[----:B------:R-:W-:Y:S02]  /*0490*/  IMAD.U32 R9, RZ, RZ, UR13 ;  /* 0x0000000dff097e24 */ /* 0x000fe4000f8e00ff */
[----:B------:R-:W-:-:S02]  /*04a0*/  IMAD.U32 R7, RZ, RZ, UR39 ;  /* 0x00000027ff077e24 */ /* 0x000fc4000f8e00ff */
[----:B------:R-:W-:Y:S01]  /*04b0*/  IMAD.U32 R11, RZ, RZ, UR15 ;  /* 0x0000000fff0b7e24 */ /* 0x000fe2000f8e00ff */
[----:B------:R-:W2:Y:S04]  /*04c0*/  @P4 LDG.E R4, desc[UR34][R8.64] ;  /* 0x0000002208044981 */ /* 0x000ea8000c1e1900 */
[----:B------:R-:W2:Y:S04]  /*04d0*/  @P0 LDG.E R0, desc[UR34][R10.64] ;  /* 0x000000220a000981 */ /* 0x000ea8000c1e1900 */
[----:B------:R-:W2:Y:S04]  /*04e0*/  @P2 LDG.E R2, desc[UR34][R8.64+0x4] ;  /* 0x0000042208022981 */ /* 0x000ea8000c1e1900 */
[----:B------:R-:W2:Y:S01]  /*04f0*/  @!P3 LDG.E R6, desc[UR34][R6.64] ;  /* 0x000000220606b981 */ /* 0x000ea2000c1e1900 */
[----:B------:R-:W-:Y:S01]  /*0500*/  UMOV UR40, URZ ;  /* 0x000000ff00287c82 */ /* 0x000fe20008000000 */
[----:B-----5:R-:W-:Y:S01]  /*0510*/  @!UP0 UISETP.NE.U32.AND UP1, UPT, UR8, URZ, UPT ;  /* 0x000000ff0800828c */ /* 0x020fe2000bf25070 */
[----:B------:R-:W-:Y:S01]  /*0520*/  UMOV UR16, 0xffffffff ;  /* 0xffffffff00107882 */ /* 0x000fe20000000000 */
[----:B------:R-:W-:-:S02]  /*0530*/  UMOV UR42, 0xffffffff ;  /* 0xffffffff002a7882 */ /* 0x000fc40000000000 */
[----:B------:R-:W-:Y:S02]  /*0540*/  @!UP0 UISETP.NE.AND.EX UP1, UPT, UR9, URZ, UPT, UP1 ;  /* 0x000000ff0900828c */ /* 0x000fe4000bf25310 */
[----:B------:R-:W-:Y:S02]  /*0550*/  USHF.L.U32 UR30, UR37, 0x6, URZ ;  /* 0x00000006251e7899 */ /* 0x000fe400080006ff */
[----:B----4-:R-:W-:Y:S01]  /*0560*/  @!UP0 USEL UR9, UR11, URZ, UP1 ;  /* 0x000000ff0b098287 */ /* 0x010fe20008800000 */
[----:B---3--:R-:W-:Y:S02]  /*0570*/  @P1 R2UR UR40, R3 ;  /* 0x00000000032812ca */ /* 0x008fe400000e0000 */
[----:B--2---:R-:W-:Y:S02]  /*0580*/  @P4 R2UR UR16, R4 ;  /* 0x00000000041042ca */ /* 0x004fe400000e0000 */
[----:B------:R-:W-:Y:S02]  /*0590*/  @P0 R2UR UR36, R0 ;  /* 0x00000000002402ca */ /* 0x000fe400000e0000 */
        /* <DEDUP_REMOVED lines=15> */
.L_x_836:
        /* <DEDUP_REMOVED lines=10> */
[----:B------:R-:W2:Y:S01]  /*0730*/  @!UP1 LDCU.64 UR10, c[0x0][0x398] ;  /* 0x00007300ff0a97ac */ /* 0x000ea20008000a00 */
[----:B------:R-:W3:Y:S02]  /*0740*/  @UP1 LDCU.64 UR8, c[0x0][0x3b0] ;  /* 0x00007600ff0817ac */ /* 0x000ee40008000a00 */
[----:B------:R-:W-:-:S04]  /*0750*/  USHF.R.S32.HI UR43, URZ, 0x6, UR12 ;  /* 0x00000006ff2b7899 */ /* 0x000fc8000801140c */
[----:B------:R-:W-:-:S04]  /*0760*/  ULEA UR48, UR43, 0xffffffc0, 0x6 ;  /* 0xffffffc02b307891 */ /* 0x000fc8000f8e30ff */
[----:B------:R-:W-:Y:S02]  /*0770*/  USHF.R.S32.HI UR51, URZ, 0x1f, UR48 ;  /* 0x0000001fff337899 */ /* 0x000fe40008011430 */
[----:B--2---:R-:W-:Y:S02]  /*0780*/  @!UP1 UIMAD.WIDE.U32 UR52, UR41, UR10, URZ ;  /* 0x0000000a293492a5 */ /* 0x004fe4000f8e00ff */
[----:B---3--:R-:W-:Y:S02]  /*0790*/  @UP1 UIMAD.WIDE.U32 UR14, UR16, UR8, URZ ;  /* 0x00000008100e12a5 */ /* 0x008fe4000f8e00ff */
[----:B------:R-:W-:Y:S02]  /*07a0*/  @!UP1 UIMAD UR49, UR41, UR11, UR53 ;  /* 0x0000000b293192a4 */ /* 0x000fe4000f8e0235 */
[----:B------:R-:W-:-:S03]  /*07b0*/  @UP1 UIMAD UR49, UR16, UR9, UR15 ;  /* 0x00000009103112a4 */ /* 0x000fc6000f8e020f */
[----:B------:R-:W-:Y:S01]  /*07c0*/  @UP1 UMOV UR52, UR14 ;  /* 0x0000000e00341c82 */ /* 0x000fe20008000000 */
[----:B------:R-:W-:Y:S08]  /*07d0*/  BRA.U UP2, `(.L_x_838) ;  /* 0x0000000102347547 */ /* 0x000ff0000b800000 */
        /* <DEDUP_REMOVED lines=12> */
[----:B------:R-:W-:Y:S05]  /*08a0*/  BRA `(.L_x_839) ;  /* 0x00000000001c7947 */ /* 0x000fea0003800000 */
.L_x_838:
[----:B------:R-:W2:Y:S01]  /*08b0*/  LDCU.64 UR14, c[0x0][0x3b8] ;  /* 0x00007700ff0e77ac */ /* 0x000ea20008000a00 */
[----:B------:R-:W-:-:S04]  /*08c0*/  UIADD3 UR8, UPT, UPT, UR40, UR42, URZ ;  /* 0x0000002a28087290 */ /* 0x000fc8000fffe0ff */
[----:B--2---:R-:W-:Y:S02]  /*08d0*/  UIMAD.WIDE.U32 UR10, UR8, UR14, URZ ;  /* 0x0000000e080a72a5 */ /* 0x004fe4000f8e00ff */
[----:B------:R-:W-:-:S04]  /*08e0*/  UIMAD UR8, UR8, UR15, URZ ;  /* 0x0000000f080872a4 */ /* 0x000fc8000f8e02ff */
[----:B------:R-:W-:Y:S01]  /*08f0*/  UIADD3 UR8, UPT, UPT, UR11, UR8, URZ ;  /* 0x000000080b087290 */ /* 0x000fe2000fffe0ff */
[----:B------:R-:W-:-:S05]  /*0900*/  UMOV UR50, UR10 ;  /* 0x0000000a00327c82 */ /* 0x000fca0008000000 */
[----:B------:R-:W-:Y:S02]  /*0910*/  MOV R8, UR8 ;  /* 0x0000000800087c02 */ /* 0x000fe40008000f00 */
.L_x_839:
[----:B------:R-:W2:Y:S01]  /*0920*/  LDC R0, c[0x0][0x3e8] ;  /* 0x0000fa00ff007b82 */ /* 0x000ea20000000800 */
[----:B------:R-:W3:Y:S01]  /*0930*/  S2R R2, SR_CTAID.Z ;  /* 0x0000000000027919 */ /* 0x000ee20000002700 */
[----:B------:R-:W-:Y:S01]  /*0940*/  USHF.R.S32.HI UR27, URZ, 0x1f, UR30 ;  /* 0x0000001fff1b7899 */ /* 0x000fe2000801141e */
[----:B--2---:R-:W-:-:S04]  /*0950*/  IABS R4, R0 ;  /* 0x0000000000047213 */ /* 0x004fc80000000000 */
[----:B------:R-:W2:Y:S01]  /*0960*/  I2F.RP R5, R4 ;  /* 0x0000000400057306 */ /* 0x000ea20000209400 */
[----:B---3--:R-:W-:-:S07]  /*0970*/  IABS R2, R2 ;  /* 0x0000000200027213 */ /* 0x008fce0000000000 */
[----:B--2---:R-:W2:Y:S02]  /*0980*/  MUFU.RCP R6, R5 ;  /* 0x0000000500067308 */ /* 0x004ea40000001000 */
[----:B--2---:R-:W-:-:S06]  /*0990*/  VIADD R6, R6, 0xffffffe ;  /* 0x0ffffffe06067836 */ /* 0x004fcc0000000000 */
[----:B------:R-:W2:Y:S02]  /*09a0*/  F2I.FTZ.U32.TRUNC.NTZ R7, R6 ;  /* 0x0000000600077305 */ /* 0x000ea4000021f000 */
[----:B--2---:R-:W-:Y:S01]  /*09b0*/  IMAD.MOV R3, RZ, RZ, -R7 ;  /* 0x000000ffff037224 */ /* 0x004fe200078e0a07 */
        /* <DEDUP_REMOVED lines=31> */
.L_x_840:
[----:B------:R-:W2:Y:S01]  /*0bb0*/  LDCU.64 UR12, c[0x0][0x3c0] ;  /* 0x00007800ff0c77ac */ /* 0x000ea20008000a00 */
[----:B------:R-:W-:-:S04]  /*0bc0*/  UIADD3 UR8, UPT, UPT, UR40, UR42, URZ ;  /* 0x0000002a28087290 */ /* 0x000fc8000fffe0ff */
[----:B--2---:R-:W-:Y:S02]  /*0bd0*/  UIMAD.WIDE.U32 UR10, UR8, UR12, URZ ;  /* 0x0000000c080a72a5 */ /* 0x004fe4000f8e00ff */
[----:B------:R-:W-:-:S04]  /*0be0*/  UIMAD UR8, UR8, UR13, URZ ;  /* 0x0000000d080872a4 */ /* 0x000fc8000f8e02ff */
[----:B------:R-:W-:Y:S01]  /*0bf0*/  UIADD3 UR8, UPT, UPT, UR11, UR8, URZ ;  /* 0x000000080b087290 */ /* 0x000fe2000fffe0ff */
[----:B------:R-:W-:-:S05]  /*0c00*/  UMOV UR44, UR10 ;  /* 0x0000000a002c7c82 */ /* 0x000fca0008000000 */
[----:B------:R-:W-:-:S07]  /*0c10*/  MOV R9, UR8 ;  /* 0x0000000800097c02 */ /* 0x000fce0008000f00 */
.L_x_841:
[----:B------:R-:W2:Y:S01]  /*0c20*/  @!UP1 LDCU.64 UR10, c[0x0][0x588] ;  /* 0x0000b100ff0a97ac */ /* 0x000ea20008000a00 */
[----:B------:R-:W3:Y:S01]  /*0c30*/  @UP1 LDCU.64 UR8, c[0x0][0x590] ;  /* 0x0000b200ff0817ac */ /* 0x000ee20008000a00 */
[----:B------:R-:W4:Y:S01]  /*0c40*/  LDCU UR17, c[0x0][0x3e0] ;  /* 0x00007c00ff1177ac */ /* 0x000f220008000800 */
[----:B------:R-:W4:Y:S01]  /*0c50*/  LDCU UR46, c[0x0][0x44c] ;  /* 0x00008980ff2e77ac */ /* 0x000f220008000800 */
[----:B--2---:R-:W-:-:S04]  /*0c60*/  @!UP1 UIMAD.WIDE.U32 UR58, UR41, UR10, URZ ;  /* 0x0000000a293a92a5 */ /* 0x004fc8000f8e00ff */
[----:B------:R-:W-:Y:S02]  /*0c70*/  @!UP1 UIMAD UR47, UR41, UR11, UR59 ;  /* 0x0000000b292f92a4 */ /* 0x000fe4000f8e023b */
[----:B---3--:R-:W-:-:S04]  /*0c80*/  @UP1 UIMAD.WIDE.U32 UR10, UR16, UR8, URZ ;  /* 0x00000008100a12a5 */ /* 0x008fc8000f8e00ff */
[----:B------:R-:W-:Y:S02]  /*0c90*/  @UP1 UIMAD UR47, UR16, UR9, UR11 ;  /* 0x00000009102f12a4 */ /* 0x000fe4000f8e020b */
[----:B----4-:R-:W-:Y:S01]  /*0ca0*/  UIMAD.WIDE UR62, UR17, UR46, URZ ;  /* 0x0000002e113e72a5 */ /* 0x010fe2000f8e02ff */
[----:B------:R-:W-:Y:S01]  /*0cb0*/  @UP1 UMOV UR58, UR10 ;  /* 0x0000000a003a1c82 */ /* 0x000fe20008000000 */
[----:B------:R-:W-:Y:S10]  /*0cc0*/  BRA.U UP1, `(.L_x_842) ;  /* 0x0000000101407547 */ /* 0x000ff4000b800000 */
[----:B------:R-:W2:Y:S01]  /*0cd0*/  LDCU UR54, c[0x0][0x444] ;  /* 0x00008880ff3677ac */ /* 0x000ea20008000800 */
[----:B------:R-:W-:Y:S02]  /*0ce0*/  USHF.R.S32.HI UR9, URZ, 0x1f, UR17 ;  /* 0x0000001fff097899 */ /* 0x000fe40008011411 */
[----:B--2---:R-:W-:Y:S02]  /*0cf0*/  USHF.R.S32.HI UR8, URZ, 0x1f, UR54 ;  /* 0x0000001fff087899 */ /* 0x004fe40008011436 */
        /* <DEDUP_REMOVED lines=13> */
.L_x_842:
[----:B------:R-:W-:Y:S02]  /*0dd0*/  UIMAD.WIDE.U32 UR54, UR62, UR16, URZ ;  /* 0x000000103e3672a5 */ /* 0x000fe4000f8e00ff */
[----:B------:R-:W-:-:S04]  /*0de0*/  UIMAD UR8, UR63, UR16, URZ ;  /* 0x000000103f0872a4 */ /* 0x000fc8000f8e02ff */
[----:B------:R-:W-:Y:S02]  /*0df0*/  UIADD3 UR8, UPT, UPT, UR55, UR8, URZ ;  /* 0x0000000837087290 */ /* 0x000fe4000fffe0ff */
.L_x_843:
[----:B------:R-:W2:Y:S01]  /*0e00*/  LDCU.U8 UR11, c[0x0][0x548] ;  /* 0x0000a900ff0b77ac */ /* 0x000ea20008000000 */
[----:B------:R-:W-:Y:S01]  /*0e10*/  USHF.L.U32 UR10, UR41, 0x7, URZ ;  /* 0x00000007290a7899 */ /* 0x000fe200080006ff */
[----:B------:R-:W3:Y:S03]  /*0e20*/  LDCU.U8 UR57, c[0x0][0x5f0] ;  /* 0x0000be00ff3977ac */ /* 0x000ee60008000000 */
[----:B------:R-:W-:-:S04]  /*0e30*/  USEL UR9, UR10, URZ, UP5 ;  /* 0x000000ff0a097287 */ /* 0x000fc8000a800000 */
[----:B------:R-:W-:Y:S02]  /*0e40*/  UIADD3 UR9, UP0, UPT, UR48, UR9, URZ ;  /* 0x0000000930097290 */ /* 0x000fe4000ff1e0ff */
[----:B--2---:R-:W-:Y:S02]  /*0e50*/  UISETP.NE.AND UP1, UPT, UR11, URZ, UPT ;  /* 0x000000ff0b00728c */ /* 0x004fe4000bf25270 */
[----:B------:R-:W-:Y:S02]  /*0e60*/  UIADD3.X UR53, UPT, UPT, URZ, UR51, URZ, UP0, !UPT ;  /* 0x00000033ff357290 */ /* 0x000fe400087fe4ff */
[----:B------:R-:W-:Y:S02]  /*0e70*/  UIMAD.WIDE.U32 UR60, UR9, UR62, URZ ;  /* 0x0000003e093c72a5 */ /* 0x000fe4000f8e00ff */
[----:B------:R-:W-:-:S04]  /*0e80*/  UIMAD UR53, UR53, UR62, URZ ;  /* 0x0000003e353572a4 */ /* 0x000fc8000f8e02ff */
[----:B------:R-:W-:Y:S02]  /*0e90*/  UIMAD UR53, UR63, UR9, UR53 ;  /* 0x000000093f3572a4 */ /* 0x000fe4000f8e0235 */
[----:B------:R-:W-:Y:S02]  /*0ea0*/  UIMAD UR9, UR23, UR46, URZ ;  /* 0x0000002e170972a4 */ /* 0x000fe4000f8e02ff */
[----:B------:R-:W-:Y:S01]  /*0eb0*/  UIADD3 UR53, UPT, UPT, UR61, UR53, URZ ;  /* 0x000000353d357290 */ /* 0x000fe2000fffe0ff */
[----:B---3--:R-:W-:Y:S11]  /*0ec0*/  BRA.U !UP1, `(.L_x_844) ;  /* 0x00000001091c7547 */ /* 0x008ff6000b800000 */
[----:B------:R-:W2:Y:S01]  /*0ed0*/  LDCU UR11, c[0x0][0x434] ;  /* 0x00008680ff0b77ac */ /* 0x000ea20008000800 */
[----:B------:R-:W3:Y:S01]  /*0ee0*/  LDCU UR56, c[0x0][0x454] ;  /* 0x00008a80ff3877ac */ /* 0x000ee20008000800 */
[----:B------:R-:W-:Y:S02]  /*0ef0*/  UISETP.NE.AND UP0, UPT, UR16, -0x1, UPT ;  /* 0xffffffff1000788c */ /* 0x000fe4000bf05270 */
[----:B--2---:R-:W-:-:S04]  /*0f00*/  UIMAD UR11, UR41, UR11, URZ ;  /* 0x0000000b290b72a4 */ /* 0x004fc8000f8e02ff */
[----:B------:R-:W-:-:S04]  /*0f10*/  USEL UR11, UR11, UR16, !UP0 ;  /* 0x000000100b0b7287 */ /* 0x000fc8000c000000 */
[----:B---3--:R-:W-:Y:S01]  /*0f20*/  UIMAD UR56, UR23, UR56, UR11 ;  /* 0x00000038173872a4 */ /* 0x008fe2000f8e020b */
[----:B------:R-:W-:Y:S05]  /*0f30*/  BRA `(.L_x_845) ;  /* 0x00000000000c7947 */ /* 0x000fea0003800000 */
.L_x_844:
[----:B------:R-:W2:Y:S01]  /*0f40*/  LDCU UR56, c[0x0][0x434] ;  /* 0x00008680ff3877ac */ /* 0x000ea20008000800 */
[----:B------:R-:W-:-:S04]  /*0f50*/  UIMAD UR11, UR41, UR17, UR23 ;  /* 0x00000011290b72a4 */ /* 0x000fc8000f8e0217 */
[----:B--2---:R-:W-:Y:S02]  /*0f60*/  UIMAD UR56, UR11, UR56, URZ ;  /* 0x000000380b3872a4 */ /* 0x004fe4000f8e02ff */
.L_x_845:
[----:B------:R-:W-:Y:S01]  /*0f70*/  UIADD3 UR43, UPT, UPT, UR43, -0x1, URZ ;  /* 0xffffffff2b2b7890 */ /* 0x000fe2000fffe0ff */
[----:B------:R-:W-:Y:S09]  /*0f80*/  BRA.U !UP1, `(.L_x_846) ;  /* 0x0000000109247547 */ /* 0x000ff2000b800000 */
[----:B------:R-:W2:Y:S01]  /*0f90*/  LDCU UR11, c[0x0][0x444] ;  /* 0x00008880ff0b77ac */ /* 0x000ea20008000800 */
[----:B------:R-:W-:Y:S01]  /*0fa0*/  UISETP.NE.AND UP0, UPT, UR16, -0x1, UPT ;  /* 0xffffffff1000788c */ /* 0x000fe2000bf05270 */
[----:B------:R-:W3:Y:S10]  /*0fb0*/  LDCU UR55, c[0x0][0x430] ;  /* 0x00008600ff3777ac */ /* 0x000ef40008000800 */
[----:B--2---:R-:W-:Y:S01]  /*0fc0*/  @!UP0 UIMAD UR16, UR41, UR11, URZ ;  /* 0x0000000b291082a4 */ /* 0x004fe2000f8e02ff */
[----:B------:R-:W3:Y:S03]  /*0fd0*/  LDCU UR11, c[0x0][0x454] ;  /* 0x00008a80ff0b77ac */ /* 0x000ee60008000800 */
[----:B------:R-:W-:-:S02]  /*0fe0*/  UIADD3 UR10, UPT, UPT, UR10, UR16, URZ ;  /* 0x000000100a0a7290 */ /* 0x000fc4000fffe0ff */
[----:B---3--:R-:W-:-:S04]  /*0ff0*/  ULEA UR55, UR55, UR11, 0x7 ;  /* 0x0000000b37377291 */ /* 0x008fc8000f8e38ff */
[----:B------:R-:W-:Y:S01]  /*1000*/  UIMAD UR55, UR55, UR23, UR10 ;  /* 0x00000017373772a4 */ /* 0x000fe2000f8e020a */
[----:B------:R-:W-:Y:S11]  /*1010*/  BRA `(.L_x_847) ;  /* 0x00000000000c7947 */ /* 0x000ff60003800000 */
.L_x_846:
[----:B------:R-:W2:Y:S01]  /*1020*/  LDCU UR55, c[0x0][0x444] ;  /* 0x00008880ff3777ac */ /* 0x000ea20008000800 */
[----:B------:R-:W-:-:S04]  /*1030*/  UIMAD UR10, UR41, UR17, UR23 ;  /* 0x00000011290a72a4 */ /* 0x000fc8000f8e0217 */
[----:B--2---:R-:W-:-:S12]  /*1040*/  UIMAD UR55, UR10, UR55, URZ ;  /* 0x000000370a3772a4 */ /* 0x004fd8000f8e02ff */
.L_x_847:
[----:B------:R-:W2:Y:S01]  /*1050*/  S2R R0, SR_TID.X ;  /* 0x0000000000007919 */ /* 0x000ea20000002100 */
[----:B------:R-:W-:Y:S01]  /*1060*/  USHF.R.S32.HI UR10, URZ, 0x1f, UR9 ;  /* 0x0000001fff0a7899 */ /* 0x000fe20008011409 */
[----:B------:R-:W-:Y:S01]  /*1070*/  IMAD.MOV.U32 R21, RZ, RZ, RZ ;  /* 0x000000ffff157224 */ /* 0x000fe200078e00ff */
[----:B------:R-:W-:Y:S01]  /*1080*/  UIADD3 UR54, UP1, UP0, UR60, UR54, UR9 ;  /* 0x000000363c367290 */ /* 0x000fe2000f83e009 */
[----:B------:R-:W-:Y:S01]  /*1090*/  ISETP.NE.AND P3, PT, RZ, UR57, PT ;  /* 0x00000039ff007c0c */ /* 0x000fe2000bf65270 */
[----:B------:R-:W-:Y:S01]  /*10a0*/  UIMAD UR46, UR17, UR46, URZ ;  /* 0x0000002e112e72a4 */ /* 0x000fe2000f8e02ff */
[----:B------:R-:W-:Y:S01]  /*10b0*/  BSSY.RECONVERGENT B1, `(.L_x_837) ;  /* 0x000085f000017945 */ /* 0x000fe20003800200 */
[----:B------:R-:W-:Y:S01]  /*10c0*/  UIADD3.X UR53, UPT, UPT, UR53, UR8, UR10, UP1, UP0 ;  /* 0x0000000835357290 */ /* 0x000fe20008fe040a */
[----:B------:R-:W3:Y:S04]  /*10d0*/  LDCU.64 UR60, c[0x0][0x420] ;  /* 0x00008400ff3c77ac */ /* 0x000ee80008000a00 */
[----:B------:R-:W4:Y:S01]  /*10e0*/  LDCU.128 UR8, c[0x0][0x590] ;  /* 0x0000b200ff0877ac */ /* 0x000f220008000c00 */
[----:B------:R-:W-:-:S02]  /*10f0*/  UISETP.GT.AND UP0, UPT, UR45, URZ, UPT ;  /* 0x000000ff2d00728c */ /* 0x000fc4000bf04270 */
[----:B------:R-:W-:Y:S02]  /*1100*/  ULEA UR55, UR43, UR55, 0x6 ;  /* 0x000000372b377291 */ /* 0x000fe4000f8e30ff */
[----:B------:R-:W-:Y:S02]  /*1110*/  ULEA UR56, UR43, UR56, 0x6 ;  /* 0x000000382b387291 */ /* 0x000fe4000f8e30ff */
[----:B----4-:R-:W-:Y:S01]  /*1120*/  UIMAD UR16, UR51, UR8, URZ ;  /* 0x00000008331072a4 */ /* 0x010fe2000f8e02ff */
[----:B--2---:R-:W-:Y:S01]  /*1130*/  IMAD.SHL.U32 R5, R0, 0x8, RZ ;  /* 0x0000000800057824 */ /* 0x004fe200078e00ff */
[----:B------:R-:W-:Y:S01]  /*1140*/  MOV R12, UR10 ;  /* 0x0000000a000c7c02 */ /* 0x000fe20008000f00 */
[----:B------:R-:W-:Y:S01]  /*1150*/  IMAD.U32 R10, RZ, RZ, UR8 ;  /* 0x00000008ff0a7e24 */ /* 0x000fe2000f8e00ff */
[----:B------:R-:W-:Y:S01]  /*1160*/  UIMAD UR16, UR48, UR9, UR16 ;  /* 0x00000009301072a4 */ /* 0x000fe2000f8e0210 */
[----:B------:R-:W-:Y:S01]  /*1170*/  IMAD.U32 R16, RZ, RZ, UR11 ;  /* 0x0000000bff107e24 */ /* 0x000fe2000f8e00ff */
[----:B------:R-:W-:Y:S01]  /*1180*/  LOP3.LUT R20, R5, 0x38, RZ, 0xc0, !PT ;  /* 0x0000003805147812 */ /* 0x000fe200078ec0ff */
[----:B------:R-:W2:Y:S01]  /*1190*/  LDCU.64 UR10, c[0x0][0x550] ;  /* 0x0000aa00ff0a77ac */ /* 0x000ea20008000a00 */
[----:B------:R-:W-:-:S02]  /*11a0*/  SHF.R.U32.HI R4, RZ, 0x3, R0 ;  /* 0x00000003ff047819 */ /* 0x000fc40000011600 */
[----:B------:R-:W-:Y:S01]  /*11b0*/  IADD3 R2, P0, PT, R20, UR58, RZ ;  /* 0x0000003a14027c10 */ /* 0x000fe2000ff1e0ff */
[----:B------:R-:W4:Y:S04]  /*11c0*/  LDCU.64 UR58, c[0x0][0x5e8] ;  /* 0x0000bd00ff3a77ac */ /* 0x000f280008000a00 */
[----:B------:R-:W-:Y:S01]  /*11d0*/  IMAD.X R3, RZ, RZ, UR47, P0 ;  /* 0x0000002fff037e24 */ /* 0x000fe200080e06ff */
[----:B------:R-:W-:Y:S01]  /*11e0*/  USHF.L.U64.HI UR47, UR8, 0x5, UR9 ;  /* 0x00000005082f7899 */ /* 0x000fe20008010209 */
[----:B------:R-:W-:-:S04]  /*11f0*/  IMAD.WIDE.U32 R10, R10, UR48, R2 ;  /* 0x000000300a0a7c25 */ /* 0x000fc8000f8e0002 */
[----:B------:R-:W5:Y:S01]  /*1200*/  LDC.64 R2, c[0x0][0x3b0] ;  /* 0x0000ec00ff027b82 */ /* 0x000f620000000a00 */
[----:B------:R-:W-:Y:S01]  /*1210*/  VIADD R11, R11, UR16 ;  /* 0x000000100b0b7c36 */ /* 0x000fe20008000000 */
[----:B------:R-:W1:Y:S01]  /*1220*/  LDCU.64 UR16, c[0x0][0x3c8] ;  /* 0x00007900ff1077ac */ /* 0x000e620008000a00 */
[----:B------:R-:W-:-:S05]  /*1230*/  IMAD.WIDE.U32 R12, R12, UR23, R10 ;  /* 0x000000170c0c7c25 */ /* 0x000fca000f8e000a */
[----:B------:R-:W3:Y:S01]  /*1240*/  LDC.64 R10, c[0x0][0x5f8] ;  /* 0x00017e00ff0a7b82 */ /* 0x000ee20000000a00 */
[----:B------:R-:W-:Y:S01]  /*1250*/  IMAD R17, R16, UR23, R13 ;  /* 0x0000001710117c24 */ /* 0x000fe2000f8e020d */
[----:B------:R-:W-:Y:S01]  /*1260*/  LOP3.LUT R13, R0, 0x1f, RZ, 0xc0, !PT ;  /* 0x0000001f000d7812 */ /* 0x000fe200078ec0ff */
[----:B------:R-:W-:Y:S01]  /*1270*/  IMAD.MOV.U32 R16, RZ, RZ, R12 ;  /* 0x000000ffff107224 */ /* 0x000fe200078e000c */
[----:B------:R-:W-:-:S03]  /*1280*/  SHF.R.U32.HI R12, RZ, 0x5, R0 ;  /* 0x00000005ff0c7819 */ /* 0x000fc60000011600 */
[----:B------:R-:W-:-:S04]  /*1290*/  IMAD.WIDE.U32 R16, R4, UR8, R16 ;  /* 0x0000000804107c25 */ /* 0x000fc8000f8e0010 */
[----:B------:R-:W-:Y:S01]  /*12a0*/  IMAD R13, R12, UR46, R13 ;  /* 0x0000002e0c0d7c24 */ /* 0x000fe2000f8e020d */
[----:B--2---:R-:W-:Y:S01]  /*12b0*/  LEA R234, P2, R16, UR10, 0x1 ;  /* 0x0000000a10ea7c11 */ /* 0x004fe2000f8408ff */
[----:B------:R-:W-:Y:S02]  /*12c0*/  IMAD R12, R4, UR9, R17 ;  /* 0x00000009040c7c24 */ /* 0x000fe4000f8e0211 */
[C---:B-----5:R-:W-:Y:S02]  /*12d0*/  IMAD R14, R2.reuse, UR51, RZ ;  /* 0x00000033020e7c24 */ /* 0x060fe4000f8e02ff */
[----:B------:R-:W-:Y:S01]  /*12e0*/  IMAD.WIDE.U32 R18, R2, UR48, R20 ;  /* 0x0000003002127c25 */ /* 0x000fe2000f8e0014 */
[----:B------:R-:W-:Y:S01]  /*12f0*/  LEA.HI.X R235, R16, UR11, R12, 0x1, P2 ;  /* 0x0000000b10eb7c11 */ /* 0x000fe200090f0c0c */
[----:B----4-:R-:W-:Y:S01]  /*1300*/  UIMAD.WIDE UR10, UR55, 0x4, UR58 ;  /* 0x00000004370a78a5 */ /* 0x010fe2000f8e023a */
[----:B------:R-:W-:Y:S01]  /*1310*/  IADD3 R16, PT, PT, R4, 0x20, RZ ;  /* 0x0000002004107810 */ /* 0x000fe20007ffe0ff */
[----:B------:R-:W-:Y:S01]  /*1320*/  IMAD R14, R3, UR48, R14 ;  /* 0x00000030030e7c24 */ /* 0x000fe2000f8e020e */
[----:B------:R-:W-:Y:S01]  /*1330*/  IADD3 R24, P0, PT, R18, UR52, RZ ;  /* 0x0000003412187c10 */ /* 0x000fe2000ff1e0ff */
[----:B---3--:R-:W-:Y:S01]  /*1340*/  IMAD.WIDE.U32 R22, R10, UR21, RZ ;  /* 0x000000150a167c25 */ /* 0x008fe2000f8e00ff */
[----:B-1----:R-:W-:Y:S01]  /*1350*/  MOV R18, UR16 ;  /* 0x0000001000127c02 */ /* 0x002fe20008000f00 */
        /* <DEDUP_REMOVED lines=10> */
[----:B------:R-:W-:Y:S01]  /*1400*/  USHF.L.U32 UR49, UR46, 0x6, URZ ;  /* 0x000000062e317899 */ /* 0x000fe200080006ff */
[----:B------:R-:W-:Y:S01]  /*1410*/  SHF.R.S32.HI R13, RZ, 0x1f, R13 ;  /* 0x0000001fff0d7819 */ /* 0x000fe2000001140d */
[----:B------:R-:W-:Y:S01]  /*1420*/  IMAD.SHL.U32 R17, R2, 0x20, RZ ;  /* 0x0000002002117824 */ /* 0x000fe200078e00ff */
[----:B------:R-:W-:-:S03]  /*1430*/  SEL R14, R11, RZ, P3 ;  /* 0x000000ff0b0e7207 */ /* 0x000fc60001800000 */
[----:B------:R-:W-:Y:S01]  /*1440*/  IMAD.U32 R12, RZ, RZ, UR49 ;  /* 0x00000031ff0c7e24 */ /* 0x000fe2000f8e00ff */
[----:B------:R-:W-:Y:S01]  /*1450*/  IADD3.X R13, PT, PT, R13, UR53, R14, P1, P0 ;  /* 0x000000350d0d7c10 */ /* 0x000fe20008fe040e */
[----:B------:R-:W-:Y:S01]  /*1460*/  IMAD.WIDE.U32 R14, R4, R2, R18 ;  /* 0x00000002040e7225 */ /* 0x000fe200078e0012 */
[----:B------:R-:W-:Y:S01]  /*1470*/  IADD3 R11, P0, PT, R10, UR49, RZ ;  /* 0x000000310a0b7c10 */ /* 0x000fe2000ff1e0ff */
[----:B------:R-:W-:Y:S02]  /*1480*/  UIMAD.WIDE UR52, UR56, 0x4, UR60 ;  /* 0x00000004383478a5 */ /* 0x000fe4000f8e023c */
[----:B------:R-:W-:Y:S01]  /*1490*/  IMAD R10, R4, R3, R15 ;  /* 0x00000003040a7224 */ /* 0x000fe200078e020f */
[----:B------:R-:W-:Y:S02]  /*14a0*/  LEA.HI.X.SX32 R12, R12, R13, 0x1, P0 ;  /* 0x0000000d0c0c7211 */ /* 0x000fe400000f0eff */
[----:B-1----:R-:W-:Y:S02]  /*14b0*/  LEA R232, P0, R11, UR16, 0x2 ;  /* 0x000000100be87c11 */ /* 0x002fe4000f8010ff */
[----:B--2---:R-:W-:-:S02]  /*14c0*/  LEA R236, P1, R14, UR8, 0x1 ;  /* 0x000000080eec7c11 */ /* 0x004fc4000f8208ff */
[----:B------:R-:W-:Y:S02]  /*14d0*/  LEA.HI.X R233, R11, UR17, R12, 0x2, P0 ;  /* 0x000000110be97c11 */ /* 0x000fe400080f140c */
[----:B------:R-:W-:Y:S02]  /*14e0*/  SHF.L.U64.HI R11, R2, 0x5, R3 ;  /* 0x00000005020b7819 */ /* 0x000fe40000010203 */
[----:B------:R-:W-:Y:S02]  /*14f0*/  IADD3 R3, P0, PT, R4, 0x20, RZ ;  /* 0x0000002004037810 */ /* 0x000fe40007f1e0ff */
[----:B------:R-:W-:Y:S02]  /*1500*/  LEA.HI.X R237, R14, UR9, R10, 0x1, P1 ;  /* 0x000000090eed7c11 */ /* 0x000fe400088f0c0a */
[C---:B------:R-:W-:Y:S01]  /*1510*/  LOP3.LUT R15, R20.reuse, 0x40, RZ, 0xfc, !PT ;  /* 0x00000040140f7812 */ /* 0x040fe200078efcff */
[----:B------:R-:W-:Y:S01]  /*1520*/  IMAD.X R2, RZ, RZ, RZ, P0 ;  /* 0x000000ffff027224 */ /* 0x000fe200000e06ff */
[----:B------:R-:W-:-:S02]  /*1530*/  LOP3.LUT R14, R20, 0x80, RZ, 0xfc, !PT ;  /* 0x00000080140e7812 */ /* 0x000fc400078efcff */
        /* <DEDUP_REMOVED lines=15> */
.L_x_849:
[----:B------:R-:W1:Y:S01]  /*1630*/  LDCU.64 UR12, c[0x0][0x5c0] ;  /* 0x0000b800ff0c77ac */ /* 0x000e620008000a00 */
[----:B------:R-:W-:-:S04]  /*1640*/  UIADD3 UR8, UPT, UPT, UR40, UR42, URZ ;  /* 0x0000002a28087290 */ /* 0x000fc8000fffe0ff */
[----:B-1----:R-:W-:Y:S02]  /*1650*/  UIMAD.WIDE.U32 UR16, UR8, UR12, URZ ;  /* 0x0000000c081072a5 */ /* 0x002fe4000f8e00ff */
[----:B------:R-:W-:-:S04]  /*1660*/  UIMAD UR8, UR8, UR13, URZ ;  /* 0x0000000d080872a4 */ /* 0x000fc8000f8e02ff */
[----:B------:R-:W-:-:S06]  /*1670*/  UIADD3 UR8, UPT, UPT, UR17, UR8, URZ ;  /* 0x0000000811087290 */ /* 0x000fcc000fffe0ff */
[----:B------:R-:W-:Y:S02]  /*1680*/  MOV R5, UR8 ;  /* 0x0000000800057c02 */ /* 0x000fe40008000f00 */
.L_x_850:
        /* <DEDUP_REMOVED lines=13> */
.L_x_851:
[----:B------:R-:W1:Y:S01]  /*1760*/  LDCU.64 UR10, c[0x0][0x5c8] ;  /* 0x0000b900ff0a77ac */ /* 0x000e620008000a00 */
[----:B------:R-:W-:-:S04]  /*1770*/  UIADD3 UR40, UPT, UPT, UR40, UR42, URZ ;  /* 0x0000002a28287290 */ /* 0x000fc8000fffe0ff */
[----:B-1----:R-:W-:Y:S02]  /*1780*/  UIMAD.WIDE.U32 UR14, UR40, UR10, URZ ;  /* 0x0000000a280e72a5 */ /* 0x002fe4000f8e00ff */
[----:B------:R-:W-:-:S04]  /*1790*/  UIMAD UR40, UR40, UR11, URZ ;  /* 0x0000000b282872a4 */ /* 0x000fc8000f8e02ff */
[----:B------:R-:W-:-:S06]  /*17a0*/  UIADD3 UR40, UPT, UPT, UR15, UR40, URZ ;  /* 0x000000280f287290 */ /* 0x000fcc000fffe0ff */
[----:B------:R-:W-:-:S07]  /*17b0*/  MOV R0, UR40 ;  /* 0x0000002800007c02 */ /* 0x000fce0008000f00 */
.L_x_852:
        /* <DEDUP_REMOVED lines=32> */
.L_x_854:
[----:B------:R-:W-:Y:S05]  /*19c0*/  BSYNC.RECONVERGENT B0 ;  /* 0x0000000000007941 */ /* 0x000fea0003800200 */
.L_x_853:
        /* <DEDUP_REMOVED lines=19> */
.L_x_856:
[----:B------:R-:W-:Y:S05]  /*1b00*/  BSYNC.RECONVERGENT B0 ;  /* 0x0000000000007941 */ /* 0x000fea0003800200 */
.L_x_855:
[----:B------:R-:W3:Y:S01]  /*1b10*/  LDCU.64 UR8, c[0x0][0x5e0] ;  /* 0x0000bc00ff0877ac */ /* 0x000ee20008000a00 */
[----:B------:R-:W-:Y:S01]  /*1b20*/  MOV R5, UR10 ;  /* 0x0000000a00057c02 */ /* 0x000fe20008000f00 */
[----:B------:R-:W-:Y:S01]  /*1b30*/  BSSY.RECONVERGENT B0, `(.L_x_857) ;  /* 0x000001b000007945 */ /* 0x000fe20003800200 */
[----:B------:R-:W-:-:S03]  /*1b40*/  UIMAD UR27, UR27, UR10, URZ ;  /* 0x0000000a1b1b72a4 */ /* 0x000fc6000f8e02ff */
[----:B--2---:R-:W-:Y:S01]  /*1b50*/  IMAD.WIDE.U32 R6, R5, UR30, R20 ;  /* 0x0000001e05067c25 */ /* 0x004fe2000f8e0014 */
        /* <DEDUP_REMOVED lines=24> */
.L_x_858:
[----:B------:R-:W-:Y:S05]  /*1ce0*/  BSYNC.RECONVERGENT B0 ;  /* 0x0000000000007941 */ /* 0x000fea0003800200 */
.L_x_857:
        /* <DEDUP_REMOVED lines=20> */
.L_x_848:
[----:B------:R-:W-:Y:S01]  /*1e30*/  UIMAD UR9, UR43, -0x40, UR45 ;  /* 0xffffffc02b0978a4 */ /* 0x000fe2000f8e022d */
[----:B------:R-:W-:Y:S01]  /*1e40*/  LOP3.LUT R13, R5, 0x1f8, RZ, 0xc0, !PT ;  /* 0x000001f8050d7812 */ /* 0x000fe200078ec0ff */
[----:B------:R-:W-:Y:S01]  /*1e50*/  ULOP3.LUT UR8, UR43, 0x80000001, URZ, 0xc0, !UPT ;  /* 0x800000012b087892 */ /* 0x000fe2000f8ec0ff */
[----:B------:R-:W-:Y:S02]  /*1e60*/  @P3 BAR.SYNC.DEFER_BLOCKING 0x0 ;  /* 0x0000000000003b1d */ /* 0x000fe40000010000 */
[----:B------:R-:W-:Y:S01]  /*1e70*/  LOP3.LUT R10, R13, 0x38, R0, 0x78, !PT ;  /* 0x000000380d0a7812 */ /* 0x000fe200078e7800 */
[----:B------:R-:W-:Y:S01]  /*1e80*/  UISETP.NE.AND UP0, UPT, UR8, 0x1, UPT ;  /* 0x000000010800788c */ /* 0x000fe2000bf05270 */
[----:B------:R-:W-:Y:S02]  /*1e90*/  ISETP.GE.AND P6, PT, R4, UR9, PT ;  /* 0x0000000904007c0c */ /* 0x000fe4000bfc6270 */
[----:B------:R-:W-:Y:S01]  /*1ea0*/  LOP3.LUT R13, R10, 0x1e00, R5, 0xf8, !PT ;  /* 0x00001e000a0d7812 */ /* 0x000fe200078ef805 */
[----:B------:R-:W-:Y:S01]  /*1eb0*/  USEL UR16, URZ, 0x8000, UP0 ;  /* 0x00008000ff107887 */ /* 0x000fe20008000000 */
[----:B------:R-:W-:Y:S02]  /*1ec0*/  BSSY.RECONVERGENT B0, `(.L_x_860) ;  /* 0x0000021000007945 */ /* 0x000fe40003800200 */
        /* <DEDUP_REMOVED lines=28> */
.L_x_861:
[----:B------:R2:W-:Y:S04]  /*2090*/  STS.128 [R13+0x10000], RZ ;  /* 0x010000ff0d007388 */ /* 0x0005e80000000c00 */
[----:B------:R2:W-:Y:S04]  /*20a0*/  STS.128 [R13+0x12000], RZ ;  /* 0x012000ff0d007388 */ /* 0x0005e80000000c00 */
[----:B------:R2:W-:Y:S04]  /*20b0*/  STS.128 [R13+0x14000], RZ ;  /* 0x014000ff0d007388 */ /* 0x0005e80000000c00 */
[----:B------:R2:W-:Y:S02]  /*20c0*/  STS.128 [R13+0x16000], RZ ;  /* 0x016000ff0d007388 */ /* 0x0005e40000000c00 */
.L_x_862:
[----:B------:R-:W-:Y:S05]  /*20d0*/  BSYNC.RECONVERGENT B0 ;  /* 0x0000000000007941 */ /* 0x000fea0003800200 */
.L_x_860:
        /* <DEDUP_REMOVED lines=37> */
.L_x_864:
[----:B------:R-:W-:Y:S05]  /*2330*/  BSYNC.RECONVERGENT B0 ;  /* 0x0000000000007941 */ /* 0x000fea0003800200 */
.L_x_863:
[----:B------:R-:W-:Y:S01]  /*2340*/  BSSY.RECONVERGENT B0, `(.L_x_865) ;  /* 0x0000021000007945 */ /* 0x000fe20003800200 */
[----:B------:R-:W-:-:S03]  /*2350*/  IADD3 R230, PT, PT, R13, UR16, RZ ;  /* 0x000000100de67c10 */ /* 0x000fc6000fffe0ff */
        /* <DEDUP_REMOVED lines=27> */
.L_x_866:
[----:B------:R1:W-:Y:S04]  /*2510*/  STS.128 [R230], RZ ;  /* 0x000000ffe6007388 */ /* 0x0003e80000000c00 */
[----:B------:R1:W-:Y:S04]  /*2520*/  STS.128 [R230+0x2000], RZ ;  /* 0x002000ffe6007388 */ /* 0x0003e80000000c00 */
[----:B------:R1:W-:Y:S04]  /*2530*/  STS.128 [R230+0x4000], RZ ;  /* 0x004000ffe6007388 */ /* 0x0003e80000000c00 */
[----:B------:R1:W-:Y:S02]  /*2540*/  STS.128 [R230+0x6000], RZ ;  /* 0x006000ffe6007388 */ /* 0x0003e40000000c00 */
.L_x_867:
[----:B------:R-:W-:Y:S05]  /*2550*/  BSYNC.RECONVERGENT B0 ;  /* 0x0000000000007941 */ /* 0x000fea0003800200 */
.L_x_865:
[--C-:B------:R-:W-:Y:S01]  /*2560*/  SHF.R.U32.HI R10, RZ, 0x1, R0.reuse ;  /* 0x00000001ff0a7819 */ /* 0x100fe20000011600 */
[----:B------:R-:W-:Y:S01]  /*2570*/  IMAD.MOV.U32 R228, RZ, RZ, 0x7f800000 ;  /* 0x7f800000ffe47424 */ /* 0x000fe200078e00ff */
[----:B------:R-:W-:Y:S01]  /*2580*/  SHF.R.U32.HI R229, RZ, 0x2, R0 ;  /* 0x00000002ffe57819 */ /* 0x000fe20000011600 */
[----:B------:R-:W-:Y:S01]  /*2590*/  IMAD.MOV.U32 R227, RZ, RZ, 0x7f800000 ;  /* 0x7f800000ffe37424 */ /* 0x000fe200078e00ff */
[----:B----4-:R-:W-:-:S04]  /*25a0*/  LOP3.LUT R18, R10, 0x30, RZ, 0xc0, !PT ;  /* 0x000000300a127812 */ /* 0x010fc800078ec0ff */
        /* <DEDUP_REMOVED lines=41> */
.L_x_869:
[----:B------:R-:W-:Y:S05]  /*2840*/  BSYNC.RECONVERGENT B0 ;  /* 0x0000000000007941 */ /* 0x000fea0003800200 */
.L_x_868:
        /* <DEDUP_REMOVED lines=48> */
.L_x_871:
[----:B------:R2:W-:Y:S04]  /*2b50*/  STS.128 [R13+0x18000], RZ ;  /* 0x018000ff0d007388 */ /* 0x0005e80000000c00 */
[----:B------:R2:W-:Y:S04]  /*2b60*/  STS.128 [R13+0x1a000], RZ ;  /* 0x01a000ff0d007388 */ /* 0x0005e80000000c00 */
[----:B------:R2:W-:Y:S04]  /*2b70*/  STS.128 [R13+0x1c000], RZ ;  /* 0x01c000ff0d007388 */ /* 0x0005e80000000c00 */
[----:B------:R2:W-:Y:S02]  /*2b80*/  STS.128 [R13+0x1e000], RZ ;  /* 0x01e000ff0d007388 */ /* 0x0005e40000000c00 */
.L_x_872:
[----:B------:R-:W-:Y:S05]  /*2b90*/  BSYNC.RECONVERGENT B0 ;  /* 0x0000000000007941 */ /* 0x000fea0003800200 */
.L_x_870:
        /* <DEDUP_REMOVED lines=41> */
.L_x_874:
[----:B------:R-:W-:Y:S05]  /*2e30*/  BSYNC.RECONVERGENT B0 ;  /* 0x0000000000007941 */ /* 0x000fea0003800200 */
.L_x_873:
        /* <DEDUP_REMOVED lines=45> */
.L_x_876:
[----:B------:R2:W-:Y:S04]  /*3110*/  STS.128 [R13+0x20000], RZ ;  /* 0x020000ff0d007388 */ /* 0x0005e80000000c00 */
[----:B------:R2:W-:Y:S04]  /*3120*/  STS.128 [R13+0x22000], RZ ;  /* 0x022000ff0d007388 */ /* 0x0005e80000000c00 */
[----:B------:R2:W-:Y:S04]  /*3130*/  STS.128 [R13+0x24000], RZ ;  /* 0x024000ff0d007388 */ /* 0x0005e80000000c00 */
[----:B------:R2:W-:Y:S02]  /*3140*/  STS.128 [R13+0x26000], RZ ;  /* 0x026000ff0d007388 */ /* 0x0005e40000000c00 */
.L_x_877:
[----:B------:R-:W-:Y:S05]  /*3150*/  BSYNC.RECONVERGENT B0 ;  /* 0x0000000000007941 */ /* 0x000fea0003800200 */
.L_x_875:
[----:B------:R-:W1:Y:S01]  /*3160*/  S2R R212, SR_TID.X ;  /* 0x0000000000d47919 */ /* 0x000e620000002100 */
[----:B------:R-:W-:Y:S01]  /*3170*/  BSSY.RECONVERGENT B0, `(.L_x_878) ;  /* 0x0000028000007945 */ /* 0x000fe20003800200 */
[----:B------:R-:W-:Y:S01]  /*3180*/  SHF.L.U32 R6, R0, 0x1, RZ ;  /* 0x0000000100067819 */ /* 0x000fe200000006ff */
        /* <DEDUP_REMOVED lines=38> */
.L_x_879:
[----:B------:R-:W-:Y:S05]  /*33f0*/  BSYNC.RECONVERGENT B0 ;  /* 0x0000000000007941 */ /* 0x000fea0003800200 */
.L_x_878:
[----:B--2---:R-:W-:Y:S01]  /*3400*/  IMAD.SHL.U32 R2, R0, 0x40, RZ ;  /* 0x0000004000027824 */ /* 0x004fe200078e00ff */
[----:B------:R-:W-:Y:S01]  /*3410*/  LOP3.LUT R3, R6, 0x20, RZ, 0xc0, !PT ;  /* 0x0000002006037812 */ /* 0x000fe200078ec0ff */
[----:B------:R-:W2:Y:S01]  /*3420*/  S2R R241, SR_TID.X ;  /* 0x0000000000f17919 */ /* 0x000ea20000002100 */
[----:B------:R-:W-:Y:S01]  /*3430*/  IMAD.SHL.U32 R9, R0, 0x20, RZ ;  /* 0x0000002000097824 */ /* 0x000fe200078e00ff */
[----:B------:R-:W2:Y:S01]  /*3440*/  LDC R242, c[0x0][0x44c] ;  /* 0x00011300fff27b82 */ /* 0x000ea20000000800 */
[----:B------:R-:W-:Y:S01]  /*3450*/  LOP3.LUT R12, R2, 0x1c0, RZ, 0xc0, !PT ;  /* 0x000001c0020c7812 */ /* 0x000fe200078ec0ff */
[----:B-1----:R-:W-:Y:S01]  /*3460*/  IMAD.SHL.U32 R208, R212, 0x40, RZ ;  /* 0x00000040d4d07824 */ /* 0x002fe200078e00ff */
[----:B------:R-:W-:Y:S01]  /*3470*/  LOP3.LUT R3, R3, 0x18, R4, 0xf8, !PT ;  /* 0x0000001803037812 */ /* 0x000fe200078ef804 */
[----:B------:R-:W-:Y:S01]  /*3480*/  IMAD.SHL.U32 R219, R0, 0x10, RZ ;  /* 0x0000001000db7824 */ /* 0x000fe200078e00ff */
[----:B------:R-:W-:Y:S01]  /*3490*/  LOP3.LUT R6, R2, 0x200, RZ, 0xc0, !PT ;  /* 0x0000020002067812 */ /* 0x000fe200078ec0ff */
[----:B------:R-:W0:Y:S01]  /*34a0*/  LDGDEPBAR ;  /* 0x00000000000079af */ /* 0x000e220000000000 */
[----:B------:R-:W-:Y:S01]  /*34b0*/  LOP3.LUT R7, R12, 0x38, R5, 0xf8, !PT ;  /* 0x000000380c077812 */ /* 0x000fe200078ef805 */
[C---:B------:R-:W-:Y:S01]  /*34c0*/  IMAD.SHL.U32 R209, R212.reuse, 0x20, RZ ;  /* 0x00000020d4d17824 */ /* 0x040fe200078e00ff */
[----:B------:R-:W-:Y:S01]  /*34d0*/  LOP3.LUT R4, R3, 0x1c0, R2, 0xf8, !PT ;  /* 0x000001c003047812 */ /* 0x000fe200078ef802 */
[----:B------:R-:W-:Y:S01]  /*34e0*/  IMAD.SHL.U32 R210, R212, 0x8, RZ ;  /* 0x00000008d4d27824 */ /* 0x000fe200078e00ff */
[----:B------:R-:W-:Y:S01]  /*34f0*/  LOP3.LUT R6, R6, 0xc00, R9, 0xf8, !PT ;  /* 0x00000c0006067812 */ /* 0x000fe200078ef809 */
[C---:B------:R-:W-:Y:S01]  /*3500*/  IMAD.SHL.U32 R211, R212.reuse, 0x2, RZ ;  /* 0x00000002d4d37824 */ /* 0x040fe200078e00ff */
[----:B------:R-:W-:Y:S01]  /*3510*/  LOP3.LUT R3, R7, 0x8, R10, 0x78, !PT ;  /* 0x0000000807037812 */ /* 0x000fe200078e780a */
[----:B------:R-:W-:Y:S01]  /*3520*/  IMAD.SHL.U32 R250, R212, 0x10, RZ ;  /* 0x00000010d4fa7824 */ /* 0x000fe200078e00ff */
[----:B------:R-:W-:Y:S01]  /*3530*/  LOP3.LUT R8, R9, 0x200, RZ, 0xc0, !PT ;  /* 0x0000020009087812 */ /* 0x000fe200078ec0ff */
[----:B------:R-:W1:Y:S01]  /*3540*/  LDCU UR13, c[0x0][0x590] ;  /* 0x0000b200ff0d77ac */ /* 0x000e620008000800 */
[----:B------:R-:W-:Y:S01]  /*3550*/  LOP3.LUT R6, R6, R3, RZ, 0xfc, !PT ;  /* 0x0000000306067212 */ /* 0x000fe200078efcff */
[----:B------:R-:W-:Y:S01]  /*3560*/  IMAD.MOV.U32 R222, RZ, RZ, 0x40 ;  /* 0x00000040ffde7424 */ /* 0x000fe200078e00ff */
[----:B------:R-:W-:Y:S01]  /*3570*/  R2P PR, R0, 0x6 ;  /* 0x0000000600007804 */ /* 0x000fe20000000000 */
[----:B------:R-:W-:Y:S01]  /*3580*/  IMAD.MOV.U32 R220, RZ, RZ, 0x20 ;  /* 0x00000020ffdc7424 */ /* 0x000fe200078e00ff */
[----:B------:R-:W-:Y:S01]  /*3590*/  LOP3.LUT R3, R208, 0x1c0, RZ, 0xc0, !PT ;  /* 0x000001c0d0037812 */ /* 0x000fe200078ec0ff */
[----:B------:R-:W-:Y:S01]  /*35a0*/  IMAD.MOV.U32 R249, RZ, RZ, 0x10 ;  /* 0x00000010fff97424 */ /* 0x000fe200078e00ff */
[----:B------:R-:W-:Y:S01]  /*35b0*/  LOP3.LUT R219, R8, 0x3800, R219, 0xf8, !PT ;  /* 0x0000380008db7812 */ /* 0x000fe200078ef8db */
[----:B------:R-:W-:Y:S01]  /*35c0*/  UIADD3 UR30, UPT, UPT, UR30, 0x40, URZ ;  /* 0x000000401e1e7890 */ /* 0x000fe2000fffe0ff */
[----:B------:R-:W-:Y:S01]  /*35d0*/  LOP3.LUT R0, R7, 0x8, R0, 0x78, !PT ;  /* 0x0000000807007812 */ /* 0x000fe200078e7800 */
[----:B------:R-:W-:Y:S01]  /*35e0*/  IMAD.MOV.U32 R251, RZ, RZ, R230 ;  /* 0x000000fffffb7224 */ /* 0x000fe200078e00e6 */
[----:B------:R-:W-:Y:S01]  /*35f0*/  LOP3.LUT R5, R4, 0x38, R5, 0x78, !PT ;  /* 0x0000003804057812 */ /* 0x000fe200078e7805 */
[----:B------:R-:W-:Y:S01]  /*3600*/  IMAD.MOV.U32 R244, RZ, RZ, 0x20 ;  /* 0x00000020fff47424 */ /* 0x000fe200078e00ff */
[----:B------:R-:W-:Y:S01]  /*3610*/  LOP3.LUT R9, R209, 0x200, RZ, 0xc0, !PT ;  /* 0x00000200d1097812 */ /* 0x000fe200078ec0ff */
[----:B------:R-:W-:Y:S01]  /*3620*/  IMAD.MOV.U32 R243, RZ, RZ, 0x40 ;  /* 0x00000040fff37424 */ /* 0x000fe200078e00ff */
[----:B------:R-:W-:Y:S01]  /*3630*/  LOP3.LUT R3, R3, 0x38, R210, 0xf8, !PT ;  /* 0x0000003803037812 */ /* 0x000fe200078ef8d2 */
[----:B------:R-:W-:Y:S01]  /*3640*/  IMAD.MOV.U32 R238, RZ, RZ, 0x4 ;  /* 0x00000004ffee7424 */ /* 0x000fe200078e00ff */
[----:B------:R-:W-:-:S02]  /*3650*/  SHF.R.U32.HI R226, RZ, 0x2, R212 ;  /* 0x00000002ffe27819 */ /* 0x000fc400000116d4 */
[----:B------:R-:W-:Y:S02]  /*3660*/  CS2R R190, SRZ ;  /* 0x0000000000be7805 */ /* 0x000fe4000001ff00 */
[----:B------:R-:W-:Y:S02]  /*3670*/  LOP3.LUT R7, R211, 0x38, RZ, 0xc0, !PT ;  /* 0x00000038d3077812 */ /* 0x000fe400078ec0ff */
[----:B------:R-:W-:Y:S02]  /*3680*/  CS2R R188, SRZ ;  /* 0x0000000000bc7805 */ /* 0x000fe4000001ff00 */
[----:B------:R-:W-:Y:S02]  /*3690*/  LOP3.LUT R219, R219, R0, RZ, 0xfc, !PT ;  /* 0x00000000dbdb7212 */ /* 0x000fe400078efcff */
[----:B------:R-:W-:Y:S02]  /*36a0*/  CS2R R194, SRZ ;  /* 0x0000000000c27805 */ /* 0x000fe4000001ff00 */
[----:B------:R-:W-:-:S02]  /*36b0*/  LOP3.LUT R0, R9, 0x3800, R250, 0xf8, !PT ;  /* 0x0000380009007812 */ /* 0x000fc400078ef8fa */
[----:B------:R-:W-:Y:S02]  /*36c0*/  CS2R R192, SRZ ;  /* 0x0000000000c07805 */ /* 0x000fe4000001ff00 */
[----:B------:R-:W-:Y:S02]  /*36d0*/  LOP3.LUT R231, R3, 0x8, R212, 0x78, !PT ;  /* 0x0000000803e77812 */ /* 0x000fe400078e78d4 */
[----:B------:R-:W-:Y:S02]  /*36e0*/  CS2R R186, SRZ ;  /* 0x0000000000ba7805 */ /* 0x000fe4000001ff00 */
[----:B------:R-:W-:Y:S02]  /*36f0*/  LOP3.LUT R5, R5, 0x200, R2, 0xf8, !PT ;  /* 0x0000020005057812 */ /* 0x000fe400078ef802 */
[----:B------:R-:W-:Y:S02]  /*3700*/  CS2R R184, SRZ ;  /* 0x0000000000b87805 */ /* 0x000fe4000001ff00 */
[----:B------:R-:W-:-:S02]  /*3710*/  LOP3.LUT R7, R7, 0x20, R226, 0x78, !PT ;  /* 0x0000002007077812 */ /* 0x000fc400078e78e2 */
[----:B------:R-:W-:Y:S02]  /*3720*/  CS2R R182, SRZ ;  /* 0x0000000000b67805 */ /* 0x000fe4000001ff00 */
[----:B------:R-:W-:Y:S02]  /*3730*/  LOP3.LUT R4, R208, 0x200, RZ, 0xc0, !PT ;  /* 0x00000200d0047812 */ /* 0x000fe400078ec0ff */
[----:B------:R-:W-:Y:S02]  /*3740*/  CS2R R180, SRZ ;  /* 0x0000000000b47805 */ /* 0x000fe4000001ff00 */
[----:B------:R-:W-:Y:S02]  /*3750*/  SHF.R.U32.HI R2, RZ, 0x1, R212 ;  /* 0x00000001ff027819 */ /* 0x000fe400000116d4 */
[----:B------:R-:W-:Y:S02]  /*3760*/  CS2R R174, SRZ ;  /* 0x0000000000ae7805 */ /* 0x000fe4000001ff00 */
[----:B------:R-:W-:-:S02]  /*3770*/  SEL R222, R222, 0xffffffc0, !P2 ;  /* 0xffffffc0dede7807 */ /* 0x000fc40005000000 */
[----:B------:R-:W-:Y:S02]  /*3780*/  CS2R R172, SRZ ;  /* 0x0000000000ac7805 */ /* 0x000fe4000001ff00 */
[----:B------:R-:W-:Y:S02]  /*3790*/  LEA R219, R219, UR24, 0x1 ;  /* 0x00000018dbdb7c11 */ /* 0x000fe4000f8e08ff */
[----:B------:R-:W-:Y:S02]  /*37a0*/  CS2R R178, SRZ ;  /* 0x0000000000b27805 */ /* 0x000fe4000001ff00 */
[----:B------:R-:W-:Y:S02]  /*37b0*/  LOP3.LUT R8, R209, 0xc00, RZ, 0xc0, !PT ;  /* 0x00000c00d1087812 */ /* 0x000fe400078ec0ff */
[----:B------:R-:W-:Y:S02]  /*37c0*/  CS2R R176, SRZ ;  /* 0x0000000000b07805 */ /* 0x000fe4000001ff00 */
[----:B------:R-:W-:Y:S01]  /*37d0*/  LOP3.LUT R231, R0, R231, RZ, 0xfc, !PT ;  /* 0x000000e700e77212 */ /* 0x000fe200078efcff */
[----:B------:R-:W-:Y:S01]  /*37e0*/  IMAD.IADD R217, R222, 0x1, R219 ;  /* 0x00000001ded97824 */ /* 0x000fe200078e02db */
[----:B------:R-:W-:-:S02]  /*37f0*/  LOP3.LUT R250, R7, 0x1c0, R250, 0xf8, !PT ;  /* 0x000001c007fa7812 */ /* 0x000fc400078ef8fa */
[----:B------:R-:W-:Y:S02]  /*3800*/  CS2R R170, SRZ ;  /* 0x0000000000aa7805 */ /* 0x000fe4000001ff00 */
[----:B------:R-:W-:Y:S02]  /*3810*/  LOP3.LUT R0, R4, 0xc00, R209, 0xf8, !PT ;  /* 0x00000c0004007812 */ /* 0x000fe400078ef8d1 */
[----:B------:R-:W-:Y:S02]  /*3820*/  CS2R R168, SRZ ;  /* 0x0000000000a87805 */ /* 0x000fe4000001ff00 */
[----:B------:R-:W-:Y:S02]  /*3830*/  LOP3.LUT R213, R3, 0x8, R2, 0x78, !PT ;  /* 0x0000000803d57812 */ /* 0x000fe400078e7802 */
[----:B------:R-:W-:Y:S02]  /*3840*/  CS2R R166, SRZ ;  /* 0x0000000000a67805 */ /* 0x000fe4000001ff00 */
[----:B------:R-:W-:-:S02]  /*3850*/  LEA R6, R6, UR24, 0x1 ;  /* 0x0000001806067c11 */ /* 0x000fc4000f8e08ff */
[----:B------:R-:W-:Y:S02]  /*3860*/  CS2R R164, SRZ ;  /* 0x0000000000a47805 */ /* 0x000fe4000001ff00 */
[----:B------:R-:W-:Y:S02]  /*3870*/  LEA R5, R5, UR24, 0x1 ;  /* 0x0000001805057c11 */ /* 0x000fe4000f8e08ff */
[----:B------:R-:W-:Y:S02]  /*3880*/  CS2R R158, SRZ ;  /* 0x00000000009e7805 */ /* 0x000fe4000001ff00 */
[----:B------:R-:W-:Y:S02]  /*3890*/  SEL R220, R220, 0xffffffe0, !P1 ;  /* 0xffffffe0dcdc7807 */ /* 0x000fe40004800000 */
[----:B------:R-:W-:Y:S02]  /*38a0*/  CS2R R156, SRZ ;  /* 0x00000000009c7805 */ /* 0x000fe4000001ff00 */
[----:B------:R-:W-:-:S02]  /*38b0*/  LOP3.LUT R4, R4, 0x400, R209, 0xf8, !PT ;  /* 0x0000040004047812 */ /* 0x000fc400078ef8d1 */
[----:B------:R-:W-:Y:S02]  /*38c0*/  CS2R R162, SRZ ;  /* 0x0000000000a27805 */ /* 0x000fe4000001ff00 */
[----:B------:R-:W-:Y:S02]  /*38d0*/  LOP3.LUT R7, R8, 0x6, R211, 0xf8, !PT ;  /* 0x0000000608077812 */ /* 0x000fe400078ef8d3 */
[----:B------:R-:W-:Y:S02]  /*38e0*/  CS2R R160, SRZ ;  /* 0x0000000000a07805 */ /* 0x000fe4000001ff00 */
[----:B------:R-:W-:Y:S02]  /*38f0*/  LOP3.LUT P0, RZ, R212, 0x4, RZ, 0xc0, !PT ;  /* 0x00000004d4ff7812 */ /* 0x000fe4000780c0ff */
[----:B------:R-:W-:Y:S02]  /*3900*/  CS2R R154, SRZ ;  /* 0x00000000009a7805 */ /* 0x000fe4000001ff00 */
[----:B------:R-:W-:-:S02]  /*3910*/  LOP3.LUT R248, R210, 0x38, RZ, 0xc0, !PT ;  /* 0x00000038d2f87812 */ /* 0x000fc400078ec0ff */
[----:B------:R-:W-:Y:S02]  /*3920*/  CS2R R152, SRZ ;  /* 0x0000000000987805 */ /* 0x000fe4000001ff00 */
[-C--:B------:R-:W-:Y:S02]  /*3930*/  LOP3.LUT R0, R0, R213.reuse, RZ, 0xfc, !PT ;  /* 0x000000d500007212 */ /* 0x080fe400078efcff */
[----:B------:R-:W-:Y:S02]  /*3940*/  CS2R R150, SRZ ;  /* 0x0000000000967805 */ /* 0x000fe4000001ff00 */
[----:B------:R-:W-:Y:S02]  /*3950*/  LOP3.LUT R213, R4, R213, RZ, 0xfc, !PT ;  /* 0x000000d504d57212 */ /* 0x000fe400078efcff */
[----:B------:R-:W-:Y:S02]  /*3960*/  CS2R R148, SRZ ;  /* 0x0000000000947805 */ /* 0x000fe4000001ff00 */
[----:B------:R-:W-:-:S02]  /*3970*/  LOP3.LUT R250, R7, R250, RZ, 0xfc, !PT ;  /* 0x000000fa07fa7212 */ /* 0x000fc400078efcff */
        /* <DEDUP_REMOVED lines=40> */
[----:B------:R-:W-:Y:S01]  /*3c00*/  LOP3.LUT P3, RZ, R212, 0x2, RZ, 0xc0, !PT ;  /* 0x00000002d4ff7812 */ /* 0x000fe2000786c0ff */
[----:B------:R-:W-:Y:S01]  /*3c10*/  VIADD R215, R6, UR16 ;  /* 0x0000001006d77c36 */ /* 0x000fe20008000000 */
[----:B------:R-:W-:Y:S01]  /*3c20*/  LOP3.LUT P4, RZ, R212, 0x8, RZ, 0xc0, !PT ;  /* 0x00000008d4ff7812 */ /* 0x000fe2000788c0ff */
[----:B------:R-:W-:Y:S01]  /*3c30*/  VIADD R214, R5, UR16 ;  /* 0x0000001005d67c36 */ /* 0x000fe20008000000 */
[----:B--2---:R-:W-:Y:S01]  /*3c40*/  SHF.R.U32.HI R240, RZ, 0x2, R241 ;  /* 0x00000002fff07819 */ /* 0x004fe200000116f1 */
[C---:B------:R-:W-:Y:S01]  /*3c50*/  IMAD.IADD R218, R220.reuse, 0x1, R219 ;  /* 0x00000001dcda7824 */ /* 0x040fe200078e02db */
[----:B------:R-:W-:Y:S01]  /*3c60*/  SHF.R.U32.HI R239, RZ, 0x1, R241 ;  /* 0x00000001ffef7819 */ /* 0x000fe200000116f1 */
[----:B------:R-:W-:Y:S01]  /*3c70*/  IMAD.IADD R216, R220, 0x1, R217 ;  /* 0x00000001dcd87824 */ /* 0x000fe200078e02d9 */
[----:B------:R-:W-:Y:S01]  /*3c80*/  SEL R249, R249, 0xfffffff0, !P0 ;  /* 0xfffffff0f9f97807 */ /* 0x000fe20004000000 */
[----:B------:R-:W2:Y:S01]  /*3c90*/  LDCU UR8, c[0x0][0x440] ;  /* 0x00008800ff0877ac */ /* 0x000ea20008000800 */
[----:B------:R-:W-:-:S02]  /*3ca0*/  LOP3.LUT R247, R248, 0x40, RZ, 0xfc, !PT ;  /* 0x00000040f8f77812 */ /* 0x000fc400078efcff */
[C---:B------:R-:W-:Y:S01]  /*3cb0*/  LOP3.LUT R246, R248.reuse, 0x80, RZ, 0xfc, !PT ;  /* 0x00000080f8f67812 */ /* 0x040fe200078efcff */
[----:B------:R-:W2:Y:S01]  /*3cc0*/  LDCU UR9, c[0x0][0x3e0] ;  /* 0x00007c00ff0977ac */ /* 0x000ea20008000800 */
[----:B------:R-:W-:Y:S01]  /*3cd0*/  LOP3.LUT R245, R248, 0xc0, RZ, 0xfc, !PT ;  /* 0x000000c0f8f57812 */ /* 0x000fe200078efcff */
[----:B------:R-:W2:Y:S01]  /*3ce0*/  LDCU UR12, c[0x0][0x45c] ;  /* 0x00008b80ff0c77ac */ /* 0x000ea20008000800 */
[----:B-1----:R-:W-:Y:S02]  /*3cf0*/  USHF.L.U32 UR13, UR13, 0x6, URZ ;  /* 0x000000060d0d7899 */ /* 0x002fe400080006ff */
[----:B------:R-:W-:Y:S02]  /*3d00*/  USHF.L.U32 UR46, UR46, 0x3, URZ ;  /* 0x000000032e2e7899 */ /* 0x000fe400080006ff */
[----:B------:R-:W-:-:S11]  /*3d10*/  UISETP.GE.AND UP1, UPT, UR30, UR36, UPT ;  /* 0x000000241e00728c */ /* 0x000fd6000bf26270 */
.L_x_882:
[----:B------:R-:W0:Y:S01]  /*3d20*/  LDGDEPBAR ;  /* 0x00000000000079af */ /* 0x000e220000000000 */
[C---:B------:R-:W-:Y:S01]  /*3d30*/  IMAD.IADD R116, R215.reuse, 0x1, R220 ;  /* 0x00000001d7747824 */ /* 0x040fe200078e02dc */
[----:B------:R-:W-:Y:S01]  /*3d40*/  PLOP3.LUT P6, PT, PT, PT, UP1, 0x80, 0x8 ;  /* 0x000000000008781c */ /* 0x000fe20003fcf018 */
[----:B------:R-:W-:Y:S01]  /*3d50*/  IMAD.IADD R117, R215, 0x1, R222 ;  /* 0x00000001d7757824 */ /* 0x000fe200078e02de */
[----:B------:R-:W-:Y:S01]  /*3d60*/  SEL R222, R243, 0xffffffc0, !P0 ;  /* 0xffffffc0f3de7807 */ /* 0x000fe20004000000 */
[----:B-----5:R-:W-:Y:S01]  /*3d70*/  FMUL.FTZ R128, R228, 1.4426950216293334961 ;  /* 0x3fb8aa3be4807820 */ /* 0x020fe20000410000 */
[----:B------:R-:W-:Y:S01]  /*3d80*/  PLOP3.LUT P1, PT, PT, PT, UP1, 0x80, 0x8 ;  /* 0x000000000008781c */ /* 0x000fe20003f2f018 */
[----:B------:R-:W-:Y:S01]  /*3d90*/  IMAD.IADD R220, R220, 0x1, R117 ;  /* 0x00000001dcdc7824 */ /* 0x000fe200078e0275 */
[----:B------:R-:W-:Y:S01]  /*3da0*/  PLOP3.LUT P5, PT, PT, PT, UP1, 0x80, 0x8 ;  /* 0x000000000008781c */ /* 0x000fe20003faf018 */
[----:B------:R-:W-:Y:S01]  /*3db0*/  IMAD.U32 R118, RZ, RZ, UR37 ;  /* 0x00000025ff767e24 */ /* 0x000fe2000f8e00ff */
[----:B------:R-:W-:Y:S01]  /*3dc0*/  PLOP3.LUT P2, PT, PT, PT, UP1, 0x80, 0x8 ;  /* 0x000000000008781c */ /* 0x000fe20003f4f018 */
[----:B------:R-:W-:Y:S04]  /*3dd0*/  UISETP.NE.AND UP2, UPT, UR43, URZ, UPT ;  /* 0x000000ff2b00728c */ /* 0x000fe8000bf45270 */
[----:B------:R-:W-:Y:S02]  /*3de0*/  @P6 LOP3.LUT R119, R211, 0x6, RZ, 0xc0, !PT ;  /* 0x00000006d3776812 */ /* 0x000fe400078ec0ff */
[----:B------:R-:W-:Y:S02]  /*3df0*/  PLOP3.LUT P6, PT, PT, PT, UP1, 0x80, 0x8 ;  /* 0x000000000008781c */ /* 0x000fe40003fcf018 */
[----:B------:R-:W-:Y:S02]  /*3e00*/  @P1 LOP3.LUT R119, R119, 0xe0, R226, 0xf8, !PT ;  /* 0x000000e077771812 */ /* 0x000fe400078ef8e2 */
[----:B------:R-:W-:Y:S01]  /*3e10*/  PLOP3.LUT P1, PT, PT, PT, UP1, 0x80, 0x8 ;  /* 0x000000000008781c */ /* 0x000fe20003f2f018 */
[----:B------:R-:W-:Y:S04]  /*3e20*/  DEPBAR.LE SB0, 0x0 ;  /* 0x000080000000791a */ /* 0x000fe80000000000 */
[----:B------:R-:W-:Y:S01]  /*3e30*/  BAR.SYNC.DEFER_BLOCKING 0x0 ;  /* 0x0000000000007b1d */ /* 0x000fe20000010000 */
[----:B------:R-:W-:Y:S01]  /*3e40*/  @P2 IMAD R118, R118, 0x40, R119 ;  /* 0x0000004076762824 */ /* 0x000fe200078e0277 */
[----:B------:R-:W-:Y:S04]  /*3e50*/  PLOP3.LUT P2, PT, PT, PT, UP1, 0x80, 0x8 ;  /* 0x000000000008781c */ /* 0x000fe80003f4f018 */
[C---:B------:R-:W-:Y:S09]  /*3e60*/  @P5 ISETP.GE.AND P5, PT, R118.reuse, UR36, PT ;  /* 0x0000002476005c0c */ /* 0x040ff2000bfa6270 */
[----:B------:R-:W-:Y:S01]  /*3e70*/  @P2 VIADD R119, R118, 0x1 ;  /* 0x0000000176772836 */ /* 0x000fe20000000000 */
[----:B------:R-:W-:Y:S01]  /*3e80*/  PLOP3.LUT P2, PT, PT, PT, UP1, 0x80, 0x8 ;  /* 0x000000000008781c */ /* 0x000fe20003f4f018 */
[----:B------:R-:W-:Y:S05]  /*3e90*/  LDSM.16.M88.4 R84, [R215] ;  /* 0x00000000d754783b */ /* 0x000fea0000000200 */
[----:B------:R-:W1:Y:S05]  /*3ea0*/  LDSM.16.M88.4 R88, [R219+0x18000] ;  /* 0x01800000db58783b */ /* 0x000e6a0000000200 */
[----:B------:R-:W3:Y:S05]  /*3eb0*/  LDSM.16.M88.4 R92, [R219+0x18800] ;  /* 0x01880000db5c783b */ /* 0x000eea0000000200 */
[----:B------:R-:W-:Y:S05]  /*3ec0*/  LDSM.16.M88.4 R96, [R116] ;  /* 0x000000007460783b */ /* 0x000fea0000000200 */
[----:B------:R-:W2:Y:S05]  /*3ed0*/  LDSM.16.M88.4 R100, [R218+0x18000] ;  /* 0x01800000da64783b */ /* 0x000eaa0000000200 */
[----:B------:R-:W2:Y:S05]  /*3ee0*/  LDSM.16.M88.4 R104, [R218+0x18800] ;  /* 0x01880000da68783b */ /* 0x000eaa0000000200 */
[----:B------:R-:W-:Y:S05]  /*3ef0*/  LDSM.16.M88.4 R108, [R117] ;  /* 0x00000000756c783b */ /* 0x000fea0000000200 */
[----:B------:R-:W2:Y:S01]  /*3f00*/  LDSM.16.M88.4 R112, [R217+0x18000] ;  /* 0x01800000d970783b */ /* 0x000ea20000000200 */
[C---:B-1----:R-:W-:Y:S08]  /*3f10*/  HMMA.16816.F32.BF16 R4, R84.reuse, R88, RZ ;  /* 0x000000585404723c */ /* 0x042ff000000418ff */
[C---:B------:R-:W-:Y:S01]  /*3f20*/  HMMA.16816.F32.BF16 R8, R84.reuse, R90, RZ ;  /* 0x0000005a5408723c */ /* 0x040fe200000418ff */
[----:B------:R-:W-:Y:S07]  /*3f30*/  LDSM.16.M88.4 R88, [R220] ;  /* 0x00000000dc58783b */ /* 0x000fee0000000200 */
[C---:B---34-:R-:W-:Y:S08]  /*3f40*/  HMMA.16816.F32.BF16 R12, R84.reuse, R92, RZ ;  /* 0x0000005c540c723c */ /* 0x058ff000000418ff */
[----:B------:R-:W-:Y:S01]  /*3f50*/  HMMA.16816.F32.BF16 R16, R84, R94, RZ ;  /* 0x0000005e5410723c */ /* 0x000fe200000418ff */
[----:B------:R-:W1:Y:S05]  /*3f60*/  LDSM.16.M88.4 R84, [R217+0x18800] ;  /* 0x01880000d954783b */ /* 0x000e6a0000000200 */
[----:B------:R-:W3:Y:S02]  /*3f70*/  LDSM.16.M88.4 R92, [R216+0x18000] ;  /* 0x01800000d85c783b */ /* 0x000ee40000000200 */
[C---:B--2---:R-:W-:Y:S08]  /*3f80*/  HMMA.16816.F32.BF16 R4, R96.reuse, R100, R4 ;  /* 0x000000646004723c */ /* 0x044ff00000041804 */
[C---:B------:R-:W-:Y:S01]  /*3f90*/  HMMA.16816.F32.BF16 R8, R96.reuse, R102, R8 ;  /* 0x000000666008723c */ /* 0x040fe20000041808 */
[----:B------:R-:W-:Y:S07]  /*3fa0*/  LDSM.16.M88.4 R100, [R215+0x2000] ;  /* 0x00200000d764783b */ /* 0x000fee0000000200 */
[C---:B------:R-:W-:Y:S08]  /*3fb0*/  HMMA.16816.F32.BF16 R12, R96.reuse, R104, R12 ;  /* 0x00000068600c723c */ /* 0x040ff0000004180c */
        /* <DEDUP_REMOVED lines=64> */
[----:B------:R1:W4:Y:S05]  /*43c0*/  LDSM.16.M88.4 R84, [R219+0x1e800] ;  /* 0x01e80000db54783b */ /* 0x00032a0000000200 */
[----:B------:R-:W4:Y:S02]  /*43d0*/  LDSM.16.M88.4 R100, [R116+0x6000] ;  /* 0x006000007464783b */ /* 0x000f240000000200 */
[C---:B------:R-:W-:Y:S08]  /*43e0*/  HMMA.16816.F32.BF16 R4, R108.reuse, R112, R4 ;  /* 0x000000706c04723c */ /* 0x040ff00000041804 */
[C---:B------:R-:W-:Y:S01]  /*43f0*/  HMMA.16816.F32.BF16 R8, R108.reuse, R114, R8 ;  /* 0x000000726c08723c */ /* 0x040fe20000041808 */
[----:B------:R-:W-:Y:S07]  /*4400*/  LDSM.16.M88.4 R112, [R217+0x1e800] ;  /* 0x01e80000d970783b */ /* 0x000fee0000000200 */
[C---:B--2---:R-:W-:Y:S03]  /*4410*/  HMMA.16816.F32.BF16 R12, R108.reuse, R88, R12 ;  /* 0x000000586c0c723c */ /* 0x044fe6000004180c */
[----:B-1----:R-:W-:Y:S05]  /*4420*/  LEA R219, R231, UR4, 0x1 ;  /* 0x00000004e7db7c11 */ /* 0x002fea000f8e08ff */
[----:B------:R-:W-:Y:S01]  /*4430*/  HMMA.16816.F32.BF16 R16, R108, R90, R16 ;  /* 0x0000005a6c10723c */ /* 0x000fe20000041810 */
[----:B------:R-:W1:Y:S05]  /*4440*/  LDSM.16.M88.4 R88, [R218+0x1e800] ;  /* 0x01e80000da58783b */ /* 0x000e6a0000000200 */
[----:B------:R2:W-:Y:S02]  /*4450*/  LDSM.16.M88.4 R108, [R217+0x1e000] ;  /* 0x01e00000d96c783b */ /* 0x0005e40000000200 */
[C---:B---3--:R-:W-:Y:S08]  /*4460*/  HMMA.16816.F32.BF16 R4, R92.reuse, R96, R4 ;  /* 0x000000605c04723c */ /* 0x048ff00000041804 */
[C---:B------:R-:W-:Y:S01]  /*4470*/  HMMA.16816.F32.BF16 R8, R92.reuse, R98, R8 ;  /* 0x000000625c08723c */ /* 0x040fe20000041808 */
[----:B------:R-:W3:Y:S07]  /*4480*/  LDSM.16.M88.4 R96, [R117+0x6000] ;  /* 0x006000007560783b */ /* 0x000eee0000000200 */
[C---:B----4-:R-:W-:Y:S03]  /*4490*/  HMMA.16816.F32.BF16 R12, R92.reuse, R84, R12 ;  /* 0x000000545c0c723c */ /* 0x050fe6000004180c */
[--C-:B--2---:R-:W-:Y:S05]  /*44a0*/  IMAD.IADD R217, R222, 0x1, R219.reuse ;  /* 0x00000001ded97824 */ /* 0x104fea00078e02db */
[----:B------:R-:W-:Y:S01]  /*44b0*/  HMMA.16816.F32.BF16 R16, R92, R86, R16 ;  /* 0x000000565c10723c */ /* 0x000fe20000041810 */
[----:B------:R2:W-:Y:S05]  /*44c0*/  LDSM.16.M88.4 R84, [R220+0x6000] ;  /* 0x00600000dc54783b */ /* 0x0005ea0000000200 */
[----:B------:R-:W4:Y:S02]  /*44d0*/  LDSM.16.M88.4 R92, [R216+0x1e000] ;  /* 0x01e00000d85c783b */ /* 0x000f240000000200 */
[C---:B------:R-:W-:Y:S08]  /*44e0*/  HMMA.16816.F32.BF16 R4, R100.reuse, R104, R4 ;  /* 0x000000686404723c */ /* 0x040ff00000041804 */
[C---:B------:R-:W-:Y:S08]  /*44f0*/  HMMA.16816.F32.BF16 R8, R100.reuse, R106, R8 ;  /* 0x0000006a6408723c */ /* 0x040ff00000041808 */
[C---:B-1----:R-:W-:Y:S03]  /*4500*/  HMMA.16816.F32.BF16 R12, R100.reuse, R88, R12 ;  /* 0x00000058640c723c */ /* 0x042fe6000004180c */
[----:B--2---:R-:W-:Y:S05]  /*4510*/  SEL R220, R244, 0xffffffe0, !P3 ;  /* 0xffffffe0f4dc7807 */ /* 0x004fea0005800000 */
[----:B------:R-:W-:Y:S01]  /*4520*/  HMMA.16816.F32.BF16 R16, R100, R90, R16 ;  /* 0x0000005a6410723c */ /* 0x000fe20000041810 */
[----:B------:R1:W2:Y:S02]  /*4530*/  LDSM.16.M88.4 R88, [R216+0x1e800] ;  /* 0x01e80000d858783b */ /* 0x0002a40000000200 */
[C---:B------:R-:W-:Y:S05]  /*4540*/  IMAD.IADD R218, R220.reuse, 0x1, R219 ;  /* 0x00000001dcda7824 */ /* 0x040fea00078e02db */
[C---:B---3--:R-:W-:Y:S08]  /*4550*/  HMMA.16816.F32.BF16 R4, R96.reuse, R108, R4 ;  /* 0x0000006c6004723c */ /* 0x048ff00000041804 */
[C---:B------:R-:W-:Y:S08]  /*4560*/  HMMA.16816.F32.BF16 R8, R96.reuse, R110, R8 ;  /* 0x0000006e6008723c */ /* 0x040ff00000041808 */
[C---:B------:R-:W-:Y:S03]  /*4570*/  HMMA.16816.F32.BF16 R12, R96.reuse, R112, R12 ;  /* 0x00000070600c723c */ /* 0x040fe6000004180c */
[----:B-1----:R-:W-:Y:S05]  /*4580*/  IMAD.IADD R216, R220, 0x1, R217 ;  /* 0x00000001dcd87824 */ /* 0x002fea00078e02d9 */
[----:B------:R-:W-:Y:S08]  /*4590*/  HMMA.16816.F32.BF16 R16, R96, R114, R16 ;  /* 0x000000726010723c */ /* 0x000ff00000041810 */
[C---:B----4-:R-:W-:Y:S08]  /*45a0*/  HMMA.16816.F32.BF16 R4, R84.reuse, R92, R4 ;  /* 0x0000005c5404723c */ /* 0x050ff00000041804 */
[C---:B------:R-:W-:Y:S08]  /*45b0*/  HMMA.16816.F32.BF16 R8, R84.reuse, R94, R8 ;  /* 0x0000005e5408723c */ /* 0x040ff00000041808 */
[C---:B--2---:R-:W-:Y:S03]  /*45c0*/  HMMA.16816.F32.BF16 R12, R84.reuse, R88, R12 ;  /* 0x00000058540c723c */ /* 0x044fe6000004180c */
[----:B------:R-:W-:Y:S02]  /*45d0*/  @P6 FSEL R4, R4, -INF , !P5 ;  /* 0xff80000004046808 */ /* 0x000fe40006800000 */
[----:B------:R-:W-:Y:S02]  /*45e0*/  PLOP3.LUT P6, PT, PT, PT, UP1, 0x80, 0x8 ;  /* 0x000000000008781c */ /* 0x000fe40003fcf018 */
[----:B------:R-:W-:Y:S01]  /*45f0*/  @P1 FSEL R6, R6, -INF , !P5 ;  /* 0xff80000006061808 */ /* 0x000fe20006800000 */
[----:B------:R-:W-:Y:S01]  /*4600*/  HMMA.16816.F32.BF16 R16, R84, R90, R16 ;  /* 0x0000005a5410723c */ /* 0x000fe20000041810 */
[----:B------:R-:W-:Y:S02]  /*4610*/  PLOP3.LUT P5, PT, PT, PT, UP1, 0x80, 0x8 ;  /* 0x000000000008781c */ /* 0x000fe40003faf018 */
[----:B------:R-:W-:Y:S07]  /*4620*/  PLOP3.LUT P1, PT, PT, PT, UP1, 0x80, 0x8 ;  /* 0x000000000008781c */ /* 0x000fee0003f2f018 */
[----:B------:R-:W-:Y:S01]  /*4630*/  @P6 ISETP.GE.AND P6, PT, R119, UR36, PT ;  /* 0x0000002477006c0c */ /* 0x000fe2000bfc6270 */
[C---:B------:R-:W-:Y:S01]  /*4640*/  @P2 VIADD R119, R118.reuse, 0x8 ;  /* 0x0000000876772836 */ /* 0x040fe20000000000 */
[----:B------:R-:W-:Y:S02]  /*4650*/  PLOP3.LUT P2, PT, PT, PT, UP1, 0x80, 0x8 ;  /* 0x000000000008781c */ /* 0x000fe40003f4f018 */
[----:B------:R-:W-:Y:S02]  /*4660*/  @P5 FSEL R5, R5, -INF , !P6 ;  /* 0xff80000005055808 */ /* 0x000fe40007000000 */
[----:B------:R-:W-:Y:S02]  /*4670*/  PLOP3.LUT P5, PT, PT, PT, UP1, 0x80, 0x8 ;  /* 0x000000000008781c */ /* 0x000fe40003faf018 */
[----:B------:R-:W-:Y:S02]  /*4680*/  @P1 FSEL R7, R7, -INF , !P6 ;  /* 0xff80000007071808 */ /* 0x000fe40007000000 */
[----:B------:R-:W-:Y:S02]  /*4690*/  PLOP3.LUT P6, PT, PT, PT, UP1, 0x80, 0x8 ;  /* 0x000000000008781c */ /* 0x000fe40003fcf018 */
[----:B------:R-:W-:Y:S07]  /*46a0*/  PLOP3.LUT P1, PT, PT, PT, UP1, 0x80, 0x8 ;  /* 0x000000000008781c */ /* 0x000fee0003f2f018 */
[----:B------:R-:W-:Y:S01]  /*46b0*/  @P5 ISETP.GE.AND P5, PT, R119, UR36, PT ;  /* 0x0000002477005c0c */ /* 0x000fe2000bfa6270 */
[----:B------:R-:W-:Y:S01]  /*46c0*/  @P2 VIADD R119, R118, 0x9 ;  /* 0x0000000976772836 */ /* 0x000fe20000000000 */
[----:B------:R-:W-:Y:S02]  /*46d0*/  PLOP3.LUT P2, PT, PT, PT, UP1, 0x80, 0x8 ;  /* 0x000000000008781c */ /* 0x000fe40003f4f018 */
[----:B------:R-:W-:Y:S02]  /*46e0*/  @P6 FSEL R8, R8, -INF , !P5 ;  /* 0xff80000008086808 */ /* 0x000fe40006800000 */
[----:B------:R-:W-:Y:S02]  /*46f0*/  PLOP3.LUT P6, PT, PT, PT, UP1, 0x80, 0x8 ;  /* 0x000000000008781c */ /* 0x000fe40003fcf018 */
[----:B------:R-:W-:Y:S02]  /*4700*/  @P1 FSEL R10, R10, -INF , !P5 ;  /* 0xff8000000a0a1808 */ /* 0x000fe40006800000 */
        /* <DEDUP_REMOVED lines=9> */
[----:B------:R-:W-:Y:S03]  /*47a0*/  PLOP3.LUT P1, PT, PT, PT, UP1, 0x80, 0x8 ;  /* 0x000000000008781c */ /* 0x000fe60003f2f018 */
[----:B------:R-:W-:Y:S01]  /*47b0*/  @P2 VIADD R120, R118, 0x11 ;  /* 0x0000001176782836 */ /* 0x000fe20000000000 */
[----:B------:R-:W-:Y:S03]  /*47c0*/  FSETP.NEU.FTZ.AND P2, PT, R227, -INF , PT ;  /* 0xff800000e300780b */ /* 0x000fe60003f5d000 */
[----:B------:R-:W-:Y:S01]  /*47d0*/  @P5 ISETP.GE.AND P5, PT, R119, UR36, PT ;  /* 0x0000002477005c0c */ /* 0x000fe2000bfa6270 */
[----:B------:R-:W-:Y:S03]  /*47e0*/  FMUL.FTZ R119, R227, 1.4426950216293334961 ;  /* 0x3fb8aa3be3777820 */ /* 0x000fe60000410000 */
[----:B------:R-:W-:Y:S02]  /*47f0*/  @P6 FSEL R12, R12, -INF , !P5 ;  /* 0xff8000000c0c6808 */ /* 0x000fe40006800000 */
[----:B------:R-:W-:Y:S02]  /*4800*/  PLOP3.LUT P6, PT, PT, PT, UP1, 0x80, 0x8 ;  /* 0x000000000008781c */ /* 0x000fe40003fcf018 */
[----:B------:R-:W-:Y:S02]  /*4810*/  @P1 FSEL R14, R14, -INF , !P5 ;  /* 0xff8000000e0e1808 */ /* 0x000fe40006800000 */
[----:B------:R-:W-:Y:S02]  /*4820*/  PLOP3.LUT P1, PT, PT, PT, UP1, 0x80, 0x8 ;  /* 0x000000000008781c */ /* 0x000fe40003f2f018 */
[----:B------:R-:W-:Y:S02]  /*4830*/  FSETP.NEU.FTZ.AND P5, PT, R228, -INF , PT ;  /* 0xff800000e400780b */ /* 0x000fe40003fbd000 */
[----:B------:R-:W-:Y:S02]  /*4840*/  FSEL R119, R119, RZ, P2 ;  /* 0x000000ff77777208 */ /* 0x000fe40001000000 */
[----:B------:R-:W-:Y:S02]  /*4850*/  FSEL R128, R128, RZ, P5 ;  /* 0x000000ff80807208 */ /* 0x000fe40002800000 */
[----:B------:R-:W-:Y:S01]  /*4860*/  PLOP3.LUT P5, PT, PT, PT, UP1, 0x80, 0x8 ;  /* 0x000000000008781c */ /* 0x000fe20003faf018 */
[--C-:B------:R-:W-:Y:S01]  /*4870*/  FFMA.FTZ R130, R11, UR12, -R119.reuse ;  /* 0x0000000c0b827c23 */ /* 0x100fe20008010877 */
[----:B------:R-:W-:Y:S01]  /*4880*/  @P6 ISETP.GE.AND P6, PT, R120, UR36, PT ;  /* 0x0000002478006c0c */ /* 0x000fe2000bfc6270 */
        /* <DEDUP_REMOVED lines=8> */
[--C-:B------:R-:W-:Y:S01]  /*4910*/  FFMA.FTZ R125, R9, UR12, -R128.reuse ;  /* 0x0000000c097d7c23 */ /* 0x100fe20008010880 */
[--C-:B------:R-:W-:Y:S01]  /*4920*/  FFMA.FTZ R129, R12, UR12, -R128.reuse ;  /* 0x0000000c0c817c23 */ /* 0x100fe20008010880 */
[----:B------:R-:W-:Y:S01]  /*4930*/  @P5 FSEL R15, R15, -INF , !P6 ;  /* 0xff8000000f0f5808 */ /* 0x000fe20007000000 */
[--C-:B------:R-:W-:Y:S01]  /*4940*/  FFMA.FTZ R196, R13, UR12, -R128.reuse ;  /* 0x0000000c0dc47c23 */ /* 0x100fe20008010880 */
[----:B------:R-:W-:Y:S01]  /*4950*/  PLOP3.LUT P5, PT, PT, PT, UP1, 0x80, 0x8 ;  /* 0x000000000008781c */ /* 0x000fe20003faf018 */
[--C-:B------:R-:W-:Y:S01]  /*4960*/  FFMA.FTZ R126, R10, UR12, -R119.reuse ;  /* 0x0000000c0a7e7c23 */ /* 0x100fe20008010877 */
[----:B------:R-:W-:Y:S01]  /*4970*/  PLOP3.LUT P6, PT, PT, PT, UP1, 0x80, 0x8 ;  /* 0x000000000008781c */ /* 0x000fe20003fcf018 */
[C---:B------:R-:W-:Y:S01]  /*4980*/  @P2 VIADD R127, R118.reuse, 0x18 ;  /* 0x00000018767f2836 */ /* 0x040fe20000000000 */
[----:B------:R-:W-:Y:S01]  /*4990*/  PLOP3.LUT P2, PT, PT, PT, UP1, 0x80, 0x8 ;  /* 0x000000000008781c */ /* 0x000fe20003f4f018 */
[----:B------:R-:W-:Y:S01]  /*49a0*/  MUFU.EX2 R120, R120 ;  /* 0x0000007800787308 */ /* 0x000fe20000000800 */
[----:B------:R-:W-:Y:S01]  /*49b0*/  @P1 VIADD R118, R118, 0x19 ;  /* 0x0000001976761836 */ /* 0x000fe20000000000 */
[----:B------:R-:W-:Y:S01]  /*49c0*/  PLOP3.LUT P1, PT, PT, PT, UP1, 0x80, 0x8 ;  /* 0x000000000008781c */ /* 0x000fe20003f2f018 */
[--C-:B------:R-:W-:Y:S07]  /*49d0*/  FFMA.FTZ R197, R14, UR12, -R119.reuse ;  /* 0x0000000c0ec57c23 */ /* 0x100fee0008010877 */
[----:B------:R-:W1:Y:S01]  /*49e0*/  MUFU.EX2 R121, R121 ;  /* 0x0000007900797308 */ /* 0x000e620000000800 */
[--C-:B------:R-:W-:Y:S01]  /*49f0*/  FFMA.FTZ R198, R15, UR12, -R119.reuse ;  /* 0x0000000c0fc67c23 */ /* 0x100fe20008010877 */
[----:B------:R-:W-:Y:S08]  /*4a00*/  @P5 ISETP.GE.AND P5, PT, R127, UR36, PT ;  /* 0x000000247f005c0c */ /* 0x000ff0000bfa6270 */
[----:B------:R-:W-:Y:S01]  /*4a10*/  MUFU.EX2 R122, R122 ;  /* 0x0000007a007a7308 */ /* 0x000fe20000000800 */
[----:B------:R-:W-:Y:S02]  /*4a20*/  @P6 ISETP.GE.AND P6, PT, R118, UR36, PT ;  /* 0x0000002476006c0c */ /* 0x000fe4000bfc6270 */
[----:B------:R-:W-:Y:S07]  /*4a30*/  @P2 FSEL R16, R16, -INF , !P5 ;  /* 0xff80000010102808 */ /* 0x000fee0006800000 */
[----:B------:R2:W-:Y:S01]  /*4a40*/  MUFU.EX2 R127, R130 ;  /* 0x00000082007f7308 */ /* 0x0005e20000000800 */
[----:B------:R-:W-:Y:S02]  /*4a50*/  PLOP3.LUT P2, PT, PT, PT, UP1, 0x80, 0x8 ;  /* 0x000000000008781c */ /* 0x000fe40003f4f018 */
[----:B------:R-:W-:Y:S01]  /*4a60*/  @P1 FSEL R17, R17, -INF , !P6 ;  /* 0xff80000011111808 */ /* 0x000fe20007000000 */
[--C-:B------:R-:W-:Y:S01]  /*4a70*/  FFMA.FTZ R199, R16, UR12, -R128.reuse ;  /* 0x0000000c10c77c23 */ /* 0x100fe20008010880 */
[----:B------:R-:W-:Y:S05]  /*4a80*/  PLOP3.LUT P1, PT, PT, PT, UP1, 0x80, 0x8 ;  /* 0x000000000008781c */ /* 0x000fea0003f2f018 */
[----:B------:R-:W3:Y:S01]  /*4a90*/  MUFU.EX2 R123, R123 ;  /* 0x0000007b007b7308 */ /* 0x000ee20000000800 */
[----:B-1----:R-:W-:Y:S01]  /*4aa0*/  F2FP.BF16.F32.PACK_AB R223, R121, R120 ;  /* 0x0000007879df723e */ /* 0x002fe200000010ff */
[----:B------:R-:W-:Y:S08]  /*4ab0*/  FFMA.FTZ R128, R17, UR12, -R128 ;  /* 0x0000000c11807c23 */ /* 0x000ff00008010880 */
[----:B------:R-:W1:Y:S01]  /*4ac0*/  MUFU.EX2 R126, R126 ;  /* 0x0000007e007e7308 */ /* 0x000e620000000800 */
[----:B------:R-:W-:Y:S09]  /*4ad0*/  @P2 FSEL R18, R18, -INF , !P5 ;  /* 0xff80000012122808 */ /* 0x000ff20006800000 */
[----:B------:R4:W-:Y:S01]  /*4ae0*/  MUFU.EX2 R202, R128 ;  /* 0x0000008000ca7308 */ /* 0x0009e20000000800 */
[----:B--2---:R-:W-:Y:S02]  /*4af0*/  LEA R130, R250, UR4, 0x1 ;  /* 0x00000004fa827c11 */ /* 0x004fe4000f8e08ff */
[----:B------:R-:W-:Y:S07]  /*4b00*/  @P1 FSEL R19, R19, -INF , !P6 ;  /* 0xff80000013131808 */ /* 0x000fee0007000000 */
[----:B------:R-:W-:Y:S01]  /*4b10*/  MUFU.EX2 R124, R124 ;  /* 0x0000007c007c7308 */ /* 0x000fe20000000800 */
[--C-:B------:R-:W-:Y:S01]  /*4b20*/  FFMA.FTZ R201, R18, UR12, -R119.reuse ;  /* 0x0000000c12c97c23 */ /* 0x100fe20008010877 */
[C---:B------:R-:W-:Y:S01]  /*4b30*/  VIADD R118, R130.reuse, 0x2a000 ;  /* 0x0002a00082767836 */ /* 0x040fe20000000000 */
[----:B---3--:R-:W-:Y:S07]  /*4b40*/  F2FP.BF16.F32.PACK_AB R221, R123, R122 ;  /* 0x0000007a7bdd723e */ /* 0x008fee00000010ff */
[----:B------:R-:W2:Y:S01]  /*4b50*/  MUFU.EX2 R125, R125 ;  /* 0x0000007d007d7308 */ /* 0x000ea20000000800 */
[----:B------:R-:W-:Y:S01]  /*4b60*/  FFMA.FTZ R119, R19, UR12, -R119 ;  /* 0x0000000c13777c23 */ /* 0x000fe20008010877 */
[C---:B------:R-:W-:Y:S01]  /*4b70*/  IMAD.IADD R131, R130.reuse, 0x1, R249 ;  /* 0x0000000182837824 */ /* 0x040fe200078e02f9 */
[----:B------:R-:W-:Y:S07]  /*4b80*/  STS [R130+0x2a000], R223 ;  /* 0x02a000df82007388 */ /* 0x000fee0000000800 */
[----:B------:R-:W-:Y:S01]  /*4b90*/  MUFU.EX2 R129, R129 ;  /* 0x0000008100817308 */ /* 0x000fe20000000800 */
[----:B----4-:R-:W-:Y:S01]  /*4ba0*/  VIADD R128, R130, 0x2a020 ;  /* 0x0002a02082807836 */ /* 0x010fe20000000000 */
[----:B------:R-:W-:Y:S08]  /*4bb0*/  STS [R130+0x2a400], R221 ;  /* 0x02a400dd82007388 */ /* 0x000ff00000000800 */
[----:B------:R-:W-:Y:S01]  /*4bc0*/  MUFU.EX2 R197, R197 ;  /* 0x000000c500c57308 */ /* 0x000fe20000000800 */
[----:B------:R-:W-:Y:S01]  /*4bd0*/  @P4 VIADD R128, R118, 0xffffffe0 ;  /* 0xffffffe076804836 */ /* 0x000fe20000000000 */
[----:B-1----:R-:W-:Y:S08]  /*4be0*/  F2FP.BF16.F32.PACK_AB R118, R127, R126 ;  /* 0x0000007e7f76723e */ /* 0x002ff000000010ff */
[----:B------:R-:W1:Y:S01]  /*4bf0*/  MUFU.EX2 R196, R196 ;  /* 0x000000c400c47308 */ /* 0x000e620000000800 */
[----:B------:R-:W-:Y:S01]  /*4c00*/  IMAD.IADD R203, R249, 0x1, R128 ;  /* 0x00000001f9cb7824 */ /* 0x000fe200078e0280 */
[----:B--2---:R-:W-:Y:S01]  /*4c10*/  F2FP.BF16.F32.PACK_AB R224, R125, R124 ;  /* 0x0000007c7de0723e */ /* 0x004fe200000010ff */
[----:B------:R2:W-:Y:S07]  /*4c20*/  STS [R131+0x2a400], R118 ;  /* 0x02a4007683007388 */ /* 0x0005ee0000000800 */
[----:B------:R-:W3:Y:S01]  /*4c30*/  MUFU.EX2 R198, R198 ;  /* 0x000000c600c67308 */ /* 0x000ee20000000800 */
[----:B------:R-:W-:Y:S09]  /*4c40*/  STS [R131+0x2a000], R224 ;  /* 0x02a000e083007388 */ /* 0x000ff20000000800 */
[----:B------:R-:W4:Y:S10]  /*4c50*/  MUFU.EX2 R199, R199 ;  /* 0x000000c700c77308 */ /* 0x000f340000000800 */
[----:B------:R2:W-:Y:S01]  /*4c60*/  MUFU.EX2 R200, R119 ;  /* 0x0000007700c87308 */ /* 0x0005e20000000800 */
[----:B-1----:R-:W-:Y:S09]  /*4c70*/  F2FP.BF16.F32.PACK_AB R207, R196, R129 ;  /* 0x00000081c4cf723e */ /* 0x002ff200000010ff */
[----:B------:R-:W1:Y:S01]  /*4c80*/  MUFU.EX2 R201, R201 ;  /* 0x000000c900c97308 */ /* 0x000e620000000800 */
[----:B---3--:R-:W-:Y:S01]  /*4c90*/  F2FP.BF16.F32.PACK_AB R205, R198, R197 ;  /* 0x000000c5c6cd723e */ /* 0x008fe200000010ff */
[----:B------:R-:W-:Y:S01]  /*4ca0*/  STS [R128], R207 ;  /* 0x000000cf80007388 */ /* 0x000fe20000000800 */
[----:B----4-:R-:W-:Y:S04]  /*4cb0*/  F2FP.BF16.F32.PACK_AB R206, R202, R199 ;  /* 0x000000c7cace723e */ /* 0x010fe800000010ff */
[----:B------:R3:W-:Y:S01]  /*4cc0*/  STS [R128+0x400], R205 ;  /* 0x000400cd80007388 */ /* 0x0007e20000000800 */
[----:B--2---:R-:W-:Y:S04]  /*4cd0*/  LEA R119, R0, UR4, 0x1 ;  /* 0x0000000400777c11 */ /* 0x004fe8000f8e08ff */
[----:B------:R-:W-:Y:S01]  /*4ce0*/  STS [R203], R206 ;  /* 0x000000cecb007388 */ /* 0x000fe20000000800 */
[----:B-1----:R-:W-:Y:S01]  /*4cf0*/  F2FP.BF16.F32.PACK_AB R204, R200, R201 ;  /* 0x000000c9c8cc723e */ /* 0x002fe200000010ff */
[C---:B------:R-:W-:Y:S02]  /*4d00*/  IMAD.IADD R118, R119.reuse, 0x1, R220 ;  /* 0x0000000177767824 */ /* 0x040fe400078e02dc */
[----:B------:R-:W-:Y:S02]  /*4d10*/  IMAD.IADD R117, R119, 0x1, R222 ;  /* 0x0000000177757824 */ /* 0x000fe400078e02de */
[----:B------:R1:W-:Y:S02]  /*4d20*/  STS [R203+0x400], R204 ;  /* 0x000400cccb007388 */ /* 0x0003e40000000800 */
[----:B------:R-:W-:Y:S03]  /*4d30*/  IMAD.IADD R116, R220, 0x1, R117 ;  /* 0x00000001dc747824 */ /* 0x000fe600078e0275 */
[----:B------:R-:W-:Y:S05]  /*4d40*/  LDSM.16.M88.4 R84, [R119+0x10000] ;  /* 0x010000007754783b */ /* 0x000fea0000000200 */
[----:B------:R-:W2:Y:S01]  /*4d50*/  LDSM.16.M88.4 R88, [R219+0x20000] ;  /* 0x02000000db58783b */ /* 0x000ea20000000200 */
[----:B---3--:R-:W-:Y:S04]  /*4d60*/  IMAD.U32 R205, RZ, RZ, UR11 ;  /* 0x0000000bffcd7e24 */ /* 0x008fe8000f8e00ff */
[----:B------:R-:W3:Y:S05]  /*4d70*/  LDSM.16.M88.4 R92, [R219+0x20800] ;  /* 0x02080000db5c783b */ /* 0x000eea0000000200 */
[----:B------:R-:W-:Y:S05]  /*4d80*/  LDSM.16.M88.4 R96, [R118+0x10000] ;  /* 0x010000007660783b */ /* 0x000fea0000000200 */
[----:B------:R-:W4:Y:S01]  /*4d90*/  LDSM.16.M88.4 R100, [R218+0x20000] ;  /* 0x02000000da64783b */ /* 0x000f220000000200 */
[----:B-1----:R-:W-:Y:S04]  /*4da0*/  IMAD.U32 R204, RZ, RZ, UR10 ;  /* 0x0000000affcc7e24 */ /* 0x002fe8000f8e00ff */
[----:B------:R-:W1:Y:S01]  /*4db0*/  LDSM.16.M88.4 R104, [R218+0x20800] ;  /* 0x02080000da68783b */ /* 0x000e620000000200 */
[C---:B------:R-:W-:Y:S04]  /*4dc0*/  LEA R206, P1, R229.reuse, R204, 0x2 ;  /* 0x000000cce5ce7211 */ /* 0x040fe800078210ff */
[----:B------:R-:W-:Y:S01]  /*4dd0*/  LDSM.16.M88.4 R108, [R217+0x20000] ;  /* 0x02000000d96c783b */ /* 0x000fe20000000200 */
[----:B------:R-:W-:Y:S04]  /*4de0*/  LEA.HI.X R207, R229, R205, RZ, 0x2, P1 ;  /* 0x000000cde5cf7211 */ /* 0x000fe800008f14ff */
[----:B------:R-:W-:Y:S05]  /*4df0*/  LDSM.16.M88.4 R112, [R219+0x22000] ;  /* 0x02200000db70783b */ /* 0x000fea0000000200 */
[----:B------:R-:W4:Y:S05]  /*4e00*/  LDG.E R203, desc[UR34][R206.64] ;  /* 0x00000022cecb7981 */ /* 0x000f2a000c1e1900 */
[----:B------:R-:W4:Y:S01]  /*4e10*/  LDG.E R204, desc[UR34][R206.64+0x20] ;  /* 0x00002022cecc7981 */ /* 0x000f22000c1e1900 */
        /* <DEDUP_REMOVED lines=98> */
[C---:B--2---:R-:W-:Y:S03]  /*5440*/  HMMA.16816.F32.BF16 R12, R92.reuse, R84, R12 ;  /* 0x000000545c0c723c */ /* 0x044fe6000004180c */
[----:B------:R-:W-:Y:S02]  /*5450*/  LOP3.LUT R85, R211, 0x20, RZ, 0xc0, !PT ;  /* 0x00000020d3557812 */ /* 0x000fe400078ec0ff */
[----:B------:R-:W-:Y:S03]  /*5460*/  SHF.R.U32.HI R84, RZ, 0x3, R212 ;  /* 0x00000003ff547819 */ /* 0x000fe600000116d4 */
[----:B------:R-:W-:Y:S03]  /*5470*/  HMMA.16816.F32.BF16 R16, R92, R86, R16 ;  /* 0x000000565c10723c */ /* 0x000fe60000041810 */
[----:B------:R-:W-:Y:S05]  /*5480*/  LOP3.LUT R85, R85, 0x18, R84, 0xf8, !PT ;  /* 0x0000001855557812 */ /* 0x000fea00078ef854 */
        /* <DEDUP_REMOVED lines=17> */
[----:B------:R-:W-:Y:S01]  /*55a0*/  FMUL.FTZ R125, R196, R125 ;  /* 0x0000007dc47d7220 */ /* 0x000fe20000410000 */
[C---:B------:R-:W-:Y:S01]  /*55b0*/  FADD.FTZ R196, -R204.reuse, R7 ;  /* 0x00000007ccc47221 */ /* 0x040fe20000010100 */
[----:B------:R-:W-:Y:S01]  /*55c0*/  FADD.FTZ R119, -R204, R6 ;  /* 0x00000006cc777221 */ /* 0x000fe20000010100 */
[C---:B------:R-:W-:Y:S01]  /*55d0*/  FADD.FTZ R124, -R203.reuse, R16 ;  /* 0x00000010cb7c7221 */ /* 0x040fe20000010100 */
[----:B------:R-:W-:Y:S01]  /*55e0*/  FADD.FTZ R203, -R203, R17 ;  /* 0x00000011cbcb7221 */ /* 0x000fe20000010100 */
[----:B------:R-:W-:Y:S01]  /*55f0*/  F2FP.BF16.F32.PACK_AB R125, R125, R120 ;  /* 0x000000787d7d723e */ /* 0x000fe200000010ff */
[----:B------:R-:W-:Y:S01]  /*5600*/  FMUL.FTZ R196, R123, R196 ;  /* 0x000000c47bc47220 */ /* 0x000fe20000410000 */
[----:B------:R-:W-:Y:S01]  /*5610*/  FMUL.FTZ R124, R199, R124 ;  /* 0x0000007cc77c7220 */ /* 0x000fe20000410000 */
[----:B------:R-:W-:Y:S01]  /*5620*/  FMUL.FTZ R203, R202, R203 ;  /* 0x000000cbcacb7220 */ /* 0x000fe20000410000 */
[----:B------:R-:W-:Y:S01]  /*5630*/  FMUL.FTZ R119, R122, R119 ;  /* 0x000000777a777220 */ /* 0x000fe20000410000 */
[C---:B------:R-:W-:Y:S01]  /*5640*/  FADD.FTZ R123, -R204.reuse, R10 ;  /* 0x0000000acc7b7221 */ /* 0x040fe20000010100 */
[----:B------:R-:W-:Y:S02]  /*5650*/  FADD.FTZ R120, -R204, R11 ;  /* 0x0000000bcc787221 */ /* 0x000fe40000010100 */
[----:B------:R-:W-:Y:S01]  /*5660*/  F2FP.BF16.F32.PACK_AB R124, R203, R124 ;  /* 0x0000007ccb7c723e */ /* 0x000fe200000010ff */
[----:B------:R-:W-:Y:S06]  /*5670*/  BRA.U !UP2, `(.L_x_880) ;  /* 0x000000050a147547 */ /* 0x000fec000b800000 */
[----:B------:R-:W1:Y:S01]  /*5680*/  LDC R7, c[0x0][0x3b0] ;  /* 0x0000ec00ff077b82 */ /* 0x000e620000000800 */
[----:B------:R-:W-:Y:S01]  /*5690*/  IADD3 R4, P1, PT, RZ, -UR32, RZ ;  /* 0x80000020ff047c10 */ /* 0x000fe2000ff3e0ff */
[----:B------:R-:W-:Y:S01]  /*56a0*/  ULOP3.LUT UR14, UR43, 0x1, URZ, 0xc0, !UPT ;  /* 0x000000012b0e7892 */ /* 0x000fe2000f8ec0ff */
[----:B------:R-:W-:Y:S02]  /*56b0*/  ISETP.GE.AND P6, PT, R248, UR8, PT ;  /* 0x00000008f8007c0c */ /* 0x000fe4000bfc6270 */
[----:B------:R-:W-:Y:S01]  /*56c0*/  ISETP.GE.AND P5, PT, R247, UR8, PT ;  /* 0x00000008f7007c0c */ /* 0x000fe2000bfa6270 */
[----:B------:R-:W-:Y:S01]  /*56d0*/  UISETP.NE.U32.AND UP0, UPT, UR14, 0x1, UPT ;  /* 0x000000010e00788c */ /* 0x000fe2000bf05070 */
[----:B------:R-:W-:Y:S01]  /*56e0*/  ISETP.GE.AND P2, PT, R246, UR8, PT ;  /* 0x00000008f6007c0c */ /* 0x000fe2000bf46270 */
[----:B------:R-:W2:Y:S02]  /*56f0*/  LDC R5, c[0x0][0x3b4] ;  /* 0x0000ed00ff057b82 */ /* 0x000ea40000000800 */
[----:B------:R-:W-:Y:S06]  /*5700*/  USEL UR14, UR31, 0x8000, !UP0 ;  /* 0x000080001f0e7887 */ /* 0x000fec000c000000 */
[----:B------:R-:W-:Y:S02]  /*5710*/  VIADD R251, R251, UR14 ;  /* 0x0000000efbfb7c36 */ /* 0x000fe40008000000 */
[----:B------:R-:W-:Y:S02]  /*5720*/  VIADD R230, R230, UR14 ;  /* 0x0000000ee6e67c36 */ /* 0x000fe40008000000 */
[----:B------:R-:W-:Y:S02]  /*5730*/  VIADD R215, R215, UR14 ;  /* 0x0000000ed7d77c36 */ /* 0x000fe40008000000 */
        /* <DEDUP_REMOVED lines=9> */
[----:B------:R1:W-:Y:S01]  /*57d0*/  @!P6 LDGSTS.E.BYPASS.LTC128B.128 [R251], desc[UR34][R236.64] ;  /* 0x00000000ecfbefae */ /* 0x0003e2000b981a22 */
[----:B--2---:R-:W-:Y:S02]  /*57e0*/  LEA.HI.X R5, R7, R237, R5, 0x6, P1 ;  /* 0x000000ed07057211 */ /* 0x004fe400008f3405 */
[----:B------:R-:W-:Y:S01]  /*57f0*/  ISETP.GE.AND P1, PT, R245, UR8, PT ;  /* 0x00000008f5007c0c */ /* 0x000fe2000bf26270 */
[----:B------:R1:W-:Y:S04]  /*5800*/  @P6 STS.64 [R230], RZ ;  /* 0x000000ffe6006388 */ /* 0x0003e80000000a00 */
[----:B------:R1:W-:Y:S04]  /*5810*/  @P6 STS.64 [R230+0x8], RZ ;  /* 0x000008ffe6006388 */ /* 0x0003e80000000a00 */
[----:B------:R-:W-:Y:S01]  /*5820*/  @!PT LDS RZ, [RZ] ;  /* 0x00000000fffff984 */ /* 0x000fe20000000800 */
[----:B------:R-:W-:Y:S01]  /*5830*/  @!PT LDS RZ, [RZ] ;  /* 0x00000000fffff984 */ /* 0x000fe20000000800 */
[----:B------:R-:W-:Y:S01]  /*5840*/  @!PT LDS RZ, [RZ] ;  /* 0x00000000fffff984 */ /* 0x000fe20000000800 */
[----:B------:R1:W-:Y:S04]  /*5850*/  @!P5 LDGSTS.E.BYPASS.LTC128B.128 [R251+0x2000], desc[UR34][R236.64+0x80] ;  /* 0x02000080ecfbdfae */ /* 0x0003e8000b981a22 */
[----:B------:R1:W-:Y:S04]  /*5860*/  @P5 STS.64 [R230+0x2000], RZ ;  /* 0x002000ffe6005388 */ /* 0x0003e80000000a00 */
        /* <DEDUP_REMOVED lines=37> */
[----:B------:R-:W0:Y:S02]  /*5ac0*/  LDGDEPBAR ;  /* 0x00000000000079af */ /* 0x000e240000000000 */
.L_x_880:
        /* <DEDUP_REMOVED lines=13> */
[----:B------:R-:W-:Y:S01]  /*5ba0*/  F2FP.BF16.F32.PACK_AB R15, R15, R14 ;  /* 0x0000000e0f0f723e */ /* 0x000fe200000010ff */
[----:B------:R-:W-:Y:S01]  /*5bb0*/  STS [R130+0x28400], R119 ;  /* 0x0284007782007388 */ /* 0x000fe20000000800 */
[----:B------:R-:W-:Y:S01]  /*5bc0*/  IMAD.IADD R89, R249, 0x1, R128 ;  /* 0x00000001f9597824 */ /* 0x000fe200078e0280 */
[----:B-1----:R-:W-:Y:S01]  /*5bd0*/  LOP3.LUT R5, R2, 0x10, RZ, 0xc0, !PT ;  /* 0x0000001002057812 */ /* 0x002fe200078ec0ff */
[----:B------:R-:W-:Y:S01]  /*5be0*/  IMAD R252, R242, UR9, RZ ;  /* 0x00000009f2fc7c24 */ /* 0x000fe2000f8e02ff */
[----:B------:R-:W-:Y:S01]  /*5bf0*/  STS [R131+0x28000], R118 ;  /* 0x0280007683007388 */ /* 0x000fe20000000800 */
[----:B------:R-:W-:Y:S02]  /*5c00*/  F2FP.BF16.F32.PACK_AB R88, R19, R18 ;  /* 0x000000121358723e */ /* 0x000fe400000010ff */
[----:B------:R-:W-:Y:S01]  /*5c10*/  LOP3.LUT R4, R5, 0x8, R212, 0xf8, !PT ;  /* 0x0000000805047812 */ /* 0x000fe200078ef8d4 */
[----:B------:R1:W-:Y:S01]  /*5c20*/  STS [R131+0x28400], R120 ;  /* 0x0284007883007388 */ /* 0x0003e20000000800 */
[----:B------:R-:W-:Y:S02]  /*5c30*/  LOP3.LUT R5, R85, 0x1c0, R208, 0xf8, !PT ;  /* 0x000001c055057812 */ /* 0x000fe400078ef8d0 */
[----:B------:R-:W-:Y:S01]  /*5c40*/  LOP3.LUT R4, R4, R3, RZ, 0x3c, !PT ;  /* 0x0000000304047212 */ /* 0x000fe200078e3cff */
[----:B------:R-:W-:Y:S01]  /*5c50*/  STS [R128+-0x2000], R125 ;  /* 0xffe0007d80007388 */ /* 0x000fe20000000800 */
[----:B------:R-:W-:Y:S02]  /*5c60*/  LOP3.LUT R5, R5, 0x38, R210, 0x78, !PT ;  /* 0x0000003805057812 */ /* 0x000fe400078e78d2 */
[----:B------:R-:W-:Y:S01]  /*5c70*/  LOP3.LUT R221, R4, 0x200, R209, 0xf8, !PT ;  /* 0x0000020004dd7812 */ /* 0x000fe200078ef8d1 */
[----:B------:R-:W-:Y:S01]  /*5c80*/  STS [R128+-0x1c00], R15 ;  /* 0xffe4000f80007388 */ /* 0x000fe20000000800 */
[----:B------:R-:W-:Y:S02]  /*5c90*/  LOP3.LUT R4, R5, 0x200, R208, 0xf8, !PT ;  /* 0x0000020005047812 */ /* 0x000fe400078ef8d0 */
[----:B------:R-:W-:Y:S01]  /*5ca0*/  LEA R221, R221, UR4, 0x1 ;  /* 0x00000004dddd7c11 */ /* 0x000fe2000f8e08ff */
[----:B------:R-:W-:Y:S01]  /*5cb0*/  STS [R89+-0x2000], R124 ;  /* 0xffe0007c59007388 */ /* 0x000fe20000000800 */
[----:B------:R-:W-:Y:S03]  /*5cc0*/  LEA R223, R4, UR4, 0x1 ;  /* 0x0000000404df7c11 */ /* 0x000fe6000f8e08ff */
[----:B------:R-:W-:Y:S01]  /*5cd0*/  STS [R89+-0x1c00], R88 ;  /* 0xffe4005859007388 */ /* 0x000fe20000000800 */
[C---:B------:R-:W-:Y:S01]  /*5ce0*/  VIADD R12, R221.reuse, 0x2a000 ;  /* 0x0002a000dd0c7836 */ /* 0x040fe20000000000 */
[----:B------:R-:W-:Y:S01]  /*5cf0*/  BAR.SYNC.DEFER_BLOCKING 0x0 ;  /* 0x0000000000007b1d */ /* 0x000fe20000010000 */
[----:B-1----:R-:W-:Y:S02]  /*5d00*/  IADD3 R120, PT, PT, R221, 0x2a040, RZ ;  /* 0x0002a040dd787810 */ /* 0x002fe40007ffe0ff */
[----:B------:R-:W-:Y:S03]  /*5d10*/  @P0 VIADD R120, R12, 0xffffffc0 ;  /* 0xffffffc00c780836 */ /* 0x000fe60000000000 */
[----:B------:R-:W-:Y:S08]  /*5d20*/  LDSM.16.MT88.4 R4, [R221+0x2a000] ;  /* 0x02a00000dd04783b */ /* 0x000ff00000004200 */
[----:B------:R-:W1:Y:S08]  /*5d30*/  LDSM.16.MT88.4 R8, [R223+0x10000] ;  /* 0x01000000df08783b */ /* 0x000e700000004200 */
[----:B------:R-:W2:Y:S08]  /*5d40*/  LDSM.16.MT88.4 R12, [R120] ;  /* 0x00000000780c783b */ /* 0x000eb00000004200 */
[----:B------:R-:W3:Y:S08]  /*5d50*/  LDSM.16.MT88.4 R16, [R223+0x12000] ;  /* 0x01200000df10783b */ /* 0x000ef00000004200 */
[----:B------:R-:W4:Y:S08]  /*5d60*/  LDSM.16.MT88.4 R84, [R223+0x14000] ;  /* 0x01400000df54783b */ /* 0x000f300000004200 */
[----:B------:R-:W5:Y:S01]  /*5d70*/  LDSM.16.MT88.4 R88, [R223+0x16000] ;  /* 0x01600000df58783b */ /* 0x000f620000004200 */
[-C--:B-1----:R-:W-:Y:S07]  /*5d80*/  HMMA.16816.F32.BF16 R20, R4, R8.reuse, R20 ;  /* 0x000000080414723c */ /* 0x082fee0000041814 */
[----:B------:R-:W-:Y:S01]  /*5d90*/  LDSM.16.MT88.4 R92, [R221+0x2a800] ;  /* 0x02a80000dd5c783b */ /* 0x000fe20000004200 */
[C---:B--2---:R-:W-:Y:S07]  /*5da0*/  HMMA.16816.F32.BF16 R24, R12.reuse, R8, R24 ;  /* 0x000000080c18723c */ /* 0x044fee0000041818 */
[----:B------:R-:W1:Y:S01]  /*5db0*/  LDSM.16.MT88.4 R96, [R223+0x10800] ;  /* 0x01080000df60783b */ /* 0x000e620000004200 */
[-C--:B------:R-:W-:Y:S07]  /*5dc0*/  HMMA.16816.F32.BF16 R28, R12, R10.reuse, R28 ;  /* 0x0000000a0c1c723c */ /* 0x080fee000004181c */
[----:B------:R-:W2:Y:S01]  /*5dd0*/  LDSM.16.MT88.4 R100, [R120+0x800] ;  /* 0x000800007864783b */ /* 0x000ea20000004200 */
        /* <DEDUP_REMOVED lines=8> */
[C---:B------:R-:W-:Y:S07]  /*5e60*/  HMMA.16816.F32.BF16 R48, R4.reuse, R18, R48 ;  /* 0x000000120430723c */ /* 0x040fee0000041830 */
[----:B------:R-:W-:Y:S01]  /*5e70*/  LDSM.16.MT88.4 R16, [R120+0x1000] ;  /* 0x001000007810783b */ /* 0x000fe20000004200 */
[-C--:B----4-:R-:W-:Y:S07]  /*5e80*/  HMMA.16816.F32.BF16 R52, R4, R84.reuse, R52 ;  /* 0x000000540434723c */ /* 0x090fee0000041834 */
[----:B------:R-:W-:Y:S01]  /*5e90*/  LDSM.16.MT88.4 R116, [R223+0x15800] ;  /* 0x01580000df74783b */ /* 0x000fe20000004200 */
[C---:B------:R-:W-:Y:S08]  /*5ea0*/  HMMA.16816.F32.BF16 R56, R12.reuse, R84, R56 ;  /* 0x000000540c38723c */ /* 0x040ff00000041838 */
[-C--:B------:R-:W-:Y:S08]  /*5eb0*/  HMMA.16816.F32.BF16 R60, R12, R86.reuse, R60 ;  /* 0x000000560c3c723c */ /* 0x080ff0000004183c */
[C---:B------:R-:W-:Y:S01]  /*5ec0*/  HMMA.16816.F32.BF16 R64, R4.reuse, R86, R64 ;  /* 0x000000560440723c */ /* 0x040fe20000041840 */
[----:B------:R-:W-:Y:S07]  /*5ed0*/  LDSM.16.MT88.4 R84, [R223+0x13000] ;  /* 0x01300000df54783b */ /* 0x000fee0000004200 */
[-C--:B-----5:R-:W-:Y:S08]  /*5ee0*/  HMMA.16816.F32.BF16 R68, R4, R88.reuse, R68 ;  /* 0x000000580444723c */ /* 0x0a0ff00000041844 */
[C---:B------:R-:W-:Y:S08]  /*5ef0*/  HMMA.16816.F32.BF16 R72, R12.reuse, R88, R72 ;  /* 0x000000580c48723c */ /* 0x040ff00000041848 */
[-C--:B------:R-:W-:Y:S01]  /*5f00*/  HMMA.16816.F32.BF16 R76, R12, R90.reuse, R76 ;  /* 0x0000005a0c4c723c */ /* 0x080fe2000004184c */
[----:B------:R-:W-:Y:S07]  /*5f10*/  LDSM.16.MT88.4 R12, [R223+0x11000] ;  /* 0x01100000df0c783b */ /* 0x000fee0000004200 */
[----:B------:R-:W-:Y:S01]  /*5f20*/  HMMA.16816.F32.BF16 R80, R4, R90, R80 ;  /* 0x0000005a0450723c */ /* 0x000fe20000041850 */
[----:B------:R-:W4:Y:S07]  /*5f30*/  LDSM.16.MT88.4 R4, [R221+0x2b000] ;  /* 0x02b00000dd04783b */ /* 0x000f2e0000004200 */
[-C--:B-1----:R-:W-:Y:S01]  /*5f40*/  HMMA.16816.F32.BF16 R20, R92, R96.reuse, R20 ;  /* 0x000000605c14723c */ /* 0x082fe20000041814 */
[----:B------:R-:W1:Y:S07]  /*5f50*/  LDSM.16.MT88.4 R88, [R223+0x15000] ;  /* 0x01500000df58783b */ /* 0x000e6e0000004200 */
        /* <DEDUP_REMOVED lines=17> */
[----:B------:R-:W5:Y:S07]  /*6070*/  LDSM.16.MT88.4 R100, [R223+0x13800] ;  /* 0x01380000df64783b */ /* 0x000f6e0000004200 */
[----:B------:R-:W-:Y:S01]  /*6080*/  HMMA.16816.F32.BF16 R80, R92, R10, R80 ;  /* 0x0000000a5c50723c */ /* 0x000fe20000041850 */
[----:B------:R-:W5:Y:S07]  /*6090*/  LDSM.16.MT88.4 R8, [R223+0x17800] ;  /* 0x01780000df08783b */ /* 0x000f6e0000004200 */
[-C--:B----4-:R-:W-:Y:S01]  /*60a0*/  HMMA.16816.F32.BF16 R20, R4, R12.reuse, R20 ;  /* 0x0000000c0414723c */ /* 0x090fe20000041814 */
[----:B------:R-:W-:Y:S07]  /*60b0*/  BAR.SYNC.DEFER_BLOCKING 0x0 ;  /* 0x0000000000007b1d */ /* 0x000fee0000010000 */
        /* <DEDUP_REMOVED lines=10> */
[C---:B------:R-:W-:Y:S08]  /*6160*/  HMMA.16816.F32.BF16 R64, R4.reuse, R90, R64 ;  /* 0x0000005a0440723c */ /* 0x040ff00000041840 */
[-C--:B--2---:R-:W-:Y:S08]  /*6170*/  HMMA.16816.F32.BF16 R68, R4, R96.reuse, R68 ;  /* 0x000000600444723c */ /* 0x084ff00000041844 */
[C---:B------:R-:W-:Y:S08]  /*6180*/  HMMA.16816.F32.BF16 R72, R16.reuse, R96, R72 ;  /* 0x000000601048723c */ /* 0x040ff00000041848 */
[-C--:B------:R-:W-:Y:S08]  /*6190*/  HMMA.16816.F32.BF16 R76, R16, R98.reuse, R76 ;  /* 0x00000062104c723c */ /* 0x080ff0000004184c */
[----:B------:R-:W-:Y:S04]  /*61a0*/  HMMA.16816.F32.BF16 R80, R4, R98, R80 ;  /* 0x000000620450723c */ /* 0x000fe80000041850 */
[----:B------:R-:W-:Y:S04]  /*61b0*/  LEA R5, -R252, RZ, 0x6 ;  /* 0x000000fffc057211 */ /* 0x000fe800078e31ff */
[-C--:B---3--:R-:W-:Y:S05]  /*61c0*/  HMMA.16816.F32.BF16 R20, R104, R108.reuse, R20 ;  /* 0x0000006c6814723c */ /* 0x088fea0000041814 */
[C---:B------:R-:W-:Y:S03]  /*61d0*/  LEA R232, P1, R5.reuse, R232, 0x2 ;  /* 0x000000e805e87211 */ /* 0x040fe600078210ff */
[C---:B------:R-:W-:Y:S04]  /*61e0*/  HMMA.16816.F32.BF16 R24, R112.reuse, R108, R24 ;  /* 0x0000006c7018723c */ /* 0x040fe80000041818 */
[----:B------:R-:W-:Y:S04]  /*61f0*/  LEA.HI.X.SX32 R233, R5, R233, 0x2, P1 ;  /* 0x000000e905e97211 */ /* 0x000fe800008f16ff */
[-C--:B------:R-:W-:Y:S08]  /*6200*/  HMMA.16816.F32.BF16 R28, R112, R110.reuse, R28 ;  /* 0x0000006e701c723c */ /* 0x080ff0000004181c */
[C---:B------:R-:W-:Y:S08]  /*6210*/  HMMA.16816.F32.BF16 R32, R104.reuse, R110, R32 ;  /* 0x0000006e6820723c */ /* 0x040ff00000041820 */
[-C--:B-----5:R-:W-:Y:S08]  /*6220*/  HMMA.16816.F32.BF16 R36, R104, R100.reuse, R36 ;  /* 0x000000646824723c */ /* 0x0a0ff00000041824 */
        /* <DEDUP_REMOVED lines=18> */
[----:B------:R-:W-:Y:S02]  /*6350*/  ISETP.GE.AND P5, PT, R247, UR8, PT ;  /* 0x00000008f7007c0c */ /* 0x000fe4000bfa6270 */
[----:B------:R-:W-:Y:S01]  /*6360*/  SHF.R.S64 R7, R4, 0x1f, R5 ;  /* 0x0000001f04077819 */ /* 0x000fe20000001005 */
[----:B------:R-:W-:Y:S01]  /*6370*/  IMAD.U32 R4, RZ, RZ, UR48 ;  /* 0x00000030ff047e24 */ /* 0x000fe2000f8e00ff */
[----:B------:R-:W-:Y:S02]  /*6380*/  LOP3.LUT R9, R9, 0x1e00, R210, 0xf8, !PT ;  /* 0x00001e0009097812 */ /* 0x000fe400078ef8d2 */
[----:B------:R-:W-:Y:S01]  /*6390*/  IADD3 R234, P1, PT, R234, R7, RZ ;  /* 0x00000007eaea7210 */ /* 0x000fe20007f3e0ff */
[----:B------:R-:W-:Y:S01]  /*63a0*/  IMAD.U32 R7, RZ, RZ, UR48 ;  /* 0x00000030ff077e24 */ /* 0x000fe2000f8e00ff */
[----:B------:R-:W-:Y:S02]  /*63b0*/  LEA R11, R9, UR4, 0x1 ;  /* 0x00000004090b7c11 */ /* 0x000fe4000f8e08ff */
[----:B------:R-:W-:Y:S01]  /*63c0*/  LEA.HI.X.SX32 R235, R5, R235, 0x1, P1 ;  /* 0x000000eb05eb7211 */ /* 0x000fe200008f0eff */
[----:B------:R-:W-:Y:S01]  /*63d0*/  IMAD.U32 R5, RZ, RZ, UR47 ;  /* 0x0000002fff057e24 */ /* 0x000fe2000f8e00ff */
[----:B------:R-:W-:Y:S02]  /*63e0*/  ISETP.GE.AND P2, PT, R246, UR8, PT ;  /* 0x00000008f6007c0c */ /* 0x000fe4000bf46270 */
[----:B------:R-:W-:Y:S01]  /*63f0*/  LEA R6, P1, R7, R234, 0x1 ;  /* 0x000000ea07067211 */ /* 0x000fe200078208ff */
[----:B------:R-:W-:Y:S01]  /*6400*/  @!PT LDS RZ, [RZ] ;  /* 0x00000000fffff984 */ /* 0x000fe20000000800 */
[----:B------:R-:W-:Y:S01]  /*6410*/  @!PT LDS RZ, [RZ] ;  /* 0x00000000fffff984 */ /* 0x000fe20000000800 */
[----:B------:R-:W-:Y:S01]  /*6420*/  @!PT LDS RZ, [RZ] ;  /* 0x00000000fffff984 */ /* 0x000fe20000000800 */
[----:B------:R1:W-:Y:S03]  /*6430*/  @!P6 LDGSTS.E.BYPASS.LTC128B.128 [R11+0x10000], desc[UR34][R234.64] ;  /* 0x10000000ea0befae */ /* 0x0003e6000b981a22 */
[----:B------:R-:W-:Y:S01]  /*6440*/  LEA.HI.X R7, R4, R235, R5, 0x1, P1 ;  /* 0x000000eb04077211 */ /* 0x000fe200008f0c05 */
[----:B------:R1:W-:Y:S01]  /*6450*/  @P6 STS.128 [R11+0x10000], RZ ;  /* 0x010000ff0b006388 */ /* 0x0003e20000000c00 */
[----:B------:R-:W-:Y:S03]  /*6460*/  ISETP.GE.AND P1, PT, R245, UR8, PT ;  /* 0x00000008f5007c0c */ /* 0x000fe6000bf26270 */
        /* <DEDUP_REMOVED lines=36> */
.L_x_881:
[----:B------:R-:W-:Y:S01]  /*66b0*/  LEA R201, R213, UR4, 0x1 ;  /* 0x00000004d5c97c11 */ /* 0x000fe2000f8e08ff */
[----:B------:R-:W-:Y:S01]  /*66c0*/  LDSM.16.MT88.4 R16, [R223+0x18000] ;  /* 0x01800000df10783b */ /* 0x000fe20000004200 */
[----:B------:R-:W-:Y:S01]  /*66d0*/  PLOP3.LUT P1, PT, PT, PT, UP2, 0x80, 0x8 ;  /* 0x000000000008781c */ /* 0x000fe20003f2f028 */
[----:B------:R-:W-:Y:S01]  /*66e0*/  @UP2 UIADD3 UR16, UP0, UPT, UR52, -0x100, URZ ;  /* 0xffffff0034102890 */ /* 0x000fe2000ff1e0ff */
[----:B------:R-:W-:Y:S01]  /*66f0*/  PLOP3.LUT P6, PT, PT, PT, UP2, 0x80, 0x8 ;  /* 0x000000000008781c */ /* 0x000fe20003fcf028 */
[----:B------:R-:W1:Y:S01]  /*6700*/  LDSM.16.M88.4 R128, [R201+0x28000] ;  /* 0x02800000c980783b */ /* 0x000e620000000200 */
[----:B------:R-:W-:Y:S01]  /*6710*/  IMAD.IADD R224, R220, 0x1, R201 ;  /* 0x00000001dce07824 */ /* 0x000fe200078e02c9 */
[----:B------:R-:W-:Y:S01]  /*6720*/  PLOP3.LUT P2, PT, PT, PT, UP2, 0x80, 0x8 ;  /* 0x000000000008781c */ /* 0x000fe20003f4f028 */
[----:B------:R-:W-:Y:S01]  /*6730*/  VIADD R225, R201, 0x28040 ;  /* 0x00028040c9e17836 */ /* 0x000fe20000000000 */
[----:B------:R-:W2:Y:S01]  /*6740*/  LDSM.16.M88.4 R124, [R201+0x29000] ;  /* 0x02900000c97c783b */ /* 0x000ea20000000200 */
[----:B------:R-:W-:Y:S01]  /*6750*/  PLOP3.LUT P5, PT, PT, PT, UP2, 0x80, 0x8 ;  /* 0x000000000008781c */ /* 0x000fe20003faf028 */
[----:B------:R-:W-:Y:S02]  /*6760*/  @UP2 UIADD3.X UR15, UPT, UPT, UR53, -0x1, URZ, UP0, !UPT ;  /* 0xffffffff350f2890 */ /* 0x000fe400087fe4ff */
[----:B------:R-:W3:Y:S01]  /*6770*/  LDSM.16.MT88.4 R96, [R223+0x1a000] ;  /* 0x01a00000df60783b */ /* 0x000ee20000004200 */
[----:B------:R-:W-:Y:S01]  /*6780*/  @UP2 UIADD3 UR10, UP0, UPT, UR10, -0x100, URZ ;  /* 0xffffff000a0a2890 */ /* 0x000fe2000ff1e0ff */
[----:B------:R-:W-:Y:S01]  /*6790*/  @P1 LOP3.LUT R203, R239, 0x30, RZ, 0xc0, !PT ;  /* 0x00000030efcb1812 */ /* 0x000fe200078ec0ff */
[----:B------:R-:W-:Y:S01]  /*67a0*/  ULOP3.LUT UR14, UR43, 0x1, URZ, 0xc0, !UPT ;  /* 0x000000012b0e7892 */ /* 0x000fe2000f8ec0ff */
[----:B------:R-:W4:Y:S01]  /*67b0*/  LDSM.16.MT88.4 R112, [R223+0x1c000] ;  /* 0x01c00000df70783b */ /* 0x000f220000004200 */
[----:B------:R-:W-:Y:S01]  /*67c0*/  PLOP3.LUT P1, PT, PT, PT, UP2, 0x80, 0x8 ;  /* 0x000000000008781c */ /* 0x000fe20003f2f028 */
[----:B------:R-:W-:Y:S01]  /*67d0*/  @UP2 UIADD3.X UR11, UPT, UPT, UR11, -0x1, URZ, UP0, !UPT ;  /* 0xffffffff0b0b2890 */ /* 0x000fe200087fe4ff */
[----:B------:R-:W-:Y:S01]  /*67e0*/  @P6 LOP3.LUT R229, R203, 0x7, R240, 0xf8, !PT ;  /* 0x00000007cbe56812 */ /* 0x000fe200078ef8f0 */
[----:B------:R-:W4:Y:S01]  /*67f0*/  LDSM.16.MT88.4 R196, [R223+0x1e000] ;  /* 0x01e00000dfc4783b */ /* 0x000f220000004200 */
[----:B------:R-:W-:Y:S02]  /*6800*/  UISETP.NE.U32.AND UP0, UPT, UR14, 0x1, UPT ;  /* 0x000000010e00788c */ /* 0x000fe4000bf05070 */
[----:B------:R-:W-:Y:S01]  /*6810*/  UIADD3 UR14, UPT, UPT, UR43, -0x1, URZ ;  /* 0xffffffff2b0e7890 */ /* 0x000fe2000fffe0ff */
[----:B------:R-:W-:Y:S01]  /*6820*/  @P5 IMAD.WIDE.U32 R204, R229, R238, UR52 ;  /* 0x00000034e5cc5e25 */ /* 0x000fe2000f8e00ee */
[----:B------:R-:W-:Y:S01]  /*6830*/  @UP2 UMOV UR52, UR16 ;  /* 0x0000001000342c82 */ /* 0x000fe20008000000 */
[----:B------:R-:W-:Y:S03]  /*6840*/  @UP2 UMOV UR53, UR15 ;  /* 0x0000000f00352c82 */ /* 0x000fe60008000000 */
[----:B------:R-:W5:Y:S01]  /*6850*/  @P2 LDG.E R228, desc[UR34][R204.64+-0x100] ;  /* 0xffff0022cce42981 */ /* 0x000f62000c1e1900 */
[----:B------:R-:W-:Y:S01]  /*6860*/  PLOP3.LUT P2, PT, PT, PT, UP0, 0x80, 0x8 ;  /* 0x000000000008781c */ /* 0x000fe20003f4f008 */
[----:B------:R-:W-:Y:S02]  /*6870*/  UISETP.GT.AND UP0, UPT, UR43, URZ, UPT ;  /* 0x000000ff2b00728c */ /* 0x000fe4000bf04270 */
[----:B------:R3:W5:Y:S01]  /*6880*/  @P1 LDG.E R227, desc[UR34][R204.64+-0xe0] ;  /* 0xffff2022cce31981 */ /* 0x000762000c1e1900 */
[----:B------:R-:W-:Y:S01]  /*6890*/  UMOV UR43, UR14 ;  /* 0x0000000e002b7c82 */ /* 0x000fe20008000000 */
[-C--:B-1----:R-:W-:Y:S08]  /*68a0*/  HMMA.16816.F32.BF16 R4, R128, R16.reuse, RZ ;  /* 0x000000108004723c */ /* 0x082ff000000418ff */
[C---:B--2---:R-:W-:Y:S01]  /*68b0*/  HMMA.16816.F32.BF16 R8, R124.reuse, R16, RZ ;  /* 0x000000107c08723c */ /* 0x044fe200000418ff */
[----:B---3--:R-:W-:Y:S07]  /*68c0*/  LDSM.16.M88.4 R204, [R224+0x29000] ;  /* 0x02900000e0cc783b */ /* 0x008fee0000000200 */
[-C--:B------:R-:W-:Y:S08]  /*68d0*/  HMMA.16816.F32.BF16 R12, R124, R18.reuse, RZ ;  /* 0x000000127c0c723c */ /* 0x080ff000000418ff */
[C---:B------:R-:W-:Y:S08]  /*68e0*/  HMMA.16816.F32.BF16 R16, R128.reuse, R18, RZ ;  /* 0x000000128010723c */ /* 0x040ff000000418ff */
[-C--:B------:R-:W-:Y:S08]  /*68f0*/  HMMA.16816.F32.BF16 R84, R128, R96.reuse, RZ ;  /* 0x000000608054723c */ /* 0x080ff000000418ff */
        /* <DEDUP_REMOVED lines=9> */
[----:B------:R-:W-:Y:S02]  /*6990*/  VIADD R196, R201, 0x28000 ;  /* 0x00028000c9c47836 */ /* 0x000fe40000000000 */
[----:B------:R-:W-:Y:S02]  /*69a0*/  LDSM.16.MT88.4 R200, [R223+0x18800] ;  /* 0x01880000dfc8783b */ /* 0x000fe40000004200 */
[----:B------:R-:W-:Y:S02]  /*69b0*/  @P0 VIADD R225, R196, 0xffffffc0 ;  /* 0xffffffc0c4e10836 */ /* 0x000fe40000000000 */
[-C--:B------:R-:W-:Y:S08]  /*69c0*/  HMMA.16816.F32.BF16 R124, R124, R198.reuse, RZ ;  /* 0x000000c67c7c723c */ /* 0x080ff000000418ff */
[----:B------:R-:W-:Y:S01]  /*69d0*/  HMMA.16816.F32.BF16 R128, R128, R198, RZ ;  /* 0x000000c68080723c */ /* 0x000fe200000418ff */
[----:B------:R-:W1:Y:S07]  /*69e0*/  LDSM.16.M88.4 R196, [R224+0x28000] ;  /* 0x02800000e0c4783b */ /* 0x000e6e0000000200 */
[-C--:B-1----:R-:W-:Y:S08]  /*69f0*/  HMMA.16816.F32.BF16 R4, R196, R200.reuse, R4 ;  /* 0x000000c8c404723c */ /* 0x082ff00000041804 */
[C---:B------:R-:W-:Y:S08]  /*6a00*/  HMMA.16816.F32.BF16 R8, R204.reuse, R200, R8 ;  /* 0x000000c8cc08723c */ /* 0x040ff00000041808 */
        /* <DEDUP_REMOVED lines=15> */
[-C--:B------:R-:W-:Y:S01]  /*6b00*/  HMMA.16816.F32.BF16 R124, R204, R202.reuse, R124 ;  /* 0x000000cacc7c723c */ /* 0x080fe2000004187c */
[----:B------:R-:W-:Y:S07]  /*6b10*/  LDSM.16.M88.4 R204, [R225+0x1000] ;  /* 0x00100000e1cc783b */ /* 0x000fee0000000200 */
[----:B------:R-:W-:Y:S01]  /*6b20*/  HMMA.16816.F32.BF16 R128, R196, R202, R128 ;  /* 0x000000cac480723c */ /* 0x000fe20000041880 */
[----:B------:R-:W-:Y:S04]  /*6b30*/  LDSM.16.MT88.4 R200, [R223+0x19000] ;  /* 0x01900000dfc8783b */ /* 0x000fe80000004200 */
[----:B------:R1:W2:Y:S02]  /*6b40*/  LDSM.16.M88.4 R196, [R225] ;  /* 0x00000000e1c4783b */ /* 0x0002a40000000200 */
[----:B-1----:R-:W-:Y:S01]  /*6b50*/  IMAD.IADD R225, R220, 0x1, R225 ;  /* 0x00000001dce17824 */ /* 0x002fe200078e02e1 */
[-C--:B--2---:R-:W-:Y:S08]  /*6b60*/  HMMA.16816.F32.BF16 R4, R196, R200.reuse, R4 ;  /* 0x000000c8c404723c */ /* 0x084ff00000041804 */
        /* <DEDUP_REMOVED lines=21> */
[----:B-1----:R-:W-:Y:S05]  /*6cc0*/  IMAD.U32 R225, RZ, RZ, UR46 ;  /* 0x0000002effe17e24 */ /* 0x002fea000f8e00ff */
[----:B------:R-:W-:Y:S01]  /*6cd0*/  LEA R224, P1, R225, R232, 0x2 ;  /* 0x000000e8e1e07211 */ /* 0x000fe200078210ff */
[-C--:B--2---:R-:W-:Y:S08]  /*6ce0*/  HMMA.16816.F32.BF16 R4, R196, R200.reuse, R4 ;  /* 0x000000c8c404723c */ /* 0x084ff00000041804 */
[C---:B------:R-:W-:Y:S08]  /*6cf0*/  HMMA.16816.F32.BF16 R8, R204.reuse, R200, R8 ;  /* 0x000000c8cc08723c */ /* 0x040ff00000041808 */
[-C--:B------:R-:W-:Y:S03]  /*6d00*/  HMMA.16816.F32.BF16 R12, R204, R202.reuse, R12 ;  /* 0x000000cacc0c723c */ /* 0x080fe6000004180c */
[----:B------:R-:W-:Y:S05]  /*6d10*/  REDG.E.ADD.F32.FTZ.RN.STRONG.GPU desc[UR34][R232.64], R4 ;  /* 0x00000004e80079a6 */ /* 0x000fea000c12f322 */
        /* <DEDUP_REMOVED lines=13> */
[C---:B------:R-:W-:Y:S01]  /*6df0*/  HMMA.16816.F32.BF16 R120, R204.reuse, R200, R120 ;  /* 0x000000c8cc78723c */ /* 0x040fe20000041878 */
[----:B------:R-:W-:Y:S05]  /*6e00*/  IMAD.U32 R201, RZ, RZ, UR46 ;  /* 0x0000002effc97e24 */ /* 0x000fea000f8e00ff */
[----:B------:R-:W-:Y:S02]  /*6e10*/  LEA.HI.X.SX32 R225, R201, R233, 0x2, P1 ;  /* 0x000000e9c9e17211 */ /* 0x000fe400008f16ff */
[-C--:B------:R-:W-:Y:S03]  /*6e20*/  HMMA.16816.F32.BF16 R124, R204, R202.reuse, R124 ;  /* 0x000000cacc7c723c */ /* 0x080fe6000004187c */
[C---:B------:R-:W-:Y:S01]  /*6e30*/  LEA R200, P1, R252.reuse, R224, 0x5 ;  /* 0x000000e0fcc87211 */ /* 0x040fe200078228ff */
[----:B------:R1:W-:Y:S03]  /*6e40*/  REDG.E.ADD.F32.FTZ.RN.STRONG.GPU desc[UR34][R224.64], R5 ;  /* 0x00000005e00079a6 */ /* 0x0003e6000c12f322 */
[C---:B------:R-:W-:Y:S01]  /*6e50*/  LEA.HI.X.SX32 R201, R252.reuse, R225, 0x5, P1 ;  /* 0x000000e1fcc97211 */ /* 0x040fe200008f2eff */
[----:B------:R-:W-:Y:S04]  /*6e60*/  HMMA.16816.F32.BF16 R128, R196, R202, R128 ;  /* 0x000000cac480723c */ /* 0x000fe80000041880 */
[C---:B------:R-:W-:Y:S01]  /*6e70*/  LEA R206, P1, R252.reuse, R200, 0x5 ;  /* 0x000000c8fcce7211 */ /* 0x040fe200078228ff */
[----:B------:R2:W-:Y:S03]  /*6e80*/  REDG.E.ADD.F32.FTZ.RN.STRONG.GPU desc[UR34][R200.64], R6 ;  /* 0x00000006c80079a6 */ /* 0x0005e6000c12f322 */
        /* <DEDUP_REMOVED lines=13> */
[C---:B-1----:R-:W-:Y:S02]  /*6f60*/  IMAD.WIDE R4, R252.reuse, -0xc0, R196 ;  /* 0xffffff40fc047825 */ /* 0x042fe400078e02c4 */
[----:B------:R1:W-:Y:S01]  /*6f70*/  REDG.E.ADD.F32.FTZ.RN.STRONG.GPU desc[UR34][R196.64], R11 ;  /* 0x0000000bc40079a6 */ /* 0x0003e2000c12f322 */
[C---:B------:R-:W-:Y:S03]  /*6f80*/  LEA R224, P1, R252.reuse, R4, 0x5 ;  /* 0x00000004fce07211 */ /* 0x040fe600078228ff */
[----:B------:R-:W-:Y:S01]  /*6f90*/  REDG.E.ADD.F32.FTZ.RN.STRONG.GPU desc[UR34][R232.64+0x80], R16 ;  /* 0x00008010e80079a6 */ /* 0x000fe2000c12f322 */
[C---:B------:R-:W-:Y:S03]  /*6fa0*/  LEA.HI.X.SX32 R225, R252.reuse, R5, 0x5, P1 ;  /* 0x00000005fce17211 */ /* 0x040fe600008f2eff */
[----:B------:R1:W-:Y:S01]  /*6fb0*/  REDG.E.ADD.F32.FTZ.RN.STRONG.GPU desc[UR34][R4.64+0x80], R17 ;  /* 0x00008011040079a6 */ /* 0x0003e2000c12f322 */
[C---:B--2---:R-:W-:Y:S03]  /*6fc0*/  LEA R200, P1, R252.reuse, R224, 0x5 ;  /* 0x000000e0fcc87211 */ /* 0x044fe600078228ff */
[----:B------:R2:W-:Y:S01]  /*6fd0*/  REDG.E.ADD.F32.FTZ.RN.STRONG.GPU desc[UR34][R224.64+0x80], R18 ;  /* 0x00008012e00079a6 */ /* 0x0005e2000c12f322 */
[C---:B------:R-:W-:Y:S02]  /*6fe0*/  LEA.HI.X.SX32 R201, R252.reuse, R225, 0x5, P1 ;  /* 0x000000e1fcc97211 */ /* 0x040fe400008f2eff */
[C---:B---3--:R-:W-:Y:S03]  /*6ff0*/  LEA R206, P1, R252.reuse, R200, 0x5 ;  /* 0x000000c8fcce7211 */ /* 0x048fe600078228ff */
        /* <DEDUP_REMOVED lines=32> */
[C---:B---3--:R-:W-:Y:S02]  /*7200*/  IMAD.WIDE R200, R252.reuse, -0xc0, R224 ;  /* 0xffffff40fcc87825 */ /* 0x048fe400078e02e0 */
[----:B------:R3:W-:Y:S01]  /*7210*/  REDG.E.ADD.F32.FTZ.RN.STRONG.GPU desc[UR34][R224.64+0x100], R91 ;  /* 0x0001005be00079a6 */ /* 0x0007e2000c12f322 */
[C---:B------:R-:W-:Y:S03]  /*7220*/  LEA R18, P1, R252.reuse, R200, 0x5 ;  /* 0x000000c8fc127211 */ /* 0x040fe600078228ff */
[----:B------:R-:W-:Y:S01]  /*7230*/  REDG.E.ADD.F32.FTZ.RN.STRONG.GPU desc[UR34][R232.64+0x180], R96 ;  /* 0x00018060e80079a6 */ /* 0x000fe2000c12f322 */
[C---:B------:R-:W-:Y:S03]  /*7240*/  LEA.HI.X.SX32 R19, R252.reuse, R201, 0x5, P1 ;  /* 0x000000c9fc137211 */ /* 0x040fe600008f2eff */
[----:B------:R3:W-:Y:S01]  /*7250*/  REDG.E.ADD.F32.FTZ.RN.STRONG.GPU desc[UR34][R200.64+0x180], R97 ;  /* 0x00018061c80079a6 */ /* 0x0007e2000c12f322 */
        /* <DEDUP_REMOVED lines=46> */
[C---:B---3--:R-:W-:Y:S01]  /*7540*/  LEA R224, P1, R252.reuse, R16, 0x5 ;  /* 0x00000010fce07211 */ /* 0x048fe200078228ff */
[----:B------:R-:W-:Y:S03]  /*7550*/  LDSM.16.MT88.4 R8, [R214] ;  /* 0x00000000d608783b */ /* 0x000fe60000004200 */
        /* <DEDUP_REMOVED lines=8> */
[C---:B----4-:R-:W-:Y:S01]  /*75e0*/  LEA R18, P1, R252.reuse, R200, 0x5 ;  /* 0x000000c8fc127211 */ /* 0x050fe200078228ff */
        /* <DEDUP_REMOVED lines=33> */
[C---:B------:R-:W-:Y:S01]  /*7800*/  LEA R14, P1, R252.reuse, R94, 0x5 ;  /* 0x0000005efc0e7211 */ /* 0x040fe200078228ff */
[C---:B-1----:R-:W-:Y:S02]  /*7810*/  VIADD R120, R221.reuse, 0x40 ;  /* 0x00000040dd787836 */ /* 0x042fe40000000000 */
[----:B------:R-:W1:Y:S01]  /*7820*/  LDSM.16.MT88.4 R4, [R221+0x28000] ;  /* 0x02800000dd04783b */ /* 0x000e620000004200 */
[C---:B------:R-:W-:Y:S01]  /*7830*/  LEA.HI.X.SX32 R15, R252.reuse, R95, 0x5, P1 ;  /* 0x0000005ffc0f7211 */ /* 0x040fe200008f2eff */
[----:B------:R-:W-:Y:S01]  /*7840*/  @P0 VIADD R120, R221, 0xffffffc0 ;  /* 0xffffffc0dd780836 */ /* 0x000fe20000000000 */
[C---:B------:R-:W-:Y:S01]  /*7850*/  LEA R100, P1, R252.reuse, R14, 0x5 ;  /* 0x0000000efc647211 */ /* 0x040fe200078228ff */
[----:B------:R-:W-:Y:S03]  /*7860*/  REDG.E.ADD.F32.FTZ.RN.STRONG.GPU desc[UR34][R94.64+0x380], R130 ;  /* 0x000380825e0079a6 */ /* 0x000fe6000c12f322 */
[C---:B------:R-:W-:Y:S01]  /*7870*/  LEA.HI.X.SX32 R101, R252.reuse, R15, 0x5, P1 ;  /* 0x0000000ffc657211 */ /* 0x040fe200008f2eff */
[----:B------:R-:W-:Y:S01]  /*7880*/  REDG.E.ADD.F32.FTZ.RN.STRONG.GPU desc[UR34][R14.64+0x380], R131 ;  /* 0x000380830e0079a6 */ /* 0x000fe2000c12f322 */
[C---:B------:R-:W-:Y:S03]  /*7890*/  LEA R198, P1, R252.reuse, R100, 0x5 ;  /* 0x00000064fcc67211 */ /* 0x040fe600078228ff */
[----:B------:R-:W2:Y:S01]  /*78a0*/  LDSM.16.MT88.4 R12, [R120+0x28000] ;  /* 0x02800000780c783b */ /* 0x000ea20000004200 */
[C---:B------:R-:W-:Y:S02]  /*78b0*/  LEA.HI.X.SX32 R199, R252.reuse, R101, 0x5, P1 ;  /* 0x00000065fcc77211 */ /* 0x040fe400008f2eff */
[C---:B------:R-:W-:Y:S01]  /*78c0*/  LEA R102, P1, R252.reuse, R198, 0x5 ;  /* 0x000000c6fc667211 */ /* 0x040fe200078228ff */
[----:B------:R-:W3:Y:S03]  /*78d0*/  LDSM.16.MT88.4 R92, [R221+0x28800] ;  /* 0x02880000dd5c783b */ /* 0x000ee60000004200 */
[C---:B------:R-:W-:Y:S01]  /*78e0*/  LEA.HI.X.SX32 R103, R252.reuse, R199, 0x5, P1 ;  /* 0x000000c7fc677211 */ /* 0x040fe200008f2eff */
[----:B------:R-:W-:Y:S01]  /*78f0*/  LDSM.16.MT88.4 R112, [R120+0x29800] ;  /* 0x029800007870783b */ /* 0x000fe20000004200 */
[C---:B------:R-:W-:Y:S03]  /*7900*/  LEA R104, P1, R252.reuse, R102, 0x5 ;  /* 0x00000066fc687211 */ /* 0x040fe600078228ff */
[----:B------:R-:W-:Y:S01]  /*7910*/  LDSM.16.MT88.4 R116, [R214+0x5800] ;  /* 0x00580000d674783b */ /* 0x000fe20000004200 */
[----:B------:R-:W-:Y:S03]  /*7920*/  LEA.HI.X.SX32 R105, R252, R103, 0x5, P1 ;  /* 0x00000067fc697211 */ /* 0x000fe600008f2eff */
[----:B------:R-:W-:Y:S04]  /*7930*/  REDG.E.ADD.F32.FTZ.RN.STRONG.GPU desc[UR34][R100.64+0x380], R124 ;  /* 0x0003807c640079a6 */ /* 0x000fe8000c12f322 */
[----:B------:R-:W-:Y:S04]  /*7940*/  REDG.E.ADD.F32.FTZ.RN.STRONG.GPU desc[UR34][R198.64+0x380], R125 ;  /* 0x0003807dc60079a6 */ /* 0x000fe8000c12f322 */
[----:B------:R-:W-:Y:S01]  /*7950*/  REDG.E.ADD.F32.FTZ.RN.STRONG.GPU desc[UR34][R102.64+0x380], R126 ;  /* 0x0003807e660079a6 */ /* 0x000fe2000c12f322 */
[-C--:B-1----:R-:W-:Y:S03]  /*7960*/  HMMA.16816.F32.BF16 R132, R4, R8.reuse, R132 ;  /* 0x000000080484723c */ /* 0x082fe60000041884 */
[----:B------:R-:W1:Y:S04]  /*7970*/  LDSM.16.MT88.4 R100, [R120+0x28800] ;  /* 0x028800007864783b */ /* 0x000e680000004200 */
[----:B------:R-:W-:Y:S04]  /*7980*/  REDG.E.ADD.F32.FTZ.RN.STRONG.GPU desc[UR34][R104.64+0x380], R127 ;  /* 0x0003807f680079a6 */ /* 0x000fe8000c12f322 */
[----:B------:R-:W4:Y:S01]  /*7990*/  LDSM.16.MT88.4 R104, [R214+0x2800] ;  /* 0x00280000d668783b */ /* 0x000f220000004200 */
        /* <DEDUP_REMOVED lines=36> */
[-C--:B--2---:R-:W-:Y:S08]  /*7be0*/  HMMA.16816.F32.BF16 R180, R92, R8.reuse, R180 ;  /* 0x000000085cb4723c */ /* 0x084ff000000418b4 */
[C---:B------:R-:W-:Y:S08]  /*7bf0*/  HMMA.16816.F32.BF16 R184, R100.reuse, R8, R184 ;  /* 0x0000000864b8723c */ /* 0x040ff000000418b8 */
[-C--:B------:R-:W-:Y:S01]  /*7c00*/  HMMA.16816.F32.BF16 R188, R100, R10.reuse, R188 ;  /* 0x0000000a64bc723c */ /* 0x080fe200000418bc */
[----:B------:R-:W2:Y:S07]  /*7c10*/  LDSM.16.MT88.4 R100, [R214+0x3800] ;  /* 0x00380000d664783b */ /* 0x000eae0000004200 */
[----:B------:R-:W-:Y:S01]  /*7c20*/  HMMA.16816.F32.BF16 R192, R92, R10, R192 ;  /* 0x0000000a5cc0723c */ /* 0x000fe200000418c0 */
[----:B------:R4:W2:Y:S07]  /*7c30*/  LDSM.16.MT88.4 R8, [R214+0x7800] ;  /* 0x00780000d608783b */ /* 0x0008ae0000004200 */
        /* <DEDUP_REMOVED lines=16> */
[C---:B------:R-:W-:Y:S02]  /*7d40*/  VIADD R4, R214.reuse, 0xffff8000 ;  /* 0xffff8000d6047836 */ /* 0x040fe40000000000 */
[----:B------:R-:W-:Y:S02]  /*7d50*/  @P2 VIADD R4, R214, 0x8000 ;  /* 0x00008000d6042836 */ /* 0x000fe40000000000 */
[-C--:B---3--:R-:W-:Y:S05]  /*7d60*/  HMMA.16816.F32.BF16 R132, R104, R108.reuse, R132 ;  /* 0x0000006c6884723c */ /* 0x088fea0000041884 */
[----:B----4-:R-:W-:Y:S03]  /*7d70*/  IMAD.MOV.U32 R214, RZ, RZ, R4 ;  /* 0x000000ffffd67224 */ /* 0x010fe600078e0004 */
        /* <DEDUP_REMOVED lines=16> */
[----:B------:R-:W-:Y:S11]  /*7e80*/  BRA.U UP0, `(.L_x_882) ;  /* 0xffffffbd00a47547 */ /* 0x000ff6000b83ffff */
[C---:B------:R-:W-:Y:S01]  /*7e90*/  IMAD.SHL.U32 R0, R241.reuse, 0x10, RZ ;  /* 0x00000010f1007824 */ /* 0x040fe200078e00ff */
[----:B------:R-:W-:Y:S01]  /*7ea0*/  SHF.R.U32.HI R3, RZ, 0x3, R241 ;  /* 0x00000003ff037819 */ /* 0x000fe200000116f1 */
[C---:B------:R-:W-:Y:S01]  /*7eb0*/  IMAD.SHL.U32 R2, R241.reuse, 0x20, RZ ;  /* 0x00000020f1027824 */ /* 0x040fe200078e00ff */
[----:B------:R-:W1:Y:S01]  /*7ec0*/  LDCU UR8, c[0x0][0x500] ;  /* 0x0000a000ff0877ac */ /* 0x000e620008000800 */
[----:B------:R-:W-:Y:S01]  /*7ed0*/  IMAD.SHL.U32 R4, R241, 0x2, RZ ;  /* 0x00000002f1047824 */ /* 0x000fe200078e00ff */
[----:B------:R-:W-:Y:S02]  /*7ee0*/  LOP3.LUT R0, R0, 0x1c0, RZ, 0xc0, !PT ;  /* 0x000001c000007812 */ /* 0x000fe400078ec0ff */
[----:B------:R-:W-:Y:S01]  /*7ef0*/  LOP3.LUT R5, R2, 0x400, RZ, 0xc0, !PT ;  /* 0x0000040002057812 */ /* 0x000fe200078ec0ff */
[----:B------:R-:W-:Y:S01]  /*7f00*/  UISETP.NE.AND UP0, UPT, UR42, -0x1, UPT ;  /* 0xffffffff2a00788c */ /* 0x000fe2000bf05270 */
[----:B------:R-:W-:Y:S01]  /*7f10*/  LOP3.LUT R7, R0, 0x18, R3, 0xf8, !PT ;  /* 0x0000001800077812 */ /* 0x000fe200078ef803 */
[----:B------:R-:W-:Y:S01]  /*7f20*/  UMOV UR41, UR18 ;  /* 0x0000001200297c82 */ /* 0x000fe20008000000 */
[----:B------:R-:W-:-:S02]  /*7f30*/  LOP3.LUT R5, R5, 0x6, R4, 0xf8, !PT ;  /* 0x0000000605057812 */ /* 0x000fc400078ef804 */
[----:B------:R-:W-:Y:S02]  /*7f40*/  LOP3.LUT R4, R7, 0x38, R4, 0x78, !PT ;  /* 0x0000003807047812 */ /* 0x000fe400078e7804 */
[----:B------:R-:W-:Y:S02]  /*7f50*/  LOP3.LUT P0, RZ, R241, 0x10, RZ, 0xc0, !PT ;  /* 0x00000010f1ff7812 */ /* 0x000fe4000780c0ff */
[----:B------:R-:W-:Y:S02]  /*7f60*/  LOP3.LUT R4, R5, R4, RZ, 0xfc, !PT ;  /* 0x0000000405047212 */ /* 0x000fe400078efcff */
[----:B------:R-:W-:Y:S02]  /*7f70*/  F2FP.BF16.F32.PACK_AB R20, R21, R20 ;  /* 0x000000141514723e */ /* 0x000fe400000010ff */
[----:B------:R-:W-:Y:S01]  /*7f80*/  LEA R5, R4, UR5, 0x1 ;  /* 0x0000000504057c11 */ /* 0x000fe2000f8e08ff */
        /* <DEDUP_REMOVED lines=12> */
[----:B------:R-:W-:-:S02]  /*8050*/  VIADD R0, R5, 0x18000 ;  /* 0x0001800005007836 */ /* 0x000fc40000000000 */
        /* <DEDUP_REMOVED lines=13> */
[----:B------:R-:W-:Y:S01]  /*8130*/  BAR.SYNC.DEFER_BLOCKING 0x0 ;  /* 0x0000000000007b1d */ /* 0x000fe20000010000 */
[----:B------:R-:W-:Y:S01]  /*8140*/  F2FP.BF16.F32.PACK_AB R134, R135, R134 ;  /* 0x000000868786723e */ /* 0x000fe200000010ff */
[----:B------:R-:W-:-:S02]  /*8150*/  VIADD R7, R5, 0x18040 ;  /* 0x0001804005077836 */ /* 0x000fc40000000000 */
[----:B------:R-:W-:Y:S01]  /*8160*/  FMUL.FTZ R152, R152, UR8 ;  /* 0x0000000898987c20 */ /* 0x000fe20008410000 */
[----:B------:R-:W-:Y:S01]  /*8170*/  FMUL.FTZ R153, R153, UR8 ;  /* 0x0000000899997c20 */ /* 0x000fe20008410000 */
        /* <DEDUP_REMOVED lines=177> */
.L_x_883:
[----:B------:R-:W2:Y:S01]  /*8c90*/  LDCU.64 UR10, c[0x0][0x5c0] ;  /* 0x0000b800ff0a77ac */ /* 0x000ea20008000a00 */
[----:B------:R-:W-:-:S04]  /*8ca0*/  UIADD3 UR8, UPT, UPT, UR40, UR42, URZ ;  /* 0x0000002a28087290 */ /* 0x000fc8000fffe0ff */
[----:B--2---:R-:W-:Y:S02]  /*8cb0*/  UIMAD.WIDE.U32 UR16, UR8, UR10, URZ ;  /* 0x0000000a081072a5 */ /* 0x004fe4000f8e00ff */
[----:B------:R-:W-:-:S04]  /*8cc0*/  UIMAD UR8, UR8, UR11, URZ ;  /* 0x0000000b080872a4 */ /* 0x000fc8000f8e02ff */
[----:B------:R-:W-:-:S06]  /*8cd0*/  UIADD3 UR8, UPT, UPT, UR17, UR8, URZ ;  /* 0x0000000811087290 */ /* 0x000fcc000fffe0ff */
[----:B------:R-:W-:Y:S02]  /*8ce0*/  MOV R53, UR8 ;  /* 0x0000000800357c02 */ /* 0x000fe40008000f00 */
.L_x_884:
        /* <DEDUP_REMOVED lines=14> */
.L_x_885:
[----:B------:R-:W2:Y:S01]  /*8dd0*/  LDCU.64 UR8, c[0x0][0x5c8] ;  /* 0x0000b900ff0877ac */ /* 0x000ea20008000a00 */
[----:B------:R-:W-:-:S04]  /*8de0*/  UIADD3 UR12, UPT, UPT, UR40, UR42, URZ ;  /* 0x0000002a280c7290 */ /* 0x000fc8000fffe0ff */
[----:B--2---:R-:W-:Y:S02]  /*8df0*/  UIMAD.WIDE.U32 UR14, UR12, UR8, URZ ;  /* 0x000000080c0e72a5 */ /* 0x004fe4000f8e00ff */
[----:B------:R-:W-:-:S04]  /*8e00*/  UIMAD UR12, UR12, UR9, URZ ;  /* 0x000000090c0c72a4 */ /* 0x000fc8000f8e02ff */
[----:B------:R-:W-:Y:S01]  /*8e10*/  UIADD3 UR12, UPT, UPT, UR15, UR12, URZ ;  /* 0x0000000c0f0c7290 */ /* 0x000fe2000fffe0ff */
[----:B------:R-:W-:-:S05]  /*8e20*/  UMOV UR30, UR14 ;  /* 0x0000000e001e7c82 */ /* 0x000fca0008000000 */
[----:B------:R-:W-:-:S07]  /*8e30*/  MOV R0, UR12 ;  /* 0x0000000c00007c02 */ /* 0x000fce0008000f00 */
.L_x_886:
[----:B------:R-:W-:Y:S01]  /*8e40*/  BAR.SYNC.DEFER_BLOCKING 0x0 ;  /* 0x0000000000007b1d */ /* 0x000fe20000010000 */
[----:B-1----:R-:W-:Y:S01]  /*8e50*/  IMAD.SHL.U32 R52, R241, 0x8, RZ ;  /* 0x00000008f1347824 */ /* 0x002fe200078e00ff */
[----:B------:R-:W-:Y:S02]  /*8e60*/  USHF.L.U32 UR14, UR37, 0x6, URZ ;  /* 0x00000006250e7899 */ /* 0x000fe400080006ff */
[----:B------:R-:W-:Y:S02]  /*8e70*/  USHF.L.U32 UR12, UR37, 0x6, URZ ;  /* 0x00000006250c7899 */ /* 0x000fe400080006ff */
[----:B------:R-:W-:Y:S01]  /*8e80*/  LOP3.LUT R2, R52, 0x1f8, RZ, 0xc0, !PT ;  /* 0x000001f834027812 */ /* 0x000fe200078ec0ff */
[----:B------:R-:W-:Y:S01]  /*8e90*/  UIMAD.WIDE.U32 UR42, UR14, UR10, URZ ;  /* 0x0000000a0e2a72a5 */ /* 0x000fe2000f8e00ff */
[----:B------:R-:W1:Y:S01]  /*8ea0*/  LDC.64 R6, c[0x0][0x5d8] ;  /* 0x00017600ff067b82 */ /* 0x000e620000000a00 */
[----:B------:R-:W-:Y:S01]  /*8eb0*/  USHF.R.S32.HI UR15, URZ, 0x1f, UR14 ;  /* 0x0000001fff0f7899 */ /* 0x000fe2000801140e */
[----:B------:R-:W-:Y:S01]  /*8ec0*/  LOP3.LUT R241, R2, 0x38, R241, 0x78, !PT ;  /* 0x0000003802f17812 */ /* 0x000fe200078e78f1 */
[----:B------:R-:W-:Y:S01]  /*8ed0*/  UIADD3 UR36, UPT, UPT, -UR12, UR36, URZ ;  /* 0x000000240c247290 */ /* 0x000fe2000fffe1ff */
[----:B------:R-:W-:Y:S01]  /*8ee0*/  BSSY.RECONVERGENT B0, `(.L_x_887) ;  /* 0x0000038000007945 */ /* 0x000fe20003800200 */
[----:B------:R-:W-:Y:S01]  /*8ef0*/  IMAD.U32 R4, RZ, RZ, UR42 ;  /* 0x0000002aff047e24 */ /* 0x000fe2000f8e00ff */
[----:B------:R-:W-:Y:S01]  /*8f00*/  LOP3.LUT R2, R241, 0x1e00, R52, 0xf8, !PT ;  /* 0x00001e00f1027812 */ /* 0x000fe200078ef834 */
[----:B------:R-:W-:Y:S01]  /*8f10*/  IMAD.U32 R5, RZ, RZ, UR43 ;  /* 0x0000002bff057e24 */ /* 0x000fe2000f8e00ff */
[----:B------:R-:W-:Y:S01]  /*8f20*/  UIMAD UR13, UR15, UR10, URZ ;  /* 0x0000000a0f0d72a4 */ /* 0x000fe2000f8e02ff */
[----:B------:R-:W-:-:S02]  /*8f30*/  ISETP.GE.AND P4, PT, R3, UR36, PT ;  /* 0x0000002403007c0c */ /* 0x000fc4000bf86270 */
[----:B------:R-:W-:Y:S01]  /*8f40*/  LEA R2, R2, UR5, 0x1 ;  /* 0x0000000502027c11 */ /* 0x000fe2000f8e08ff */
[----:B------:R-:W-:Y:S01]  /*8f50*/  UIMAD UR13, UR14, UR11, UR13 ;  /* 0x0000000b0e0d72a4 */ /* 0x000fe2000f8e020d */
[----:B------:R-:W-:-:S03]  /*8f60*/  LOP3.LUT R4, R4, 0x38, R52, 0xf8, !PT ;  /* 0x0000003804047812 */ /* 0x000fc600078ef834 */
[----:B------:R2:W3:Y:S01]  /*8f70*/  LDS.128 R48, [R2+0x19000] ;  /* 0x0190000002307984 */ /* 0x0004e20000000c00 */
[----:B------:R-:W-:Y:S01]  /*8f80*/  IADD3 R76, P0, PT, R4, UR16, RZ ;  /* 0x00000010044c7c10 */ /* 0x000fe2000ff1e0ff */
[----:B------:R-:W-:Y:S01]  /*8f90*/  IMAD.U32 R54, RZ, RZ, UR13 ;  /* 0x0000000dff367e24 */ /* 0x000fe2000f8e00ff */
[----:B------:R-:W4:Y:S01]  /*8fa0*/  LDC.64 R4, c[0x0][0x5e0] ;  /* 0x00017800ff047b82 */ /* 0x000f220000000a00 */
[----:B------:R2:W2:Y:S03]  /*8fb0*/  LDS.128 R44, [R2+0x1b000] ;  /* 0x01b00000022c7984 */ /* 0x0004a60000000c00 */
[----:B------:R-:W-:Y:S01]  /*8fc0*/  IADD3.X R77, PT, PT, R53, UR43, R54, P0, !PT ;  /* 0x0000002b354d7c10 */ /* 0x000fe200087fe436 */
[----:B------:R1:W2:Y:S01]  /*8fd0*/  LDS.128 R40, [R2+0x1d000] ;  /* 0x01d0000002287984 */ /* 0x0002a20000000c00 */
[C---:B------:R-:W-:Y:S01]  /*8fe0*/  VIADD R53, R3.reuse, 0x20 ;  /* 0x0000002003357836 */ /* 0x040fe20000000000 */
[----:B------:R-:W-:-:S02]  /*8ff0*/  IADD3 R68, P0, PT, R3, 0x20, RZ ;  /* 0x0000002003447810 */ /* 0x000fc40007f1e0ff */
[----:B------:R2:W2:Y:S01]  /*9000*/  LDS.128 R36, [R2+0x20000] ;  /* 0x0200000002247984 */ /* 0x0004a20000000c00 */
[----:B-1----:R-:W-:Y:S01]  /*9010*/  IMAD.WIDE.U32 R76, R6, UR20, R76 ;  /* 0x00000014064c7c25 */ /* 0x002fe2000f8e004c */
[----:B------:R-:W-:Y:S02]  /*9020*/  LOP3.LUT R6, R52, 0x38, RZ, 0xc0, !PT ;  /* 0x0000003834067812 */ /* 0x000fe400078ec0ff */
[----:B------:R1:W1:Y:S01]  /*9030*/  LDS.128 R32, [R2+0x21000] ;  /* 0x0210000002207984 */ /* 0x0002620000000c00 */
[----:B------:R-:W-:Y:S01]  /*9040*/  IMAD R73, R7, UR20, R77 ;  /* 0x0000001407497c24 */ /* 0x000fe2000f8e024d */
[----:B------:R-:W-:Y:S01]  /*9050*/  ISETP.GE.AND P6, PT, R53, UR36, PT ;  /* 0x0000002435007c0c */ /* 0x000fe2000bfc6270 */
[----:B------:R-:W-:Y:S01]  /*9060*/  IMAD.U32 R7, RZ, RZ, UR8 ;  /* 0x00000008ff077e24 */ /* 0x000fe2000f8e00ff */
[----:B------:R1:W1:Y:S01]  /*9070*/  LDS.128 R28, [R2+0x22000] ;  /* 0x02200000021c7984 */ /* 0x0002620000000c00 */
[----:B------:R-:W-:Y:S01]  /*9080*/  IMAD.X R72, RZ, RZ, RZ, P0 ;  /* 0x000000ffff487224 */ /* 0x000fe200000e06ff */
[----:B------:R-:W-:-:S02]  /*9090*/  LOP3.LUT R71, R6, 0x40, RZ, 0xfc, !PT ;  /* 0x0000004006477812 */ /* 0x000fc400078efcff */
[----:B------:R1:W1:Y:S01]  /*90a0*/  LDS.128 R24, [R2+0x23000] ;  /* 0x0230000002187984 */ /* 0x0002620000000c00 */
[C---:B------:R-:W-:Y:S02]  /*90b0*/  LOP3.LUT R70, R6.reuse, 0x80, RZ, 0xfc, !PT ;  /* 0x0000008006467812 */ /* 0x040fe400078efcff */
[----:B------:R-:W-:Y:S01]  /*90c0*/  LOP3.LUT R69, R6, 0xc0, RZ, 0xfc, !PT ;  /* 0x000000c006457812 */ /* 0x000fe200078efcff */
[----:B------:R1:W1:Y:S04]  /*90d0*/  LDS.128 R20, [R2+0x24000] ;  /* 0x0240000002147984 */ /* 0x0002680000000c00 */
[----:B------:R1:W1:Y:S04]  /*90e0*/  LDS.128 R16, [R2+0x25000] ;  /* 0x0250000002107984 */ /* 0x0002680000000c00 */
[----:B------:R1:W1:Y:S04]  /*90f0*/  LDS.128 R12, [R2+0x26000] ;  /* 0x02600000020c7984 */ /* 0x0002680000000c00 */
[----:B------:R1:W1:Y:S01]  /*9100*/  LDS.128 R8, [R2+0x27000] ;  /* 0x0270000002087984 */ /* 0x0002620000000c00 */
[----:B--234-:R-:W-:Y:S05]  /*9110*/  @P4 BRA `(.L_x_888) ;  /* 0x0000000000504947 */ /* 0x01cfea0003800000 */
[----:B------:R-:W2:Y:S01]  /*9120*/  LDCU UR16, c[0x0][0x440] ;  /* 0x00008800ff1077ac */ /* 0x000ea20008000800 */
[----:B------:R-:W3:Y:S01]  /*9130*/  LDS.128 R64, [R2+0x1a000] ;  /* 0x01a0000002407984 */ /* 0x000ee20000000c00 */
[----:B------:R-:W-:Y:S01]  /*9140*/  IMAD.MOV.U32 R74, RZ, RZ, R76 ;  /* 0x000000ffff4a7224 */ /* 0x000fe200078e004c */
[----:B------:R-:W4:Y:S02]  /*9150*/  LDCU.64 UR12, c[0x0][0x560] ;  /* 0x0000ac00ff0c77ac */ /* 0x000f240008000a00 */
        /* <DEDUP_REMOVED lines=9> */
[----:B----4-:R-:W-:-:S04]  /*91f0*/  LEA R78, P5, R80, UR12, 0x1 ;  /* 0x0000000c504e7c11 */ /* 0x010fc8000f8a08ff */
[----:B------:R-:W-:Y:S01]  /*9200*/  LEA.HI.X R79, R80, UR13, R74, 0x1, P5 ;  /* 0x0000000d504f7c11 */ /* 0x000fe2000a8f0c4a */
[----:B------:R-:W2:Y:S04]  /*9210*/  @!P3 LDS.128 R52, [R2+0x18000] ;  /* 0x018000000234b984 */ /* 0x000ea80000000c00 */
[----:B---3--:R3:W-:Y:S04]  /*9220*/  @!P2 STG.E.128 desc[UR34][R78.64+0x80], R64 ;  /* 0x000080404e00a986 */ /* 0x0087e8000c101d22 */
[----:B-1----:R3:W-:Y:S04]  /*9230*/  @!P1 STG.E.128 desc[UR34][R78.64+0x100], R60 ;  /* 0x0001003c4e009986 */ /* 0x0027e8000c101d22 */
[----:B------:R3:W-:Y:S04]  /*9240*/  @!P0 STG.E.128 desc[UR34][R78.64+0x180], R56 ;  /* 0x000180384e008986 */ /* 0x0007e8000c101d22 */
[----:B--2---:R3:W-:Y:S02]  /*9250*/  @!P3 STG.E.128 desc[UR34][R78.64], R52 ;  /* 0x000000344e00b986 */ /* 0x0047e4000c101d22 */
.L_x_888:
[----:B------:R-:W-:Y:S05]  /*9260*/  BSYNC.RECONVERGENT B0 ;  /* 0x0000000000007941 */ /* 0x000fea0003800200 */
.L_x_887:
[----:B---3--:R2:W3:Y:S01]  /*9270*/  LDS.128 R52, [R2+0x1f000] ;  /* 0x01f0000002347984 */ /* 0x0084e20000000c00 */
[----:B------:R-:W-:Y:S04]  /*9280*/  BSSY.RECONVERGENT B0, `(.L_x_889) ;  /* 0x0000014000007945 */ /* 0x000fe80003800200 */
[----:B------:R-:W-:Y:S05]  /*9290*/  @P6 BRA `(.L_x_890) ;  /* 0x0000000000486947 */ /* 0x000fea0003800000 */
[----:B------:R-:W4:Y:S01]  /*92a0*/  LDCU UR16, c[0x0][0x440] ;  /* 0x00008800ff1077ac */ /* 0x000f220008000800 */
[----:B------:R-:W-:Y:S02]  /*92b0*/  IMAD R57, R72, UR10, RZ ;  /* 0x0000000a48397c24 */ /* 0x000fe4000f8e02ff */
[----:B------:R-:W-:Y:S01]  /*92c0*/  IMAD.MOV.U32 R58, RZ, RZ, R76 ;  /* 0x000000ffff3a7224 */ /* 0x000fe200078e004c */
[----:B------:R-:W2:Y:S01]  /*92d0*/  LDCU.64 UR12, c[0x0][0x560] ;  /* 0x0000ac00ff0c77ac */ /* 0x000ea20008000a00 */
[----:B------:R-:W-:Y:S02]  /*92e0*/  IMAD.MOV.U32 R59, RZ, RZ, R73 ;  /* 0x000000ffff3b7224 */ /* 0x000fe400078e0049 */
[C---:B------:R-:W-:Y:S02]  /*92f0*/  IMAD R57, R68.reuse, UR11, R57 ;  /* 0x0000000b44397c24 */ /* 0x040fe4000f8e0239 */
[----:B------:R-:W-:-:S04]  /*9300*/  IMAD.WIDE.U32 R58, R68, UR10, R58 ;  /* 0x0000000a443a7c25 */ /* 0x000fc8000f8e003a */
[----:B------:R-:W-:Y:S01]  /*9310*/  IMAD.IADD R57, R57, 0x1, R59 ;  /* 0x0000000139397824 */ /* 0x000fe200078e023b */
[----:B----4-:R-:W-:Y:S02]  /*9320*/  ISETP.GE.AND P3, PT, R6, UR16, PT ;  /* 0x0000001006007c0c */ /* 0x010fe4000bf66270 */
        /* <DEDUP_REMOVED lines=8> */
[----:B---3--:R4:W-:Y:S02]  /*93b0*/  @!P0 STG.E.128 desc[UR34][R56.64+0x180], R52 ;  /* 0x0001803438008986 */ /* 0x0089e4000c101d22 */
.L_x_890:
[----:B------:R-:W-:Y:S05]  /*93c0*/  BSYNC.RECONVERGENT B0 ;  /* 0x0000000000007941 */ /* 0x000fea0003800200 */
.L_x_889:
[----:B----4-:R-:W-:Y:S01]  /*93d0*/  MOV R40, R6 ;  /* 0x0000000600287202 */ /* 0x010fe20000000f00 */
        /* <DEDUP_REMOVED lines=10> */
[----:B------:R-:W4:Y:S01]  /*9480*/  LDCU UR12, c[0x0][0x440] ;  /* 0x00008800ff0c77ac */ /* 0x000f220008000800 */
[----:B------:R-:W-:Y:S01]  /*9490*/  IMAD.MOV.U32 R4, RZ, RZ, R40 ;  /* 0x000000ffff047224 */ /* 0x000fe200078e0028 */
[----:B------:R-:W1:Y:S03]  /*94a0*/  LDCU.64 UR10, c[0x0][0x568] ;  /* 0x0000ad00ff0a77ac */ /* 0x000e660008000a00 */
[----:B------:R-:W-:-:S04]  /*94b0*/  IMAD.WIDE.U32 R42, R3, UR8, R4 ;  /* 0x00000008032a7c25 */ /* 0x000fc8000f8e0004 */
[----:B------:R-:W-:Y:S01]  /*94c0*/  IMAD R3, R3, UR9, R43 ;  /* 0x0000000903037c24 */ /* 0x000fe2000f8e022b */
[----:B----4-:R-:W-:Y:S02]  /*94d0*/  ISETP.GE.AND P3, PT, R6, UR12, PT ;  /* 0x0000000c06007c0c */ /* 0x010fe4000bf66270 */
[----:B------:R-:W-:Y:S02]  /*94e0*/  ISETP.GE.AND P2, PT, R71, UR12, PT ;  /* 0x0000000c47007c0c */ /* 0x000fe4000bf46270 */
[----:B------:R-:W-:Y:S02]  /*94f0*/  ISETP.GE.AND P1, PT, R70, UR12, PT ;  /* 0x0000000c46007c0c */ /* 0x000fe4000bf26270 */
[----:B------:R-:W-:Y:S02]  /*9500*/  ISETP.GE.AND P0, PT, R69, UR12, PT ;  /* 0x0000000c45007c0c */ /* 0x000fe4000bf06270 */
[----:B-12---:R-:W-:-:S04]  /*9510*/  LEA R2, P4, R42, UR10, 0x1 ;  /* 0x0000000a2a027c11 */ /* 0x006fc8000f8808ff */
[----:B------:R-:W-:-:S05]  /*9520*/  LEA.HI.X R3, R42, UR11, R3, 0x1, P4 ;  /* 0x0000000b2a037c11 */ /* 0x000fca000a0f0c03 */
[----:B------:R4:W-:Y:S04]  /*9530*/  @!P3 STG.E.128 desc[UR34][R2.64], R36 ;  /* 0x000000240200b986 */ /* 0x0009e8000c101d22 */
[----:B------:R4:W-:Y:S04]  /*9540*/  @!P2 STG.E.128 desc[UR34][R2.64+0x80], R28 ;  /* 0x0000801c0200a986 */ /* 0x0009e8000c101d22 */
[----:B------:R4:W-:Y:S04]  /*9550*/  @!P1 STG.E.128 desc[UR34][R2.64+0x100], R20 ;  /* 0x0001001402009986 */ /* 0x0009e8000c101d22 */
[----:B------:R4:W-:Y:S02]  /*9560*/  @!P0 STG.E.128 desc[UR34][R2.64+0x180], R12 ;  /* 0x0001800c02008986 */ /* 0x0009e4000c101d22 */
.L_x_892:
[----:B------:R-:W-:Y:S05]  /*9570*/  BSYNC.RECONVERGENT B0 ;  /* 0x0000000000007941 */ /* 0x000fea0003800200 */
.L_x_891:
[----:B------:R-:W-:Y:S05]  /*9580*/  @P6 BRA `(.L_x_859) ;  /* 0x0000000000446947 */ /* 0x000fea0003800000 */
[----:B------:R-:W1:Y:S01]  /*9590*/  LDCU UR12, c[0x0][0x440] ;  /* 0x00008800ff0c77ac */ /* 0x000e620008000800 */
[----:B----4-:R-:W-:Y:S02]  /*95a0*/  IMAD R3, R72, UR8, RZ ;  /* 0x0000000848037c24 */ /* 0x010fe4000f8e02ff */
[----:B------:R-:W-:Y:S01]  /*95b0*/  IMAD.MOV.U32 R4, RZ, RZ, R40 ;  /* 0x000000ffff047224 */ /* 0x000fe200078e0028 */
[----:B------:R-:W2:Y:S01]  /*95c0*/  LDCU.64 UR10, c[0x0][0x568] ;  /* 0x0000ad00ff0a77ac */ /* 0x000ea20008000a00 */
        /* <DEDUP_REMOVED lines=13> */
.L_x_859:
[----:B------:R-:W-:Y:S05]  /*96a0*/  BSYNC.RECONVERGENT B1 ;  /* 0x0000000000017941 */ /* 0x000fea0003800200 */
.L_x_837:
[----:B------:R-:W3:Y:S01]  /*96b0*/  LDCU UR9, c[0x0][0x438] ;  /* 0x00008700ff0977ac */ /* 0x000ee20008000800 */
[----:B------:R-:W2:Y:S01]  /*96c0*/  LDCU UR10, c[0x0][0x370] ;  /* 0x00006e00ff0a77ac */ /* 0x000ea20008000800 */
[----:B---3--:R-:W-:-:S04]  /*96d0*/  UIADD3 UR9, UPT, UPT, UR9, 0x3f, URZ ;  /* 0x0000003f09097890 */ /* 0x008fc8000fffe0ff */
[----:B------:R-:W-:Y:S02]  /*96e0*/  USHF.R.S32.HI UR8, URZ, 0x1f, UR9 ;  /* 0x0000001fff087899 */ /* 0x000fe40008011409 */
[----:B--2---:R-:W-:Y:S02]  /*96f0*/  UIADD3 UR37, UPT, UPT, UR10, UR37, URZ ;  /* 0x000000250a257290 */ /* 0x004fe4000fffe0ff */
[----:B------:R-:W-:Y:S01]  /*9700*/  ULEA.HI UR8, UR8, UR9, URZ, 0x6 ;  /* 0x0000000908087291 */ /* 0x000fe2000f8f30ff */
[----:B-1----:R-:W-:-:S03]  /*9710*/  UMOV UR10, UR19 ;  /* 0x00000013000a7c82 */ /* 0x002fc60008000000 */
[----:B------:R-:W-:-:S04]  /*9720*/  USHF.R.S32.HI UR8, URZ, 0x6, UR8 ;  /* 0x00000006ff087899 */ /* 0x000fc80008011408 */
[----:B------:R-:W-:-:S09]  /*9730*/  UISETP.GE.AND UP0, UPT, UR37, UR8, UPT ;  /* 0x000000082500728c */ /* 0x000fd2000bf06270 */
[----:B------:R-:W-:Y:S05]  /*9740*/  BRA.U !UP0, `(.L_x_893) ;  /* 0xffffff6908f87547 */ /* 0x000fea000b83ffff */
[----:B------:R-:W-:Y:S05]  /*9750*/  EXIT ;  /* 0x000000000000794d */ /* 0x000fea0003800000 */
.L_x_894:
        /* <DEDUP_REMOVED lines=10> */
.L_x_2504:


//--------------------- .text._ZN5flash44flash_bwd_dq_dk_dv_loop_seqk_parallel_kernelI23Flash_bwd_kernel_traitsILi256ELi64ELi64ELi8ELi4ELi2ELi2ELb0ELb0EN7cutlass10bfloat16_tE19Flash_kernel_traitsILi256ELi64ELi64ELi8ES3_EELb0ELb0ELb1ELb0ELb0ELb0ELb0EEEvNS_16Flash_bwd_paramsE --------------------------
	.section	.text._ZN5flash44flash_bwd_dq_dk_dv_loop_seqk_parallel_kernelI23Flash_bwd_kernel_traitsILi256ELi64ELi64ELi8ELi4ELi2ELi2ELb0ELb0EN7cutlass10bfloat16_tE19Flash_kernel_traitsILi256ELi64ELi64ELi8ES3_EELb0ELb0ELb1ELb0ELb0ELb0ELb0EEEvNS_16Flash_bwd_paramsE,"ax",@progbits
	.align	128
        .global         _ZN5flash44flash_bwd_dq_dk_dv_loop_seqk_parallel_kernelI23Flash_bwd_kernel_traitsILi256ELi64ELi64ELi8ELi4ELi2ELi2ELb0ELb0EN7cutlass10bfloat16_tE19Flash_kernel_traitsILi256ELi64ELi64ELi8ES3_EELb0ELb0ELb1ELb0ELb0ELb0ELb0EEEvNS_16Flash_bwd_paramsE
        .type           _ZN5flash44flash_bwd_dq_dk_dv_loop_seqk_parallel_kernelI23Flash_bwd_kernel_traitsILi256ELi64ELi64ELi8ELi4ELi2ELi2ELb0ELb0EN7cutlass10bfloat16_tE19Flash_kernel_traitsILi256ELi64ELi64ELi8ES3_EELb0ELb0ELb1ELb0ELb0ELb0ELb0EEEvNS_16Flash_bwd_paramsE,@function
        .size           _ZN5flash44flash_bwd_dq_dk_dv_loop_seqk_parallel_kernelI23Flash_bwd_kernel_traitsILi256ELi64ELi64ELi8ELi4ELi2ELi2ELb0ELb0EN7cutlass10bfloat16_tE19Flash_kernel_traitsILi256ELi64ELi64ELi8ES3_EELb0ELb0ELb1ELb0ELb0ELb0ELb0EEEvNS_16Flash_bwd_paramsE,(.L_x_2505 - _ZN5flash44flash_bwd_dq_dk_dv_loop_seqk_parallel_kernelI23Flash_bwd_kernel_traitsILi256ELi64ELi64ELi8ELi4ELi2ELi2ELb0ELb0EN7cutlass10bfloat16_tE19Flash_kernel_traitsILi256ELi64ELi64ELi8ES3_EELb0ELb0ELb1ELb0ELb0ELb0ELb0EEEvNS_16Flash_bwd_paramsE)
        .other          _ZN5flash44flash_bwd_dq_dk_dv_loop_seqk_parallel_kernelI23Flash_bwd_kernel_traitsILi256ELi64ELi64ELi8ELi4ELi2ELi2ELb0ELb0EN7cutlass10bfloat16_tE19Flash_kernel_traitsILi256ELi64ELi64ELi8ES3_EELb0ELb0ELb1ELb0ELb0ELb0ELb0EEEvNS_16Flash_bwd_paramsE,@"STO_CUDA_ENTRY STV_DEFAULT"
_ZN5flash44flash_bwd_dq_dk_dv_loop_seqk_parallel_kernelI23Flash_bwd_kernel_traitsILi256ELi64ELi64ELi8ELi4ELi2ELi2ELb0ELb0EN7cutlass10bfloat16_tE19Flash_kernel_traitsILi256ELi64ELi64ELi8ES3_EELb0ELb0ELb1ELb0ELb0ELb0ELb0EEEvNS_16Flash_bwd_paramsE:
.text._ZN5flash44flash_bwd_dq_dk_dv_loop_seqk_parallel_kernelI23Flash_bwd_kernel_traitsILi256ELi64ELi64ELi8ELi4ELi2ELi2ELb0ELb0EN7cutlass10bfloat16_tE19Flash_kernel_traitsILi256ELi64ELi64ELi8ES3_EELb0ELb0ELb1ELb0ELb0ELb0ELb0EEEvNS_16Flash_bwd_paramsE:
        /* <DEDUP_REMOVED lines=52> */
.L_x_953:
[----:B------:R-:W3:Y:S01]  /*0340*/  LDCU.64 UR8, c[0x0][0x478] ;  /* 0x00008f00ff0877ac */ /* 0x000ee20008000a00 */
[----:B------:R-:W-:Y:S02]  /*0350*/  PLOP3.LUT P1, PT, PT, PT, UP3, 0x80, 0x8 ;  /* 0x000000000008781c */ /* 0x000fe40003f2f038 */
[----:B------:R-:W-:Y:S01]  /*0360*/  PLOP3.LUT P4, PT, PT, PT, UP5, 0x80, 0x8 ;  /* 0x000000000008781c */ /* 0x000fe20003f8f058 */
[----:B------:R-:W-:Y:S01]  /*0370*/  @UP3 ULEA UR12, UP0, UR43, UR6, 0x2 ;  /* 0x000000062b0c3291 */ /* 0x000fe2000f8010ff */
[----:B------:R-:W-:Y:S01]  /*0380*/  PLOP3.LUT P2, PT, PT, PT, UP4, 0x80, 0x8 ;  /* 0x000000000008781c */ /* 0x000fe20003f4f048 */
[----:B------:R-:W-:Y:S02]  /*0390*/  UISETP.NE.AND UP2, UPT, UR26, URZ, UPT ;  /* 0x000000ff1a00728c */ /* 0x000fe4000bf45270 */
[----:B------:R-:W-:Y:S02]  /*03a0*/  @UP3 ULEA.HI.X UR13, UR43, UR7, URZ, 0x2, UP0 ;  /* 0x000000072b0d3291 */ /* 0x000fe400080f14ff */
[----:B--2-4-:R-:W-:-:S02]  /*03b0*/  IMAD.U32 R12, RZ, RZ, UR12 ;  /* 0x0000000cff0c7e24 */ /* 0x014fc4000f8e00ff */
        /* <DEDUP_REMOVED lines=13> */
[----:B------:R-:W5:Y:S01]  /*0490*/  @!UP0 LDCU.64 UR8, c[0x0][0x488] ;  /* 0x00009100ff0887ac */ /* 0x000f620008000a00 */
        /* <DEDUP_REMOVED lines=32> */
.L_x_895:
[----:B------:R-:W-:Y:S01]  /*06a0*/  @!UP0 UIADD3 UR36, UPT, UPT, UR9, UR10, -UR37 ;  /* 0x0000000a09248290 */ /* 0x000fe2000fffe825 */
[----:B------:R-:W-:Y:S01]  /*06b0*/  @!UP4 UMOV UR44, UR22 ;  /* 0x00000016002ccc82 */ /* 0x000fe20008000000 */
[----:B------:R-:W-:Y:S02]  /*06c0*/  @UP4 UIADD3 UR44, UPT, UPT, UR8, -UR17, URZ ;  /* 0x80000011082c4290 */ /* 0x000fe4000fffe0ff */
[----:B------:R-:W-:-:S09]  /*06d0*/  UISETP.GT.AND UP0, UPT, UR36, UR30, UPT ;  /* 0x0000001e2400728c */ /* 0x000fd2000bf04270 */
[----:B------:R-:W-:Y:S05]  /*06e0*/  BRA.U !UP0, `(.L_x_896) ;  /* 0x0000009108c87547 */ /* 0x000fea000b800000 */
[----:B------:R-:W2:Y:S01]  /*06f0*/  LDCU UR9, c[0x0][0x504] ;  /* 0x0000a080ff0977ac */ /* 0x000ea20008000800 */
[----:B------:R-:W-:Y:S02]  /*0700*/  UIADD3 UR42, UPT, UPT, UR30, UR44, URZ ;  /* 0x0000002c1e2a7290 */ /* 0x000fe4000fffe0ff */
[----:B------:R-:W-:Y:S02]  /*0710*/  UIADD3 UR11, UPT, UPT, UR44, 0x3f, URZ ;  /* 0x0000003f2c0b7890 */ /* 0x000fe4000fffe0ff */
[----:B------:R-:W-:Y:S02]  /*0720*/  UIADD3 UR42, UPT, UPT, UR42, 0x40, URZ ;  /* 0x000000402a2a7890 */ /* 0x000fe4000fffe0ff */
[----:B------:R-:W-:Y:S02]  /*0730*/  USHF.R.S32.HI UR10, URZ, 0x1f, UR11 ;  /* 0x0000001fff0a7899 */ /* 0x000fe4000801140b */
[----:B------:R-:W-:Y:S02]  /*0740*/  UISETP.NE.AND UP1, UPT, UR17, -0x1, UPT ;  /* 0xffffffff1100788c */ /* 0x000fe4000bf25270 */
[----:B------:R-:W-:-:S02]  /*0750*/  ULEA.HI UR10, UR10, UR11, URZ, 0x6 ;  /* 0x0000000b0a0a7291 */ /* 0x000fc4000f8f30ff */
[----:B------:R-:W-:Y:S02]  /*0760*/  UISETP.NE.AND UP2, UPT, UR39, -0x1, UPT ;  /* 0xffffffff2700788c */ /* 0x000fe4000bf45270 */
[----:B--2---:R-:W-:Y:S02]  /*0770*/  UIADD3 UR9, UPT, UPT, UR42, UR9, -UR36 ;  /* 0x000000092a097290 */ /* 0x004fe4000fffe824 */
[----:B------:R-:W-:Y:S02]  /*0780*/  USHF.R.S32.HI UR10, URZ, 0x6, UR10 ;  /* 0x00000006ff0a7899 */ /* 0x000fe4000801140a */
[----:B------:R-:W-:-:S04]  /*0790*/  UIADD3 UR9, UPT, UPT, UR9, 0x3f, URZ ;  /* 0x0000003f09097890 */ /* 0x000fc8000fffe0ff */
[----:B------:R-:W-:-:S04]  /*07a0*/  USHF.R.S32.HI UR8, URZ, 0x1f, UR9 ;  /* 0x0000001fff087899 */ /* 0x000fc80008011409 */
[----:B------:R-:W-:-:S04]  /*07b0*/  ULEA.HI UR8, UR8, UR9, URZ, 0x6 ;  /* 0x0000000908087291 */ /* 0x000fc8000f8f30ff */
[----:B------:R-:W-:-:S04]  /*07c0*/  USHF.R.S32.HI UR8, URZ, 0x6, UR8 ;  /* 0x00000006ff087899 */ /* 0x000fc80008011408 */
[----:B------:R-:W-:-:S04]  /*07d0*/  UISETP.LT.AND UP0, UPT, UR10, UR8, UPT ;  /* 0x000000080a00728c */ /* 0x000fc8000bf01270 */
[----:B------:R-:W-:Y:S01]  /*07e0*/  USEL UR46, UR10, UR8, UP0 ;  /* 0x000000080a2e7287 */ /* 0x000fe20008000000 */
[----:B------:R-:W2:Y:S02]  /*07f0*/  @!UP1 LDCU.64 UR10, c[0x0][0x398] ;  /* 0x00007300ff0a97ac */ /* 0x000ea40008000a00 */
[----:B------:R-:W3:Y:S01]  /*0800*/  @UP1 LDCU.64 UR8, c[0x0][0x3b0] ;  /* 0x00007600ff0817ac */ /* 0x000ee20008000a00 */
        /* <DEDUP_REMOVED lines=21> */
.L_x_897:
[----:B------:R-:W2:Y:S01]  /*0960*/  LDCU.64 UR14, c[0x0][0x3b8] ;  /* 0x00007700ff0e77ac */ /* 0x000ea20008000a00 */
[----:B------:R-:W-:-:S04]  /*0970*/  UIADD3 UR8, UPT, UPT, UR37, UR39, URZ ;  /* 0x0000002725087290 */ /* 0x000fc8000fffe0ff */
[----:B--2---:R-:W-:Y:S02]  /*0980*/  UIMAD.WIDE.U32 UR10, UR8, UR14, URZ ;  /* 0x0000000e080a72a5 */ /* 0x004fe4000f8e00ff */
[----:B------:R-:W-:-:S04]  /*0990*/  UIMAD UR8, UR8, UR15, URZ ;  /* 0x0000000f080872a4 */ /* 0x000fc8000f8e02ff */
[----:B------:R-:W-:Y:S01]  /*09a0*/  UIADD3 UR8, UPT, UPT, UR11, UR8, URZ ;  /* 0x000000080b087290 */ /* 0x000fe2000fffe0ff */
[----:B------:R-:W-:-:S05]  /*09b0*/  UMOV UR54, UR10 ;  /* 0x0000000a00367c82 */ /* 0x000fca0008000000 */
[----:B------:R-:W-:Y:S02]  /*09c0*/  MOV R5, UR8 ;  /* 0x0000000800057c02 */ /* 0x000fe40008000f00 */
.L_x_898:
[----:B------:R-:W2:Y:S01]  /*09d0*/  LDC R0, c[0x0][0x3e8] ;  /* 0x0000fa00ff007b82 */ /* 0x000ea20000000800 */
[----:B------:R-:W3:Y:S01]  /*09e0*/  S2R R2, SR_CTAID.Z ;  /* 0x0000000000027919 */ /* 0x000ee20000002700 */
[----:B------:R-:W-:Y:S01]  /*09f0*/  IMAD.MOV.U32 R6, RZ, RZ, RZ ;  /* 0x000000ffff067224 */ /* 0x000fe200078e00ff */
[----:B------:R-:W-:Y:S01]  /*0a00*/  USHF.R.S32.HI UR27, URZ, 0x1f, UR30 ;  /* 0x0000001fff1b7899 */ /* 0x000fe2000801141e */
[----:B--2---:R-:W-:-:S04]  /*0a10*/  IABS R4, R0 ;  /* 0x0000000000047213 */ /* 0x004fc80000000000 */
[----:B------:R-:W2:Y:S01]  /*0a20*/  I2F.RP R8, R4 ;  /* 0x0000000400087306 */ /* 0x000ea20000209400 */
[----:B---3--:R-:W-:-:S07]  /*0a30*/  IABS R2, R2 ;  /* 0x0000000200027213 */ /* 0x008fce0000000000 */
[----:B--2---:R-:W2:Y:S02]  /*0a40*/  MUFU.RCP R7, R8 ;  /* 0x0000000800077308 */ /* 0x004ea40000001000 */
[----:B--2---:R-:W-:-:S06]  /*0a50*/  VIADD R7, R7, 0xffffffe ;  /* 0x0ffffffe07077836 */ /* 0x004fcc0000000000 */
[----:B------:R-:W2:Y:S02]  /*0a60*/  F2I.FTZ.U32.TRUNC.NTZ R7, R7 ;  /* 0x0000000700077305 */ /* 0x000ea4000021f000 */
[----:B--2---:R-:W-:-:S04]  /*0a70*/  IMAD.MOV R3, RZ, RZ, -R7 ;  /* 0x000000ffff037224 */ /* 0x004fc800078e0a07 */
        /* <DEDUP_REMOVED lines=29> */
[----:B------:R-:W-:Y:S06]  /*0c50*/  BRA `(.L_x_900) ;  /* 0x0000000000187947 */ /* 0x000fec0003800000 */
.L_x_899:
[----:B------:R-:W2:Y:S01]  /*0c60*/  LDCU.64 UR12, c[0x0][0x3c0] ;  /* 0x00007800ff0c77ac */ /* 0x000ea20008000a00 */
[----:B------:R-:W-:-:S04]  /*0c70*/  UIADD3 UR8, UPT, UPT, UR37, UR39, URZ ;  /* 0x0000002725087290 */ /* 0x000fc8000fffe0ff */
[----:B--2---:R-:W-:Y:S02]  /*0c80*/  UIMAD.WIDE.U32 UR48, UR8, UR12, URZ ;  /* 0x0000000c083072a5 */ /* 0x004fe4000f8e00ff */
[----:B------:R-:W-:-:S04]  /*0c90*/  UIMAD UR8, UR8, UR13, URZ ;  /* 0x0000000d080872a4 */ /* 0x000fc8000f8e02ff */
[----:B------:R-:W-:-:S06]  /*0ca0*/  UIADD3 UR8, UPT, UPT, UR49, UR8, URZ ;  /* 0x0000000831087290 */ /* 0x000fcc000fffe0ff */
[----:B------:R-:W-:-:S07]  /*0cb0*/  MOV R6, UR8 ;  /* 0x0000000800067c02 */ /* 0x000fce0008000f00 */
.L_x_900:
        /* <DEDUP_REMOVED lines=27> */
.L_x_901:
[----:B------:R-:W-:Y:S02]  /*0e70*/  UIMAD.WIDE.U32 UR58, UR66, UR17, URZ ;  /* 0x00000011423a72a5 */ /* 0x000fe4000f8e00ff */
[----:B------:R-:W-:-:S04]  /*0e80*/  UIMAD UR8, UR67, UR17, URZ ;  /* 0x00000011430872a4 */ /* 0x000fc8000f8e02ff */
[----:B------:R-:W-:Y:S02]  /*0e90*/  UIADD3 UR8, UPT, UPT, UR59, UR8, URZ ;  /* 0x000000083b087290 */ /* 0x000fe4000fffe0ff */
.L_x_902:
        /* <DEDUP_REMOVED lines=20> */
.L_x_903:
[----:B------:R-:W2:Y:S01]  /*0fe0*/  LDCU UR60, c[0x0][0x434] ;  /* 0x00008680ff3c77ac */ /* 0x000ea20008000800 */
[----:B------:R-:W-:-:S04]  /*0ff0*/  UIMAD UR10, UR43, UR16, UR23 ;  /* 0x000000102b0a72a4 */ /* 0x000fc8000f8e0217 */
[----:B--2---:R-:W-:Y:S02]  /*1000*/  UIMAD UR60, UR10, UR60, URZ ;  /* 0x0000003c0a3c72a4 */ /* 0x004fe4000f8e02ff */
.L_x_904:
        /* <DEDUP_REMOVED lines=11> */
.L_x_905:
[----:B------:R-:W2:Y:S01]  /*10c0*/  LDCU UR59, c[0x0][0x444] ;  /* 0x00008880ff3b77ac */ /* 0x000ea20008000800 */
[----:B------:R-:W-:-:S04]  /*10d0*/  UIMAD UR10, UR43, UR16, UR23 ;  /* 0x000000102b0a72a4 */ /* 0x000fc8000f8e0217 */
[----:B--2---:R-:W-:-:S12]  /*10e0*/  UIMAD UR59, UR10, UR59, URZ ;  /* 0x0000003b0a3b72a4 */ /* 0x004fd8000f8e02ff */
.L_x_906:
[----:B------:R-:W2:Y:S01]  /*10f0*/  LDCU UR47, c[0x0][0x508] ;  /* 0x0000a100ff2f77ac */ /* 0x000ea20008000800 */
[----:B------:R-:W3:Y:S01]  /*1100*/  S2R R7, SR_TID.X ;  /* 0x0000000000077919 */ /* 0x000ee20000002100 */
[----:B------:R-:W-:Y:S01]  /*1110*/  IMAD.MOV.U32 R21, RZ, RZ, RZ ;  /* 0x000000ffff157224 */ /* 0x000fe200078e00ff */
[----:B------:R-:W-:Y:S01]  /*1120*/  ISETP.NE.AND P3, PT, RZ, UR61, PT ;  /* 0x0000003dff007c0c */ /* 0x000fe2000bf65270 */
[----:B------:R-:W-:Y:S01]  /*1130*/  USHF.R.S32.HI UR10, URZ, 0x1f, UR9 ;  /* 0x0000001fff0a7899 */ /* 0x000fe20008011409 */
[----:B------:R-:W-:Y:S01]  /*1140*/  BSSY.RECONVERGENT B1, `(.L_x_896) ;  /* 0x000088c000017945 */ /* 0x000fe20003800200 */
[----:B------:R-:W-:Y:S02]  /*1150*/  UIADD3 UR58, UP1, UP0, UR64, UR58, UR9 ;  /* 0x0000003a403a7290 */ /* 0x000fe4000f83e009 */
[----:B------:R-:W-:Y:S02]  /*1160*/  UIMAD UR50, UR16, UR50, URZ ;  /* 0x00000032103272a4 */ /* 0x000fe4000f8e02ff */
[----:B------:R-:W-:Y:S01]  /*1170*/  UIADD3.X UR57, UPT, UPT, UR57, UR8, UR10, UP1, UP0 ;  /* 0x0000000839397290 */ /* 0x000fe20008fe040a */
[----:B------:R-:W4:Y:S01]  /*1180*/  LDCU.64 UR64, c[0x0][0x420] ;  /* 0x00008400ff4077ac */ /* 0x000f220008000a00 */
[----:B------:R-:W-:-:S02]  /*1190*/  ULEA UR59, UR49, UR59, 0x6 ;  /* 0x0000003b313b7291 */ /* 0x000fc4000f8e30ff */
[----:B--2---:R-:W-:Y:S02]  /*11a0*/  UIADD3 UR47, UPT, UPT, UR36, UR47, URZ ;  /* 0x0000002f242f7290 */ /* 0x004fe4000fffe0ff */
[----:B------:R-:W-:Y:S02]  /*11b0*/  ULEA UR60, UR49, UR60, 0x6 ;  /* 0x0000003c313c7291 */ /* 0x000fe4000f8e30ff */
[----:B------:R-:W-:-:S04]  /*11c0*/  UIADD3 UR9, UPT, UPT, UR42, -0x40, -UR47 ;  /* 0xffffffc02a097890 */ /* 0x000fc8000fffe82f */
[----:B------:R-:W-:-:S04]  /*11d0*/  USHF.R.S32.HI UR8, URZ, 0x1f, UR9 ;  /* 0x0000001fff087899 */ /* 0x000fc80008011409 */
[----:B------:R-:W-:Y:S01]  /*11e0*/  ULEA.HI UR8, UR8, UR9, URZ, 0x6 ;  /* 0x0000000908087291 */ /* 0x000fe2000f8f30ff */
[----:B---3--:R-:W-:-:S03]  /*11f0*/  IMAD.SHL.U32 R9, R7, 0x8, RZ ;  /* 0x0000000807097824 */ /* 0x008fc600078e00ff */
[----:B------:R-:W-:Y:S01]  /*1200*/  USHF.R.S32.HI UR45, URZ, 0x6, UR8 ;  /* 0x00000006ff2d7899 */ /* 0x000fe20008011408 */
[----:B------:R-:W-:Y:S02]  /*1210*/  SHF.R.U32.HI R8, RZ, 0x3, R7 ;  /* 0x00000003ff087819 */ /* 0x000fe40000011607 */
[----:B------:R-:W-:Y:S01]  /*1220*/  LOP3.LUT R20, R9, 0x38, RZ, 0xc0, !PT ;  /* 0x0000003809147812 */ /* 0x000fe200078ec0ff */
[----:B------:R-:W-:-:S03]  /*1230*/  UISETP.LT.AND UP0, UPT, URZ, UR45, UPT ;  /* 0x0000002dff00728c */ /* 0x000fc6000bf01270 */
[----:B------:R-:W2:Y:S01]  /*1240*/  LDCU.128 UR8, c[0x0][0x590] ;  /* 0x0000b200ff0877ac */ /* 0x000ea20008000c00 */
[----:B------:R-:W-:Y:S01]  /*1250*/  IADD3 R2, P0, PT, R20, UR62, RZ ;  /* 0x0000003e14027c10 */ /* 0x000fe2000ff1e0ff */
[----:B------:R-:W-:-:S04]  /*1260*/  USEL UR45, URZ, UR45, !UP0 ;  /* 0x0000002dff2d7287 */ /* 0x000fc8000c000000 */
[----:B------:R-:W-:Y:S01]  /*1270*/  IMAD.X R3, RZ, RZ, UR51, P0 ;  /* 0x00000033ff037e24 */ /* 0x000fe200080e06ff */
[----:B------:R-:W3:Y:S01]  /*1280*/  LDCU.64 UR62, c[0x0][0x5e8] ;  /* 0x0000bd00ff3e77ac */ /* 0x000ee20008000a00 */
[----:B------:R-:W-:Y:S02]  /*1290*/  UISETP.GT.AND UP0, UPT, UR46, UR45, UPT ;  /* 0x0000002d2e00728c */ /* 0x000fe4000bf04270 */
[----:B--2---:R-:W-:Y:S01]  /*12a0*/  UIMAD UR17, UR55, UR8, URZ ;  /* 0x00000008371172a4 */ /* 0x004fe2000f8e02ff */
[----:B------:R-:W-:Y:S01]  /*12b0*/  IMAD.U32 R10, RZ, RZ, UR8 ;  /* 0x00000008ff0a7e24 */ /* 0x000fe2000f8e00ff */
[----:B------:R-:W-:Y:S01]  /*12c0*/  MOV R12, UR10 ;  /* 0x0000000a000c7c02 */ /* 0x000fe20008000f00 */
[----:B------:R-:W-:Y:S01]  /*12d0*/  IMAD.U32 R16, RZ, RZ, UR11 ;  /* 0x0000000bff107e24 */ /* 0x000fe2000f8e00ff */
[----:B------:R-:W-:Y:S01]  /*12e0*/  UIMAD UR17, UR52, UR9, UR17 ;  /* 0x00000009341172a4 */ /* 0x000fe2000f8e0211 */
[----:B------:R-:W-:Y:S01]  /*12f0*/  IMAD.WIDE.U32 R10, R10, UR52, R2 ;  /* 0x000000340a0a7c25 */ /* 0x000fe2000f8e0002 */
[----:B------:R-:W2:Y:S01]  /*1300*/  LDCU.64 UR10, c[0x0][0x550] ;  /* 0x0000aa00ff0a77ac */ /* 0x000ea20008000a00 */
[----:B------:R-:W5:Y:S03]  /*1310*/  LDC.64 R2, c[0x0][0x3b0] ;  /* 0x0000ec00ff027b82 */ /* 0x000f660000000a00 */
[----:B------:R-:W-:Y:S01]  /*1320*/  VIADD R11, R11, UR17 ;  /* 0x000000110b0b7c36 */ /* 0x000fe20008000000 */
[----:B------:R-:W-:Y:S01]  /*1330*/  USHF.L.U64.HI UR51, UR8, 0x5, UR9 ;  /* 0x0000000508337899 */ /* 0x000fe20008010209 */
[----:B------:R-:W-:-:S03]  /*1340*/  IMAD.WIDE.U32 R12, R12, UR23, R10 ;  /* 0x000000170c0c7c25 */ /* 0x000fc6000f8e000a */
[----:B------:R-:W1:Y:S01]  /*1350*/  LDCU.64 UR16, c[0x0][0x3c8] ;  /* 0x00007900ff1077ac */ /* 0x000e620008000a00 */
[----:B------:R-:W4:Y:S01]  /*1360*/  LDC.64 R10, c[0x0][0x5f8] ;  /* 0x00017e00ff0a7b82 */ /* 0x000f220000000a00 */
[----:B------:R-:W-:Y:S01]  /*1370*/  IMAD R17, R16, UR23, R13 ;  /* 0x0000001710117c24 */ /* 0x000fe2000f8e020d */
[----:B------:R-:W-:Y:S01]  /*1380*/  LOP3.LUT R13, R7, 0x1f, RZ, 0xc0, !PT ;  /* 0x0000001f070d7812 */ /* 0x000fe200078ec0ff */
[----:B------:R-:W-:Y:S01]  /*1390*/  IMAD.MOV.U32 R16, RZ, RZ, R12 ;  /* 0x000000ffff107224 */ /* 0x000fe200078e000c */
[----:B------:R-:W-:-:S03]  /*13a0*/  SHF.R.U32.HI R12, RZ, 0x5, R7 ;  /* 0x00000005ff0c7819 */ /* 0x000fc60000011607 */
[----:B------:R-:W-:-:S04]  /*13b0*/  IMAD.WIDE.U32 R16, R8, UR8, R16 ;  /* 0x0000000808107c25 */ /* 0x000fc8000f8e0010 */
[----:B------:R-:W-:Y:S01]  /*13c0*/  IMAD R13, R12, UR50, R13 ;  /* 0x000000320c0d7c24 */ /* 0x000fe2000f8e020d */
[----:B--2---:R-:W-:Y:S01]  /*13d0*/  LEA R248, P2, R16, UR10, 0x1 ;  /* 0x0000000a10f87c11 */ /* 0x004fe2000f8408ff */
[----:B------:R-:W-:Y:S01]  /*13e0*/  IMAD R12, R8, UR9, R17 ;  /* 0x00000009080c7c24 */ /* 0x000fe2000f8e0211 */
[----:B------:R-:W-:Y:S01]  /*13f0*/  LOP3.LUT R17, R20, 0x40, RZ, 0xfc, !PT ;  /* 0x0000004014117812 */ /* 0x000fe200078efcff */
[C---:B-----5:R-:W-:Y:S02]  /*1400*/  IMAD R14, R2.reuse, UR55, RZ ;  /* 0x00000037020e7c24 */ /* 0x060fe4000f8e02ff */
[----:B------:R-:W-:Y:S01]  /*1410*/  IMAD.WIDE.U32 R18, R2, UR52, R20 ;  /* 0x0000003402127c25 */ /* 0x000fe2000f8e0014 */
[----:B------:R-:W-:Y:S01]  /*1420*/  LEA.HI.X R249, R16, UR11, R12, 0x1, P2 ;  /* 0x0000000b10f97c11 */ /* 0x000fe200090f0c0c */
[----:B---3--:R-:W-:Y:S01]  /*1430*/  UIMAD.WIDE UR10, UR59, 0x4, UR62 ;  /* 0x000000043b0a78a5 */ /* 0x008fe2000f8e023e */
[----:B------:R-:W-:Y:S01]  /*1440*/  LOP3.LUT R16, R20, 0x80, RZ, 0xfc, !PT ;  /* 0x0000008014107812 */ /* 0x000fe200078efcff */
[----:B------:R-:W-:Y:S01]  /*1450*/  IMAD R14, R3, UR52, R14 ;  /* 0x00000034030e7c24 */ /* 0x000fe2000f8e020e */
[----:B------:R-:W-:Y:S01]  /*1460*/  IADD3 R24, P0, PT, R18, UR56, RZ ;  /* 0x0000003812187c10 */ /* 0x000fe2000ff1e0ff */
[----:B----4-:R-:W-:Y:S01]  /*1470*/  IMAD.WIDE.U32 R22, R10, UR21, RZ ;  /* 0x000000150a167c25 */ /* 0x010fe2000f8e00ff */
[----:B-1----:R-:W-:Y:S01]  /*1480*/  MOV R18, UR16 ;  /* 0x0000001000127c02 */ /* 0x002fe20008000f00 */
[----:B------:R-:W-:Y:S01]  /*1490*/  USHF.L.U32 UR52, UR8, 0x5, URZ ;  /* 0x0000000508347899 */ /* 0x000fe200080006ff */
[----:B------:R-:W-:Y:S01]  /*14a0*/  IADD3.X R25, PT, PT, R19, UR53, R14, P0, !PT ;  /* 0x0000003513197c10 */ /* 0x000fe200087fe40e */
[----:B------:R-:W-:Y:S01]  /*14b0*/  IMAD.U32 R14, RZ, RZ, UR17 ;  /* 0x00000011ff0e7e24 */ /* 0x000fe2000f8e00ff */
[----:B------:R-:W1:Y:S01]  /*14c0*/  LDCU.64 UR8, c[0x0][0x380] ;  /* 0x00007000ff0877ac */ /* 0x000e620008000a00 */
[----:B------:R-:W-:Y:S01]  /*14d0*/  SEL R10, R22, RZ, P3 ;  /* 0x000000ff160a7207 */ /* 0x000fe20001800000 */
[----:B------:R-:W-:Y:S01]  /*14e0*/  IMAD R11, R11, UR21, R23 ;  /* 0x000000150b0b7c24 */ /* 0x000fe2000f8e0217 */
[----:B------:R-:W2:Y:S01]  /*14f0*/  LDCU.64 UR16, c[0x0][0x570] ;  /* 0x0000ae00ff1077ac */ /* 0x000ea20008000a00 */
[----:B------:R-:W-:Y:S01]  /*1500*/  IMAD.WIDE.U32 R18, R18, UR23, R24 ;  /* 0x0000001712127c25 */ /* 0x000fe2000f8e0018 */
[----:B------:R-:W-:Y:S01]  /*1510*/  IADD3 R10, P1, P0, R13, UR58, R10 ;  /* 0x0000003a0d0a7c10 */ /* 0x000fe2000f83e00a */
[----:B------:R-:W-:-:S02]  /*1520*/  USHF.L.U32 UR53, UR50, 0x6, URZ ;  /* 0x0000000632357899 */ /* 0x000fc400080006ff */
[----:B------:R-:W-:Y:S01]  /*1530*/  IMAD R19, R14, UR23, R19 ;  /* 0x000000170e137c24 */ /* 0x000fe2000f8e0213 */
[----:B------:R-:W-:Y:S02]  /*1540*/  SHF.R.S32.HI R13, RZ, 0x1f, R13 ;  /* 0x0000001fff0d7819 */ /* 0x000fe4000001140d */
[----:B------:R-:W-:Y:S01]  /*1550*/  SEL R14, R11, RZ, P3 ;  /* 0x000000ff0b0e7207 */ /* 0x000fe20001800000 */
[----:B------:R-:W-:-:S03]  /*1560*/  IMAD.U32 R12, RZ, RZ, UR53 ;  /* 0x00000035ff0c7e24 */ /* 0x000fc6000f8e00ff */
        /* <DEDUP_REMOVED lines=9> */
[----:B------:R-:W-:Y:S01]  /*1600*/  LEA.HI.X R247, R11, UR17, R12, 0x2, P0 ;  /* 0x000000110bf77c11 */ /* 0x000fe200080f140c */
[----:B------:R-:W-:Y:S01]  /*1610*/  IMAD.SHL.U32 R11, R2, 0x20, RZ ;  /* 0x00000020020b7824 */ /* 0x000fe200078e00ff */
[----:B------:R-:W-:Y:S02]  /*1620*/  IADD3 R10, P0, PT, R8, 0x20, RZ ;  /* 0x00000020080a7810 */ /* 0x000fe40007f1e0ff */
[----:B------:R-:W-:Y:S02]  /*1630*/  SHF.L.U64.HI R3, R2, 0x5, R3 ;  /* 0x0000000502037819 */ /* 0x000fe40000010203 */
[----:B------:R-:W-:Y:S01]  /*1640*/  IADD3 R14, PT, PT, R8, 0x20, RZ ;  /* 0x00000020080e7810 */ /* 0x000fe20007ffe0ff */
[----:B------:R-:W-:Y:S01]  /*1650*/  IMAD.X R2, RZ, RZ, RZ, P0 ;  /* 0x000000ffff027224 */ /* 0x000fe200000e06ff */
        /* <DEDUP_REMOVED lines=15> */
.L_x_908:
[----:B------:R-:W1:Y:S01]  /*1750*/  LDCU.64 UR12, c[0x0][0x5c0] ;  /* 0x0000b800ff0c77ac */ /* 0x000e620008000a00 */
[----:B------:R-:W-:-:S04]  /*1760*/  UIADD3 UR8, UPT, UPT, UR37, UR39, URZ ;  /* 0x0000002725087290 */ /* 0x000fc8000fffe0ff */
[----:B-1----:R-:W-:Y:S02]  /*1770*/  UIMAD.WIDE.U32 UR16, UR8, UR12, URZ ;  /* 0x0000000c081072a5 */ /* 0x002fe4000f8e00ff */
[----:B------:R-:W-:-:S04]  /*1780*/  UIMAD UR8, UR8, UR13, URZ ;  /* 0x0000000d080872a4 */ /* 0x000fc8000f8e02ff */
[----:B------:R-:W-:-:S06]  /*1790*/  UIADD3 UR8, UPT, UPT, UR17, UR8, URZ ;  /* 0x0000000811087290 */ /* 0x000fcc000fffe0ff */
[----:B------:R-:W-:Y:S02]  /*17a0*/  MOV R3, UR8 ;  /* 0x0000000800037c02 */ /* 0x000fe40008000f00 */
.L_x_909:
        /* <DEDUP_REMOVED lines=13> */
.L_x_910:
[----:B------:R-:W1:Y:S01]  /*1880*/  LDCU.64 UR10, c[0x0][0x5c8] ;  /* 0x0000b900ff0a77ac */ /* 0x000e620008000a00 */
[----:B------:R-:W-:-:S04]  /*1890*/  UIADD3 UR37, UPT, UPT, UR37, UR39, URZ ;  /* 0x0000002725257290 */ /* 0x000fc8000fffe0ff */
[----:B-1----:R-:W-:Y:S02]  /*18a0*/  UIMAD.WIDE.U32 UR14, UR37, UR10, URZ ;  /* 0x0000000a250e72a5 */ /* 0x002fe4000f8e00ff */
[----:B------:R-:W-:-:S04]  /*18b0*/  UIMAD UR37, UR37, UR11, URZ ;  /* 0x0000000b252572a4 */ /* 0x000fc8000f8e02ff */
[----:B------:R-:W-:-:S06]  /*18c0*/  UIADD3 UR37, UPT, UPT, UR15, UR37, URZ ;  /* 0x000000250f257290 */ /* 0x000fcc000fffe0ff */
[----:B------:R-:W-:-:S07]  /*18d0*/  MOV R0, UR37 ;  /* 0x0000002500007c02 */ /* 0x000fce0008000f00 */
.L_x_911:
        /* <DEDUP_REMOVED lines=32> */
.L_x_913:
[----:B------:R-:W-:Y:S05]  /*1ae0*/  BSYNC.RECONVERGENT B0 ;  /* 0x0000000000007941 */ /* 0x000fea0003800200 */
.L_x_912:
        /* <DEDUP_REMOVED lines=19> */
.L_x_915:
[----:B------:R-:W-:Y:S05]  /*1c20*/  BSYNC.RECONVERGENT B0 ;  /* 0x0000000000007941 */ /* 0x000fea0003800200 */
.L_x_914:
        /* <DEDUP_REMOVED lines=29> */
.L_x_917:
[----:B------:R-:W-:Y:S05]  /*1e00*/  BSYNC.RECONVERGENT B0 ;  /* 0x0000000000007941 */ /* 0x000fea0003800200 */
.L_x_916:
        /* <DEDUP_REMOVED lines=20> */
.L_x_907:
        /* <DEDUP_REMOVED lines=38> */
.L_x_920:
[----:B------:R2:W-:Y:S04]  /*21b0*/  STS.128 [R13+0x10000], RZ ;  /* 0x010000ff0d007388 */ /* 0x0005e80000000c00 */
[----:B------:R2:W-:Y:S04]  /*21c0*/  STS.128 [R13+0x12000], RZ ;  /* 0x012000ff0d007388 */ /* 0x0005e80000000c00 */
[----:B------:R2:W-:Y:S04]  /*21d0*/  STS.128 [R13+0x14000], RZ ;  /* 0x014000ff0d007388 */ /* 0x0005e80000000c00 */
[----:B------:R2:W-:Y:S02]  /*21e0*/  STS.128 [R13+0x16000], RZ ;  /* 0x016000ff0d007388 */ /* 0x0005e40000000c00 */
.L_x_921:
[----:B------:R-:W-:Y:S05]  /*21f0*/  BSYNC.RECONVERGENT B0 ;  /* 0x0000000000007941 */ /* 0x000fea0003800200 */
.L_x_919:
        /* <DEDUP_REMOVED lines=37> */
.L_x_923:
[----:B------:R-:W-:Y:S05]  /*2450*/  BSYNC.RECONVERGENT B0 ;  /* 0x0000000000007941 */ /* 0x000fea0003800200 */
.L_x_922:
        /* <DEDUP_REMOVED lines=29> */
.L_x_925:
[----:B------:R1:W-:Y:S04]  /*2630*/  STS.128 [R243], RZ ;  /* 0x000000fff3007388 */ /* 0x0003e80000000c00 */
[----:B------:R1:W-:Y:S04]  /*2640*/  STS.128 [R243+0x2000], RZ ;  /* 0x002000fff3007388 */ /* 0x0003e80000000c00 */
[----:B------:R1:W-:Y:S04]  /*2650*/  STS.128 [R243+0x4000], RZ ;  /* 0x004000fff3007388 */ /* 0x0003e80000000c00 */
[----:B------:R1:W-:Y:S02]  /*2660*/  STS.128 [R243+0x6000], RZ ;  /* 0x006000fff3007388 */ /* 0x0003e40000000c00 */
.L_x_926:
[----:B------:R-:W-:Y:S05]  /*2670*/  BSYNC.RECONVERGENT B0 ;  /* 0x0000000000007941 */ /* 0x000fea0003800200 */
.L_x_924:
[--C-:B------:R-:W-:Y:S01]  /*2680*/  SHF.R.U32.HI R12, RZ, 0x1, R7.reuse ;  /* 0x00000001ff0c7819 */ /* 0x100fe20000011607 */
[----:B------:R-:W-:Y:S01]  /*2690*/  IMAD.MOV.U32 R242, RZ, RZ, 0x7f800000 ;  /* 0x7f800000fff27424 */ /* 0x000fe200078e00ff */
[----:B------:R-:W-:Y:S01]  /*26a0*/  SHF.R.U32.HI R244, RZ, 0x2, R7 ;  /* 0x00000002fff47819 */ /* 0x000fe20000011607 */
[----:B------:R-:W-:Y:S01]  /*26b0*/  IMAD.MOV.U32 R241, RZ, RZ, 0x7f800000 ;  /* 0x7f800000fff17424 */ /* 0x000fe200078e00ff */
[----:B----4-:R-:W-:-:S04]  /*26c0*/  LOP3.LUT R19, R12, 0x30, RZ, 0xc0, !PT ;  /* 0x000000300c137812 */ /* 0x010fc800078ec0ff */
[----:B------:R-:W-:Y:S01]  /*26d0*/  LOP3.LUT R244, R19, 0x7, R244, 0xf8, !PT ;  /* 0x0000000713f47812 */ /* 0x000fe200078ef8f4 */
[----:B------:R-:W-:-:S03]  /*26e0*/  IMAD.MOV.U32 R19, RZ, RZ, 0x4 ;  /* 0x00000004ff137424 */ /* 0x000fc600078e00ff */
[C---:B------:R-:W-:Y:S01]  /*26f0*/  ISETP.GE.AND P1, PT, R244.reuse, UR9, PT ;  /* 0x00000009f4007c0c */ /* 0x040fe2000bf26270 */
[----:B------:R-:W-:-:S05]  /*2700*/  VIADD R18, R244, 0x8 ;  /* 0x00000008f4127836 */ /* 0x000fca0000000000 */
[----:B------:R-:W-:Y:S01]  /*2710*/  ISETP.GE.AND P0, PT, R18, UR9, PT ;  /* 0x0000000912007c0c */ /* 0x000fe2000bf06270 */
[----:B------:R-:W-:-:S06]  /*2720*/  IMAD.WIDE.U32 R18, R244, R19, UR56 ;  /* 0x00000038f4127e25 */ /* 0x000fcc000f8e0013 */
        /* <DEDUP_REMOVED lines=35> */
.L_x_928:
[----:B------:R-:W-:Y:S05]  /*2960*/  BSYNC.RECONVERGENT B0 ;  /* 0x0000000000007941 */ /* 0x000fea0003800200 */
.L_x_927:
        /* <DEDUP_REMOVED lines=48> */
.L_x_930:
[----:B------:R2:W-:Y:S04]  /*2c70*/  STS.128 [R13+0x18000], RZ ;  /* 0x018000ff0d007388 */ /* 0x0005e80000000c00 */
[----:B------:R2:W-:Y:S04]  /*2c80*/  STS.128 [R13+0x1a000], RZ ;  /* 0x01a000ff0d007388 */ /* 0x0005e80000000c00 */
[----:B------:R2:W-:Y:S04]  /*2c90*/  STS.128 [R13+0x1c000], RZ ;  /* 0x01c000ff0d007388 */ /* 0x0005e80000000c00 */
[----:B------:R2:W-:Y:S02]  /*2ca0*/  STS.128 [R13+0x1e000], RZ ;  /* 0x01e000ff0d007388 */ /* 0x0005e40000000c00 */
.L_x_931:
[----:B------:R-:W-:Y:S05]  /*2cb0*/  BSYNC.RECONVERGENT B0 ;  /* 0x0000000000007941 */ /* 0x000fea0003800200 */
.L_x_929:
        /* <DEDUP_REMOVED lines=40> */
.L_x_933:
[----:B------:R-:W-:Y:S05]  /*2f40*/  BSYNC.RECONVERGENT B0 ;  /* 0x0000000000007941 */ /* 0x000fea0003800200 */
.L_x_932:
        /* <DEDUP_REMOVED lines=16> */
[----:B------:R-:W3:Y:S01]  /*3050*/  LDCU.64 UR8, c[0x0][0x390] ;  /* 0x00007200ff0877ac */ /* 0x000ee20008000a00 */
        /* <DEDUP_REMOVED lines=29> */
.L_x_935:
[----:B------:R2:W-:Y:S04]  /*3230*/  STS.128 [R13+0x20000], RZ ;  /* 0x020000ff0d007388 */ /* 0x0005e80000000c00 */
[----:B------:R2:W-:Y:S04]  /*3240*/  STS.128 [R13+0x22000], RZ ;  /* 0x022000ff0d007388 */ /* 0x0005e80000000c00 */
[----:B------:R2:W-:Y:S04]  /*3250*/  STS.128 [R13+0x24000], RZ ;  /* 0x024000ff0d007388 */ /* 0x0005e80000000c00 */
[----:B------:R2:W-:Y:S02]  /*3260*/  STS.128 [R13+0x26000], RZ ;  /* 0x026000ff0d007388 */ /* 0x0005e40000000c00 */
.L_x_936:
[----:B------:R-:W-:Y:S05]  /*3270*/  BSYNC.RECONVERGENT B0 ;  /* 0x0000000000007941 */ /* 0x000fea0003800200 */
.L_x_934:
[----:B------:R2:W-:Y:S01]  /*3280*/  @P5 STS.128 [R13+0x21000], RZ ;  /* 0x021000ff0d005388 */ /* 0x0005e20000000c00 */
[----:B-1----:R-:W-:Y:S01]  /*3290*/  SHF.L.U32 R5, R7, 0x1, RZ ;  /* 0x0000000107057819 */ /* 0x002fe200000006ff */
[----:B------:R-:W1:Y:S01]  /*32a0*/  LDCU UR14, c[0x0][0x440] ;  /* 0x00008800ff0e77ac */ /* 0x000e620008000800 */
[----:B------:R-:W-:Y:S01]  /*32b0*/  BSSY.RECONVERGENT B0, `(.L_x_937) ;  /* 0x0000027000007945 */ /* 0x000fe20003800200 */
[----:B------:R2:W-:Y:S01]  /*32c0*/  @P5 STS.128 [R13+0x23000], RZ ;  /* 0x023000ff0d005388 */ /* 0x0005e20000000c00 */
[----:B------:R-:W-:-:S03]  /*32d0*/  LOP3.LUT R5, R5, 0x20, RZ, 0xc0, !PT ;  /* 0x0000002005057812 */ /* 0x000fc600078ec0ff */
[----:B------:R2:W-:Y:S04]  /*32e0*/  @P5 STS.128 [R13+0x25000], RZ ;  /* 0x025000ff0d005388 */ /* 0x0005e80000000c00 */
[----:B------:R2:W-:Y:S01]  /*32f0*/  @P5 STS.128 [R13+0x27000], RZ ;  /* 0x027000ff0d005388 */ /* 0x0005e20000000c00 */
        /* <DEDUP_REMOVED lines=10> */
[----:B----4-:R-:W-:Y:S02]  /*33a0*/  LEA R10, P4, R2, UR8, 0x1 ;  /* 0x00000008020a7c11 */ /* 0x010fe4000f8808ff */
        /* <DEDUP_REMOVED lines=23> */
.L_x_938:
[----:B-1----:R-:W-:Y:S05]  /*3520*/  BSYNC.RECONVERGENT B0 ;  /* 0x0000000000007941 */ /* 0x002fea0003800200 */
.L_x_937:
[----:B------:R-:W1:Y:S01]  /*3530*/  S2R R239, SR_TID.X ;  /* 0x0000000000ef7919 */ /* 0x000e620000002100 */
[----:B------:R-:W-:Y:S01]  /*3540*/  IMAD.SHL.U32 R0, R7, 0x40, RZ ;  /* 0x0000004007007824 */ /* 0x000fe200078e00ff */
[----:B------:R-:W-:Y:S01]  /*3550*/  LOP3.LUT R5, R5, 0x18, R8, 0xf8, !PT ;  /* 0x0000001805057812 */ /* 0x000fe200078ef808 */
[C---:B------:R-:W-:Y:S01]  /*3560*/  IMAD.SHL.U32 R6, R7.reuse, 0x20, RZ ;  /* 0x0000002007067824 */ /* 0x040fe200078e00ff */
[----:B------:R-:W0:Y:S01]  /*3570*/  LDGDEPBAR ;  /* 0x00000000000079af */ /* 0x000e220000000000 */
[----:B------:R-:W-:Y:S01]  /*3580*/  IMAD.SHL.U32 R2, R7, 0x10, RZ ;  /* 0x0000001007027824 */ /* 0x000fe200078e00ff */
[----:B------:R-:W-:Y:S01]  /*3590*/  LOP3.LUT R4, R0, 0x1c0, RZ, 0xc0, !PT ;  /* 0x000001c000047812 */ /* 0x000fe200078ec0ff */
[----:B------:R-:W4:Y:S01]  /*35a0*/  LDCU UR15, c[0x0][0x590] ;  /* 0x0000b200ff0f77ac */ /* 0x000f220008000800 */
[----:B------:R-:W-:Y:S01]  /*35b0*/  LOP3.LUT R3, R6, 0x200, RZ, 0xc0, !PT ;  /* 0x0000020006037812 */ /* 0x000fe200078ec0ff */
[----:B------:R-:W-:Y:S01]  /*35c0*/  IMAD.MOV.U32 R233, RZ, RZ, 0x40 ;  /* 0x00000040ffe97424 */ /* 0x000fe200078e00ff */
[----:B------:R-:W-:Y:S01]  /*35d0*/  LOP3.LUT R4, R4, 0x38, R9, 0xf8, !PT ;  /* 0x0000003804047812 */ /* 0x000fe200078ef809 */
[----:B------:R-:W-:Y:S01]  /*35e0*/  IMAD.MOV.U32 R231, RZ, RZ, 0x20 ;  /* 0x00000020ffe77424 */ /* 0x000fe200078e00ff */
[----:B------:R-:W-:Y:S01]  /*35f0*/  LOP3.LUT R3, R3, 0x3800, R2, 0xf8, !PT ;  /* 0x0000380003037812 */ /* 0x000fe200078ef802 */
[----:B------:R-:W-:Y:S01]  /*3600*/  IMAD.MOV.U32 R240, RZ, RZ, R243 ;  /* 0x000000fffff07224 */ /* 0x000fe200078e00f3 */
[----:B---3--:R-:W-:Y:S01]  /*3610*/  LOP3.LUT R11, R0, 0x200, RZ, 0xc0, !PT ;  /* 0x00000200000b7812 */ /* 0x008fe200078ec0ff */
[----:B------:R-:W-:Y:S01]  /*3620*/  IMAD.MOV.U32 R237, RZ, RZ, 0x4 ;  /* 0x00000004ffed7424 */ /* 0x000fe200078e00ff */
[----:B------:R-:W-:-:S02]  /*3630*/  LOP3.LUT R2, R5, 0x1c0, R0, 0xf8, !PT ;  /* 0x000001c005027812 */ /* 0x000fc400078ef800 */
[----:B------:R-:W-:Y:S02]  /*3640*/  CS2R R190, SRZ ;  /* 0x0000000000be7805 */ /* 0x000fe4000001ff00 */
[----:B------:R-:W-:Y:S02]  /*3650*/  LOP3.LUT R230, R4, 0x8, R7, 0x78, !PT ;  /* 0x0000000804e67812 */ /* 0x000fe400078e7807 */
[----:B------:R-:W-:Y:S02]  /*3660*/  CS2R R188, SRZ ;  /* 0x0000000000bc7805 */ /* 0x000fe4000001ff00 */
[----:B------:R-:W-:Y:S02]  /*3670*/  R2P PR, R7, 0x6 ;  /* 0x0000000607007804 */ /* 0x000fe40000000000 */
[----:B------:R-:W-:Y:S02]  /*3680*/  CS2R R194, SRZ ;  /* 0x0000000000c27805 */ /* 0x000fe4000001ff00 */
[----:B------:R-:W-:-:S02]  /*3690*/  LOP3.LUT R11, R11, 0xc00, R6, 0xf8, !PT ;  /* 0x00000c000b0b7812 */ /* 0x000fc400078ef806 */
[----:B------:R-:W-:Y:S02]  /*36a0*/  CS2R R192, SRZ ;  /* 0x0000000000c07805 */ /* 0x000fe4000001ff00 */
[----:B------:R-:W-:Y:S02]  /*36b0*/  LOP3.LUT R12, R4, 0x8, R12, 0x78, !PT ;  /* 0x00000008040c7812 */ /* 0x000fe400078e780c */
[----:B------:R-:W-:Y:S02]  /*36c0*/  CS2R R186, SRZ ;  /* 0x0000000000ba7805 */ /* 0x000fe4000001ff00 */
[----:B------:R-:W-:Y:S02]  /*36d0*/  LOP3.LUT R9, R2, 0x38, R9, 0x78, !PT ;  /* 0x0000003802097812 */ /* 0x000fe400078e7809 */
[----:B------:R-:W-:Y:S02]  /*36e0*/  CS2R R184, SRZ ;  /* 0x0000000000b87805 */ /* 0x000fe4000001ff00 */
[----:B------:R-:W-:-:S02]  /*36f0*/  LOP3.LUT R230, R3, R230, RZ, 0xfc, !PT ;  /* 0x000000e603e67212 */ /* 0x000fc400078efcff */
[----:B------:R-:W-:Y:S02]  /*3700*/  CS2R R182, SRZ ;  /* 0x0000000000b67805 */ /* 0x000fe4000001ff00 */
[----:B------:R-:W-:Y:S02]  /*3710*/  LOP3.LUT R2, R11, R12, RZ, 0xfc, !PT ;  /* 0x0000000c0b027212 */ /* 0x000fe400078efcff */
[----:B------:R-:W-:Y:S02]  /*3720*/  CS2R R180, SRZ ;  /* 0x0000000000b47805 */ /* 0x000fe4000001ff00 */
[----:B------:R-:W-:Y:S02]  /*3730*/  LOP3.LUT R0, R9, 0x200, R0, 0xf8, !PT ;  /* 0x0000020009007812 */ /* 0x000fe400078ef800 */
[----:B------:R-:W-:Y:S02]  /*3740*/  CS2R R174, SRZ ;  /* 0x0000000000ae7805 */ /* 0x000fe4000001ff00 */
[----:B------:R-:W-:-:S02]  /*3750*/  SEL R233, R233, 0xffffffc0, !P2 ;  /* 0xffffffc0e9e97807 */ /* 0x000fc40005000000 */
[----:B------:R-:W-:Y:S02]  /*3760*/  CS2R R172, SRZ ;  /* 0x0000000000ac7805 */ /* 0x000fe4000001ff00 */
[----:B------:R-:W-:Y:S02]  /*3770*/  LEA R230, R230, UR24, 0x1 ;  /* 0x00000018e6e67c11 */ /* 0x000fe4000f8e08ff */
[----:B------:R-:W-:Y:S02]  /*3780*/  CS2R R178, SRZ ;  /* 0x0000000000b27805 */ /* 0x000fe4000001ff00 */
[----:B------:R-:W-:Y:S02]  /*3790*/  LEA R2, R2, UR24, 0x1 ;  /* 0x0000001802027c11 */ /* 0x000fe4000f8e08ff */
[----:B------:R-:W-:Y:S02]  /*37a0*/  CS2R R176, SRZ ;  /* 0x0000000000b07805 */ /* 0x000fe4000001ff00 */
[----:B------:R-:W-:Y:S01]  /*37b0*/  LEA R0, R0, UR24, 0x1 ;  /* 0x0000001800007c11 */ /* 0x000fe2000f8e08ff */
[----:B------:R-:W-:Y:S01]  /*37c0*/  IMAD.IADD R228, R233, 0x1, R230 ;  /* 0x00000001e9e47824 */ /* 0x000fe200078e02e6 */
[----:B------:R-:W-:-:S02]  /*37d0*/  SEL R231, R231, 0xffffffe0, !P1 ;  /* 0xffffffe0e7e77807 */ /* 0x000fc40004800000 */
        /* <DEDUP_REMOVED lines=52> */
[----:B-1----:R-:W-:Y:S01]  /*3b20*/  SHF.R.U32.HI R238, RZ, 0x2, R239 ;  /* 0x00000002ffee7819 */ /* 0x002fe200000116ef */
[----:B------:R-:W-:Y:S01]  /*3b30*/  VIADD R2, R2, UR16 ;  /* 0x0000001002027c36 */ /* 0x000fe20008000000 */
[----:B------:R-:W1:Y:S01]  /*3b40*/  LDCU UR12, c[0x0][0x504] ;  /* 0x0000a080ff0c77ac */ /* 0x000e620008000800 */
[----:B------:R-:W-:-:S02]  /*3b50*/  VIADD R0, R0, UR16 ;  /* 0x0000001000007c36 */ /* 0x000fc40008000000 */
[C---:B------:R-:W-:Y:S01]  /*3b60*/  IMAD.IADD R229, R231.reuse, 0x1, R230 ;  /* 0x00000001e7e57824 */ /* 0x040fe200078e02e6 */
[----:B------:R-:W3:Y:S01]  /*3b70*/  LDCU UR9, c[0x0][0x508] ;  /* 0x0000a100ff0977ac */ /* 0x000ee20008000800 */
[----:B------:R-:W-:Y:S01]  /*3b80*/  IMAD.IADD R3, R231, 0x1, R228 ;  /* 0x00000001e7037824 */ /* 0x000fe200078e02e4 */
[----:B------:R-:W1:Y:S01]  /*3b90*/  LDCU UR8, c[0x0][0x3e0] ;  /* 0x00007c00ff0877ac */ /* 0x000e620008000800 */
[----:B------:R-:W1:Y:S01]  /*3ba0*/  LDCU UR13, c[0x0][0x45c] ;  /* 0x00008b80ff0d77ac */ /* 0x000e620008000800 */
[----:B----4-:R-:W-:Y:S02]  /*3bb0*/  USHF.L.U32 UR15, UR15, 0x6, URZ ;  /* 0x000000060f0f7899 */ /* 0x010fe400080006ff */
[----:B------:R-:W-:Y:S02]  /*3bc0*/  UIADD3 UR42, UPT, UPT, -UR47, UR42, URZ ;  /* 0x0000002a2f2a7290 */ /* 0x000fe4000fffe1ff */
[----:B------:R-:W-:-:S12]  /*3bd0*/  USHF.L.U32 UR50, UR50, 0x3, URZ ;  /* 0x0000000332327899 */ /* 0x000fd800080006ff */
.L_x_943:
[----:B------:R-:W0:Y:S01]  /*3be0*/  LDGDEPBAR ;  /* 0x00000000000079af */ /* 0x000e220000000000 */
[C---:B-----5:R-:W-:Y:S01]  /*3bf0*/  IMAD.IADD R117, R2.reuse, 0x1, R231 ;  /* 0x0000000102757824 */ /* 0x060fe200078e02e7 */
[----:B------:R-:W-:Y:S01]  /*3c00*/  IADD3 R116, PT, PT, R2, R233, RZ ;  /* 0x000000e902747210 */ /* 0x000fe20007ffe0ff */
[----:B------:R-:W-:Y:S01]  /*3c10*/  IMAD.U32 R119, RZ, RZ, UR11 ;  /* 0x0000000bff777e24 */ /* 0x000fe2000f8e00ff */
[----:B------:R-:W-:Y:S01]  /*3c20*/  MOV R118, UR10 ;  /* 0x0000000a00767c02 */ /* 0x000fe20008000f00 */
[----:B------:R-:W-:Y:S02]  /*3c30*/  USHF.L.U32 UR17, UR49, 0x6, URZ ;  /* 0x0000000631117899 */ /* 0x000fe400080006ff */
[----:B------:R-:W-:Y:S01]  /*3c40*/  IMAD.IADD R231, R231, 0x1, R116 ;  /* 0x00000001e7e77824 */ /* 0x000fe200078e0274 */
[C---:B------:R-:W-:Y:S01]  /*3c50*/  LEA R120, P0, R244.reuse, R118, 0x2 ;  /* 0x00000076f4787211 */ /* 0x040fe200078010ff */
[----:B------:R-:W-:Y:S03]  /*3c60*/  UISETP.GE.AND UP0, UPT, UR17, UR42, UPT ;  /* 0x0000002a1100728c */ /* 0x000fe6000bf06270 */
[----:B------:R-:W-:Y:S01]  /*3c70*/  LEA.HI.X R121, R244, R119, RZ, 0x2, P0 ;  /* 0x00000077f4797211 */ /* 0x000fe200000f14ff */
[----:B------:R-:W-:Y:S04]  /*3c80*/  DEPBAR.LE SB0, 0x0 ;  /* 0x000080000000791a */ /* 0x000fe80000000000 */
[----:B------:R-:W-:Y:S06]  /*3c90*/  BAR.SYNC.DEFER_BLOCKING 0x0 ;  /* 0x0000000000007b1d */ /* 0x000fec0000010000 */
[----:B------:R-:W-:Y:S04]  /*3ca0*/  LDSM.16.M88.4 R84, [R2] ;  /* 0x000000000254783b */ /* 0x000fe80000000200 */
[----:B------:R-:W4:Y:S04]  /*3cb0*/  LDSM.16.M88.4 R88, [R230+0x18000] ;  /* 0x01800000e658783b */ /* 0x000f280000000200 */
[----:B------:R-:W2:Y:S04]  /*3cc0*/  LDSM.16.M88.4 R92, [R230+0x18800] ;  /* 0x01880000e65c783b */ /* 0x000ea80000000200 */
[----:B------:R-:W-:Y:S04]  /*3cd0*/  LDSM.16.M88.4 R96, [R117] ;  /* 0x000000007560783b */ /* 0x000fe80000000200 */
[----:B------:R-:W3:Y:S04]  /*3ce0*/  LDSM.16.M88.4 R100, [R229+0x18000] ;  /* 0x01800000e564783b */ /* 0x000ee80000000200 */
[----:B------:R-:W1:Y:S04]  /*3cf0*/  LDSM.16.M88.4 R104, [R229+0x18800] ;  /* 0x01880000e568783b */ /* 0x000e680000000200 */
[----:B------:R-:W-:Y:S04]  /*3d00*/  LDSM.16.M88.4 R108, [R228+0x18000] ;  /* 0x01800000e46c783b */ /* 0x000fe80000000200 */
[----:B------:R-:W-:Y:S04]  /*3d10*/  LDSM.16.M88.4 R112, [R230+0x1a800] ;  /* 0x01a80000e670783b */ /* 0x000fe80000000200 */
[----:B-----5:R1:W5:Y:S04]  /*3d20*/  LDG.E R129, desc[UR34][R120.64] ;  /* 0x0000002278817981 */ /* 0x020368000c1e1900 */
[----:B------:R1:W5:Y:S01]  /*3d30*/  LDG.E R127, desc[UR34][R120.64+0x20] ;  /* 0x00002022787f7981 */ /* 0x000362000c1e1900 */
[C---:B----4-:R-:W-:Y:S08]  /*3d40*/  HMMA.16816.F32.BF16 R4, R84.reuse, R88, RZ ;  /* 0x000000585404723c */ /* 0x050ff000000418ff */
[C---:B------:R-:W-:Y:S01]  /*3d50*/  HMMA.16816.F32.BF16 R8, R84.reuse, R90, RZ ;  /* 0x0000005a5408723c */ /* 0x040fe200000418ff */
[----:B------:R-:W4:Y:S07]  /*3d60*/  LDSM.16.M88.4 R88, [R116] ;  /* 0x000000007458783b */ /* 0x000f2e0000000200 */
[C---:B--2---:R-:W-:Y:S08]  /*3d70*/  HMMA.16816.F32.BF16 R12, R84.reuse, R92, RZ ;  /* 0x0000005c540c723c */ /* 0x044ff000000418ff */
[----:B------:R-:W-:Y:S01]  /*3d80*/  HMMA.16816.F32.BF16 R16, R84, R94, RZ ;  /* 0x0000005e5410723c */ /* 0x000fe200000418ff */
[----:B------:R-:W2:Y:S04]  /*3d90*/  LDSM.16.M88.4 R84, [R228+0x18800] ;  /* 0x01880000e454783b */ /* 0x000ea80000000200 */
[----:B------:R-:W-:Y:S03]  /*3da0*/  LDSM.16.M88.4 R92, [R231] ;  /* 0x00000000e75c783b */ /* 0x000fe60000000200 */
[C---:B---3--:R-:W-:Y:S08]  /*3db0*/  HMMA.16816.F32.BF16 R4, R96.reuse, R100, R4 ;  /* 0x000000646004723c */ /* 0x048ff00000041804 */
[C---:B------:R-:W-:Y:S01]  /*3dc0*/  HMMA.16816.F32.BF16 R8, R96.reuse, R102, R8 ;  /* 0x000000666008723c */ /* 0x040fe20000041808 */
[----:B------:R-:W3:Y:S07]  /*3dd0*/  LDSM.16.M88.4 R100, [R3+0x18000] ;  /* 0x018000000364783b */ /* 0x000eee0000000200 */
[C---:B-1----:R-:W-:Y:S08]  /*3de0*/  HMMA.16816.F32.BF16 R12, R96.reuse, R104, R12 ;  /* 0x00000068600c723c */ /* 0x042ff0000004180c */
[----:B------:R-:W-:Y:S01]  /*3df0*/  HMMA.16816.F32.BF16 R16, R96, R106, R16 ;  /* 0x0000006a6010723c */ /* 0x000fe20000041810 */
[----:B------:R-:W1:Y:S04]  /*3e00*/  LDSM.16.M88.4 R96, [R3+0x18800] ;  /* 0x018800000360783b */ /* 0x000e680000000200 */
[----:B------:R-:W-:Y:S03]  /*3e10*/  LDSM.16.M88.4 R104, [R2+0x2000] ;  /* 0x002000000268783b */ /* 0x000fe60000000200 */
[C---:B----4-:R-:W-:Y:S08]  /*3e20*/  HMMA.16816.F32.BF16 R4, R88.reuse, R108, R4 ;  /* 0x0000006c5804723c */ /* 0x050ff00000041804 */
[C---:B------:R-:W-:Y:S01]  /*3e30*/  HMMA.16816.F32.BF16 R8, R88.reuse, R110, R8 ;  /* 0x0000006e5808723c */ /* 0x040fe20000041808 */
[----:B------:R-:W4:Y:S07]  /*3e40*/  LDSM.16.M88.4 R108, [R230+0x1a000] ;  /* 0x01a00000e66c783b */ /* 0x000f2e0000000200 */
[C---:B--2---:R-:W-:Y:S08]  /*3e50*/  HMMA.16816.F32.BF16 R12, R88.reuse, R84, R12 ;  /* 0x00000054580c723c */ /* 0x044ff0000004180c */
[----:B------:R-:W-:Y:S01]  /*3e60*/  HMMA.16816.F32.BF16 R16, R88, R86, R16 ;  /* 0x000000565810723c */ /* 0x000fe20000041810 */
[----:B------:R-:W-:Y:S04]  /*3e70*/  LDSM.16.M88.4 R84, [R117+0x2000] ;  /* 0x002000007554783b */ /* 0x000fe80000000200 */
[----:B------:R-:W2:Y:S03]  /*3e80*/  LDSM.16.M88.4 R88, [R229+0x1a000] ;  /* 0x01a00000e558783b */ /* 0x000ea60000000200 */
[C---:B---3--:R-:W-:Y:S08]  /*3e90*/  HMMA.16816.F32.BF16 R4, R92.reuse, R100, R4 ;  /* 0x000000645c04723c */ /* 0x048ff00000041804 */
[C---:B------:R-:W-:Y:S01]  /*3ea0*/  HMMA.16816.F32.BF16 R8, R92.reuse, R102, R8 ;  /* 0x000000665c08723c */ /* 0x040fe20000041808 */
[----:B------:R-:W3:Y:S07]  /*3eb0*/  LDSM.16.M88.4 R100, [R229+0x1a800] ;  /* 0x01a80000e564783b */ /* 0x000eee0000000200 */
[C---:B-1----:R-:W-:Y:S08]  /*3ec0*/  HMMA.16816.F32.BF16 R12, R92.reuse, R96, R12 ;  /* 0x000000605c0c723c */ /* 0x042ff0000004180c */
[----:B------:R-:W-:Y:S01]  /*3ed0*/  HMMA.16816.F32.BF16 R16, R92, R98, R16 ;  /* 0x000000625c10723c */ /* 0x000fe20000041810 */
[----:B------:R-:W-:Y:S04]  /*3ee0*/  LDSM.16.M88.4 R92, [R116+0x2000] ;  /* 0x00200000745c783b */ /* 0x000fe80000000200 */
[----:B------:R-:W1:Y:S03]  /*3ef0*/  LDSM.16.M88.4 R96, [R228+0x1a000] ;  /* 0x01a00000e460783b */ /* 0x000e660000000200 */
[C---:B----4-:R-:W-:Y:S08]  /*3f00*/  HMMA.16816.F32.BF16 R4, R104.reuse, R108, R4 ;  /* 0x0000006c6804723c */ /* 0x050ff00000041804 */
[C---:B------:R-:W-:Y:S01]  /*3f10*/  HMMA.16816.F32.BF16 R8, R104.reuse, R110, R8 ;  /* 0x0000006e6808723c */ /* 0x040fe20000041808 */
[----:B------:R-:W4:Y:S07]  /*3f20*/  LDSM.16.M88.4 R108, [R228+0x1a800] ;  /* 0x01a80000e46c783b */ /* 0x000f2e0000000200 */
[C---:B------:R-:W-:Y:S08]  /*3f30*/  HMMA.16816.F32.BF16 R12, R104.reuse, R112, R12 ;  /* 0x00000070680c723c */ /* 0x040ff0000004180c */
[----:B------:R-:W-:Y:S01]  /*3f40*/  HMMA.16816.F32.BF16 R16, R104, R114, R16 ;  /* 0x000000726810723c */ /* 0x000fe20000041810 */
[----:B------:R-:W-:Y:S04]  /*3f50*/  LDSM.16.M88.4 R104, [R3+0x1a000] ;  /* 0x01a000000368783b */ /* 0x000fe80000000200 */
[----:B------:R-:W-:Y:S03]  /*3f60*/  LDSM.16.M88.4 R112, [R3+0x1a800] ;  /* 0x01a800000370783b */ /* 0x000fe60000000200 */
[C---:B--2---:R-:W-:Y:S08]  /*3f70*/  HMMA.16816.F32.BF16 R4, R84.reuse, R88, R4 ;  /* 0x000000585404723c */ /* 0x044ff00000041804 */
[C---:B------:R-:W-:Y:S01]  /*3f80*/  HMMA.16816.F32.BF16 R8, R84.reuse, R90, R8 ;  /* 0x0000005a5408723c */ /* 0x040fe20000041808 */
[----:B------:R-:W2:Y:S07]  /*3f90*/  LDSM.16.M88.4 R88, [R231+0x2000] ;  /* 0x00200000e758783b */ /* 0x000eae0000000200 */
[C---:B---3--:R-:W-:Y:S08]  /*3fa0*/  HMMA.16816.F32.BF16 R12, R84.reuse, R100, R12 ;  /* 0x00000064540c723c */ /* 0x048ff0000004180c */
[----:B------:R-:W-:Y:S01]  /*3fb0*/  HMMA.16816.F32.BF16 R16, R84, R102, R16 ;  /* 0x000000665410723c */ /* 0x000fe20000041810 */
[----:B------:R-:W-:Y:S04]  /*3fc0*/  LDSM.16.M88.4 R84, [R2+0x4000] ;  /* 0x004000000254783b */ /* 0x000fe80000000200 */
[----:B------:R-:W-:Y:S03]  /*3fd0*/  LDSM.16.M88.4 R100, [R230+0x1c800] ;  /* 0x01c80000e664783b */ /* 0x000fe60000000200 */
[C---:B-1----:R-:W-:Y:S08]  /*3fe0*/  HMMA.16816.F32.BF16 R4, R92.reuse, R96, R4 ;  /* 0x000000605c04723c */ /* 0x042ff00000041804 */
[C---:B------:R-:W-:Y:S01]  /*3ff0*/  HMMA.16816.F32.BF16 R8, R92.reuse, R98, R8 ;  /* 0x000000625c08723c */ /* 0x040fe20000041808 */
[----:B------:R-:W1:Y:S07]  /*4000*/  LDSM.16.M88.4 R96, [R230+0x1c000] ;  /* 0x01c00000e660783b */ /* 0x000e6e0000000200 */
[C---:B----4-:R-:W-:Y:S08]  /*4010*/  HMMA.16816.F32.BF16 R12, R92.reuse, R108, R12 ;  /* 0x0000006c5c0c723c */ /* 0x050ff0000004180c */
        /* <DEDUP_REMOVED lines=16> */
[----:B------:R-:W3:Y:S03]  /*4120*/  LDSM.16.M88.4 R100, [R3+0x1c000] ;  /* 0x01c000000364783b */ /* 0x000ee60000000200 */
        /* <DEDUP_REMOVED lines=14> */
[C---:B---3--:R-:W-:Y:S08]  /*4210*/  HMMA.16816.F32.BF16 R4, R84.reuse, R100, R4 ;  /* 0x000000645404723c */ /* 0x048ff00000041804 */
[C---:B------:R-:W-:Y:S01]  /*4220*/  HMMA.16816.F32.BF16 R8, R84.reuse, R102, R8 ;  /* 0x000000665408723c */ /* 0x040fe20000041808 */
[----:B------:R-:W3:Y:S07]  /*4230*/  LDSM.16.M88.4 R100, [R229+0x1e000] ;  /* 0x01e00000e564783b */ /* 0x000eee0000000200 */
[C---:B--2---:R-:W-:Y:S08]  /*4240*/  HMMA.16816.F32.BF16 R12, R84.reuse, R104, R12 ;  /* 0x00000068540c723c */ /* 0x044ff0000004180c */
        /* <DEDUP_REMOVED lines=12> */
[----:B------:R-:W2:Y:S07]  /*4310*/  LDSM.16.M88.4 R100, [R3+0x1e000] ;  /* 0x01e000000364783b */ /* 0x000eae0000000200 */
[C---:B------:R-:W-:Y:S08]  /*4320*/  HMMA.16816.F32.BF16 R12, R88.reuse, R112, R12 ;  /* 0x00000070580c723c */ /* 0x040ff0000004180c */
[----:B------:R-:W-:Y:S08]  /*4330*/  HMMA.16816.F32.BF16 R16, R88, R114, R16 ;  /* 0x000000725810723c */ /* 0x000ff00000041810 */
[C---:B-1----:R-:W-:Y:S08]  /*4340*/  HMMA.16816.F32.BF16 R4, R84.reuse, R96, R4 ;  /* 0x000000605404723c */ /* 0x042ff00000041804 */
[C---:B------:R-:W-:Y:S08]  /*4350*/  HMMA.16816.F32.BF16 R8, R84.reuse, R98, R8 ;  /* 0x000000625408723c */ /* 0x040ff00000041808 */
[C---:B------:R-:W-:Y:S08]  /*4360*/  HMMA.16816.F32.BF16 R12, R84.reuse, R104, R12 ;  /* 0x00000068540c723c */ /* 0x040ff0000004180c */
[----:B------:R-:W-:Y:S08]  /*4370*/  HMMA.16816.F32.BF16 R16, R84, R106, R16 ;  /* 0x0000006a5410723c */ /* 0x000ff00000041810 */
[C---:B--2---:R-:W-:Y:S08]  /*4380*/  HMMA.16816.F32.BF16 R4, R92.reuse, R100, R4 ;  /* 0x000000645c04723c */ /* 0x044ff00000041804 */
        /* <DEDUP_REMOVED lines=18> */
.L_x_939:
[----:B------:R-:W1:Y:S01]  /*44b0*/  S2R R3, SR_TID.X ;  /* 0x0000000000037919 */ /* 0x000e620000002100 */
[----:B------:R-:W-:Y:S01]  /*44c0*/  UIADD3 UR27, UPT, UPT, UR36, -UR12, -UR44 ;  /* 0x8000000c241b7290 */ /* 0x000fe2000fffe82c */
[----:B------:R-:W-:Y:S01]  /*44d0*/  VIADD R88, R244, UR17 ;  /* 0x00000011f4587c36 */ /* 0x000fe20008000000 */
[----:B------:R-:W-:Y:S01]  /*44e0*/  UIADD3 UR16, UPT, UPT, UR36, UR9, -UR44 ;  /* 0x0000000924107290 */ /* 0x000fe2000fffe82c */
[----:B------:R-:W-:Y:S02]  /*44f0*/  IMAD.U32 R86, RZ, RZ, UR38 ;  /* 0x00000026ff567e24 */ /* 0x000fe4000f8e00ff */
[----:B------:R-:W-:Y:S02]  /*4500*/  IMAD.MOV.U32 R85, RZ, RZ, 0x1 ;  /* 0x00000001ff557424 */ /* 0x000fe400078e00ff */
[C---:B------:R-:W-:Y:S02]  /*4510*/  VIADD R87, R88.reuse, UR27 ;  /* 0x0000001b58577c36 */ /* 0x040fe40008000000 */
[----:B------:R-:W-:Y:S03]  /*4520*/  VIADD R88, R88, UR16 ;  /* 0x0000001058587c36 */ /* 0x000fe60008000000 */
[----:B------:R-:W-:Y:S02]  /*4530*/  VIMNMX R89, PT, PT, RZ, R87, !PT ;  /* 0x00000057ff597248 */ /* 0x000fe40007fe0100 */
[----:B------:R-:W-:Y:S02]  /*4540*/  VIADDMNMX R87, R87, 0x8, RZ, !PT ;  /* 0x0000000857577846 */ /* 0x000fe400078001ff */
[----:B------:R-:W-:Y:S01]  /*4550*/  VIADDMNMX R85, R88, R85, UR36, PT ;  /* 0x0000002458557e46 */ /* 0x000fe2000b800155 */
[----:B-1----:R-:W-:Y:S01]  /*4560*/  IMAD.SHL.U32 R84, R3, 0x2, RZ ;  /* 0x0000000203547824 */ /* 0x002fe200078e00ff */
[----:B------:R-:W-:Y:S04]  /*4570*/  SHF.R.U32.HI R3, RZ, 0x2, R3 ;  /* 0x00000002ff037819 */ /* 0x000fe80000011603 */
[----:B------:R-:W-:Y:S04]  /*4580*/  LOP3.LUT R84, R84, 0x6, RZ, 0xc0, !PT ;  /* 0x0000000654547812 */ /* 0x000fe800078ec0ff */
[----:B------:R-:W-:Y:S05]  /*4590*/  LOP3.LUT R3, R84, 0xe0, R3, 0xf8, !PT ;  /* 0x000000e054037812 */ /* 0x000fea00078ef803 */
[----:B------:R-:W-:Y:S02]  /*45a0*/  IMAD R86, R86, 0x40, R3 ;  /* 0x0000004056567824 */ /* 0x000fe400078e0203 */
[----:B------:R-:W-:Y:S02]  /*45b0*/  IMAD.MOV.U32 R3, RZ, RZ, 0x9 ;  /* 0x00000009ff037424 */ /* 0x000fe400078e00ff */
[C---:B------:R-:W-:Y:S01]  /*45c0*/  VIADD R84, R86.reuse, 0x1 ;  /* 0x0000000156547836 */ /* 0x040fe20000000000 */
[C---:B------:R-:W-:Y:S01]  /*45d0*/  ISETP.GE.AND P1, PT, R86.reuse, R87, PT ;  /* 0x000000575600720c */ /* 0x040fe20003f26270 */
[----:B------:R-:W-:Y:S01]  /*45e0*/  VIADD R96, R86, 0x8 ;  /* 0x0000000856607836 */ /* 0x000fe20000000000 */
[----:B------:R-:W-:Y:S01]  /*45f0*/  VIADDMNMX R3, R88, R3, UR36, PT ;  /* 0x0000002458037e46 */ /* 0x000fe2000b800103 */
[----:B------:R-:W-:Y:S01]  /*4600*/  VIADD R94, R86, 0x9 ;  /* 0x00000009565e7836 */ /* 0x000fe20000000000 */
[----:B------:R-:W-:Y:S01]  /*4610*/  ISETP.GE.AND P0, PT, R84, R87, PT ;  /* 0x000000575400720c */ /* 0x000fe20003f06270 */
[----:B------:R-:W-:Y:S01]  /*4620*/  VIADD R92, R86, 0x10 ;  /* 0x00000010565c7836 */ /* 0x000fe20000000000 */
[----:B------:R-:W-:Y:S01]  /*4630*/  FSEL R6, R6, -INF , P1 ;  /* 0xff80000006067808 */ /* 0x000fe20000800000 */
[C---:B------:R-:W-:Y:S01]  /*4640*/  VIADD R90, R86.reuse, 0x11 ;  /* 0x00000011565a7836 */ /* 0x040fe20000000000 */
[----:B------:R-:W-:Y:S01]  /*4650*/  FSEL R7, R7, -INF , P0 ;  /* 0xff80000007077808 */ /* 0x000fe20000000000 */
[C---:B------:R-:W-:Y:S01]  /*4660*/  VIADD R88, R86.reuse, 0x18 ;  /* 0x0000001856587836 */ /* 0x040fe20000000000 */
[-C--:B------:R-:W-:Y:S02]  /*4670*/  ISETP.GE.AND P3, PT, R86, R89.reuse, PT ;  /* 0x000000595600720c */ /* 0x080fe40003f66270 */
[-C--:B------:R-:W-:Y:S02]  /*4680*/  ISETP.GE.AND P2, PT, R84, R89.reuse, PT ;  /* 0x000000595400720c */ /* 0x080fe40003f46270 */
[----:B------:R-:W-:Y:S02]  /*4690*/  ISETP.GE.AND P1, PT, R96, R89, PT ;  /* 0x000000596000720c */ /* 0x000fe40003f26270 */
[----:B------:R-:W-:Y:S02]  /*46a0*/  ISETP.GE.AND P0, PT, R94, R87, PT ;  /* 0x000000575e00720c */ /* 0x000fe40003f06270 */
[----:B------:R-:W-:Y:S02]  /*46b0*/  FSEL R4, R4, -INF , P3 ;  /* 0xff80000004047808 */ /* 0x000fe40001800000 */
[----:B------:R-:W-:Y:S02]  /*46c0*/  FSEL R5, R5, -INF , P2 ;  /* 0xff80000005057808 */ /* 0x000fe40001000000 */
[C---:B------:R-:W-:Y:S02]  /*46d0*/  ISETP.GE.AND P6, PT, R86.reuse, R85, PT ;  /* 0x000000555600720c */ /* 0x040fe40003fc6270 */
[C---:B------:R-:W-:Y:S01]  /*46e0*/  ISETP.GE.AND P5, PT, R86.reuse, R3, PT ;  /* 0x000000035600720c */ /* 0x040fe20003fa6270 */
[----:B------:R-:W-:Y:S01]  /*46f0*/  VIADD R86, R86, 0x19 ;  /* 0x0000001956567836 */ /* 0x000fe20000000000 */
[----:B------:R-:W-:Y:S02]  /*4700*/  FSEL R8, R8, -INF , P1 ;  /* 0xff80000008087808 */ /* 0x000fe40000800000 */
[----:B------:R-:W-:Y:S02]  /*4710*/  FSEL R11, R11, -INF , P0 ;  /* 0xff8000000b0b7808 */ /* 0x000fe40000000000 */
[----:B------:R-:W-:Y:S02]  /*4720*/  ISETP.GE.AND P4, PT, R94, R89, PT ;  /* 0x000000595e00720c */ /* 0x000fe40003f86270 */
[----:B------:R-:W-:Y:S02]  /*4730*/  ISETP.GE.AND P3, PT, R96, R87, PT ;  /* 0x000000576000720c */ /* 0x000fe40003f66270 */
[-C--:B------:R-:W-:Y:S02]  /*4740*/  ISETP.GE.AND P2, PT, R92, R89.reuse, PT ;  /* 0x000000595c00720c */ /* 0x080fe40003f46270 */
[----:B------:R-:W-:Y:S02]  /*4750*/  ISETP.GE.AND P1, PT, R90, R89, PT ;  /* 0x000000595a00720c */ /* 0x000fe40003f26270 */
[----:B------:R-:W-:Y:S02]  /*4760*/  ISETP.GE.AND P0, PT, R92, R87, PT ;  /* 0x000000575c00720c */ /* 0x000fe40003f06270 */
        /* <DEDUP_REMOVED lines=45> */
.L_x_940:
        /* <DEDUP_REMOVED lines=29> */
[----:B------:R-:W3:Y:S01]  /*4c10*/  MUFU.EX2 R197, R197 ;  /* 0x000000c500c57308 */ /* 0x000ee20000000800 */
[----:B------:R-:W-:Y:S09]  /*4c20*/  FFMA.FTZ R3, R19, UR13, -R3 ;  /* 0x0000000d13037c23 */ /* 0x000ff20008010803 */
[----:B------:R-:W-:Y:S10]  /*4c30*/  MUFU.EX2 R198, R198 ;  /* 0x000000c600c67308 */ /* 0x000ff40000000800 */
[----:B------:R-:W4:Y:S10]  /*4c40*/  MUFU.EX2 R199, R199 ;  /* 0x000000c700c77308 */ /* 0x000f340000000800 */
[----:B------:R-:W-:Y:S10]  /*4c50*/  MUFU.EX2 R200, R200 ;  /* 0x000000c800c87308 */ /* 0x000ff40000000800 */
[----:B------:R-:W4:Y:S10]  /*4c60*/  MUFU.EX2 R203, R203 ;  /* 0x000000cb00cb7308 */ /* 0x000f340000000800 */
[----:B------:R-:W-:Y:S10]  /*4c70*/  MUFU.EX2 R205, R205 ;  /* 0x000000cd00cd7308 */ /* 0x000ff40000000800 */
[----:B------:R-:W4:Y:S10]  /*4c80*/  MUFU.EX2 R202, R202 ;  /* 0x000000ca00ca7308 */ /* 0x000f340000000800 */
[----:B------:R-:W-:Y:S10]  /*4c90*/  MUFU.EX2 R201, R201 ;  /* 0x000000c900c97308 */ /* 0x000ff40000000800 */
[----:B------:R-:W4:Y:S10]  /*4ca0*/  MUFU.EX2 R206, R206 ;  /* 0x000000ce00ce7308 */ /* 0x000f340000000800 */
[----:B------:R4:W-:Y:S10]  /*4cb0*/  MUFU.EX2 R210, R3 ;  /* 0x0000000300d27308 */ /* 0x0009f40000000800 */
[----:B------:R-:W-:Y:S10]  /*4cc0*/  MUFU.EX2 R213, R213 ;  /* 0x000000d500d57308 */ /* 0x000ff40000000800 */
[----:B------:R-:W4:Y:S10]  /*4cd0*/  MUFU.EX2 R212, R212 ;  /* 0x000000d400d47308 */ /* 0x000f340000000800 */
[----:B------:R-:W4:Y:S01]  /*4ce0*/  MUFU.EX2 R211, R211 ;  /* 0x000000d300d37308 */ /* 0x000f220000000800 */
[C---:B-1----:R-:W-:Y:S01]  /*4cf0*/  IMAD.SHL.U32 R122, R116.reuse, 0x2, RZ ;  /* 0x00000002747a7824 */ /* 0x042fe200078e00ff */
[----:B------:R-:W-:Y:S01]  /*4d00*/  SHF.R.U32.HI R9, RZ, 0x2, R116 ;  /* 0x00000002ff097819 */ /* 0x000fe20000011674 */
[C---:B------:R-:W-:Y:S01]  /*4d10*/  IMAD.SHL.U32 R117, R116.reuse, 0x20, RZ ;  /* 0x0000002074757824 */ /* 0x040fe200078e00ff */
[C---:B------:R-:W-:Y:S01]  /*4d20*/  SHF.L.U32 R230, R116.reuse, 0x4, RZ ;  /* 0x0000000474e67819 */ /* 0x040fe200000006ff */
[----:B------:R-:W-:Y:S01]  /*4d30*/  IMAD.SHL.U32 R121, R116, 0x40, RZ ;  /* 0x0000004074797824 */ /* 0x000fe200078e00ff */
[----:B------:R-:W-:Y:S01]  /*4d40*/  LOP3.LUT R4, R122, 0x38, RZ, 0xc0, !PT ;  /* 0x000000387a047812 */ /* 0x000fe200078ec0ff */
[----:B------:R-:W-:Y:S01]  /*4d50*/  IMAD.SHL.U32 R118, R116, 0x8, RZ ;  /* 0x0000000874767824 */ /* 0x000fe200078e00ff */
[----:B------:R-:W-:Y:S02]  /*4d60*/  LOP3.LUT R5, R117, 0xc00, RZ, 0xc0, !PT ;  /* 0x00000c0075057812 */ /* 0x000fe400078ec0ff */
[----:B------:R-:W-:Y:S02]  /*4d70*/  LOP3.LUT R9, R4, 0x20, R9, 0x78, !PT ;  /* 0x0000002004097812 */ /* 0x000fe400078e7809 */
[----:B------:R-:W-:Y:S02]  /*4d80*/  LOP3.LUT R123, R121, 0x1c0, RZ, 0xc0, !PT ;  /* 0x000001c0797b7812 */ /* 0x000fe400078ec0ff */
[----:B------:R-:W-:Y:S02]  /*4d90*/  LOP3.LUT R5, R5, 0x6, R122, 0xf8, !PT ;  /* 0x0000000605057812 */ /* 0x000fe400078ef87a */
[----:B------:R-:W-:Y:S02]  /*4da0*/  LOP3.LUT R4, R9, 0x1c0, R230, 0xf8, !PT ;  /* 0x000001c009047812 */ /* 0x000fe400078ef8e6 */
[----:B------:R-:W-:Y:S02]  /*4db0*/  LOP3.LUT R7, R117, 0x200, RZ, 0xc0, !PT ;  /* 0x0000020075077812 */ /* 0x000fe400078ec0ff */
[----:B------:R-:W-:Y:S02]  /*4dc0*/  LOP3.LUT R123, R123, 0x38, R118, 0xf8, !PT ;  /* 0x000000387b7b7812 */ /* 0x000fe400078ef876 */
[----:B------:R-:W-:Y:S02]  /*4dd0*/  LOP3.LUT R4, R5, R4, RZ, 0xfc, !PT ;  /* 0x0000000405047212 */ /* 0x000fe400078efcff */
[----:B------:R-:W-:Y:S02]  /*4de0*/  LOP3.LUT R230, R7, 0x3800, R230, 0xf8, !PT ;  /* 0x0000380007e67812 */ /* 0x000fe400078ef8e6 */
[--C-:B------:R-:W-:Y:S02]  /*4df0*/  LOP3.LUT R7, R123, 0x8, R116.reuse, 0x78, !PT ;  /* 0x000000087b077812 */ /* 0x100fe400078e7874 */
[----:B--2---:R-:W-:Y:S02]  /*4e00*/  F2FP.BF16.F32.PACK_AB R5, R131, R130 ;  /* 0x000000828305723e */ /* 0x004fe400000010ff */
[----:B------:R-:W-:Y:S02]  /*4e10*/  LEA R204, R4, UR4, 0x1 ;  /* 0x0000000404cc7c11 */ /* 0x000fe4000f8e08ff */
[----:B------:R-:W-:Y:S02]  /*4e20*/  LOP3.LUT R230, R230, R7, RZ, 0xfc, !PT ;  /* 0x00000007e6e67212 */ /* 0x000fe400078efcff */
[----:B---3--:R-:W-:Y:S01]  /*4e30*/  F2FP.BF16.F32.PACK_AB R7, R197, R196 ;  /* 0x000000c4c507723e */ /* 0x008fe200000010ff */
[----:B------:R1:W-:Y:S01]  /*4e40*/  STS [R204+0x2a000], R5 ;  /* 0x02a00005cc007388 */ /* 0x0003e20000000800 */
[----:B------:R-:W-:Y:S01]  /*4e50*/  LOP3.LUT P0, RZ, R116, 0x8, RZ, 0xc0, !PT ;  /* 0x0000000874ff7812 */ /* 0x000fe2000780c0ff */
[----:B------:R-:W-:Y:S01]  /*4e60*/  VIADD R208, R204, 0x2a020 ;  /* 0x0002a020ccd07836 */ /* 0x000fe20000000000 */
[----:B------:R-:W-:Y:S03]  /*4e70*/  LOP3.LUT P5, RZ, R116, 0x4, RZ, 0xc0, !PT ;  /* 0x0000000474ff7812 */ /* 0x000fe600078ac0ff */
[----:B------:R2:W-:Y:S01]  /*4e80*/  STS [R204+0x2a400], R7 ;  /* 0x02a40007cc007388 */ /* 0x0005e20000000800 */
[----:B------:R-:W-:Y:S02]  /*4e90*/  IADD3 R4, PT, PT, R204, 0x2a000, RZ ;  /* 0x0002a000cc047810 */ /* 0x000fe40007ffe0ff */
[----:B------:R-:W-:Y:S02]  /*4ea0*/  SEL R209, R209, 0xfffffff0, !P5 ;  /* 0xfffffff0d1d17807 */ /* 0x000fe40006800000 */
[----:B------:R-:W-:Y:S02]  /*4eb0*/  LOP3.LUT R120, R121, 0x200, RZ, 0xc0, !PT ;  /* 0x0000020079787812 */ /* 0x000fe400078ec0ff */
[----:B------:R-:W-:Y:S02]  /*4ec0*/  SHF.R.U32.HI R232, RZ, 0x1, R116 ;  /* 0x00000001ffe87819 */ /* 0x000fe40000011674 */
[----:B----4-:R-:W-:Y:S01]  /*4ed0*/  F2FP.BF16.F32.PACK_AB R8, R199, R198 ;  /* 0x000000c6c708723e */ /* 0x010fe200000010ff */
[----:B------:R-:W-:Y:S01]  /*4ee0*/  @P0 VIADD R208, R4, 0xffffffe0 ;  /* 0xffffffe004d00836 */ /* 0x000fe20000000000 */
[----:B------:R-:W-:Y:S02]  /*4ef0*/  F2FP.BF16.F32.PACK_AB R6, R203, R200 ;  /* 0x000000c8cb06723e */ /* 0x000fe400000010ff */
[----:B------:R-:W-:Y:S02]  /*4f00*/  IADD3 R207, PT, PT, R204, R209, RZ ;  /* 0x000000d1cccf7210 */ /* 0x000fe40007ffe0ff */
[----:B------:R-:W-:Y:S02]  /*4f10*/  LOP3.LUT R4, R120, 0xc00, R117, 0xf8, !PT ;  /* 0x00000c0078047812 */ /* 0x000fe400078ef875 */
[----:B------:R-:W-:Y:S01]  /*4f20*/  LOP3.LUT R119, R123, 0x8, R232, 0x78, !PT ;  /* 0x000000087b777812 */ /* 0x000fe200078e78e8 */
[----:B------:R-:W-:Y:S01]  /*4f30*/  STS [R207+0x2a000], R8 ;  /* 0x02a00008cf007388 */ /* 0x000fe20000000800 */
[----:B------:R-:W-:Y:S02]  /*4f40*/  F2FP.BF16.F32.PACK_AB R9, R202, R205 ;  /* 0x000000cdca09723e */ /* 0x000fe400000010ff */
[----:B-1----:R-:W-:Y:S03]  /*4f50*/  F2FP.BF16.F32.PACK_AB R5, R206, R201 ;  /* 0x000000c9ce05723e */ /* 0x002fe600000010ff */
[----:B------:R-:W-:Y:S01]  /*4f60*/  STS [R207+0x2a400], R6 ;  /* 0x02a40006cf007388 */ /* 0x000fe20000000800 */
[----:B------:R-:W-:Y:S01]  /*4f70*/  LOP3.LUT R3, R4, R119, RZ, 0xfc, !PT ;  /* 0x0000007704037212 */ /* 0x000fe200078efcff */
[----:B------:R-:W-:Y:S01]  /*4f80*/  IMAD.IADD R4, R209, 0x1, R208 ;  /* 0x00000001d1047824 */ /* 0x000fe200078e02d0 */
[----:B------:R-:W-:Y:S03]  /*4f90*/  F2FP.BF16.F32.PACK_AB R13, R212, R213 ;  /* 0x000000d5d40d723e */ /* 0x000fe600000010ff */
[----:B------:R-:W-:Y:S01]  /*4fa0*/  STS [R208], R9 ;  /* 0x00000009d0007388 */ /* 0x000fe20000000800 */
[----:B--2---:R-:W-:Y:S02]  /*4fb0*/  F2FP.BF16.F32.PACK_AB R7, R210, R211 ;  /* 0x000000d3d207723e */ /* 0x004fe400000010ff */
[----:B------:R-:W-:Y:S03]  /*4fc0*/  LEA R128, R3, UR4, 0x1 ;  /* 0x0000000403807c11 */ /* 0x000fe6000f8e08ff */
[----:B------:R-:W-:Y:S01]  /*4fd0*/  STS [R208+0x400], R5 ;  /* 0x00040005d0007388 */ /* 0x000fe20000000800 */
[----:B------:R-:W-:Y:S02]  /*4fe0*/  LEA R230, R230, UR4, 0x1 ;  /* 0x00000004e6e67c11 */ /* 0x000fe4000f8e08ff */
[----:B------:R-:W-:Y:S03]  /*4ff0*/  LOP3.LUT P0, RZ, R116, 0x2, RZ, 0xc0, !PT ;  /* 0x0000000274ff7812 */ /* 0x000fe6000780c0ff */
[----:B------:R-:W-:Y:S01]  /*5000*/  STS [R4], R13 ;  /* 0x0000000d04007388 */ /* 0x000fe20000000800 */
[----:B------:R-:W-:Y:S02]  /*5010*/  SEL R233, R233, 0xffffffc0, !P5 ;  /* 0xffffffc0e9e97807 */ /* 0x000fe40006800000 */
[----:B------:R-:W-:Y:S03]  /*5020*/  SEL R231, R231, 0xffffffe0, !P0 ;  /* 0xffffffe0e7e77807 */ /* 0x000fe60004000000 */
[----:B------:R-:W-:Y:S01]  /*5030*/  STS [R4+0x400], R7 ;  /* 0x0004000704007388 */ /* 0x000fe20000000800 */
[C---:B------:R-:W-:Y:S01]  /*5040*/  IADD3 R126, PT, PT, R128.reuse, R233, RZ ;  /* 0x000000e9807e7210 */ /* 0x040fe20007ffe0ff */
[--C-:B------:R-:W-:Y:S01]  /*5050*/  IMAD.IADD R228, R233, 0x1, R230.reuse ;  /* 0x00000001e9e47824 */ /* 0x100fe200078e02e6 */
[----:B------:R-:W-:Y:S03]  /*5060*/  IADD3 R125, PT, PT, R128, R231, RZ ;  /* 0x000000e7807d7210 */ /* 0x000fe60007ffe0ff */
[----:B------:R-:W-:Y:S01]  /*5070*/  LDSM.16.M88.4 R16, [R128+0x10000] ;  /* 0x010000008010783b */ /* 0x000fe20000000200 */
[C---:B------:R-:W-:Y:S01]  /*5080*/  IMAD.IADD R229, R231.reuse, 0x1, R230 ;  /* 0x00000001e7e57824 */ /* 0x040fe200078e02e6 */
[----:B------:R-:W-:Y:S01]  /*5090*/  LOP3.LUT R122, R122, 0x20, RZ, 0xc0, !PT ;  /* 0x000000207a7a7812 */ /* 0x000fe200078ec0ff */
[C---:B------:R-:W-:Y:S01]  /*50a0*/  IMAD.IADD R124, R231.reuse, 0x1, R126 ;  /* 0x00000001e77c7824 */ /* 0x040fe200078e027e */
[----:B------:R-:W-:Y:S02]  /*50b0*/  IADD3 R3, PT, PT, R231, R228, RZ ;  /* 0x000000e4e7037210 */ /* 0x000fe40007ffe0ff */
[----:B------:R-:W1:Y:S06]  /*50c0*/  LDSM.16.M88.4 R8, [R230+0x20000] ;  /* 0x02000000e608783b */ /* 0x000e6c0000000200 */
[----:B------:R-:W2:Y:S06]  /*50d0*/  LDSM.16.M88.4 R84, [R230+0x20800] ;  /* 0x02080000e654783b */ /* 0x000eac0000000200 */
[----:B------:R-:W-:Y:S06]  /*50e0*/  LDSM.16.M88.4 R88, [R125+0x10000] ;  /* 0x010000007d58783b */ /* 0x000fec0000000200 */
[----:B------:R-:W3:Y:S06]  /*50f0*/  LDSM.16.M88.4 R92, [R229+0x20000] ;  /* 0x02000000e55c783b */ /* 0x000eec0000000200 */
[----:B------:R-:W4:Y:S06]  /*5100*/  LDSM.16.M88.4 R96, [R229+0x20800] ;  /* 0x02080000e560783b */ /* 0x000f2c0000000200 */
[----:B------:R-:W-:Y:S06]  /*5110*/  LDSM.16.M88.4 R100, [R126+0x10000] ;  /* 0x010000007e64783b */ /* 0x000fec0000000200 */
[----:B------:R-:W4:Y:S01]  /*5120*/  LDSM.16.M88.4 R104, [R228+0x20000] ;  /* 0x02000000e468783b */ /* 0x000f220000000200 */
[C---:B-1----:R-:W-:Y:S05]  /*5130*/  HMMA.16816.F32.BF16 R4, R16.reuse, R8, RZ ;  /* 0x000000081004723c */ /* 0x042fea00000418ff */
[----:B------:R-:W-:Y:S03]  /*5140*/  LDSM.16.M88.4 R108, [R124+0x10000] ;  /* 0x010000007c6c783b */ /* 0x000fe60000000200 */
[C---:B------:R-:W-:Y:S03]  /*5150*/  HMMA.16816.F32.BF16 R8, R16.reuse, R10, RZ ;  /* 0x0000000a1008723c */ /* 0x040fe600000418ff */
[----:B------:R-:W-:Y:S05]  /*5160*/  LDSM.16.M88.4 R112, [R3+0x20000] ;  /* 0x020000000370783b */ /* 0x000fea0000000200 */
[C---:B--2---:R-:W-:Y:S08]  /*5170*/  HMMA.16816.F32.BF16 R12, R16.reuse, R84, RZ ;  /* 0x00000054100c723c */ /* 0x044ff000000418ff */
[----:B------:R-:W-:Y:S01]  /*5180*/  HMMA.16816.F32.BF16 R16, R16, R86, RZ ;  /* 0x000000561010723c */ /* 0x000fe200000418ff */
[----:B------:R-:W1:Y:S07]  /*5190*/  LDSM.16.M88.4 R84, [R228+0x20800] ;  /* 0x02080000e454783b */ /* 0x000e6e0000000200 */
[C---:B---3--:R-:W-:Y:S08]  /*51a0*/  HMMA.16816.F32.BF16 R4, R88.reuse, R92, R4 ;  /* 0x0000005c5804723c */ /* 0x048ff00000041804 */
[C---:B------:R-:W-:Y:S01]  /*51b0*/  HMMA.16816.F32.BF16 R8, R88.reuse, R94, R8 ;  /* 0x0000005e5808723c */ /* 0x040fe20000041808 */
[----:B------:R-:W-:Y:S07]  /*51c0*/  LDSM.16.M88.4 R92, [R128+0x12000] ;  /* 0x01200000805c783b */ /* 0x000fee0000000200 */
[C---:B----4-:R-:W-:Y:S08]  /*51d0*/  HMMA.16816.F32.BF16 R12, R88.reuse, R96, R12 ;  /* 0x00000060580c723c */ /* 0x050ff0000004180c */
[----:B------:R-:W-:Y:S01]  /*51e0*/  HMMA.16816.F32.BF16 R16, R88, R98, R16 ;  /* 0x000000625810723c */ /* 0x000fe20000041810 */
[----:B------:R-:W2:Y:S06]  /*51f0*/  LDSM.16.M88.4 R88, [R3+0x20800] ;  /* 0x020800000358783b */ /* 0x000eac0000000200 */
[----:B------:R-:W3:Y:S01]  /*5200*/  LDSM.16.M88.4 R96, [R230+0x22000] ;  /* 0x02200000e660783b */ /* 0x000ee20000000200 */
[C---:B------:R-:W-:Y:S08]  /*5210*/  HMMA.16816.F32.BF16 R4, R100.reuse, R104, R4 ;  /* 0x000000686404723c */ /* 0x040ff00000041804 */
        /* <DEDUP_REMOVED lines=77> */
[C---:B------:R-:W-:Y:S08]  /*56f0*/  HMMA.16816.F32.BF16 R8, R92.reuse, R98, R8 ;  /* 0x000000625c08723c */ /* 0x040ff00000041808 */
[C---:B--2---:R-:W-:Y:S08]  /*5700*/  HMMA.16816.F32.BF16 R12, R92.reuse, R88, R12 ;  /* 0x000000585c0c723c */ /* 0x044ff0000004180c */
[----:B------:R-:W-:Y:S01]  /*5710*/  HMMA.16816.F32.BF16 R16, R92, R90, R16 ;  /* 0x0000005a5c10723c */ /* 0x000fe20000041810 */
[----:B------:R-:W2:Y:S07]  /*5720*/  LDSM.16.M88.4 R88, [R3+0x26800] ;  /* 0x026800000358783b */ /* 0x000eae0000000200 */
[C---:B----4-:R-:W-:Y:S08]  /*5730*/  HMMA.16816.F32.BF16 R4, R100.reuse, R104, R4 ;  /* 0x000000686404723c */ /* 0x050ff00000041804 */
[C---:B------:R-:W-:Y:S08]  /*5740*/  HMMA.16816.F32.BF16 R8, R100.reuse, R106, R8 ;  /* 0x0000006a6408723c */ /* 0x040ff00000041808 */
[C---:B-1----:R-:W-:Y:S03]  /*5750*/  HMMA.16816.F32.BF16 R12, R100.reuse, R84, R12 ;  /* 0x00000054640c723c */ /* 0x042fe6000004180c */
[----:B------:R-:W-:Y:S04]  /*5760*/  LOP3.LUT R85, R232, 0x10, RZ, 0xc0, !PT ;  /* 0x00000010e8557812 */ /* 0x000fe800078ec0ff */
[--C-:B------:R-:W-:Y:S01]  /*5770*/  LOP3.LUT R84, R85, 0x8, R116.reuse, 0xf8, !PT ;  /* 0x0000000855547812 */ /* 0x100fe200078ef874 */
[----:B------:R-:W-:Y:S03]  /*5780*/  HMMA.16816.F32.BF16 R16, R100, R86, R16 ;  /* 0x000000566410723c */ /* 0x000fe60000041810 */
[----:B------:R-:W-:Y:S02]  /*5790*/  SHF.R.U32.HI R85, RZ, 0x3, R116 ;  /* 0x00000003ff557819 */ /* 0x000fe40000011674 */
[----:B------:R-:W-:Y:S02]  /*57a0*/  LOP3.LUT R234, R84, R123, RZ, 0x3c, !PT ;  /* 0x0000007b54ea7212 */ /* 0x000fe400078e3cff */
[----:B------:R-:W-:Y:S01]  /*57b0*/  LOP3.LUT R84, R122, 0x18, R85, 0xf8, !PT ;  /* 0x000000187a547812 */ /* 0x000fe200078ef855 */
[C---:B------:R-:W-:Y:S05]  /*57c0*/  HMMA.16816.F32.BF16 R4, R108.reuse, R112, R4 ;  /* 0x000000706c04723c */ /* 0x040fea0000041804 */
[----:B------:R-:W-:Y:S02]  /*57d0*/  LOP3.LUT R234, R234, 0x200, R117, 0xf8, !PT ;  /* 0x00000200eaea7812 */ /* 0x000fe400078ef875 */
[--C-:B------:R-:W-:Y:S01]  /*57e0*/  LOP3.LUT R85, R84, 0x1c0, R121.reuse, 0xf8, !PT ;  /* 0x000001c054557812 */ /* 0x100fe200078ef879 */
[C---:B------:R-:W-:Y:S03]  /*57f0*/  HMMA.16816.F32.BF16 R8, R108.reuse, R114, R8 ;  /* 0x000000726c08723c */ /* 0x040fe60000041808 */
[----:B------:R-:W-:Y:S02]  /*5800*/  LEA R234, R234, UR4, 0x1 ;  /* 0x00000004eaea7c11 */ /* 0x000fe4000f8e08ff */
[----:B------:R-:W-:Y:S03]  /*5810*/  LOP3.LUT R84, R85, 0x38, R118, 0x78, !PT ;  /* 0x0000003855547812 */ /* 0x000fe600078e7876 */
[C---:B--2---:R-:W-:Y:S03]  /*5820*/  HMMA.16816.F32.BF16 R12, R108.reuse, R88, R12 ;  /* 0x000000586c0c723c */ /* 0x044fe6000004180c */
[----:B------:R-:W-:Y:S01]  /*5830*/  VIADD R85, R234, 0x2a000 ;  /* 0x0002a000ea557836 */ /* 0x000fe20000000000 */
[----:B------:R-:W-:Y:S01]  /*5840*/  LOP3.LUT R84, R84, 0x200, R121, 0xf8, !PT ;  /* 0x0000020054547812 */ /* 0x000fe200078ef879 */
[----:B------:R-:W-:Y:S01]  /*5850*/  VIADD R112, R234, 0x2a040 ;  /* 0x0002a040ea707836 */ /* 0x000fe20000000000 */
[----:B------:R-:W-:Y:S02]  /*5860*/  LOP3.LUT R121, R118, 0x38, RZ, 0xc0, !PT ;  /* 0x0000003876797812 */ /* 0x000fe400078ec0ff */
[----:B------:R-:W-:Y:S03]  /*5870*/  HMMA.16816.F32.BF16 R16, R108, R90, R16 ;  /* 0x0000005a6c10723c */ /* 0x000fe60000041810 */
[----:B------:R-:W-:Y:S01]  /*5880*/  @P5 IADD3 R112, PT, PT, R85, -0x40, RZ ;  /* 0xffffffc055705810 */ /* 0x000fe20007ffe0ff */
[C---:B-----5:R-:W-:Y:S01]  /*5890*/  FADD.FTZ R85, -R129.reuse, R4 ;  /* 0x0000000481557221 */ /* 0x060fe20000010100 */
[----:B------:R-:W-:Y:S01]  /*58a0*/  FADD.FTZ R4, -R129, R5 ;  /* 0x0000000581047221 */ /* 0x000fe20000010100 */
[C---:B------:R-:W-:Y:S01]  /*58b0*/  FADD.FTZ R5, -R127.reuse, R6 ;  /* 0x000000067f057221 */ /* 0x040fe20000010100 */
        /* <DEDUP_REMOVED lines=9> */
[----:B------:R-:W-:Y:S01]  /*5950*/  FMUL.FTZ R85, R130, R85 ;  /* 0x0000005582557220 */ /* 0x000fe20000410000 */
[----:B------:R-:W-:Y:S01]  /*5960*/  FMUL.FTZ R4, R131, R4 ;  /* 0x0000000483047220 */ /* 0x000fe20000410000 */
[----:B------:R-:W-:Y:S01]  /*5970*/  FMUL.FTZ R5, R196, R5 ;  /* 0x00000005c4057220 */ /* 0x000fe20000410000 */
[----:B------:R-:W-:Y:S01]  /*5980*/  LOP3.LUT R115, R121, 0x40, RZ, 0xfc, !PT ;  /* 0x0000004079737812 */ /* 0x000fe200078efcff */
[----:B------:R-:W-:Y:S01]  /*5990*/  FMUL.FTZ R6, R197, R6 ;  /* 0x00000006c5067220 */ /* 0x000fe20000410000 */
[----:B------:R-:W-:Y:S01]  /*59a0*/  FMUL.FTZ R7, R198, R7 ;  /* 0x00000007c6077220 */ /* 0x000fe20000410000 */
[----:B------:R-:W-:Y:S01]  /*59b0*/  F2FP.BF16.F32.PACK_AB R85, R4, R85 ;  /* 0x000000550455723e */ /* 0x000fe200000010ff */
        /* <DEDUP_REMOVED lines=10> */
[----:B------:R-:W-:Y:S01]  /*5a60*/  FADD.FTZ R16, -R129, R16 ;  /* 0x0000001081107221 */ /* 0x000fe20000010100 */
[----:B------:R-:W-:Y:S01]  /*5a70*/  F2FP.BF16.F32.PACK_AB R89, R13, R12 ;  /* 0x0000000c0d59723e */ /* 0x000fe200000010ff */
[----:B------:R-:W-:Y:S01]  /*5a80*/  FADD.FTZ R17, -R129, R17 ;  /* 0x0000001181117221 */ /* 0x000fe20000010100 */
[----:B------:R-:W-:Y:S01]  /*5a90*/  FADD.FTZ R18, -R127, R18 ;  /* 0x000000127f127221 */ /* 0x000fe20000010100 */
[----:B------:R-:W-:Y:S01]  /*5aa0*/  F2FP.BF16.F32.PACK_AB R93, R15, R14 ;  /* 0x0000000e0f5d723e */ /* 0x000fe200000010ff */
[----:B------:R-:W-:Y:S01]  /*5ab0*/  FADD.FTZ R19, -R127, R19 ;  /* 0x000000137f137221 */ /* 0x000fe20000010100 */
[----:B------:R-:W-:Y:S01]  /*5ac0*/  FMUL.FTZ R16, R213, R16 ;  /* 0x00000010d5107220 */ /* 0x000fe20000410000 */
[----:B------:R-:W-:Y:S01]  /*5ad0*/  LOP3.LUT R114, R121, 0x80, RZ, 0xfc, !PT ;  /* 0x0000008079727812 */ /* 0x000fe200078efcff */
[----:B------:R-:W-:Y:S01]  /*5ae0*/  FMUL.FTZ R17, R212, R17 ;  /* 0x00000011d4117220 */ /* 0x000fe20000410000 */
[----:B------:R-:W-:Y:S01]  /*5af0*/  FMUL.FTZ R18, R211, R18 ;  /* 0x00000012d3127220 */ /* 0x000fe20000410000 */
[----:B------:R-:W-:Y:S01]  /*5b00*/  LOP3.LUT R113, R121, 0xc0, RZ, 0xfc, !PT ;  /* 0x000000c079717812 */ /* 0x000fe200078efcff */
[----:B------:R-:W-:Y:S01]  /*5b10*/  FMUL.FTZ R19, R210, R19 ;  /* 0x00000013d2137220 */ /* 0x000fe20000410000 */
        /* <DEDUP_REMOVED lines=70> */
.L_x_941:
[----:B------:R-:W-:Y:S01]  /*5f80*/  STS [R204+0x28000], R85 ;  /* 0x02800055cc007388 */ /* 0x000fe20000000800 */
[----:B------:R-:W-:Y:S01]  /*5f90*/  F2FP.BF16.F32.PACK_AB R92, R17, R16 ;  /* 0x00000010115c723e */ /* 0x000fe200000010ff */
[----:B------:R-:W-:Y:S01]  /*5fa0*/  IMAD.IADD R209, R209, 0x1, R208 ;  /* 0x00000001d1d17824 */ /* 0x000fe200078e02d0 */
[----:B------:R-:W-:Y:S03]  /*5fb0*/  F2FP.BF16.F32.PACK_AB R94, R19, R18 ;  /* 0x00000012135e723e */ /* 0x000fe600000010ff */
[----:B------:R-:W-:Y:S01]  /*5fc0*/  STS [R204+0x28400], R5 ;  /* 0x02840005cc007388 */ /* 0x000fe20000000800 */
[----:B------:R-:W-:Y:S01]  /*5fd0*/  LEA R235, R84, UR4, 0x1 ;  /* 0x0000000454eb7c11 */ /* 0x000fe2000f8e08ff */
[----:B------:R-:W2:Y:S04]  /*5fe0*/  LDC R245, c[0x0][0x44c] ;  /* 0x00011300fff57b82 */ /* 0x000ea80000000800 */
[----:B------:R-:W-:Y:S06]  /*5ff0*/  STS [R207+0x28000], R86 ;  /* 0x02800056cf007388 */ /* 0x000fec0000000800 */
[----:B------:R-:W-:Y:S06]  /*6000*/  STS [R207+0x28400], R88 ;  /* 0x02840058cf007388 */ /* 0x000fec0000000800 */
[----:B------:R-:W-:Y:S06]  /*6010*/  STS [R208+-0x2000], R89 ;  /* 0xffe00059d0007388 */ /* 0x000fec0000000800 */
[----:B------:R-:W-:Y:S06]  /*6020*/  STS [R208+-0x1c00], R93 ;  /* 0xffe4005dd0007388 */ /* 0x000fec0000000800 */
[----:B------:R-:W-:Y:S06]  /*6030*/  STS [R209+-0x2000], R92 ;  /* 0xffe0005cd1007388 */ /* 0x000fec0000000800 */
[----:B------:R-:W-:Y:S01]  /*6040*/  STS [R209+-0x1c00], R94 ;  /* 0xffe4005ed1007388 */ /* 0x000fe20000000800 */
[----:B--2---:R-:W-:Y:S01]  /*6050*/  IMAD R245, R245, UR8, RZ ;  /* 0x00000008f5f57c24 */ /* 0x004fe2000f8e02ff */
[----:B------:R-:W-:Y:S06]  /*6060*/  BAR.SYNC.DEFER_BLOCKING 0x0 ;  /* 0x0000000000007b1d */ /* 0x000fec0000010000 */
[----:B-1----:R-:W-:Y:S06]  /*6070*/  LDSM.16.MT88.4 R4, [R234+0x2a000] ;  /* 0x02a00000ea04783b */ /* 0x002fec0000004200 */
[----:B------:R-:W1:Y:S06]  /*6080*/  LDSM.16.MT88.4 R8, [R235+0x10000] ;  /* 0x01000000eb08783b */ /* 0x000e6c0000004200 */
[----:B------:R-:W2:Y:S06]  /*6090*/  LDSM.16.MT88.4 R12, [R112] ;  /* 0x00000000700c783b */ /* 0x000eac0000004200 */
[----:B------:R-:W3:Y:S06]  /*60a0*/  LDSM.16.MT88.4 R16, [R235+0x12000] ;  /* 0x01200000eb10783b */ /* 0x000eec0000004200 */
[----:B------:R-:W4:Y:S06]  /*60b0*/  LDSM.16.MT88.4 R84, [R235+0x14000] ;  /* 0x01400000eb54783b */ /* 0x000f2c0000004200 */
[----:B------:R-:W5:Y:S06]  /*60c0*/  LDSM.16.MT88.4 R88, [R235+0x16000] ;  /* 0x01600000eb58783b */ /* 0x000f6c0000004200 */
[----:B------:R-:W-:Y:S06]  /*60d0*/  LDSM.16.MT88.4 R92, [R235+0x10800] ;  /* 0x01080000eb5c783b */ /* 0x000fec0000004200 */
[----:B------:R-:W-:Y:S01]  /*60e0*/  LDSM.16.MT88.4 R96, [R112+0x800] ;  /* 0x000800007060783b */ /* 0x000fe20000004200 */
        /* <DEDUP_REMOVED lines=23> */
[----:B------:R-:W2:Y:S06]  /*6260*/  LDSM.16.MT88.4 R4, [R234+0x2b000] ;  /* 0x02b00000ea04783b */ /* 0x000eac0000004200 */
[----:B------:R-:W3:Y:S01]  /*6270*/  LDSM.16.MT88.4 R88, [R235+0x15000] ;  /* 0x01500000eb58783b */ /* 0x000ee20000004200 */
        /* <DEDUP_REMOVED lines=20> */
[----:B------:R-:W4:Y:S06]  /*63c0*/  LDSM.16.MT88.4 R8, [R234+0x2b800] ;  /* 0x02b80000ea08783b */ /* 0x000f2c0000004200 */
[----:B------:R-:W5:Y:S01]  /*63d0*/  LDSM.16.MT88.4 R108, [R235+0x15800] ;  /* 0x01580000eb6c783b */ /* 0x000f620000004200 */
[-C--:B--2---:R-:W-:Y:S08]  /*63e0*/  HMMA.16816.F32.BF16 R20, R4, R12.reuse, R20 ;  /* 0x0000000c0414723c */ /* 0x084ff00000041814 */
[C---:B------:R-:W-:Y:S08]  /*63f0*/  HMMA.16816.F32.BF16 R24, R16.reuse, R12, R24 ;  /* 0x0000000c1018723c */ /* 0x040ff00000041818 */
[-C--:B------:R-:W-:Y:S08]  /*6400*/  HMMA.16816.F32.BF16 R28, R16, R14.reuse, R28 ;  /* 0x0000000e101c723c */ /* 0x080ff0000004181c */
[C---:B------:R-:W-:Y:S01]  /*6410*/  HMMA.16816.F32.BF16 R32, R4.reuse, R14, R32 ;  /* 0x0000000e0420723c */ /* 0x040fe20000041820 */
[----:B------:R-:W2:Y:S01]  /*6420*/  LDSM.16.MT88.4 R12, [R235+0x17800] ;  /* 0x01780000eb0c783b */ /* 0x000ea20000004200 */
[----:B------:R-:W-:Y:S06]  /*6430*/  BAR.SYNC.DEFER_BLOCKING 0x0 ;  /* 0x0000000000007b1d */ /* 0x000fec0000010000 */
[-C--:B------:R-:W-:Y:S08]  /*6440*/  HMMA.16816.F32.BF16 R36, R4, R84.reuse, R36 ;  /* 0x000000540424723c */ /* 0x080ff00000041824 */
[C---:B------:R-:W-:Y:S08]  /*6450*/  HMMA.16816.F32.BF16 R40, R16.reuse, R84, R40 ;  /* 0x000000541028723c */ /* 0x040ff00000041828 */
[-C--:B------:R-:W-:Y:S08]  /*6460*/  HMMA.16816.F32.BF16 R44, R16, R86.reuse, R44 ;  /* 0x00000056102c723c */ /* 0x080ff0000004182c */
[C---:B------:R-:W-:Y:S08]  /*6470*/  HMMA.16816.F32.BF16 R48, R4.reuse, R86, R48 ;  /* 0x000000560430723c */ /* 0x040ff00000041830 */
[-C--:B---3--:R-:W-:Y:S08]  /*6480*/  HMMA.16816.F32.BF16 R52, R4, R88.reuse, R52 ;  /* 0x000000580434723c */ /* 0x088ff00000041834 */
[C---:B------:R-:W-:Y:S08]  /*6490*/  HMMA.16816.F32.BF16 R56, R16.reuse, R88, R56 ;  /* 0x000000581038723c */ /* 0x040ff00000041838 */
[-C--:B------:R-:W-:Y:S08]  /*64a0*/  HMMA.16816.F32.BF16 R60, R16, R90.reuse, R60 ;  /* 0x0000005a103c723c */ /* 0x080ff0000004183c */
[C---:B------:R-:W-:Y:S08]  /*64b0*/  HMMA.16816.F32.BF16 R64, R4.reuse, R90, R64 ;  /* 0x0000005a0440723c */ /* 0x040ff00000041840 */
[-C--:B-1----:R-:W-:Y:S08]  /*64c0*/  HMMA.16816.F32.BF16 R68, R4, R92.reuse, R68 ;  /* 0x0000005c0444723c */ /* 0x082ff00000041844 */
[C---:B------:R-:W-:Y:S08]  /*64d0*/  HMMA.16816.F32.BF16 R72, R16.reuse, R92, R72 ;  /* 0x0000005c1048723c */ /* 0x040ff00000041848 */
[-C--:B------:R-:W-:Y:S08]  /*64e0*/  HMMA.16816.F32.BF16 R76, R16, R94.reuse, R76 ;  /* 0x0000005e104c723c */ /* 0x080ff0000004184c */
[----:B------:R-:W-:Y:S04]  /*64f0*/  HMMA.16816.F32.BF16 R80, R4, R94, R80 ;  /* 0x0000005e0450723c */ /* 0x000fe80000041850 */
[----:B------:R-:W-:Y:S04]  /*6500*/  IMAD.U32 R5, R245, -0x40, RZ ;  /* 0xffffffc0f5057824 */ /* 0x000fe800078e00ff */
[-C--:B----4-:R-:W-:Y:S05]  /*6510*/  HMMA.16816.F32.BF16 R20, R8, R96.reuse, R20 ;  /* 0x000000600814723c */ /* 0x090fea0000041814 */
[C---:B------:R-:W-:Y:S03]  /*6520*/  LEA R246, P0, R5.reuse, R246, 0x2 ;  /* 0x000000f605f67211 */ /* 0x040fe600078010ff */
[C---:B------:R-:W-:Y:S04]  /*6530*/  HMMA.16816.F32.BF16 R24, R100.reuse, R96, R24 ;  /* 0x000000606418723c */ /* 0x040fe80000041818 */
[----:B------:R-:W-:Y:S04]  /*6540*/  LEA.HI.X.SX32 R247, R5, R247, 0x2, P0 ;  /* 0x000000f705f77211 */ /* 0x000fe800000f16ff */
[-C--:B------:R-:W-:Y:S08]  /*6550*/  HMMA.16816.F32.BF16 R28, R100, R98.reuse, R28 ;  /* 0x00000062641c723c */ /* 0x080ff0000004181c */
[C---:B------:R-:W-:Y:S08]  /*6560*/  HMMA.16816.F32.BF16 R32, R8.reuse, R98, R32 ;  /* 0x000000620820723c */ /* 0x040ff00000041820 */
[-C--:B------:R-:W-:Y:S08]  /*6570*/  HMMA.16816.F32.BF16 R36, R8, R104.reuse, R36 ;  /* 0x000000680824723c */ /* 0x080ff00000041824 */
[C---:B------:R-:W-:Y:S08]  /*6580*/  HMMA.16816.F32.BF16 R40, R100.reuse, R104, R40 ;  /* 0x000000686428723c */ /* 0x040ff00000041828 */
[-C--:B------:R-:W-:Y:S08]  /*6590*/  HMMA.16816.F32.BF16 R44, R100, R106.reuse, R44 ;  /* 0x0000006a642c723c */ /* 0x080ff0000004182c */
[C---:B------:R-:W-:Y:S08]  /*65a0*/  HMMA.16816.F32.BF16 R48, R8.reuse, R106, R48 ;  /* 0x0000006a0830723c */ /* 0x040ff00000041830 */
[-C--:B-----5:R-:W-:Y:S08]  /*65b0*/  HMMA.16816.F32.BF16 R52, R8, R108.reuse, R52 ;  /* 0x0000006c0834723c */ /* 0x0a0ff00000041834 */
[C---:B------:R-:W-:Y:S08]  /*65c0*/  HMMA.16816.F32.BF16 R56, R100.reuse, R108, R56 ;  /* 0x0000006c6438723c */ /* 0x040ff00000041838 */
[-C--:B------:R-:W-:Y:S08]  /*65d0*/  HMMA.16816.F32.BF16 R60, R100, R110.reuse, R60 ;  /* 0x0000006e643c723c */ /* 0x080ff0000004183c */
[C---:B------:R-:W-:Y:S08]  /*65e0*/  HMMA.16816.F32.BF16 R64, R8.reuse, R110, R64 ;  /* 0x0000006e0840723c */ /* 0x040ff00000041840 */
[-C--:B--2---:R-:W-:Y:S08]  /*65f0*/  HMMA.16816.F32.BF16 R68, R8, R12.reuse, R68 ;  /* 0x0000000c0844723c */ /* 0x084ff00000041844 */
        /* <DEDUP_REMOVED lines=13> */
[----:B------:R-:W-:Y:S01]  /*66d0*/  LOP3.LUT R118, R5, 0x1e00, R118, 0xf8, !PT ;  /* 0x00001e0005767812 */ /* 0x000fe200078ef876 */
[----:B------:R-:W-:Y:S01]  /*66e0*/  IMAD.U32 R5, RZ, RZ, UR51 ;  /* 0x00000033ff057e24 */ /* 0x000fe2000f8e00ff */
[----:B------:R-:W-:Y:S02]  /*66f0*/  IADD3 R248, P0, PT, R248, R9, RZ ;  /* 0x00000009f8f87210 */ /* 0x000fe40007f1e0ff */
[----:B------:R-:W-:Y:S02]  /*6700*/  LEA R9, R118, UR4, 0x1 ;  /* 0x0000000476097c11 */ /* 0x000fe4000f8e08ff */
[----:B------:R-:W-:Y:S01]  /*6710*/  LEA.HI.X.SX32 R249, R7, R249, 0x1, P0 ;  /* 0x000000f907f97211 */ /* 0x000fe200000f0eff */
[----:B------:R-:W-:Y:S01]  /*6720*/  IMAD.U32 R7, RZ, RZ, UR52 ;  /* 0x00000034ff077e24 */ /* 0x000fe2000f8e00ff */
[----:B------:R-:W-:Y:S02]  /*6730*/  ISETP.GE.AND P2, PT, R114, UR14, PT ;  /* 0x0000000e72007c0c */ /* 0x000fe4000bf46270 */
[----:B------:R-:W-:Y:S01]  /*6740*/  ISETP.GE.AND P1, PT, R113, UR14, PT ;  /* 0x0000000e71007c0c */ /* 0x000fe2000bf26270 */
[----:B------:R-:W-:Y:S01]  /*6750*/  @!PT LDS RZ, [RZ] ;  /* 0x00000000fffff984 */ /* 0x000fe20000000800 */
[----:B------:R-:W-:Y:S01]  /*6760*/  @!PT LDS RZ, [RZ] ;  /* 0x00000000fffff984 */ /* 0x000fe20000000800 */
[----:B------:R-:W-:Y:S01]  /*6770*/  @!PT LDS RZ, [RZ] ;  /* 0x00000000fffff984 */ /* 0x000fe20000000800 */
[----:B------:R1:W-:Y:S01]  /*6780*/  @!P4 LDGSTS.E.BYPASS.LTC128B.128 [R9+0x10000], desc[UR34][R248.64] ;  /* 0x10000000f809cfae */ /* 0x0003e2000b981a22 */
[----:B------:R-:W-:Y:S03]  /*6790*/  LEA R6, P0, R7, R248, 0x1 ;  /* 0x000000f807067211 */ /* 0x000fe600078008ff */
[----:B------:R1:W-:Y:S01]  /*67a0*/  @P4 STS.128 [R9+0x10000], RZ ;  /* 0x010000ff09004388 */ /* 0x0003e20000000c00 */
[----:B------:R-:W-:Y:S03]  /*67b0*/  LEA.HI.X R7, R4, R249, R5, 0x1, P0 ;  /* 0x000000f904077211 */ /* 0x000fe600000f0c05 */
        /* <DEDUP_REMOVED lines=36> */
.L_x_942:
[----:B------:R-:W-:Y:S01]  /*6a00*/  LOP3.LUT R120, R120, 0x400, R117, 0xf8, !PT ;  /* 0x0000040078787812 */ /* 0x000fe200078ef875 */
[----:B------:R-:W-:Y:S01]  /*6a10*/  LDSM.16.MT88.4 R16, [R235+0x18000] ;  /* 0x01800000eb10783b */ /* 0x000fe20000004200 */
[----:B------:R-:W-:Y:S01]  /*6a20*/  PLOP3.LUT P2, PT, PT, PT, UP0, 0x80, 0x8 ;  /* 0x000000000008781c */ /* 0x000fe20003f4f008 */
[----:B------:R-:W-:Y:S01]  /*6a30*/  @UP0 UIADD3 UR27, UP1, UPT, UR56, -0x100, URZ ;  /* 0xffffff00381b0890 */ /* 0x000fe2000ff3e0ff */
[----:B------:R-:W-:Y:S01]  /*6a40*/  LOP3.LUT R120, R120, R119, RZ, 0xfc, !PT ;  /* 0x0000007778787212 */ /* 0x000fe200078efcff */
[----:B------:R-:W-:Y:S01]  /*6a50*/  LDSM.16.MT88.4 R96, [R235+0x1a000] ;  /* 0x01a00000eb60783b */ /* 0x000fe20000004200 */
[----:B------:R-:W-:Y:S02]  /*6a60*/  ULOP3.LUT UR16, UR49, 0x1, URZ, 0xc0, !UPT ;  /* 0x0000000131107892 */ /* 0x000fe4000f8ec0ff */
[----:B------:R-:W-:Y:S01]  /*6a70*/  LEA R236, R120, UR4, 0x1 ;  /* 0x0000000478ec7c11 */ /* 0x000fe2000f8e08ff */
[----:B------:R-:W-:Y:S01]  /*6a80*/  LDSM.16.MT88.4 R112, [R235+0x1c000] ;  /* 0x01c00000eb70783b */ /* 0x000fe20000004200 */
[----:B------:R-:W-:Y:S02]  /*6a90*/  @UP0 UIADD3.X UR17, UPT, UPT, UR57, -0x1, URZ, UP1, !UPT ;  /* 0xffffffff39110890 */ /* 0x000fe40008ffe4ff */
[----:B------:R-:W-:Y:S01]  /*6aa0*/  @UP0 UIADD3 UR10, UP1, UPT, UR10, -0x100, URZ ;  /* 0xffffff000a0a0890 */ /* 0x000fe2000ff3e0ff */
[----:B------:R-:W1:Y:S01]  /*6ab0*/  LDSM.16.M88.4 R128, [R236+0x28000] ;  /* 0x02800000ec80783b */ /* 0x000e620000000200 */
[C---:B------:R-:W-:Y:S02]  /*6ac0*/  IMAD.IADD R100, R231.reuse, 0x1, R236 ;  /* 0x00000001e7647824 */ /* 0x040fe400078e02ec */
[----:B------:R-:W-:Y:S01]  /*6ad0*/  @UP0 UIADD3.X UR11, UPT, UPT, UR11, -0x1, URZ, UP1, !UPT ;  /* 0xffffffff0b0b0890 */ /* 0x000fe20008ffe4ff */
[----:B------:R-:W2:Y:S01]  /*6ae0*/  LDSM.16.M88.4 R124, [R236+0x29000] ;  /* 0x02900000ec7c783b */ /* 0x000ea20000000200 */
[----:B------:R-:W-:Y:S03]  /*6af0*/  UISETP.NE.U32.AND UP1, UPT, UR16, 0x1, UPT ;  /* 0x000000011000788c */ /* 0x000fe6000bf25070 */
[----:B------:R-:W-:Y:S03]  /*6b00*/  LDSM.16.M88.4 R200, [R100+0x28000] ;  /* 0x0280000064c8783b */ /* 0x000fe60000000200 */
[----:B------:R-:W-:Y:S01]  /*6b10*/  PLOP3.LUT P1, PT, PT, PT, UP1, 0x80, 0x8 ;  /* 0x000000000008781c */ /* 0x000fe20003f2f018 */
[----:B------:R3:W-:Y:S04]  /*6b20*/  LDSM.16.M88.4 R208, [R100+0x29000] ;  /* 0x0290000064d0783b */ /* 0x0007e80000000200 */
[----:B------:R-:W4:Y:S04]  /*6b30*/  LDSM.16.MT88.4 R196, [R235+0x1e000] ;  /* 0x01e00000ebc4783b */ /* 0x000f280000004200 */
[----:B------:R-:W4:Y:S04]  /*6b40*/  LDSM.16.MT88.4 R204, [R235+0x18800] ;  /* 0x01880000ebcc783b */ /* 0x000f280000004200 */
[----:B------:R-:W4:Y:S04]  /*6b50*/  LDSM.16.MT88.4 R212, [R235+0x1a800] ;  /* 0x01a80000ebd4783b */ /* 0x000f280000004200 */
[----:B------:R-:W4:Y:S04]  /*6b60*/  LDSM.16.MT88.4 R216, [R235+0x1c800] ;  /* 0x01c80000ebd8783b */ /* 0x000f280000004200 */
[----:B------:R-:W-:Y:S04]  /*6b70*/  LDSM.16.MT88.4 R224, [R235+0x1b000] ;  /* 0x01b00000ebe0783b */ /* 0x000fe80000004200 */
[----:B------:R-:W-:Y:S01]  /*6b80*/  STL.64 [R1], R2 ;  /* 0x0000000201007387 */ /* 0x000fe20000100a00 */
[-C--:B-1----:R-:W-:Y:S08]  /*6b90*/  HMMA.16816.F32.BF16 R4, R128, R16.reuse, RZ ;  /* 0x000000108004723c */ /* 0x082ff000000418ff */
[C---:B--2---:R-:W-:Y:S08]  /*6ba0*/  HMMA.16816.F32.BF16 R8, R124.reuse, R16, RZ ;  /* 0x000000107c08723c */ /* 0x044ff000000418ff */
[-C--:B------:R-:W-:Y:S08]  /*6bb0*/  HMMA.16816.F32.BF16 R12, R124, R18.reuse, RZ ;  /* 0x000000127c0c723c */ /* 0x080ff000000418ff */
[C---:B------:R-:W-:Y:S08]  /*6bc0*/  HMMA.16816.F32.BF16 R16, R128.reuse, R18, RZ ;  /* 0x000000128010723c */ /* 0x040ff000000418ff */
[-C--:B------:R-:W-:Y:S08]  /*6bd0*/  HMMA.16816.F32.BF16 R84, R128, R96.reuse, RZ ;  /* 0x000000608054723c */ /* 0x080ff000000418ff */
[C---:B------:R-:W-:Y:S08]  /*6be0*/  HMMA.16816.F32.BF16 R88, R124.reuse, R96, RZ ;  /* 0x000000607c58723c */ /* 0x040ff000000418ff */
        /* <DEDUP_REMOVED lines=9> */
[----:B------:R-:W-:Y:S01]  /*6c80*/  HMMA.16816.F32.BF16 R128, R128, R198, RZ ;  /* 0x000000c68080723c */ /* 0x000fe200000418ff */
[----:B------:R-:W1:Y:S07]  /*6c90*/  LDSM.16.MT88.4 R196, [R235+0x1e800] ;  /* 0x01e80000ebc4783b */ /* 0x000e6e0000004200 */
[-C--:B------:R-:W-:Y:S08]  /*6ca0*/  HMMA.16816.F32.BF16 R4, R200, R204.reuse, R4 ;  /* 0x000000ccc804723c */ /* 0x080ff00000041804 */
[C---:B------:R-:W-:Y:S04]  /*6cb0*/  HMMA.16816.F32.BF16 R8, R208.reuse, R204, R8 ;  /* 0x000000ccd008723c */ /* 0x040fe80000041808 */
[C---:B------:R-:W-:Y:S02]  /*6cc0*/  VIADD R204, R236.reuse, 0x28000 ;  /* 0x00028000eccc7836 */ /* 0x040fe40000000000 */
[----:B------:R-:W-:Y:S02]  /*6cd0*/  VIADD R236, R236, 0x28040 ;  /* 0x00028040ecec7836 */ /* 0x000fe40000000000 */
[-C--:B------:R-:W-:Y:S03]  /*6ce0*/  HMMA.16816.F32.BF16 R12, R208, R206.reuse, R12 ;  /* 0x000000ced00c723c */ /* 0x080fe6000004180c */
[----:B------:R-:W-:Y:S05]  /*6cf0*/  @P5 VIADD R236, R204, 0xffffffc0 ;  /* 0xffffffc0ccec5836 */ /* 0x000fea0000000000 */
[C---:B------:R-:W-:Y:S01]  /*6d00*/  HMMA.16816.F32.BF16 R16, R200.reuse, R206, R16 ;  /* 0x000000cec810723c */ /* 0x040fe20000041810 */
[----:B------:R-:W-:Y:S04]  /*6d10*/  LDSM.16.M88.4 R204, [R236] ;  /* 0x00000000eccc783b */ /* 0x000fe80000000200 */
[----:B------:R2:W-:Y:S03]  /*6d20*/  LDSM.16.M88.4 R220, [R236+0x1000] ;  /* 0x00100000ecdc783b */ /* 0x0005e60000000200 */
[-C--:B------:R-:W-:Y:S08]  /*6d30*/  HMMA.16816.F32.BF16 R84, R200, R212.reuse, R84 ;  /* 0x000000d4c854723c */ /* 0x080ff00000041854 */
[C---:B------:R-:W-:Y:S08]  /*6d40*/  HMMA.16816.F32.BF16 R88, R208.reuse, R212, R88 ;  /* 0x000000d4d058723c */ /* 0x040ff00000041858 */
[-C--:B------:R-:W-:Y:S03]  /*6d50*/  HMMA.16816.F32.BF16 R92, R208, R214.reuse, R92 ;  /* 0x000000d6d05c723c */ /* 0x080fe6000004185c */
[----:B--2---:R-:W-:Y:S05]  /*6d60*/  IMAD.IADD R236, R231, 0x1, R236 ;  /* 0x00000001e7ec7824 */ /* 0x004fea00078e02ec */
        /* <DEDUP_REMOVED lines=12> */
[----:B------:R-:W-:Y:S04]  /*6e30*/  LDSM.16.MT88.4 R200, [R235+0x19800] ;  /* 0x01980000ebc8783b */ /* 0x000fe80000004200 */
[----:B------:R-:W4:Y:S03]  /*6e40*/  LDSM.16.M88.4 R196, [R236] ;  /* 0x00000000ecc4783b */ /* 0x000f260000000200 */
[-C--:B--2---:R-:W-:Y:S08]  /*6e50*/  HMMA.16816.F32.BF16 R4, R204, R212.reuse, R4 ;  /* 0x000000d4cc04723c */ /* 0x084ff00000041804 */
[C---:B------:R-:W-:Y:S08]  /*6e60*/  HMMA.16816.F32.BF16 R8, R220.reuse, R212, R8 ;  /* 0x000000d4dc08723c */ /* 0x040ff00000041808 */
[-C--:B------:R-:W-:Y:S08]  /*6e70*/  HMMA.16816.F32.BF16 R12, R220, R214.reuse, R12 ;  /* 0x000000d6dc0c723c */ /* 0x080ff0000004180c */
[C---:B------:R-:W-:Y:S01]  /*6e80*/  HMMA.16816.F32.BF16 R16, R204.reuse, R214, R16 ;  /* 0x000000d6cc10723c */ /* 0x040fe20000041810 */
[----:B------:R-:W2:Y:S07]  /*6e90*/  LDSM.16.M88.4 R212, [R236+0x1000] ;  /* 0x00100000ecd4783b */ /* 0x000eae0000000200 */
[-C--:B------:R-:W-:Y:S08]  /*6ea0*/  HMMA.16816.F32.BF16 R84, R204, R224.reuse, R84 ;  /* 0x000000e0cc54723c */ /* 0x080ff00000041854 */
[C---:B------:R-:W-:Y:S08]  /*6eb0*/  HMMA.16816.F32.BF16 R88, R220.reuse, R224, R88 ;  /* 0x000000e0dc58723c */ /* 0x040ff00000041858 */
[-C--:B------:R-:W-:Y:S08]  /*6ec0*/  HMMA.16816.F32.BF16 R92, R220, R226.reuse, R92 ;  /* 0x000000e2dc5c723c */ /* 0x080ff0000004185c */
[C---:B------:R-:W-:Y:S08]  /*6ed0*/  HMMA.16816.F32.BF16 R96, R204.reuse, R226, R96 ;  /* 0x000000e2cc60723c */ /* 0x040ff00000041860 */
[-C--:B---3--:R-:W-:Y:S08]  /*6ee0*/  HMMA.16816.F32.BF16 R100, R204, R216.reuse, R100 ;  /* 0x000000d8cc64723c */ /* 0x088ff00000041864 */
[C---:B------:R-:W-:Y:S08]  /*6ef0*/  HMMA.16816.F32.BF16 R104, R220.reuse, R216, R104 ;  /* 0x000000d8dc68723c */ /* 0x040ff00000041868 */
[-C--:B------:R-:W-:Y:S08]  /*6f00*/  HMMA.16816.F32.BF16 R108, R220, R218.reuse, R108 ;  /* 0x000000dadc6c723c */ /* 0x080ff0000004186c */
[C---:B------:R-:W-:Y:S01]  /*6f10*/  HMMA.16816.F32.BF16 R112, R204.reuse, R218, R112 ;  /* 0x000000dacc70723c */ /* 0x040fe20000041870 */
[----:B------:R-:W3:Y:S07]  /*6f20*/  LDSM.16.MT88.4 R216, [R235+0x1b800] ;  /* 0x01b80000ebd8783b */ /* 0x000eee0000004200 */
[-C--:B-1----:R-:W-:Y:S08]  /*6f30*/  HMMA.16816.F32.BF16 R116, R204, R208.reuse, R116 ;  /* 0x000000d0cc74723c */ /* 0x082ff00000041874 */
[C---:B------:R-:W-:Y:S01]  /*6f40*/  HMMA.16816.F32.BF16 R120, R220.reuse, R208, R120 ;  /* 0x000000d0dc78723c */ /* 0x040fe20000041878 */
[----:B------:R-:W-:Y:S05]  /*6f50*/  IMAD.U32 R209, RZ, RZ, UR50 ;  /* 0x00000032ffd17e24 */ /* 0x000fea000f8e00ff */
[----:B------:R-:W-:Y:S02]  /*6f60*/  LEA R208, P0, R209, R246, 0x2 ;  /* 0x000000f6d1d07211 */ /* 0x000fe400078010ff */
[-C--:B------:R-:W-:Y:S01]  /*6f70*/  HMMA.16816.F32.BF16 R124, R220, R210.reuse, R124 ;  /* 0x000000d2dc7c723c */ /* 0x080fe2000004187c */
[----:B------:R-:W-:Y:S05]  /*6f80*/  IMAD.U32 R221, RZ, RZ, UR50 ;  /* 0x00000032ffdd7e24 */ /* 0x000fea000f8e00ff */
[----:B------:R-:W-:Y:S02]  /*6f90*/  LEA.HI.X.SX32 R209, R221, R247, 0x2, P0 ;  /* 0x000000f7ddd17211 */ /* 0x000fe400000f16ff */
[----:B------:R-:W-:Y:S01]  /*6fa0*/  HMMA.16816.F32.BF16 R128, R204, R210, R128 ;  /* 0x000000d2cc80723c */ /* 0x000fe20000041880 */
[----:B------:R-:W1:Y:S03]  /*6fb0*/  LDSM.16.MT88.4 R204, [R235+0x1d800] ;  /* 0x01d80000ebcc783b */ /* 0x000e660000004200 */
[C---:B------:R-:W-:Y:S04]  /*6fc0*/  LEA R210, P0, R245.reuse, R208, 0x5 ;  /* 0x000000d0f5d27211 */ /* 0x040fe800078028ff */
[-C--:B----4-:R-:W-:Y:S05]  /*6fd0*/  HMMA.16816.F32.BF16 R4, R196, R200.reuse, R4 ;  /* 0x000000c8c404723c */ /* 0x090fea0000041804 */
        /* <DEDUP_REMOVED lines=9> */
[----:B------:R-:W2:Y:S03]  /*7070*/  LDSM.16.MT88.4 R200, [R235+0x1f800] ;  /* 0x01f80000ebc8783b */ /* 0x000ea60000004200 */
[C---:B------:R-:W-:Y:S04]  /*7080*/  LEA.HI.X.SX32 R225, R245.reuse, R223, 0x5, P0 ;  /* 0x000000dff5e17211 */ /* 0x040fe800000f2eff */
[-C--:B---3--:R-:W-:Y:S08]  /*7090*/  HMMA.16816.F32.BF16 R84, R196, R216.reuse, R84 ;  /* 0x000000d8c454723c */ /* 0x088ff00000041854 */
        /* <DEDUP_REMOVED lines=22> */
[----:B------:R-:W-:Y:S04]  /*7200*/  HMMA.16816.F32.BF16 R128, R196, R202, R128 ;  /* 0x000000cac480723c */ /* 0x000fe80000041880 */
[----:B------:R-:W-:Y:S02]  /*7210*/  @P2 LOP3.LUT R197, R232, 0x30, RZ, 0xc0, !PT ;  /* 0x00000030e8c52812 */ /* 0x000fe400078ec0ff */
[----:B------:R-:W-:Y:S02]  /*7220*/  LEA.HI.X.SX32 R215, R245, R201, 0x5, P0 ;  /* 0x000000c9f5d77211 */ /* 0x000fe400000f2eff */
[----:B------:R-:W-:Y:S02]  /*7230*/  @P2 LOP3.LUT R244, R197, 0x7, R238, 0xf8, !PT ;  /* 0x00000007c5f42812 */ /* 0x000fe400078ef8ee */
[C---:B------:R-:W-:Y:S03]  /*7240*/  LEA R212, P0, R245.reuse, R214, 0x5 ;  /* 0x000000d6f5d47211 */ /* 0x040fe600078028ff */
[----:B------:R-:W-:Y:S01]  /*7250*/  @P2 IMAD.WIDE.U32 R202, R244, R237, UR56 ;  /* 0x00000038f4ca2e25 */ /* 0x000fe2000f8e00ed */
[C---:B------:R-:W-:Y:S01]  /*7260*/  LEA.HI.X.SX32 R213, R245.reuse, R215, 0x5, P0 ;  /* 0x000000d7f5d57211 */ /* 0x040fe200000f2eff */
[----:B------:R-:W-:Y:S01]  /*7270*/  @UP0 UMOV UR56, UR27 ;  /* 0x0000001b00380c82 */ /* 0x000fe20008000000 */
[C---:B------:R-:W-:Y:S01]  /*7280*/  LEA R198, P0, R245.reuse, R212, 0x5 ;  /* 0x000000d4f5c67211 */ /* 0x040fe200078028ff */
[----:B------:R-:W-:Y:S01]  /*7290*/  @UP0 UMOV UR57, UR17 ;  /* 0x0000001100390c82 */ /* 0x000fe20008000000 */
[----:B------:R-:W5:Y:S01]  /*72a0*/  @P2 LDG.E R242, desc[UR34][R202.64+-0x100] ;  /* 0xffff0022caf22981 */ /* 0x000f62000c1e1900 */
[----:B------:R-:W-:Y:S01]  /*72b0*/  UISETP.GT.AND UP0, UPT, UR49, UR45, UPT ;  /* 0x0000002d3100728c */ /* 0x000fe2000bf04270 */
[C---:B------:R-:W-:Y:S01]  /*72c0*/  LEA.HI.X.SX32 R199, R245.reuse, R213, 0x5, P0 ;  /* 0x000000d5f5c77211 */ /* 0x040fe200000f2eff */
[----:B------:R-:W-:Y:S01]  /*72d0*/  UIADD3 UR49, UPT, UPT, UR49, -0x1, URZ ;  /* 0xffffffff31317890 */ /* 0x000fe2000fffe0ff */
[----:B------:R1:W5:Y:S01]  /*72e0*/  @P2 LDG.E R241, desc[UR34][R202.64+-0xe0] ;  /* 0xffff2022caf12981 */ /* 0x000362000c1e1900 */
[C---:B------:R-:W-:Y:S03]  /*72f0*/  IMAD.WIDE R2, R245.reuse, -0xc0, R198 ;  /* 0xffffff40f5027825 */ /* 0x040fe600078e02c6 */
[----:B------:R2:W-:Y:S04]  /*7300*/  REDG.E.ADD.F32.FTZ.RN.STRONG.GPU desc[UR34][R246.64], R4 ;  /* 0x00000004f60079a6 */ /* 0x0005e8000c12f322 */
[----:B------:R3:W-:Y:S01]  /*7310*/  REDG.E.ADD.F32.FTZ.RN.STRONG.GPU desc[UR34][R208.64], R5 ;  /* 0x00000005d00079a6 */ /* 0x0007e2000c12f322 */
[C---:B------:R-:W-:Y:S03]  /*7320*/  LEA R196, P0, R245.reuse, R2, 0x5 ;  /* 0x00000002f5c47211 */ /* 0x040fe600078028ff */
[----:B------:R4:W-:Y:S01]  /*7330*/  REDG.E.ADD.F32.FTZ.RN.STRONG.GPU desc[UR34][R210.64], R6 ;  /* 0x00000006d20079a6 */ /* 0x0009e2000c12f322 */
[C---:B------:R-:W-:Y:S03]  /*7340*/  LEA.HI.X.SX32 R197, R245.reuse, R3, 0x5, P0 ;  /* 0x00000003f5c57211 */ /* 0x040fe600000f2eff */
        /* <DEDUP_REMOVED lines=34> */
[C---:B-1----:R-:W-:Y:S03]  /*7570*/  LEA R216, P0, R245.reuse, R224, 0x5 ;  /* 0x000000e0f5d87211 */ /* 0x042fe600078028ff */
[----:B------:R1:W-:Y:S01]  /*7580*/  REDG.E.ADD.F32.FTZ.RN.STRONG.GPU desc[UR34][R4.64+0x100], R88 ;  /* 0x00010058040079a6 */ /* 0x0003e2000c12f322 */
[C---:B------:R-:W-:Y:S02]  /*7590*/  LEA.HI.X.SX32 R217, R245.reuse, R225, 0x5, P0 ;  /* 0x000000e1f5d97211 */ /* 0x040fe400000f2eff */
[C---:B------:R-:W-:Y:S01]  /*75a0*/  LEA R10, P0, R245.reuse, R216, 0x5 ;  /* 0x000000d8f50a7211 */ /* 0x040fe200078028ff */
[----:B------:R1:W-:Y:S03]  /*75b0*/  REDG.E.ADD.F32.FTZ.RN.STRONG.GPU desc[UR34][R208.64+0x100], R89 ;  /* 0x00010059d00079a6 */ /* 0x0003e6000c12f322 */
[C---:B--2---:R-:W-:Y:S01]  /*75c0*/  LEA.HI.X.SX32 R11, R245.reuse, R217, 0x5, P0 ;  /* 0x000000d9f50b7211 */ /* 0x044fe200000f2eff */
[----:B------:R2:W-:Y:S01]  /*75d0*/  REDG.E.ADD.F32.FTZ.RN.STRONG.GPU desc[UR34][R210.64+0x100], R90 ;  /* 0x0001005ad20079a6 */ /* 0x0005e2000c12f322 */
[C---:B------:R-:W-:Y:S03]  /*75e0*/  LEA R218, P0, R245.reuse, R10, 0x5 ;  /* 0x0000000af5da7211 */ /* 0x040fe600078028ff */
[----:B------:R2:W-:Y:S01]  /*75f0*/  REDG.E.ADD.F32.FTZ.RN.STRONG.GPU desc[UR34][R220.64+0x100], R91 ;  /* 0x0001005bdc0079a6 */ /* 0x0005e2000c12f322 */
[C---:B------:R-:W-:Y:S03]  /*7600*/  LEA.HI.X.SX32 R219, R245.reuse, R11, 0x5, P0 ;  /* 0x0000000bf5db7211 */ /* 0x040fe600000f2eff */
[----:B------:R-:W-:Y:S01]  /*7610*/  REDG.E.ADD.F32.FTZ.RN.STRONG.GPU desc[UR34][R246.64+0x180], R96 ;  /* 0x00018060f60079a6 */ /* 0x000fe2000c12f322 */
[C---:B---3--:R-:W-:Y:S03]  /*7620*/  IMAD.WIDE R16, R245.reuse, -0xc0, R218 ;  /* 0xffffff40f5107825 */ /* 0x048fe600078e02da */
[----:B------:R3:W-:Y:S01]  /*7630*/  REDG.E.ADD.F32.FTZ.RN.STRONG.GPU desc[UR34][R6.64+0x180], R97 ;  /* 0x00018061060079a6 */ /* 0x0007e2000c12f322 */
[C---:B------:R-:W-:Y:S03]  /*7640*/  LEA R226, P0, R245.reuse, R16, 0x5 ;  /* 0x00000010f5e27211 */ /* 0x040fe600078028ff */
[----:B------:R3:W-:Y:S01]  /*7650*/  REDG.E.ADD.F32.FTZ.RN.STRONG.GPU desc[UR34][R222.64+0x180], R98 ;  /* 0x00018062de0079a6 */ /* 0x0007e2000c12f322 */
[C---:B------:R-:W-:Y:S03]  /*7660*/  LEA.HI.X.SX32 R227, R245.reuse, R17, 0x5, P0 ;  /* 0x00000011f5e37211 */ /* 0x040fe600000f2eff */
        /* <DEDUP_REMOVED lines=59> */
[C---:B--2---:R-:W-:Y:S01]  /*7a20*/  LEA R210, P0, R245.reuse, R208, 0x5 ;  /* 0x000000d0f5d27211 */ /* 0x044fe200078028ff */
        /* <DEDUP_REMOVED lines=9> */
[C---:B---3--:R-:W-:Y:S03]  /*7ac0*/  LEA R6, P0, R245.reuse, R90, 0x5 ;  /* 0x0000005af5067211 */ /* 0x048fe600078028ff */
        /* <DEDUP_REMOVED lines=8> */
[C---:B------:R-:W-:Y:S01]  /*7b50*/  LEA R96, P0, R245.reuse, R222, 0x5 ;  /* 0x000000def5607211 */ /* 0x040fe200078028ff */
[----:B------:R-:W1:Y:S03]  /*7b60*/  LDSM.16.MT88.4 R4, [R234+0x28000] ;  /* 0x02800000ea04783b */ /* 0x000e660000004200 */
[C---:B------:R-:W-:Y:S01]  /*7b70*/  LEA.HI.X.SX32 R97, R245.reuse, R223, 0x5, P0 ;  /* 0x000000dff5617211 */ /* 0x040fe200000f2eff */
[----:B------:R-:W2:Y:S01]  /*7b80*/  LDSM.16.MT88.4 R12, [R120+0x28000] ;  /* 0x02800000780c783b */ /* 0x000ea20000004200 */
[C---:B------:R-:W-:Y:S03]  /*7b90*/  LEA R92, P0, R245.reuse, R96, 0x5 ;  /* 0x00000060f55c7211 */ /* 0x040fe600078028ff */
[----:B------:R-:W3:Y:S01]  /*7ba0*/  LDSM.16.MT88.4 R88, [R0+0x6000] ;  /* 0x006000000058783b */ /* 0x000ee20000004200 */
[C---:B------:R-:W-:Y:S02]  /*7bb0*/  LEA.HI.X.SX32 R93, R245.reuse, R97, 0x5, P0 ;  /* 0x00000061f55d7211 */ /* 0x040fe400000f2eff */
[C---:B------:R-:W-:Y:S01]  /*7bc0*/  LEA R98, P0, R245.reuse, R92, 0x5 ;  /* 0x0000005cf5627211 */ /* 0x040fe200078028ff */
[----:B------:R-:W-:Y:S03]  /*7bd0*/  LDSM.16.MT88.4 R104, [R0+0x2800] ;  /* 0x002800000068783b */ /* 0x000fe60000004200 */
[C---:B------:R-:W-:Y:S01]  /*7be0*/  LEA.HI.X.SX32 R99, R245.reuse, R93, 0x5, P0 ;  /* 0x0000005df5637211 */ /* 0x040fe200000f2eff */
[----:B------:R-:W-:Y:S01]  /*7bf0*/  LDSM.16.MT88.4 R108, [R0+0x4800] ;  /* 0x00480000006c783b */ /* 0x000fe20000004200 */
[C---:B------:R-:W-:Y:S03]  /*7c00*/  LEA R100, P0, R245.reuse, R98, 0x5 ;  /* 0x00000062f5647211 */ /* 0x040fe600078028ff */
[----:B------:R-:W-:Y:S01]  /*7c10*/  LDSM.16.MT88.4 R112, [R120+0x29800] ;  /* 0x029800007870783b */ /* 0x000fe20000004200 */
[----:B------:R-:W-:Y:S03]  /*7c20*/  LEA.HI.X.SX32 R101, R245, R99, 0x5, P0 ;  /* 0x00000063f5657211 */ /* 0x000fe600000f2eff */
[----:B------:R-:W-:Y:S04]  /*7c30*/  LDSM.16.MT88.4 R116, [R0+0x5800] ;  /* 0x005800000074783b */ /* 0x000fe80000004200 */
[----:B------:R4:W5:Y:S04]  /*7c40*/  LDL.LU.64 R2, [R1] ;  /* 0x0000000001027983 */ /* 0x0009680000300a00 */
[----:B------:R-:W-:Y:S04]  /*7c50*/  REDG.E.ADD.F32.FTZ.RN.STRONG.GPU desc[UR34][R222.64+0x380], R131 ;  /* 0x00038083de0079a6 */ /* 0x000fe8000c12f322 */
[----:B------:R-:W-:Y:S01]  /*7c60*/  REDG.E.ADD.F32.FTZ.RN.STRONG.GPU desc[UR34][R96.64+0x380], R124 ;  /* 0x0003807c600079a6 */ /* 0x000fe2000c12f322 */
[-C--:B-1----:R-:W-:Y:S03]  /*7c70*/  HMMA.16816.F32.BF16 R132, R4, R8.reuse, R132 ;  /* 0x000000080484723c */ /* 0x082fe60000041884 */
[----:B------:R-:W-:Y:S04]  /*7c80*/  REDG.E.ADD.F32.FTZ.RN.STRONG.GPU desc[UR34][R92.64+0x380], R125 ;  /* 0x0003807d5c0079a6 */ /* 0x000fe8000c12f322 */
[----:B------:R-:W-:Y:S01]  /*7c90*/  LDSM.16.MT88.4 R92, [R234+0x28800] ;  /* 0x02880000ea5c783b */ /* 0x000fe20000004200 */
[C---:B--2---:R-:W-:Y:S03]  /*7ca0*/  HMMA.16816.F32.BF16 R136, R12.reuse, R8, R136 ;  /* 0x000000080c88723c */ /* 0x044fe60000041888 */
[----:B------:R-:W-:Y:S04]  /*7cb0*/  REDG.E.ADD.F32.FTZ.RN.STRONG.GPU desc[UR34][R98.64+0x380], R126 ;  /* 0x0003807e620079a6 */ /* 0x000fe8000c12f322 */
[----:B------:R-:W1:Y:S01]  /*7cc0*/  LDSM.16.MT88.4 R96, [R0+0x800] ;  /* 0x000800000060783b */ /* 0x000e620000004200 */
[-C--:B------:R-:W-:Y:S03]  /*7cd0*/  HMMA.16816.F32.BF16 R140, R12, R10.reuse, R140 ;  /* 0x0000000a0c8c723c */ /* 0x080fe6000004188c */
[----:B------:R-:W-:Y:S04]  /*7ce0*/  REDG.E.ADD.F32.FTZ.RN.STRONG.GPU desc[UR34][R100.64+0x380], R127 ;  /* 0x0003807f640079a6 */ /* 0x000fe8000c12f322 */
[----:B------:R-:W2:Y:S01]  /*7cf0*/  LDSM.16.MT88.4 R100, [R120+0x28800] ;  /* 0x028800007864783b */ /* 0x000ea20000004200 */
[C---:B------:R-:W-:Y:S03]  /*7d00*/  HMMA.16816.F32.BF16 R144, R4.reuse, R10, R144 ;  /* 0x0000000a0490723c */ /* 0x040fe60000041890 */
[----:B------:R-:W4:Y:S05]  /*7d10*/  LDSM.16.MT88.4 R8, [R0+0x6800] ;  /* 0x006800000008783b */ /* 0x000f2a0000004200 */
        /* <DEDUP_REMOVED lines=10> */
[-C--:B---3--:R-:W-:Y:S08]  /*7dc0*/  HMMA.16816.F32.BF16 R180, R4, R88.reuse, R180 ;  /* 0x0000005804b4723c */ /* 0x088ff000000418b4 */
[C---:B------:R-:W-:Y:S08]  /*7dd0*/  HMMA.16816.F32.BF16 R184, R12.reuse, R88, R184 ;  /* 0x000000580cb8723c */ /* 0x040ff000000418b8 */
[-C--:B------:R-:W-:Y:S01]  /*7de0*/  HMMA.16816.F32.BF16 R188, R12, R90.reuse, R188 ;  /* 0x0000005a0cbc723c */ /* 0x080fe200000418bc */
[----:B------:R-:W-:Y:S07]  /*7df0*/  LDSM.16.MT88.4 R12, [R0+0x1000] ;  /* 0x00100000000c783b */ /* 0x000fee0000004200 */
[----:B------:R-:W-:Y:S01]  /*7e00*/  HMMA.16816.F32.BF16 R192, R4, R90, R192 ;  /* 0x0000005a04c0723c */ /* 0x000fe200000418c0 */
[----:B------:R-:W3:Y:S04]  /*7e10*/  LDSM.16.MT88.4 R4, [R234+0x29000] ;  /* 0x02900000ea04783b */ /* 0x000ee80000004200 */
[----:B------:R-:W3:Y:S03]  /*7e20*/  LDSM.16.MT88.4 R88, [R0+0x5000] ;  /* 0x005000000058783b */ /* 0x000ee60000004200 */
        /* <DEDUP_REMOVED lines=15> */
[-C--:B----4-:R-:W-:Y:S08]  /*7f20*/  HMMA.16816.F32.BF16 R180, R92, R8.reuse, R180 ;  /* 0x000000085cb4723c */ /* 0x090ff000000418b4 */
[C---:B------:R-:W-:Y:S08]  /*7f30*/  HMMA.16816.F32.BF16 R184, R100.reuse, R8, R184 ;  /* 0x0000000864b8723c */ /* 0x040ff000000418b8 */
[-C--:B------:R-:W-:Y:S01]  /*7f40*/  HMMA.16816.F32.BF16 R188, R100, R10.reuse, R188 ;  /* 0x0000000a64bc723c */ /* 0x080fe200000418bc */
[----:B------:R-:W4:Y:S07]  /*7f50*/  LDSM.16.MT88.4 R100, [R0+0x3800] ;  /* 0x003800000064783b */ /* 0x000f2e0000004200 */
[----:B------:R-:W-:Y:S01]  /*7f60*/  HMMA.16816.F32.BF16 R192, R92, R10, R192 ;  /* 0x0000000a5cc0723c */ /* 0x000fe200000418c0 */
[----:B------:R2:W4:Y:S07]  /*7f70*/  LDSM.16.MT88.4 R8, [R0+0x7800] ;  /* 0x007800000008783b */ /* 0x00052e0000004200 */
        /* <DEDUP_REMOVED lines=18> */
[-C--:B--2---:R-:W-:Y:S05]  /*80a0*/  HMMA.16816.F32.BF16 R132, R104, R108.reuse, R132 ;  /* 0x0000006c6884723c */ /* 0x084fea0000041884 */
[----:B------:R-:W-:Y:S03]  /*80b0*/  IMAD.MOV.U32 R0, RZ, RZ, R4 ;  /* 0x000000ffff007224 */ /* 0x000fe600078e0004 */
        /* <DEDUP_REMOVED lines=18> */
[----:B-----5:R-:W-:Y:S01]  /*81e0*/  SHF.R.U32.HI R3, RZ, 0x3, R239 ;  /* 0x00000003ff037819 */ /* 0x020fe200000116ef */
        /* <DEDUP_REMOVED lines=8> */
[--C-:B------:R-:W-:Y:S01]  /*8270*/  LOP3.LUT R5, R5, 0x6, R4.reuse, 0xf8, !PT ;  /* 0x0000000605057812 */ /* 0x100fe200078ef804 */
[----:B------:R-:W-:Y:S01]  /*8280*/  UISETP.NE.AND UP1, UPT, UR39, -0x1, UPT ;  /* 0xffffffff2700788c */ /* 0x000fe2000bf25270 */
[----:B------:R-:W-:-:S02]  /*8290*/  LOP3.LUT R4, R7, 0x38, R4, 0x78, !PT ;  /* 0x0000003807047812 */ /* 0x000fc400078e7804 */
[----:B------:R-:W-:Y:S02]  /*82a0*/  LOP3.LUT P0, RZ, R239, 0x10, RZ, 0xc0, !PT ;  /* 0x00000010efff7812 */ /* 0x000fe4000780c0ff */
[----:B------:R-:W-:Y:S02]  /*82b0*/  LOP3.LUT R4, R5, R4, RZ, 0xfc, !PT ;  /* 0x0000000405047212 */ /* 0x000fe400078efcff */
[----:B------:R-:W-:Y:S01]  /*82c0*/  F2FP.BF16.F32.PACK_AB R20, R21, R20 ;  /* 0x000000141514723e */ /* 0x000fe200000010ff */
[----:B------:R-:W2:Y:S01]  /*82d0*/  @UP0 LDCU.64 UR10, c[0x0][0x5c0] ;  /* 0x0000b800ff0a07ac */ /* 0x000ea20008000a00 */
        /* <DEDUP_REMOVED lines=106> */
[----:B--2---:R-:W-:Y:S01]  /*8980*/  @UP0 UIMAD.WIDE.U32 UR8, UR16, UR10, URZ ;  /* 0x0000000a100802a5 */ /* 0x004fe2000f8e00ff */
        /* <DEDUP_REMOVED lines=105> */
[----:B------:R-:W-:-:S09]  /*9020*/  UMOV UR30, UR12 ;  /* 0x0000000c001e7c82 */ /* 0x000fd20008000000 */
.L_x_944:
        /* <DEDUP_REMOVED lines=14> */
.L_x_945:
[----:B------:R-:W2:Y:S01]  /*9110*/  LDCU.64 UR8, c[0x0][0x5c8] ;  /* 0x0000b900ff0877ac */ /* 0x000ea20008000a00 */
[----:B------:R-:W-:-:S04]  /*9120*/  UIADD3 UR12, UPT, UPT, UR37, UR39, URZ ;  /* 0x00000027250c7290 */ /* 0x000fc8000fffe0ff */
[----:B--2---:R-:W-:Y:S02]  /*9130*/  UIMAD.WIDE.U32 UR14, UR12, UR8, URZ ;  /* 0x000000080c0e72a5 */ /* 0x004fe4000f8e00ff */
[----:B------:R-:W-:-:S04]  /*9140*/  UIMAD UR12, UR12, UR9, URZ ;  /* 0x000000090c0c72a4 */ /* 0x000fc8000f8e02ff */
[----:B------:R-:W-:Y:S01]  /*9150*/  UIADD3 UR12, UPT, UPT, UR15, UR12, URZ ;  /* 0x0000000c0f0c7290 */ /* 0x000fe2000fffe0ff */
[----:B------:R-:W-:-:S05]  /*9160*/  UMOV UR42, UR14 ;  /* 0x0000000e002a7c82 */ /* 0x000fca0008000000 */
[----:B------:R-:W-:-:S07]  /*9170*/  MOV R0, UR12 ;  /* 0x0000000c00007c02 */ /* 0x000fce0008000f00 */
.L_x_946:
        /* <DEDUP_REMOVED lines=12> */
[--C-:B------:R-:W-:Y:S01]  /*9240*/  LOP3.LUT R2, R239, 0x1e00, R52.reuse, 0xf8, !PT ;  /* 0x00001e00ef027812 */ /* 0x100fe200078ef834 */
[----:B------:R-:W-:Y:S01]  /*9250*/  IMAD.U32 R5, RZ, RZ, UR45 ;  /* 0x0000002dff057e24 */ /* 0x000fe2000f8e00ff */
[----:B------:R-:W-:Y:S01]  /*9260*/  UIMAD UR13, UR15, UR10, URZ ;  /* 0x0000000a0f0d72a4 */ /* 0x000fe2000f8e02ff */
[----:B------:R-:W-:Y:S01]  /*9270*/  IMAD.U32 R55, RZ, RZ, UR45 ;  /* 0x0000002dff377e24 */ /* 0x000fe2000f8e00ff */
[----:B------:R-:W-:Y:S01]  /*9280*/  LEA R2, R2, UR5, 0x1 ;  /* 0x0000000502027c11 */ /* 0x000fe2000f8e08ff */
[----:B------:R-:W-:Y:S01]  /*9290*/  IMAD.U32 R54, RZ, RZ, UR44 ;  /* 0x0000002cff367e24 */ /* 0x000fe2000f8e00ff */
[----:B------:R-:W-:Y:S01]  /*92a0*/  LOP3.LUT R4, R4, 0x38, R52, 0xf8, !PT ;  /* 0x0000003804047812 */ /* 0x000fe200078ef834 */
[----:B------:R-:W-:Y:S01]  /*92b0*/  UIMAD UR13, UR14, UR11, UR13 ;  /* 0x0000000b0e0d72a4 */ /* 0x000fe2000f8e020d */
[----:B------:R-:W-:Y:S01]  /*92c0*/  ISETP.GE.AND P4, PT, R3, UR36, PT ;  /* 0x0000002403007c0c */ /* 0x000fe2000bf86270 */
[----:B------:R2:W3:Y:S01]  /*92d0*/  LDS.128 R48, [R2+0x19000] ;  /* 0x0190000002307984 */ /* 0x0004e20000000c00 */
[----:B------:R-:W-:-:S02]  /*92e0*/  IADD3 R76, P0, PT, R4, UR30, RZ ;  /* 0x0000001e044c7c10 */ /* 0x000fc4000ff1e0ff */
[----:B------:R-:W4:Y:S01]  /*92f0*/  LDC.64 R4, c[0x0][0x5e0] ;  /* 0x00017800ff047b82 */ /* 0x000f220000000a00 */
[----:B------:R2:W2:Y:S01]  /*9300*/  LDS.128 R44, [R2+0x1b000] ;  /* 0x01b00000022c7984 */ /* 0x0004a20000000c00 */
[----:B------:R-:W-:-:S03]  /*9310*/  IMAD.U32 R53, RZ, RZ, UR13 ;  /* 0x0000000dff357e24 */ /* 0x000fc6000f8e00ff */
[----:B------:R1:W2:Y:S02]  /*9320*/  LDS.128 R40, [R2+0x1d000] ;  /* 0x01d0000002287984 */ /* 0x0002a40000000c00 */
[----:B------:R-:W-:Y:S01]  /*9330*/  IADD3.X R77, PT, PT, R55, UR16, R53, P0, !PT ;  /* 0x00000010374d7c10 */ /* 0x000fe200087fe435 */
[C---:B------:R-:W-:Y:S01]  /*9340*/  VIADD R53, R3.reuse, 0x20 ;  /* 0x0000002003357836 */ /* 0x040fe20000000000 */
[----:B------:R2:W2:Y:S01]  /*9350*/  LDS.128 R36, [R2+0x20000] ;  /* 0x0200000002247984 */ /* 0x0004a20000000c00 */
[----:B------:R-:W-:Y:S01]  /*9360*/  IADD3 R68, P0, PT, R3, 0x20, RZ ;  /* 0x0000002003447810 */ /* 0x000fe20007f1e0ff */
[----:B-1----:R-:W-:Y:S02]  /*9370*/  IMAD.WIDE.U32 R76, R6, UR20, R76 ;  /* 0x00000014064c7c25 */ /* 0x002fe4000f8e004c */
[----:B------:R1:W1:Y:S01]  /*9380*/  LDS.128 R32, [R2+0x21000] ;  /* 0x0210000002207984 */ /* 0x0002620000000c00 */
[----:B------:R-:W-:Y:S01]  /*9390*/  LOP3.LUT R6, R52, 0x38, RZ, 0xc0, !PT ;  /* 0x0000003834067812 */ /* 0x000fe200078ec0ff */
[----:B------:R-:W-:-:S02]  /*93a0*/  IMAD R73, R7, UR20, R77 ;  /* 0x0000001407497c24 */ /* 0x000fc4000f8e024d */
[----:B------:R1:W1:Y:S01]  /*93b0*/  LDS.128 R28, [R2+0x22000] ;  /* 0x02200000021c7984 */ /* 0x0002620000000c00 */
[----:B------:R-:W-:Y:S01]  /*93c0*/  ISETP.GE.AND P6, PT, R53, UR36, PT ;  /* 0x0000002435007c0c */ /* 0x000fe2000bfc6270 */
[----:B------:R-:W-:Y:S01]  /*93d0*/  IMAD.U32 R7, RZ, RZ, UR8 ;  /* 0x00000008ff077e24 */ /* 0x000fe2000f8e00ff */
[C---:B------:R-:W-:Y:S01]  /*93e0*/  LOP3.LUT R71, R6.reuse, 0x80, RZ, 0xfc, !PT ;  /* 0x0000008006477812 */ /* 0x040fe200078efcff */
[----:B------:R1:W1:Y:S01]  /*93f0*/  LDS.128 R24, [R2+0x23000] ;  /* 0x0230000002187984 */ /* 0x0002620000000c00 */
[----:B------:R-:W-:Y:S01]  /*9400*/  IMAD.X R72, RZ, RZ, RZ, P0 ;  /* 0x000000ffff487224 */ /* 0x000fe200000e06ff */
[C---:B------:R-:W-:Y:S02]  /*9410*/  LOP3.LUT R70, R6.reuse, 0xc0, RZ, 0xfc, !PT ;  /* 0x000000c006467812 */ /* 0x040fe400078efcff */
[----:B------:R1:W1:Y:S01]  /*9420*/  LDS.128 R20, [R2+0x24000] ;  /* 0x0240000002147984 */ /* 0x0002620000000c00 */
[----:B------:R-:W-:-:S03]  /*9430*/  LOP3.LUT R69, R6, 0x40, RZ, 0xfc, !PT ;  /* 0x0000004006457812 */ /* 0x000fc600078efcff */
        /* <DEDUP_REMOVED lines=8> */
[----:B------:R-:W5:Y:S01]  /*94c0*/  LDS.128 R60, [R2+0x1c000] ;  /* 0x01c00000023c7984 */ /* 0x000f620000000c00 */
        /* <DEDUP_REMOVED lines=12> */
[----:B-----5:R3:W-:Y:S04]  /*9590*/  @!P1 STG.E.128 desc[UR34][R78.64+0x100], R60 ;  /* 0x0001003c4e009986 */ /* 0x0207e8000c101d22 */
[----:B-1----:R3:W-:Y:S04]  /*95a0*/  @!P0 STG.E.128 desc[UR34][R78.64+0x180], R56 ;  /* 0x000180384e008986 */ /* 0x0027e8000c101d22 */
[----:B--2---:R3:W-:Y:S02]  /*95b0*/  @!P3 STG.E.128 desc[UR34][R78.64], R52 ;  /* 0x000000344e00b986 */ /* 0x0047e4000c101d22 */
.L_x_948:
[----:B------:R-:W-:Y:S05]  /*95c0*/  BSYNC.RECONVERGENT B0 ;  /* 0x0000000000007941 */ /* 0x000fea0003800200 */
.L_x_947:
[----:B---3--:R2:W3:Y:S01]  /*95d0*/  LDS.128 R52, [R2+0x1f000] ;  /* 0x01f0000002347984 */ /* 0x0084e20000000c00 */
[----:B------:R-:W-:Y:S04]  /*95e0*/  BSSY.RECONVERGENT B0, `(.L_x_949) ;  /* 0x0000014000007945 */ /* 0x000fe80003800200 */
[----:B------:R-:W-:Y:S05]  /*95f0*/  @P6 BRA `(.L_x_950) ;  /* 0x0000000000486947 */ /* 0x000fea0003800000 */
[----:B------:R-:W4:Y:S01]  /*9600*/  LDCU UR16, c[0x0][0x440] ;  /* 0x00008800ff1077ac */ /* 0x000f220008000800 */
[----:B------:R-:W-:Y:S02]  /*9610*/  IMAD R57, R72, UR10, RZ ;  /* 0x0000000a48397c24 */ /* 0x000fe4000f8e02ff */
[----:B------:R-:W-:Y:S01]  /*9620*/  IMAD.MOV.U32 R58, RZ, RZ, R76 ;  /* 0x000000ffff3a7224 */ /* 0x000fe200078e004c */
[----:B------:R-:W5:Y:S01]  /*9630*/  LDCU.64 UR12, c[0x0][0x560] ;  /* 0x0000ac00ff0c77ac */ /* 0x000f620008000a00 */
        /* <DEDUP_REMOVED lines=8> */
[----:B-----5:R-:W-:-:S04]  /*96c0*/  LEA R56, P5, R58, UR12, 0x1 ;  /* 0x0000000c3a387c11 */ /* 0x020fc8000f8a08ff */
[----:B------:R-:W-:-:S05]  /*96d0*/  LEA.HI.X R57, R58, UR13, R57, 0x1, P5 ;  /* 0x0000000d3a397c11 */ /* 0x000fca000a8f0c39 */
[----:B------:R4:W-:Y:S04]  /*96e0*/  @!P3 STG.E.128 desc[UR34][R56.64], R48 ;  /* 0x000000303800b986 */ /* 0x0009e8000c101d22 */
[----:B------:R4:W-:Y:S04]  /*96f0*/  @!P2 STG.E.128 desc[UR34][R56.64+0x80], R44 ;  /* 0x0000802c3800a986 */ /* 0x0009e8000c101d22 */
[----:B------:R4:W-:Y:S04]  /*9700*/  @!P1 STG.E.128 desc[UR34][R56.64+0x100], R40 ;  /* 0x0001002838009986 */ /* 0x0009e8000c101d22 */
[----:B---3--:R4:W-:Y:S02]  /*9710*/  @!P0 STG.E.128 desc[UR34][R56.64+0x180], R52 ;  /* 0x0001803438008986 */ /* 0x0089e4000c101d22 */
.L_x_950:
[----:B------:R-:W-:Y:S05]  /*9720*/  BSYNC.RECONVERGENT B0 ;  /* 0x0000000000007941 */ /* 0x000fea0003800200 */
.L_x_949:
        /* <DEDUP_REMOVED lines=26> */
.L_x_952:
[----:B------:R-:W-:Y:S05]  /*98d0*/  BSYNC.RECONVERGENT B0 ;  /* 0x0000000000007941 */ /* 0x000fea0003800200 */
.L_x_951:
[----:B------:R-:W-:Y:S05]  /*98e0*/  @P6 BRA `(.L_x_918) ;  /* 0x0000000000446947 */ /* 0x000fea0003800000 */
[----:B------:R-:W5:Y:S01]  /*98f0*/  LDCU UR12, c[0x0][0x440] ;  /* 0x00008800ff0c77ac */ /* 0x000f620008000800 */
[----:B----4-:R-:W-:Y:S02]  /*9900*/  IMAD R3, R72, UR8, RZ ;  /* 0x0000000848037c24 */ /* 0x010fe4000f8e02ff */
        /* <DEDUP_REMOVED lines=15> */
.L_x_918:
[----:B------:R-:W-:Y:S05]  /*9a00*/  BSYNC.RECONVERGENT B1 ;  /* 0x0000000000017941 */ /* 0x000fea0003800200 */
.L_x_896:
[----:B------:R-:W5:Y:S01]  /*9a10*/  LDCU UR9, c[0x0][0x438] ;  /* 0x00008700ff0977ac */ /* 0x000f620008000800 */
[----:B------:R-:W3:Y:S01]  /*9a20*/  LDCU UR10, c[0x0][0x370] ;  /* 0x00006e00ff0a77ac */ /* 0x000ee20008000800 */
[----:B-----5:R-:W-:-:S04]  /*9a30*/  UIADD3 UR9, UPT, UPT, UR9, 0x3f, URZ ;  /* 0x0000003f09097890 */ /* 0x020fc8000fffe0ff */
[----:B------:R-:W-:Y:S02]  /*9a40*/  USHF.R.S32.HI UR8, URZ, 0x1f, UR9 ;  /* 0x0000001fff087899 */ /* 0x000fe40008011409 */
[----:B---3--:R-:W-:Y:S02]  /*9a50*/  UIADD3 UR38, UPT, UPT, UR10, UR38, URZ ;  /* 0x000000260a267290 */ /* 0x008fe4000fffe0ff */
[----:B------:R-:W-:Y:S01]  /*9a60*/  ULEA.HI UR8, UR8, UR9, URZ, 0x6 ;  /* 0x0000000908087291 */ /* 0x000fe2000f8f30ff */
[----:B-1----:R-:W-:-:S03]  /*9a70*/  UMOV UR10, UR19 ;  /* 0x00000013000a7c82 */ /* 0x002fc60008000000 */
[----:B------:R-:W-:-:S04]  /*9a80*/  USHF.R.S32.HI UR8, URZ, 0x6, UR8 ;  /* 0x00000006ff087899 */ /* 0x000fc80008011408 */
[----:B------:R-:W-:-:S09]  /*9a90*/  UISETP.GE.AND UP0, UPT, UR38, UR8, UPT ;  /* 0x000000082600728c */ /* 0x000fd2000bf06270 */
[----:B------:R-:W-:Y:S05]  /*9aa0*/  BRA.U !UP0, `(.L_x_953) ;  /* 0xffffff6908247547 */ /* 0x000fea000b83ffff */
[----:B------:R-:W-:Y:S05]  /*9ab0*/  EXIT ;  /* 0x000000000000794d */ /* 0x000fea0003800000 */
.L_x_954:
        /* <DEDUP_REMOVED lines=12> */
.L_x_2505:


//--------------------- .text._ZN5flash44flash_bwd_dq_dk_dv_loop_seqk_parallel_kernelI23Flash_bwd_kernel_traitsILi256ELi64ELi64ELi8ELi4ELi2ELi2ELb0ELb0EN7cutlass10bfloat16_tE19Flash_kernel_traitsILi256ELi64ELi64ELi8ES3_EELb0ELb0ELb0ELb0ELb0ELb1ELb0EEEvNS_16Flash_bwd_paramsE --------------------------
	.section	.text._ZN5flash44flash_bwd_dq_dk_dv_loop_seqk_parallel_kernelI23Flash_bwd_kernel_traitsILi256ELi64ELi64ELi8ELi4ELi2ELi2ELb0ELb0EN7cutlass10bfloat16_tE19Flash_kernel_traitsILi256ELi64ELi64ELi8ES3_EELb0ELb0ELb0ELb0ELb0ELb1ELb0EEEvNS_16Flash_bwd_paramsE,"ax",@progbits
	.align	128
        .global         _ZN5flash44flash_bwd_dq_dk_dv_loop_seqk_parallel_kernelI23Flash_bwd_kernel_traitsILi256ELi64ELi64ELi8ELi4ELi2ELi2ELb0ELb0EN7cutlass10bfloat16_tE19Flash_kernel_traitsILi256ELi64ELi64ELi8ES3_EELb0ELb0ELb0ELb0ELb0ELb1ELb0EEEvNS_16Flash_bwd_paramsE
        .type           _ZN5flash44flash_bwd_dq_dk_dv_loop_seqk_parallel_kernelI23Flash_bwd_kernel_traitsILi256ELi64ELi64ELi8ELi4ELi2ELi2ELb0ELb0EN7cutlass10bfloat16_tE19Flash_kernel_traitsILi256ELi64ELi64ELi8ES3_EELb0ELb0ELb0ELb0ELb0ELb1ELb0EEEvNS_16Flash_bwd_paramsE,@function
        .size           _ZN5flash44flash_bwd_dq_dk_dv_loop_seqk_parallel_kernelI23Flash_bwd_kernel_traitsILi256ELi64ELi64ELi8ELi4ELi2ELi2ELb0ELb0EN7cutlass10bfloat16_tE19Flash_kernel_traitsILi256ELi64ELi64ELi8ES3_EELb0ELb0ELb0ELb0ELb0ELb1ELb0EEEvNS_16Flash_bwd_paramsE,(.L_x_2506 - _ZN5flash44flash_bwd_dq_dk_dv_loop_seqk_parallel_kernelI23Flash_bwd_kernel_traitsILi256ELi64ELi64ELi8ELi4ELi2ELi2ELb0ELb0EN7cutlass10bfloat16_tE19Flash_kernel_traitsILi256ELi64ELi64ELi8ES3_EELb0ELb0ELb0ELb0ELb0ELb1ELb0EEEvNS_16Flash_bwd_paramsE)
        .other          _ZN5flash44flash_bwd_dq_dk_dv_loop_seqk_parallel_kernelI23Flash_bwd_kernel_traitsILi256ELi64ELi64ELi8ELi4ELi2ELi2ELb0ELb0EN7cutlass10bfloat16_tE19Flash_kernel_traitsILi256ELi64ELi64ELi8ES3_EELb0ELb0ELb0ELb0ELb0ELb1ELb0EEEvNS_16Flash_bwd_paramsE,@"STO_CUDA_ENTRY STV_DEFAULT"
_ZN5flash44flash_bwd_dq_dk_dv_loop_seqk_parallel_kernelI23Flash_bwd_kernel_traitsILi256ELi64ELi64ELi8ELi4ELi2ELi2ELb0ELb0EN7cutlass10bfloat16_tE19Flash_kernel_traitsILi256ELi64ELi64ELi8ES3_EELb0ELb0ELb0ELb0ELb0ELb1ELb0EEEvNS_16Flash_bwd_paramsE:
.text._ZN5flash44flash_bwd_dq_dk_dv_loop_seqk_parallel_kernelI23Flash_bwd_kernel_traitsILi256ELi64ELi64ELi8ELi4ELi2ELi2ELb0ELb0EN7cutlass10bfloat16_tE19Flash_kernel_traitsILi256ELi64ELi64ELi8ES3_EELb0ELb0ELb0ELb0ELb0ELb1ELb0EEEvNS_16Flash_bwd_paramsE:
        /* <DEDUP_REMOVED lines=51> */
.L_x_992:
[----:B---3--:R-:W3:Y:S01]  /*0330*/  LDCU.64 UR8, c[0x0][0x478] ;  /* 0x00008f00ff0877ac */ /* 0x008ee20008000a00 */
        /* <DEDUP_REMOVED lines=8> */
[----:B----4-:R-:W-:Y:S02]  /*03c0*/  UIMAD.WIDE.U32 UR12, UR40, 0x4, UR28 ;  /* 0x00000004280c78a5 */ /* 0x010fe4000f8e001c */
[----:B---3--:R-:W-:Y:S01]  /*03d0*/  UISETP.NE.U32.AND UP0, UPT, UR8, URZ, UPT ;  /* 0x000000ff0800728c */ /* 0x008fe2000bf05070 */
[----:B------:R-:W-:Y:S02]  /*03e0*/  PLOP3.LUT P3, PT, PT, PT, UP2, 0x80, 0x8 ;  /* 0x000000000008781c */ /* 0x000fe40003f6f028 */
[----:B------:R-:W3:Y:S01]  /*03f0*/  @P1 LDG.E R3, desc[UR34][R2.64] ;  /* 0x0000002202031981 */ /* 0x000ee2000c1e1900 */
        /* <DEDUP_REMOVED lines=9> */
[----:B------:R-:W-:-:S03]  /*0490*/  IMAD.U32 R5, RZ, RZ, UR15 ;  /* 0x0000000fff057e24 */ /* 0x000fc6000f8e00ff */
[----:B------:R-:W2:Y:S04]  /*04a0*/  @P2 LDG.E R2, desc[UR34][R6.64+0x4] ;  /* 0x0000042206022981 */ /* 0x000ea8000c1e1900 */
[----:B------:R-:W2:Y:S01]  /*04b0*/  @P0 LDG.E R0, desc[UR34][R4.64] ;  /* 0x0000002204000981 */ /* 0x000ea2000c1e1900 */
[----:B------:R-:W-:Y:S01]  /*04c0*/  UMOV UR41, URZ ;  /* 0x000000ff00297c82 */ /* 0x000fe20008000000 */
[----:B------:R-:W-:Y:S01]  /*04d0*/  UMOV UR16, 0xffffffff ;  /* 0xffffffff00107882 */ /* 0x000fe20000000000 */
[----:B------:R-:W-:Y:S01]  /*04e0*/  UMOV UR42, 0xffffffff ;  /* 0xffffffff002a7882 */ /* 0x000fe20000000000 */
[----:B-----5:R-:W-:-:S04]  /*04f0*/  @!UP0 UISETP.NE.U32.AND UP1, UPT, UR8, URZ, UPT ;  /* 0x000000ff0800828c */ /* 0x020fc8000bf25070 */
[----:B------:R-:W-:Y:S02]  /*0500*/  @!UP0 UISETP.NE.AND.EX UP1, UPT, UR9, URZ, UPT, UP1 ;  /* 0x000000ff0900828c */ /* 0x000fe4000bf25310 */
[----:B------:R-:W-:Y:S02]  /*0510*/  USHF.L.U32 UR30, UR37, 0x6, URZ ;  /* 0x00000006251e7899 */ /* 0x000fe400080006ff */
[----:B----4-:R-:W-:Y:S01]  /*0520*/  @!UP0 USEL UR9, UR11, URZ, UP1 ;  /* 0x000000ff0b098287 */ /* 0x010fe20008800000 */
[----:B------:R4:W5:Y:S02]  /*0530*/  @P4 LDG.E R4, desc[UR34][R6.64] ;  /* 0x0000002206044981 */ /* 0x000964000c1e1900 */
[----:B----4-:R-:W-:Y:S02]  /*0540*/  IMAD.U32 R6, RZ, RZ, UR38 ;  /* 0x00000026ff067e24 */ /* 0x010fe4000f8e00ff */
[----:B------:R-:W-:-:S05]  /*0550*/  IMAD.U32 R7, RZ, RZ, UR39 ;  /* 0x00000027ff077e24 */ /* 0x000fca000f8e00ff */
[----:B------:R-:W4:Y:S01]  /*0560*/  @!P3 LDG.E R6, desc[UR34][R6.64] ;  /* 0x000000220606b981 */ /* 0x000f22000c1e1900 */
[----:B---3--:R-:W-:Y:S02]  /*0570*/  @P1 R2UR UR41, R3 ;  /* 0x00000000032912ca */ /* 0x008fe400000e0000 */
[----:B--2---:R-:W-:Y:S02]  /*0580*/  @P2 R2UR UR8, R2 ;  /* 0x00000000020822ca */ /* 0x004fe400000e0000 */
[----:B------:R-:W-:-:S13]  /*0590*/  @P0 R2UR UR36, R0 ;  /* 0x00000000002402ca */ /* 0x000fda00000e0000 */
[----:B------:R-:W-:Y:S01]  /*05a0*/  @UP0 UIADD3 UR36, UPT, UPT, UR36, -UR41, URZ ;  /* 0x8000002924240290 */ /* 0x000fe2000fffe0ff */
[----:B-----5:R-:W-:Y:S02]  /*05b0*/  @P4 R2UR UR16, R4 ;  /* 0x00000000041042ca */ /* 0x020fe400000e0000 */
[----:B----4-:R-:W-:Y:S01]  /*05c0*/  @!P3 R2UR UR42, R6 ;  /* 0x00000000062ab2ca */ /* 0x010fe200000e0000 */
        /* <DEDUP_REMOVED lines=10> */
.L_x_955:
        /* <DEDUP_REMOVED lines=13> */
[----:B------:R-:W-:Y:S02]  /*0740*/  ULEA UR45, UR50, 0xffffffc0, 0x6 ;  /* 0xffffffc0322d7891 */ /* 0x000fe4000f8e30ff */
[----:B--2---:R-:W-:Y:S02]  /*0750*/  @!UP1 UIMAD.WIDE.U32 UR48, UR40, UR10, URZ ;  /* 0x0000000a283092a5 */ /* 0x004fe4000f8e00ff */
[----:B---3--:R-:W-:Y:S02]  /*0760*/  @UP1 UIMAD.WIDE.U32 UR14, UR16, UR8, URZ ;  /* 0x00000008100e12a5 */ /* 0x008fe4000f8e00ff */
[----:B------:R-:W-:Y:S02]  /*0770*/  @!UP1 UIMAD UR47, UR40, UR11, UR49 ;  /* 0x0000000b282f92a4 */ /* 0x000fe4000f8e0231 */
[----:B------:R-:W-:Y:S02]  /*0780*/  @UP1 UIMAD UR47, UR16, UR9, UR15 ;  /* 0x00000009102f12a4 */ /* 0x000fe4000f8e020f */
[----:B------:R-:W-:Y:S01]  /*0790*/  USHF.R.S32.HI UR49, URZ, 0x1f, UR45 ;  /* 0x0000001fff317899 */ /* 0x000fe2000801142d */
[----:B------:R-:W-:Y:S01]  /*07a0*/  @UP1 UMOV UR48, UR14 ;  /* 0x0000000e00301c82 */ /* 0x000fe20008000000 */
[----:B------:R-:W-:Y:S10]  /*07b0*/  BRA.U UP2, `(.L_x_957) ;  /* 0x0000000102347547 */ /* 0x000ff4000b800000 */
        /* <DEDUP_REMOVED lines=13> */
.L_x_957:
[----:B------:R-:W2:Y:S01]  /*0890*/  LDCU.64 UR14, c[0x0][0x3b8] ;  /* 0x00007700ff0e77ac */ /* 0x000ea20008000a00 */
[----:B------:R-:W-:-:S04]  /*08a0*/  UIADD3 UR8, UPT, UPT, UR41, UR42, URZ ;  /* 0x0000002a29087290 */ /* 0x000fc8000fffe0ff */
[----:B--2---:R-:W-:Y:S02]  /*08b0*/  UIMAD.WIDE.U32 UR10, UR8, UR14, URZ ;  /* 0x0000000e080a72a5 */ /* 0x004fe4000f8e00ff */
[----:B------:R-:W-:-:S04]  /*08c0*/  UIMAD UR8, UR8, UR15, URZ ;  /* 0x0000000f080872a4 */ /* 0x000fc8000f8e02ff */
[----:B------:R-:W-:Y:S01]  /*08d0*/  UIADD3 UR8, UPT, UPT, UR11, UR8, URZ ;  /* 0x000000080b087290 */ /* 0x000fe2000fffe0ff */
[----:B------:R-:W-:-:S05]  /*08e0*/  UMOV UR44, UR10 ;  /* 0x0000000a002c7c82 */ /* 0x000fca0008000000 */
[----:B------:R-:W-:Y:S02]  /*08f0*/  MOV R3, UR8 ;  /* 0x0000000800037c02 */ /* 0x000fe40008000f00 */
.L_x_958:
        /* <DEDUP_REMOVED lines=9> */
[----:B--2---:R-:W-:Y:S02]  /*0990*/  IMAD.MOV R4, RZ, RZ, -R7 ;  /* 0x000000ffff047224 */ /* 0x004fe400078e0a07 */
        /* <DEDUP_REMOVED lines=32> */
.L_x_959:
[----:B------:R-:W2:Y:S01]  /*0ba0*/  LDCU.64 UR12, c[0x0][0x3c0] ;  /* 0x00007800ff0c77ac */ /* 0x000ea20008000a00 */
[----:B------:R-:W-:-:S04]  /*0bb0*/  UIADD3 UR8, UPT, UPT, UR41, UR42, URZ ;  /* 0x0000002a29087290 */ /* 0x000fc8000fffe0ff */
[----:B--2---:R-:W-:Y:S02]  /*0bc0*/  UIMAD.WIDE.U32 UR10, UR8, UR12, URZ ;  /* 0x0000000c080a72a5 */ /* 0x004fe4000f8e00ff */
[----:B------:R-:W-:-:S04]  /*0bd0*/  UIMAD UR8, UR8, UR13, URZ ;  /* 0x0000000d080872a4 */ /* 0x000fc8000f8e02ff */
[----:B------:R-:W-:Y:S01]  /*0be0*/  UIADD3 UR8, UPT, UPT, UR11, UR8, URZ ;  /* 0x000000080b087290 */ /* 0x000fe2000fffe0ff */
[----:B------:R-:W-:-:S05]  /*0bf0*/  UMOV UR46, UR10 ;  /* 0x0000000a002e7c82 */ /* 0x000fca0008000000 */
[----:B------:R-:W-:-:S07]  /*0c00*/  MOV R2, UR8 ;  /* 0x0000000800027c02 */ /* 0x000fce0008000f00 */
.L_x_960:
        /* <DEDUP_REMOVED lines=27> */
.L_x_961:
[----:B------:R-:W-:Y:S02]  /*0dc0*/  UIMAD.WIDE.U32 UR54, UR62, UR16, URZ ;  /* 0x000000103e3672a5 */ /* 0x000fe4000f8e00ff */
[----:B------:R-:W-:-:S04]  /*0dd0*/  UIMAD UR8, UR63, UR16, URZ ;  /* 0x000000103f0872a4 */ /* 0x000fc8000f8e02ff */
[----:B------:R-:W-:Y:S02]  /*0de0*/  UIADD3 UR8, UPT, UPT, UR55, UR8, URZ ;  /* 0x0000000837087290 */ /* 0x000fe4000fffe0ff */
.L_x_962:
        /* <DEDUP_REMOVED lines=20> */
.L_x_963:
[----:B------:R-:W2:Y:S01]  /*0f30*/  LDCU UR56, c[0x0][0x434] ;  /* 0x00008680ff3877ac */ /* 0x000ea20008000800 */
[----:B------:R-:W-:-:S04]  /*0f40*/  UIMAD UR11, UR40, UR17, UR23 ;  /* 0x00000011280b72a4 */ /* 0x000fc8000f8e0217 */
[----:B--2---:R-:W-:Y:S02]  /*0f50*/  UIMAD UR56, UR11, UR56, URZ ;  /* 0x000000380b3872a4 */ /* 0x004fe4000f8e02ff */
.L_x_964:
        /* <DEDUP_REMOVED lines=11> */
.L_x_965:
[----:B------:R-:W2:Y:S01]  /*1010*/  LDCU UR55, c[0x0][0x444] ;  /* 0x00008880ff3777ac */ /* 0x000ea20008000800 */
[----:B------:R-:W-:-:S04]  /*1020*/  UIMAD UR10, UR40, UR17, UR23 ;  /* 0x00000011280a72a4 */ /* 0x000fc8000f8e0217 */
[----:B--2---:R-:W-:-:S12]  /*1030*/  UIMAD UR55, UR10, UR55, URZ ;  /* 0x000000370a3772a4 */ /* 0x004fd8000f8e02ff */
.L_x_966:
[----:B------:R-:W2:Y:S01]  /*1040*/  S2R R223, SR_TID.X ;  /* 0x0000000000df7919 */ /* 0x000ea20000002100 */
[----:B------:R-:W-:Y:S01]  /*1050*/  USHF.R.S32.HI UR10, URZ, 0x1f, UR9 ;  /* 0x0000001fff0a7899 */ /* 0x000fe20008011409 */
[----:B------:R-:W-:Y:S01]  /*1060*/  IMAD.MOV.U32 R17, RZ, RZ, RZ ;  /* 0x000000ffff117224 */ /* 0x000fe200078e00ff */
        /* <DEDUP_REMOVED lines=8> */
[----:B------:R-:W-:-:S02]  /*10f0*/  ULEA UR56, UR50, UR56, 0x6 ;  /* 0x0000003832387291 */ /* 0x000fc4000f8e30ff */
[----:B---3--:R-:W-:Y:S01]  /*1100*/  UIMAD UR16, UR49, UR8, URZ ;  /* 0x00000008311072a4 */ /* 0x008fe2000f8e02ff */
[C---:B--2---:R-:W-:Y:S01]  /*1110*/  IMAD.SHL.U32 R8, R223.reuse, 0x8, RZ ;  /* 0x00000008df087824 */ /* 0x044fe200078e00ff */
[----:B------:R-:W-:Y:S01]  /*1120*/  SHF.R.U32.HI R0, RZ, 0x5, R223 ;  /* 0x00000005ff007819 */ /* 0x000fe200000116df */
[----:B------:R-:W-:Y:S01]  /*1130*/  IMAD.U32 R6, RZ, RZ, UR8 ;  /* 0x00000008ff067e24 */ /* 0x000fe2000f8e00ff */
[----:B------:R-:W-:Y:S01]  /*1140*/  UIMAD UR16, UR45, UR9, UR16 ;  /* 0x000000092d1072a4 */ /* 0x000fe2000f8e0210 */
[----:B------:R-:W-:Y:S01]  /*1150*/  IMAD.U32 R10, RZ, RZ, UR10 ;  /* 0x0000000aff0a7e24 */ /* 0x000fe2000f8e00ff */
[----:B------:R-:W-:Y:S01]  /*1160*/  LOP3.LUT R16, R8, 0x38, RZ, 0xc0, !PT ;  /* 0x0000003808107812 */ /* 0x000fe200078ec0ff */
[----:B------:R-:W-:Y:S01]  /*1170*/  IMAD.U32 R14, RZ, RZ, UR11 ;  /* 0x0000000bff0e7e24 */ /* 0x000fe2000f8e00ff */
[----:B------:R-:W2:Y:S01]  /*1180*/  LDCU.64 UR10, c[0x0][0x550] ;  /* 0x0000aa00ff0a77ac */ /* 0x000ea20008000a00 */
[----:B------:R-:W-:Y:S02]  /*1190*/  LOP3.LUT R9, R223, 0x1f, RZ, 0xc0, !PT ;  /* 0x0000001fdf097812 */ /* 0x000fe400078ec0ff */
[----:B------:R-:W-:Y:S01]  /*11a0*/  IADD3 R4, P0, PT, R16, UR58, RZ ;  /* 0x0000003a10047c10 */ /* 0x000fe2000ff1e0ff */
[----:B------:R-:W3:Y:S02]  /*11b0*/  LDCU.64 UR58, c[0x0][0x420] ;  /* 0x00008400ff3a77ac */ /* 0x000ee40008000a00 */
[----:B------:R-:W-:-:S02]  /*11c0*/  IMAD R9, R0, UR51, R9 ;  /* 0x0000003300097c24 */ /* 0x000fc4000f8e0209 */
[----:B------:R-:W-:Y:S01]  /*11d0*/  IMAD.X R5, RZ, RZ, UR52, P0 ;  /* 0x00000034ff057e24 */ /* 0x000fe200080e06ff */
[----:B------:R-:W-:Y:S01]  /*11e0*/  USHF.L.U64.HI UR52, UR8, 0x5, UR9 ;  /* 0x0000000508347899 */ /* 0x000fe20008010209 */
[----:B------:R-:W-:-:S04]  /*11f0*/  IMAD.WIDE.U32 R6, R6, UR45, R4 ;  /* 0x0000002d06067c25 */ /* 0x000fc8000f8e0004 */
[----:B------:R-:W4:Y:S01]  /*1200*/  LDC.64 R4, c[0x0][0x3b0] ;  /* 0x0000ec00ff047b82 */ /* 0x000f220000000a00 */
[----:B------:R-:W-:Y:S01]  /*1210*/  IADD3 R7, PT, PT, R7, UR16, RZ ;  /* 0x0000001007077c10 */ /* 0x000fe2000fffe0ff */
[----:B------:R-:W5:Y:S02]  /*1220*/  LDCU.64 UR16, c[0x0][0x3c8] ;  /* 0x00007900ff1077ac */ /* 0x000f640008000a00 */
[----:B------:R-:W-:Y:S01]  /*1230*/  IMAD.WIDE.U32 R10, R10, UR23, R6 ;  /* 0x000000170a0a7c25 */ /* 0x000fe2000f8e0006 */
[----:B---3--:R-:W-:-:S03]  /*1240*/  UIMAD.WIDE UR58, UR56, 0x4, UR58 ;  /* 0x00000004383a78a5 */ /* 0x008fc6000f8e023a */
[----:B------:R-:W3:Y:S01]  /*1250*/  LDC.64 R6, c[0x0][0x5f8] ;  /* 0x00017e00ff067b82 */ /* 0x000ee20000000a00 */
[----:B------:R-:W-:Y:S01]  /*1260*/  IMAD R15, R14, UR23, R11 ;  /* 0x000000170e0f7c24 */ /* 0x000fe2000f8e020b */
[----:B------:R-:W-:Y:S02]  /*1270*/  MOV R14, R10 ;  /* 0x0000000a000e7202 */ /* 0x000fe40000000f00 */
[----:B------:R-:W-:-:S05]  /*1280*/  SHF.R.U32.HI R10, RZ, 0x3, R223 ;  /* 0x00000003ff0a7819 */ /* 0x000fca00000116df */
[----:B------:R-:W-:-:S04]  /*1290*/  IMAD.WIDE.U32 R14, R10, UR8, R14 ;  /* 0x000000080a0e7c25 */ /* 0x000fc8000f8e000e */
[----:B----4-:R-:W-:Y:S01]  /*12a0*/  IMAD R11, R4, UR49, RZ ;  /* 0x00000031040b7c24 */ /* 0x010fe2000f8e02ff */
[----:B--2---:R-:W-:Y:S01]  /*12b0*/  LEA R236, P2, R14, UR10, 0x1 ;  /* 0x0000000a0eec7c11 */ /* 0x004fe2000f8408ff */
[----:B------:R-:W-:-:S04]  /*12c0*/  IMAD.WIDE.U32 R18, R4, UR45, R16 ;  /* 0x0000002d04127c25 */ /* 0x000fc8000f8e0010 */
[----:B------:R-:W-:Y:S01]  /*12d0*/  IMAD R11, R5, UR45, R11 ;  /* 0x0000002d050b7c24 */ /* 0x000fe2000f8e020b */
[----:B------:R-:W-:Y:S01]  /*12e0*/  IADD3 R24, P0, PT, R18, UR48, RZ ;  /* 0x0000003012187c10 */ /* 0x000fe2000ff1e0ff */
[----:B------:R-:W-:Y:S01]  /*12f0*/  USHF.L.U32 UR45, UR8, 0x5, URZ ;  /* 0x00000005082d7899 */ /* 0x000fe200080006ff */
[----:B------:R-:W-:Y:S01]  /*1300*/  IMAD R0, R10, UR9, R15 ;  /* 0x000000090a007c24 */ /* 0x000fe2000f8e020f */
[----:B------:R-:W2:Y:S01]  /*1310*/  LDCU.64 UR8, c[0x0][0x380] ;  /* 0x00007000ff0877ac */ /* 0x000ea20008000a00 */
[----:B---3--:R-:W-:Y:S01]  /*1320*/  IMAD.WIDE.U32 R22, R6, UR21, RZ ;  /* 0x0000001506167c25 */ /* 0x008fe2000f8e00ff */
[----:B------:R-:W-:Y:S02]  /*1330*/  IADD3.X R25, PT, PT, R19, UR47, R11, P0, !PT ;  /* 0x0000002f13197c10 */ /* 0x000fe400087fe40b */
[----:B-----5:R-:W-:Y:S01]  /*1340*/  MOV R11, UR17 ;  /* 0x00000011000b7c02 */ /* 0x020fe20008000f00 */
[----:B------:R-:W-:Y:S01]  /*1350*/  IMAD.U32 R18, RZ, RZ, UR16 ;  /* 0x00000010ff127e24 */ /* 0x000fe2000f8e00ff */
[----:B------:R-:W3:Y:S01]  /*1360*/  LDCU.64 UR16, c[0x0][0x570] ;  /* 0x0000ae00ff1077ac */ /* 0x000ee20008000a00 */
[----:B------:R-:W-:Y:S01]  /*1370*/  SEL R6, R22, RZ, P5 ;  /* 0x000000ff16067207 */ /* 0x000fe20002800000 */
[----:B------:R-:W-:Y:S01]  /*1380*/  IMAD R7, R7, UR21, R23 ;  /* 0x0000001507077c24 */ /* 0x000fe2000f8e0217 */
[----:B------:R-:W-:Y:S01]  /*1390*/  LEA.HI.X R237, R14, UR11, R0, 0x1, P2 ;  /* 0x0000000b0eed7c11 */ /* 0x000fe200090f0c00 */
[----:B------:R-:W4:Y:S01]  /*13a0*/  LDCU.64 UR48, c[0x0][0x5e8] ;  /* 0x0000bd00ff3077ac */ /* 0x000f220008000a00 */
[----:B------:R-:W-:Y:S01]  /*13b0*/  IMAD.WIDE.U32 R18, R18, UR23, R24 ;  /* 0x0000001712127c25 */ /* 0x000fe2000f8e0018 */
[----:B------:R-:W-:Y:S01]  /*13c0*/  IADD3 R6, P1, P0, R9, UR54, R6 ;  /* 0x0000003609067c10 */ /* 0x000fe2000f83e006 */
[----:B------:R-:W-:Y:S01]  /*13d0*/  USHF.L.U32 UR47, UR51, 0x6, URZ ;  /* 0x00000006332f7899 */ /* 0x000fe200080006ff */
[----:B------:R-:W-:Y:S01]  /*13e0*/  SHF.R.S32.HI R9, RZ, 0x1f, R9 ;  /* 0x0000001fff097819 */ /* 0x000fe20000011409 */
[----:B------:R-:W-:Y:S01]  /*13f0*/  IMAD R15, R11, UR23, R19 ;  /* 0x000000170b0f7c24 */ /* 0x000fe2000f8e0213 */
[----:B------:R-:W-:Y:S01]  /*1400*/  SEL R7, R7, RZ, P5 ;  /* 0x000000ff07077207 */ /* 0x000fe20002800000 */
[----:B------:R-:W-:-:S03]  /*1410*/  IMAD.MOV.U32 R14, RZ, RZ, R18 ;  /* 0x000000ffff0e7224 */ /* 0x000fc600078e0012 */
[----:B------:R-:W-:Y:S01]  /*1420*/  IADD3.X R9, PT, PT, R9, UR53, R7, P1, P0 ;  /* 0x0000003509097c10 */ /* 0x000fe20008fe0407 */
[----:B------:R-:W-:Y:S01]  /*1430*/  IMAD.U32 R7, RZ, RZ, UR47 ;  /* 0x0000002fff077e24 */ /* 0x000fe2000f8e00ff */
[----:B------:R-:W-:Y:S01]  /*1440*/  IADD3 R6, P0, PT, R6, UR47, RZ ;  /* 0x0000002f06067c10 */ /* 0x000fe2000ff1e0ff */
[----:B------:R-:W-:-:S03]  /*1450*/  IMAD.WIDE.U32 R14, R10, R4, R14 ;  /* 0x000000040a0e7225 */ /* 0x000fc600078e000e */
[----:B------:R-:W-:Y:S01]  /*1460*/  LEA.HI.X.SX32 R7, R7, R9, 0x1, P0 ;  /* 0x0000000907077211 */ /* 0x000fe200000f0eff */
[----:B------:R-:W-:Y:S01]  /*1470*/  IMAD R0, R10, R5, R15 ;  /* 0x000000050a007224 */ /* 0x000fe200078e020f */
[----:B--2---:R-:W-:Y:S01]  /*1480*/  LEA R238, P1, R14, UR8, 0x1 ;  /* 0x000000080eee7c11 */ /* 0x004fe2000f8208ff */
[----:B----4-:R-:W-:Y:S01]  /*1490*/  UIMAD.WIDE UR48, UR55, 0x4, UR48 ;  /* 0x00000004373078a5 */ /* 0x010fe2000f8e0230 */
[----:B---3--:R-:W-:Y:S01]  /*14a0*/  LEA R234, P0, R6, UR16, 0x2 ;  /* 0x0000001006ea7c11 */ /* 0x008fe2000f8010ff */
[----:B------:R-:W-:Y:S01]  /*14b0*/  VIADD R9, R10, 0x20 ;  /* 0x000000200a097836 */ /* 0x000fe20000000000 */
[----:B------:R-:W-:Y:S02]  /*14c0*/  LEA.HI.X R239, R14, UR9, R0, 0x1, P1 ;  /* 0x000000090eef7c11 */ /* 0x000fe400088f0c00 */
[----:B------:R-:W-:Y:S02]  /*14d0*/  LEA.HI.X R235, R6, UR17, R7, 0x2, P0 ;  /* 0x0000001106eb7c11 */ /* 0x000fe400080f1407 */
[----:B------:R-:W-:Y:S01]  /*14e0*/  IADD3 R14, P0, PT, R10, 0x20, RZ ;  /* 0x000000200a0e7810 */ /* 0x000fe20007f1e0ff */
[----:B------:R-:W-:Y:S01]  /*14f0*/  UMOV UR16, UR48 ;  /* 0x0000003000107c82 */ /* 0x000fe20008000000 */
[C---:B------:R-:W-:Y:S01]  /*1500*/  SHF.L.U64.HI R5, R4.reuse, 0x5, R5 ;  /* 0x0000000504057819 */ /* 0x040fe20000010205 */
[----:B------:R-:W-:Y:S01]  /*1510*/  UMOV UR17, UR49 ;  /* 0x0000003100117c82 */ /* 0x000fe20008000000 */
[----:B------:R-:W-:-:S02]  /*1520*/  SHF.L.U32 R6, R4, 0x5, RZ ;  /* 0x0000000504067819 */ /* 0x000fc400000006ff */
[----:B------:R-:W-:Y:S01]  /*1530*/  IADD3.X R0, PT, PT, RZ, RZ, RZ, P0, !PT ;  /* 0x000000ffff007210 */ /* 0x000fe200007fe4ff */
[----:B------:R-:W-:Y:S06]  /*1540*/  BRA.U UP0, `(.L_x_967) ;  /* 0x0000000500e87547 */ /* 0x000fec000b800000 */
        /* <DEDUP_REMOVED lines=13> */
.L_x_968:
[----:B------:R-:W2:Y:S01]  /*1620*/  LDCU.64 UR12, c[0x0][0x5c0] ;  /* 0x0000b800ff0c77ac */ /* 0x000ea20008000a00 */
[----:B------:R-:W-:-:S04]  /*1630*/  UIADD3 UR8, UPT, UPT, UR41, UR42, URZ ;  /* 0x0000002a29087290 */ /* 0x000fc8000fffe0ff */
[----:B--2---:R-:W-:Y:S02]  /*1640*/  UIMAD.WIDE.U32 UR16, UR8, UR12, URZ ;  /* 0x0000000c081072a5 */ /* 0x004fe4000f8e00ff */
[----:B------:R-:W-:-:S04]  /*1650*/  UIMAD UR8, UR8, UR13, URZ ;  /* 0x0000000d080872a4 */ /* 0x000fc8000f8e02ff */
[----:B------:R-:W-:-:S06]  /*1660*/  UIADD3 UR8, UPT, UPT, UR17, UR8, URZ ;  /* 0x0000000811087290 */ /* 0x000fcc000fffe0ff */
[----:B------:R-:W-:Y:S02]  /*1670*/  MOV R2, UR8 ;  /* 0x0000000800027c02 */ /* 0x000fe40008000f00 */
.L_x_969:
        /* <DEDUP_REMOVED lines=13> */
.L_x_970:
[----:B------:R-:W2:Y:S01]  /*1750*/  LDCU.64 UR10, c[0x0][0x5c8] ;  /* 0x0000b900ff0a77ac */ /* 0x000ea20008000a00 */
[----:B------:R-:W-:-:S04]  /*1760*/  UIADD3 UR41, UPT, UPT, UR41, UR42, URZ ;  /* 0x0000002a29297290 */ /* 0x000fc8000fffe0ff */
[----:B--2---:R-:W-:Y:S02]  /*1770*/  UIMAD.WIDE.U32 UR14, UR41, UR10, URZ ;  /* 0x0000000a290e72a5 */ /* 0x004fe4000f8e00ff */
[----:B------:R-:W-:-:S04]  /*1780*/  UIMAD UR41, UR41, UR11, URZ ;  /* 0x0000000b292972a4 */ /* 0x000fc8000f8e02ff */
[----:B------:R-:W-:-:S06]  /*1790*/  UIADD3 UR41, UPT, UPT, UR15, UR41, URZ ;  /* 0x000000290f297290 */ /* 0x000fcc000fffe0ff */
[----:B------:R-:W-:-:S07]  /*17a0*/  MOV R3, UR41 ;  /* 0x0000002900037c02 */ /* 0x000fce0008000f00 */
.L_x_971:
[----:B------:R-:W2:Y:S01]  /*17b0*/  LDCU.64 UR8, c[0x0][0x5d8] ;  /* 0x0000bb00ff0877ac */ /* 0x000ea20008000a00 */
        /* <DEDUP_REMOVED lines=10> */
[----:B--2---:R-:W-:Y:S01]  /*1860*/  IMAD.U32 R4, RZ, RZ, UR9 ;  /* 0x00000009ff047e24 */ /* 0x004fe2000f8e00ff */
[----:B------:R-:W-:-:S05]  /*1870*/  MOV R2, UR8 ;  /* 0x0000000800027c02 */ /* 0x000fca0008000f00 */
        /* <DEDUP_REMOVED lines=14> */
.L_x_973:
[----:B-1----:R-:W-:Y:S05]  /*1960*/  BSYNC.RECONVERGENT B0 ;  /* 0x0000000000007941 */ /* 0x002fea0003800200 */
.L_x_972:
[----:B------:R-:W-:Y:S04]  /*1970*/  BSSY.RECONVERGENT B0, `(.L_x_974) ;  /* 0x000000f000007945 */ /* 0x000fe80003800200 */
[----:B------:R-:W-:Y:S05]  /*1980*/  @P1 BRA `(.L_x_975) ;  /* 0x0000000000341947 */ /* 0x000fea0003800000 */
[----:B------:R-:W1:Y:S01]  /*1990*/  LDCU.64 UR8, c[0x0][0x560] ;  /* 0x0000ac00ff0877ac */ /* 0x000e620008000a00 */
[----:B------:R-:W-:Y:S01]  /*19a0*/  MOV R5, R4 ;  /* 0x0000000400057202 */ /* 0x000fe20000000f00 */
[----:B------:R-:W-:Y:S01]  /*19b0*/  IMAD R2, R0, UR12, RZ ;  /* 0x0000000c00027c24 */ /* 0x000fe2000f8e02ff */
[----:B------:R-:W-:-:S03]  /*19c0*/  MOV R4, R6 ;  /* 0x0000000600047202 */ /* 0x000fc60000000f00 */
[C---:B------:R-:W-:Y:S02]  /*19d0*/  IMAD R2, R14.reuse, UR13, R2 ;  /* 0x0000000d0e027c24 */ /* 0x040fe4000f8e0202 */
[----:B------:R-:W-:-:S05]  /*19e0*/  IMAD.WIDE.U32 R4, R14, UR12, R4 ;  /* 0x0000000c0e047c25 */ /* 0x000fca000f8e0004 */
[----:B------:R-:W-:Y:S02]  /*19f0*/  IADD3 R2, PT, PT, R5, R2, RZ ;  /* 0x0000000205027210 */ /* 0x000fe40007ffe0ff */
[----:B-1----:R-:W-:-:S04]  /*1a00*/  LEA R6, P0, R4, UR8, 0x1 ;  /* 0x0000000804067c11 */ /* 0x002fc8000f8008ff */
[----:B------:R-:W-:-:S05]  /*1a10*/  LEA.HI.X R7, R4, UR9, R2, 0x1, P0 ;  /* 0x0000000904077c11 */ /* 0x000fca00080f0c02 */
[----:B------:R1:W-:Y:S04]  /*1a20*/  STG.E.128 desc[UR34][R6.64], RZ ;  /* 0x000000ff06007986 */ /* 0x0003e8000c101d22 */
[----:B------:R1:W-:Y:S04]  /*1a30*/  STG.E.128 desc[UR34][R6.64+0x80], RZ ;  /* 0x000080ff06007986 */ /* 0x0003e8000c101d22 */
[----:B------:R1:W-:Y:S04]  /*1a40*/  STG.E.128 desc[UR34][R6.64+0x100], RZ ;  /* 0x000100ff06007986 */ /* 0x0003e8000c101d22 */
[----:B------:R1:W-:Y:S02]  /*1a50*/  STG.E.128 desc[UR34][R6.64+0x180], RZ ;  /* 0x000180ff06007986 */ /* 0x0003e4000c101d22 */
.L_x_975:
[----:B------:R-:W-:Y:S05]  /*1a60*/  BSYNC.RECONVERGENT B0 ;  /* 0x0000000000007941 */ /* 0x000fea0003800200 */
.L_x_974:
[----:B------:R-:W3:Y:S01]  /*1a70*/  LDCU.64 UR8, c[0x0][0x5e0] ;  /* 0x0000bc00ff0877ac */ /* 0x000ee20008000a00 */
[----:B------:R-:W-:Y:S01]  /*1a80*/  MOV R2, UR10 ;  /* 0x0000000a00027c02 */ /* 0x000fe20008000f00 */
[----:B------:R-:W-:Y:S01]  /*1a90*/  BSSY.RECONVERGENT B0, `(.L_x_976) ;  /* 0x0000016000007945 */ /* 0x000fe20003800200 */
[----:B------:R-:W-:-:S03]  /*1aa0*/  UIMAD UR27, UR27, UR10, URZ ;  /* 0x0000000a1b1b72a4 */ /* 0x000fc6000f8e02ff */
[----:B------:R-:W-:Y:S01]  /*1ab0*/  IMAD.WIDE.U32 R16, R2, UR30, R16 ;  /* 0x0000001e02107c25 */ /* 0x000fe2000f8e0010 */
[----:B------:R-:W-:Y:S02]  /*1ac0*/  UIMAD UR27, UR30, UR11, UR27 ;  /* 0x0000000b1e1b72a4 */ /* 0x000fe4000f8e021b */
[----:B-1----:R-:W-:-:S04]  /*1ad0*/  IADD3 R6, P0, PT, R16, UR14, RZ ;  /* 0x0000000e10067c10 */ /* 0x002fc8000ff1e0ff */
[----:B------:R-:W-:Y:S02]  /*1ae0*/  IADD3.X R7, PT, PT, R3, UR27, R17, P0, !PT ;  /* 0x0000001b03077c10 */ /* 0x000fe400087fe411 */
[----:B---3--:R-:W-:Y:S02]  /*1af0*/  MOV R4, UR8 ;  /* 0x0000000800047c02 */ /* 0x008fe40008000f00 */
[----:B------:R-:W-:-:S03]  /*1b00*/  MOV R2, UR9 ;  /* 0x0000000900027c02 */ /* 0x000fc60008000f00 */
        /* <DEDUP_REMOVED lines=14> */
.L_x_977:
[----:B------:R-:W-:Y:S05]  /*1bf0*/  BSYNC.RECONVERGENT B0 ;  /* 0x0000000000007941 */ /* 0x000fea0003800200 */
.L_x_976:
[----:B------:R-:W-:Y:S05]  /*1c00*/  @P1 BRA `(.L_x_978) ;  /* 0x0000006400cc1947 */ /* 0x000fea0003800000 */
[----:B------:R-:W3:Y:S01]  /*1c10*/  LDCU.64 UR8, c[0x0][0x568] ;  /* 0x0000ad00ff0877ac */ /* 0x000ee20008000a00 */
[----:B------:R-:W-:Y:S01]  /*1c20*/  MOV R3, R2 ;  /* 0x0000000200037202 */ /* 0x000fe20000000f00 */
        /* <DEDUP_REMOVED lines=12> */
.L_x_967:
[----:B------:R-:W2:Y:S01]  /*1cf0*/  LDCU.64 UR10, c[0x0][0x3d0] ;  /* 0x00007a00ff0a77ac */ /* 0x000ea20008000a00 */
[----:B------:R-:W-:Y:S01]  /*1d00*/  IMAD.U32 R7, RZ, RZ, UR14 ;  /* 0x0000000eff077e24 */ /* 0x000fe2000f8e00ff */
[----:B------:R-:W-:Y:S01]  /*1d10*/  SHF.R.U32.HI R231, RZ, 0x2, R223 ;  /* 0x00000002ffe77819 */ /* 0x000fe200000116df */
[----:B------:R-:W-:Y:S01]  /*1d20*/  IMAD.U32 R4, RZ, RZ, UR12 ;  /* 0x0000000cff047e24 */ /* 0x000fe2000f8e00ff */
[----:B------:R-:W3:Y:S01]  /*1d30*/  LDCU.64 UR8, c[0x0][0x3d8] ;  /* 0x00007b00ff0877ac */ /* 0x000ee20008000a00 */
[----:B------:R-:W-:Y:S01]  /*1d40*/  IMAD.WIDE.U32 R22, R7, UR30, R16 ;  /* 0x0000001e07167c25 */ /* 0x000fe2000f8e0010 */
[----:B------:R-:W-:-:S03]  /*1d50*/  UIMAD UR43, UR50, -0x40, UR43 ;  /* 0xffffffc0322b78a4 */ /* 0x000fc6000f8e022b */
[----:B------:R-:W-:Y:S01]  /*1d60*/  IMAD.WIDE.U32 R18, R4, UR30, R16 ;  /* 0x0000001e04127c25 */ /* 0x000fe2000f8e0010 */
[----:B------:R-:W-:Y:S01]  /*1d70*/  UIADD3 UR40, UPT, UPT, -UR30, UR36, URZ ;  /* 0x000000241e287290 */ /* 0x000fe2000fffe1ff */
[----:B------:R-:W-:Y:S01]  /*1d80*/  IADD3 R16, P1, PT, R22, UR44, RZ ;  /* 0x0000002c16107c10 */ /* 0x000fe2000ff3e0ff */
[----:B------:R-:W-:Y:S01]  /*1d90*/  UIMAD UR47, UR27, UR14, URZ ;  /* 0x0000000e1b2f72a4 */ /* 0x000fe2000f8e02ff */
[----:B------:R-:W4:Y:S01]  /*1da0*/  S2R R216, SR_TID.X ;  /* 0x0000000000d87919 */ /* 0x000f220000002100 */
[----:B------:R-:W-:Y:S01]  /*1db0*/  UIMAD UR27, UR27, UR12, URZ ;  /* 0x0000000c1b1b72a4 */ /* 0x000fe2000f8e02ff */
[C---:B------:R-:W-:Y:S01]  /*1dc0*/  ISETP.GE.AND P4, PT, R9.reuse, UR43, PT ;  /* 0x0000002b09007c0c */ /* 0x040fe2000bf86270 */
[----:B------:R-:W-:Y:S01]  /*1dd0*/  UIMAD UR47, UR30, UR15, UR47 ;  /* 0x0000000f1e2f72a4 */ /* 0x000fe2000f8e022f */
[----:B------:R-:W-:Y:S01]  /*1de0*/  ISETP.GE.AND P2, PT, R9, UR40, PT ;  /* 0x0000002809007c0c */ /* 0x000fe2000bf46270 */
[----:B------:R-:W-:Y:S01]  /*1df0*/  UIMAD UR27, UR30, UR13, UR27 ;  /* 0x0000000d1e1b72a4 */ /* 0x000fe2000f8e021b */
[----:B------:R-:W-:Y:S01]  /*1e00*/  SHF.R.U32.HI R9, RZ, 0x1, R223 ;  /* 0x00000001ff097819 */ /* 0x000fe200000116df */
[----:B--2---:R-:W-:Y:S01]  /*1e10*/  IMAD R22, R20, UR10, RZ ;  /* 0x0000000a14167c24 */ /* 0x004fe2000f8e02ff */
[----:B------:R-:W-:Y:S01]  /*1e20*/  IADD3 R24, P0, PT, R18, UR46, RZ ;  /* 0x0000002e12187c10 */ /* 0x000fe2000ff1e0ff */
[----:B---3--:R-:W-:Y:S01]  /*1e30*/  IMAD R20, R20, UR8, RZ ;  /* 0x0000000814147c24 */ /* 0x008fe2000f8e02ff */
[----:B------:R-:W-:Y:S01]  /*1e40*/  LOP3.LUT R4, R9, 0x30, RZ, 0xc0, !PT ;  /* 0x0000003009047812 */ /* 0x000fe200078ec0ff */
[C---:B------:R-:W-:Y:S01]  /*1e50*/  IMAD R22, R12.reuse, UR11, R22 ;  /* 0x0000000b0c167c24 */ /* 0x040fe2000f8e0216 */
[----:B------:R-:W-:Y:S01]  /*1e60*/  IADD3.X R17, PT, PT, R3, UR47, R23, P1, !PT ;  /* 0x0000002f03117c10 */ /* 0x000fe20008ffe417 */
[----:B------:R-:W-:Y:S01]  /*1e70*/  IMAD R20, R12, UR9, R20 ;  /* 0x000000090c147c24 */ /* 0x000fe2000f8e0214 */
[----:B------:R-:W-:Y:S01]  /*1e80*/  IADD3.X R25, PT, PT, R2, UR27, R19, P0, !PT ;  /* 0x0000001b02197c10 */ /* 0x000fe200087fe413 */
[----:B------:R-:W-:Y:S01]  /*1e90*/  IMAD.U32 R18, RZ, RZ, UR45 ;  /* 0x0000002dff127e24 */ /* 0x000fe2000f8e00ff */
[----:B------:R-:W-:Y:S01]  /*1ea0*/  LOP3.LUT R231, R4, 0x7, R231, 0xf8, !PT ;  /* 0x0000000704e77812 */ /* 0x000fe200078ef8e7 */
[----:B------:R-:W-:Y:S01]  /*1eb0*/  IMAD.WIDE.U32 R16, R12, UR10, R16 ;  /* 0x0000000a0c107c25 */ /* 0x000fe2000f8e0010 */
[----:B------:R-:W-:-:S03]  /*1ec0*/  ISETP.GE.AND P3, PT, R10, UR40, PT ;  /* 0x000000280a007c0c */ /* 0x000fc6000bf66270 */
[----:B------:R-:W-:Y:S01]  /*1ed0*/  IMAD.MOV.U32 R230, RZ, RZ, 0x7f800000 ;  /* 0x7f800000ffe67424 */ /* 0x000fe200078e00ff */
[----:B------:R-:W-:Y:S01]  /*1ee0*/  @!P4 LEA R18, P1, R18, R236, 0x1 ;  /* 0x000000ec1212c211 */ /* 0x000fe200078208ff */
[----:B------:R-:W-:Y:S01]  /*1ef0*/  IMAD.WIDE.U32 R12, R12, UR8, R24 ;  /* 0x000000080c0c7c25 */ /* 0x000fe2000f8e0018 */
[C---:B------:R-:W-:Y:S01]  /*1f00*/  @!P4 LEA R24, P0, R6.reuse, R238, 0x1 ;  /* 0x000000ee0618c211 */ /* 0x040fe200078008ff */
[----:B------:R-:W-:Y:S01]  /*1f10*/  ULOP3.LUT UR8, UR50, 0x80000001, URZ, 0xc0, !UPT ;  /* 0x8000000132087892 */ /* 0x000fe2000f8ec0ff */
[----:B------:R-:W2:Y:S01]  /*1f20*/  LDC R244, c[0x0][0x44c] ;  /* 0x00011300fff47b82 */ /* 0x000ea20000000800 */
[----:B------:R-:W-:Y:S01]  /*1f30*/  VIADD R2, R231, 0x8 ;  /* 0x00000008e7027836 */ /* 0x000fe20000000000 */
[----:B------:R-:W-:Y:S01]  /*1f40*/  @!P4 LEA.HI.X R25, R6, R239, R5, 0x1, P0 ;  /* 0x000000ef0619c211 */ /* 0x000fe200000f0c05 */
[----:B------:R-:W-:Y:S01]  /*1f50*/  IMAD.U32 R4, RZ, RZ, UR45 ;  /* 0x0000002dff047e24 */ /* 0x000fe2000f8e00ff */
[----:B------:R-:W-:Y:S01]  /*1f60*/  UISETP.NE.AND UP0, UPT, UR8, 0x1, UPT ;  /* 0x000000010800788c */ /* 0x000fe2000bf05270 */
[----:B------:R-:W-:Y:S01]  /*1f70*/  IMAD.U32 R3, RZ, RZ, UR52 ;  /* 0x00000034ff037e24 */ /* 0x000fe2000f8e00ff */
[----:B------:R-:W-:Y:S01]  /*1f80*/  ISETP.GE.AND P0, PT, R2, UR43, PT ;  /* 0x0000002b02007c0c */ /* 0x000fe2000bf06270 */
[----:B------:R-:W-:Y:S01]  /*1f90*/  IMAD.IADD R21, R13, 0x1, R20 ;  /* 0x000000010d157824 */ /* 0x000fe200078e0214 */
[----:B------:R-:W-:Y:S01]  /*1fa0*/  LOP3.LUT R2, R8, 0x1f8, RZ, 0xc0, !PT ;  /* 0x000001f808027812 */ /* 0x000fe200078ec0ff */
[--C-:B------:R-:W-:Y:S01]  /*1fb0*/  @!P3 IMAD.MOV.U32 R20, RZ, RZ, R12.reuse ;  /* 0x000000ffff14b224 */ /* 0x100fe200078e000c */
[----:B------:R-:W-:Y:S01]  /*1fc0*/  @!P4 LEA.HI.X R19, R4, R237, R3, 0x1, P1 ;  /* 0x000000ed0413c211 */ /* 0x000fe200008f0c03 */
[----:B------:R-:W-:Y:S01]  /*1fd0*/  @!P2 IMAD.MOV.U32 R4, RZ, RZ, R12 ;  /* 0x000000ffff04a224 */ /* 0x000fe200078e000c */
[----:B------:R-:W-:Y:S01]  /*1fe0*/  LOP3.LUT R2, R2, 0x38, R223, 0x78, !PT ;  /* 0x0000003802027812 */ /* 0x000fe200078e78df */
[----:B------:R-:W-:Y:S01]  /*1ff0*/  @!P2 IMAD R12, R0, UR14, RZ ;  /* 0x0000000e000cac24 */ /* 0x000fe2000f8e02ff */
[----:B------:R-:W-:Y:S01]  /*2000*/  ISETP.GE.AND P1, PT, R10, UR43, PT ;  /* 0x0000002b0a007c0c */ /* 0x000fe2000bf26270 */
[----:B------:R-:W-:Y:S01]  /*2010*/  @!P2 IMAD R11, R0, UR12, RZ ;  /* 0x0000000c000bac24 */ /* 0x000fe2000f8e02ff */
[----:B------:R-:W-:Y:S01]  /*2020*/  LOP3.LUT R0, R2, 0x1e00, R8, 0xf8, !PT ;  /* 0x00001e0002007812 */ /* 0x000fe200078ef808 */
[----:B------:R-:W3:Y:S01]  /*2030*/  @!P3 LDC.64 R6, c[0x0][0x388] ;  /* 0x0000e200ff06bb82 */ /* 0x000ee20000000a00 */
[----:B------:R-:W-:Y:S01]  /*2040*/  USEL UR8, URZ, 0x8000, UP0 ;  /* 0x00008000ff087887 */ /* 0x000fe20008000000 */
[----:B------:R-:W-:Y:S01]  /*2050*/  IMAD.IADD R23, R17, 0x1, R22 ;  /* 0x0000000111177824 */ /* 0x000fe200078e0216 */
[----:B------:R-:W-:-:S05]  /*2060*/  LEA R0, R0, UR24, 0x1 ;  /* 0x0000001800007c11 */ /* 0x000fca000f8e08ff */
[----:B------:R-:W-:Y:S01]  /*2070*/  @P5 BAR.SYNC.DEFER_BLOCKING 0x0 ;  /* 0x0000000000005b1d */ /* 0x000fe20000010000 */
[----:B------:R-:W-:Y:S02]  /*2080*/  @!P3 IMAD.MOV.U32 R22, RZ, RZ, R16 ;  /* 0x000000ffff16b224 */ /* 0x000fe400078e0010 */
[----:B------:R-:W-:Y:S02]  /*2090*/  @!P2 IMAD.MOV.U32 R17, RZ, RZ, R23 ;  /* 0x000000ffff11a224 */ /* 0x000fe400078e0017 */
[----:B------:R-:W-:-:S03]  /*20a0*/  VIADD R232, R0, UR8 ;  /* 0x0000000800e87c36 */ /* 0x000fc60008000000 */
[----:B------:R-:W1:Y:S01]  /*20b0*/  @!P2 LDC.64 R2, c[0x0][0x388] ;  /* 0x0000e200ff02ab82 */ /* 0x000e620000000a00 */
[----:B------:R-:W-:Y:S02]  /*20c0*/  @!P2 IMAD.MOV.U32 R5, RZ, RZ, R21 ;  /* 0x000000ffff05a224 */ /* 0x000fe400078e0015 */
[----:B------:R-:W-:Y:S01]  /*20d0*/  IMAD.MOV.U32 R229, RZ, RZ, 0x7f800000 ;  /* 0x7f800000ffe57424 */ /* 0x000fe200078e00ff */
[----:B------:R-:W2:Y:S01]  /*20e0*/  S2R R243, SR_TID.X ;  /* 0x0000000000f37919 */ /* 0x000ea20000002100 */
[----:B------:R-:W-:Y:S01]  /*20f0*/  @!P3 IMAD.WIDE.U32 R22, R10, UR14, R22 ;  /* 0x0000000e0a16bc25 */ /* 0x000fe2000f8e0016 */
[----:B----4-:R-:W-:Y:S01]  /*2100*/  SHF.R.U32.HI R228, RZ, 0x2, R216 ;  /* 0x00000002ffe47819 */ /* 0x010fe200000116d8 */
[----:B------:R-:W4:Y:S02]  /*2110*/  LDCU UR11, c[0x0][0x590] ;  /* 0x0000b200ff0b77ac */ /* 0x000f240008000800 */
[C---:B------:R-:W-:Y:S02]  /*2120*/  @!P2 IMAD R12, R14.reuse, UR15, R12 ;  /* 0x0000000f0e0cac24 */ /* 0x040fe4000f8e020c */
[----:B------:R-:W-:-:S02]  /*2130*/  @!P2 IMAD R11, R14, UR13, R11 ;  /* 0x0000000d0e0bac24 */ /* 0x000fc4000f8e020b */
[C---:B------:R-:W-:Y:S02]  /*2140*/  IMAD.SHL.U32 R215, R216.reuse, 0x2, RZ ;  /* 0x00000002d8d77824 */ /* 0x040fe400078e00ff */
[C---:B------:R-:W-:Y:S02]  /*2150*/  IMAD.SHL.U32 R213, R216.reuse, 0x40, RZ ;  /* 0x00000040d8d57824 */ /* 0x040fe400078e00ff */
[----:B------:R-:W-:Y:S01]  /*2160*/  IMAD.SHL.U32 R214, R216, 0x20, RZ ;  /* 0x00000020d8d67824 */ /* 0x000fe200078e00ff */
[----:B------:R-:W-:Y:S01]  /*2170*/  @!PT LDS RZ, [RZ] ;  /* 0x00000000fffff984 */ /* 0x000fe20000000800 */
[----:B------:R-:W-:Y:S01]  /*2180*/  @!PT LDS RZ, [RZ] ;  /* 0x00000000fffff984 */ /* 0x000fe20000000800 */
[----:B------:R-:W-:Y:S01]  /*2190*/  @!PT LDS RZ, [RZ] ;  /* 0x00000000fffff984 */ /* 0x000fe20000000800 */
[----:B------:R-:W-:Y:S01]  /*21a0*/  @!P1 LDGSTS.E.BYPASS.LTC128B.128 [R0+0x10000], desc[UR34][R236.64] ;  /* 0x10000000ec009fae */ /* 0x000fe2000b981a22 */
[----:B------:R-:W-:-:S04]  /*21b0*/  @!P2 IMAD.WIDE.U32 R16, R14, UR14, R16 ;  /* 0x0000000e0e10ac25 */ /* 0x000fc8000f8e0010 */
[----:B------:R-:W-:Y:S01]  /*21c0*/  IMAD.SHL.U32 R212, R216, 0x8, RZ ;  /* 0x00000008d8d47824 */ /* 0x000fe200078e00ff */
[----:B------:R-:W-:Y:S01]  /*21d0*/  @!P1 LDGSTS.E.BYPASS.LTC128B.128 [R0+0x12000], desc[UR34][R236.64+0x80] ;  /* 0x12000080ec009fae */ /* 0x000fe2000b981a22 */
[----:B------:R-:W-:-:S04]  /*21e0*/  @!P2 IMAD.WIDE.U32 R14, R14, UR12, R4 ;  /* 0x0000000c0e0eac25 */ /* 0x000fc8000f8e0004 */
[----:B------:R-:W-:Y:S01]  /*21f0*/  IMAD.SHL.U32 R248, R216, 0x10, RZ ;  /* 0x00000010d8f87824 */ /* 0x000fe200078e00ff */
[----:B------:R-:W-:Y:S01]  /*2200*/  @!P1 LDGSTS.E.BYPASS.LTC128B.128 [R0+0x14000], desc[UR34][R236.64+0x100] ;  /* 0x14000100ec009fae */ /* 0x000fe2000b981a22 */
[C---:B------:R-:W-:Y:S01]  /*2210*/  @!P3 IMAD R13, R10.reuse, UR15, R23 ;  /* 0x0000000f0a0dbc24 */ /* 0x040fe2000f8e0217 */
[----:B------:R-:W4:Y:S01]  /*2220*/  @!P3 LDC.64 R4, c[0x0][0x390] ;  /* 0x0000e400ff04bb82 */ /* 0x000f220000000a00 */
[----:B------:R-:W-:Y:S01]  /*2230*/  @!P2 IMAD.IADD R12, R17, 0x1, R12 ;  /* 0x00000001110ca824 */ /* 0x000fe200078e020c */
[----:B------:R-:W-:Y:S01]  /*2240*/  @!P1 LDGSTS.E.BYPASS.LTC128B.128 [R0+0x16000], desc[UR34][R236.64+0x180] ;  /* 0x16000180ec009fae */ /* 0x000fe2000b981a22 */
[----:B------:R-:W-:-:S04]  /*2250*/  @!P3 IMAD.WIDE.U32 R20, R10, UR12, R20 ;  /* 0x0000000c0a14bc25 */ /* 0x000fc8000f8e0014 */
[----:B------:R-:W-:Y:S01]  /*2260*/  IMAD.MOV.U32 R225, RZ, RZ, 0x40 ;  /* 0x00000040ffe17424 */ /* 0x000fe200078e00ff */
[----:B------:R-:W-:Y:S01]  /*2270*/  @P1 STS.128 [R0+0x10000], RZ ;  /* 0x010000ff00001388 */ /* 0x000fe20000000c00 */
[----:B------:R-:W-:Y:S02]  /*2280*/  @!P2 IMAD.IADD R11, R15, 0x1, R11 ;  /* 0x000000010f0ba824 */ /* 0x000fe400078e020b */
[----:B------:R-:W-:Y:S01]  /*2290*/  IMAD.MOV.U32 R224, RZ, RZ, 0x20 ;  /* 0x00000020ffe07424 */ /* 0x000fe200078e00ff */
[----:B------:R-:W-:Y:S01]  /*22a0*/  @P1 STS.128 [R0+0x12000], RZ ;  /* 0x012000ff00001388 */ /* 0x000fe20000000c00 */
[----:B------:R-:W-:Y:S01]  /*22b0*/  IMAD.MOV.U32 R247, RZ, RZ, 0x10 ;  /* 0x00000010fff77424 */ /* 0x000fe200078e00ff */
[----:B------:R-:W-:Y:S02]  /*22c0*/  UIADD3 UR30, UPT, UPT, UR30, 0x40, URZ ;  /* 0x000000401e1e7890 */ /* 0x000fe4000fffe0ff */
[----:B------:R-:W-:Y:S01]  /*22d0*/  @P1 STS.128 [R0+0x14000], RZ ;  /* 0x014000ff00001388 */ /* 0x000fe20000000c00 */
[----:B------:R-:W-:Y:S01]  /*22e0*/  IMAD.MOV.U32 R246, RZ, RZ, 0x20 ;  /* 0x00000020fff67424 */ /* 0x000fe200078e00ff */
[----:B------:R-:W-:Y:S01]  /*22f0*/  CS2R R190, SRZ ;  /* 0x0000000000be7805 */ /* 0x000fe2000001ff00 */
[----:B------:R-:W-:Y:S01]  /*2300*/  IMAD.MOV.U32 R245, RZ, RZ, 0x40 ;  /* 0x00000040fff57424 */ /* 0x000fe200078e00ff */
[----:B------:R-:W-:Y:S01]  /*2310*/  @P1 STS.128 [R0+0x16000], RZ ;  /* 0x016000ff00001388 */ /* 0x000fe20000000c00 */
[----:B------:R-:W-:Y:S01]  /*2320*/  IMAD.MOV.U32 R240, RZ, RZ, 0x4 ;  /* 0x00000004fff07424 */ /* 0x000fe200078e00ff */
        /* <DEDUP_REMOVED lines=66> */
[----:B-1----:R-:W-:Y:S02]  /*2750*/  @!P2 LEA R2, P1, R16, R2, 0x1 ;  /* 0x000000021002a211 */ /* 0x002fe400078208ff */
[----:B------:R-:W-:-:S02]  /*2760*/  CS2R R46, SRZ ;  /* 0x00000000002e7805 */ /* 0x000fc4000001ff00 */
[----:B------:R-:W-:Y:S01]  /*2770*/  CS2R R44, SRZ ;  /* 0x00000000002c7805 */ /* 0x000fe2000001ff00 */
[----:B------:R-:W-:Y:S01]  /*2780*/  @P4 STS.128 [R232+0x1000], RZ ;  /* 0x001000ffe8004388 */ /* 0x000fe20000000c00 */
[----:B------:R-:W-:Y:S01]  /*2790*/  @!P2 LEA.HI.X R3, R16, R3, R12, 0x1, P1 ;  /* 0x000000031003a211 */ /* 0x000fe200008f0c0c */
[----:B------:R-:W-:Y:S01]  /*27a0*/  @!P3 IMAD R12, R10, UR13, R21 ;  /* 0x0000000d0a0cbc24 */ /* 0x000fe2000f8e0215 */
[C---:B----4-:R-:W-:Y:S01]  /*27b0*/  @!P3 LEA R4, P1, R20.reuse, R4, 0x1 ;  /* 0x000000041404b211 */ /* 0x050fe200078208ff */
[----:B------:R-:W-:Y:S01]  /*27c0*/  @P4 STS.128 [R232+0x3000], RZ ;  /* 0x003000ffe8004388 */ /* 0x000fe20000000c00 */
[----:B------:R-:W-:Y:S02]  /*27d0*/  CS2R R50, SRZ ;  /* 0x0000000000327805 */ /* 0x000fe4000001ff00 */
[----:B------:R-:W-:Y:S02]  /*27e0*/  CS2R R48, SRZ ;  /* 0x0000000000307805 */ /* 0x000fe4000001ff00 */
[----:B------:R-:W-:Y:S01]  /*27f0*/  @!P3 LEA.HI.X R5, R20, R5, R12, 0x1, P1 ;  /* 0x000000051405b211 */ /* 0x000fe200008f0c0c */
[----:B------:R-:W-:Y:S01]  /*2800*/  @P4 STS.128 [R232+0x5000], RZ ;  /* 0x005000ffe8004388 */ /* 0x000fe20000000c00 */
[----:B------:R-:W-:-:S02]  /*2810*/  CS2R R42, SRZ ;  /* 0x00000000002a7805 */ /* 0x000fc4000001ff00 */
[----:B------:R-:W-:Y:S02]  /*2820*/  CS2R R40, SRZ ;  /* 0x0000000000287805 */ /* 0x000fe4000001ff00 */
[----:B------:R-:W-:Y:S01]  /*2830*/  CS2R R38, SRZ ;  /* 0x0000000000267805 */ /* 0x000fe2000001ff00 */
[----:B------:R-:W-:Y:S01]  /*2840*/  @P4 STS.128 [R232+0x7000], RZ ;  /* 0x007000ffe8004388 */ /* 0x000fe20000000c00 */
[----:B------:R-:W-:Y:S02]  /*2850*/  CS2R R36, SRZ ;  /* 0x0000000000247805 */ /* 0x000fe4000001ff00 */
[----:B------:R-:W-:Y:S02]  /*2860*/  CS2R R30, SRZ ;  /* 0x00000000001e7805 */ /* 0x000fe4000001ff00 */
[----:B------:R-:W-:Y:S01]  /*2870*/  CS2R R28, SRZ ;  /* 0x00000000001c7805 */ /* 0x000fe2000001ff00 */
[----:B------:R-:W-:Y:S01]  /*2880*/  @!PT LDS RZ, [RZ] ;  /* 0x00000000fffff984 */ /* 0x000fe20000000800 */
[----:B------:R-:W-:Y:S01]  /*2890*/  @!PT LDS RZ, [RZ] ;  /* 0x00000000fffff984 */ /* 0x000fe20000000800 */
[----:B------:R-:W-:Y:S01]  /*28a0*/  @!PT LDS RZ, [RZ] ;  /* 0x00000000fffff984 */ /* 0x000fe20000000800 */
[----:B------:R-:W-:Y:S01]  /*28b0*/  @!P4 LDGSTS.E.BYPASS.LTC128B.128 [R232+0x1000], desc[UR34][R24.64] ;  /* 0x0100000018e8cfae */ /* 0x000fe2000b981a22 */
[----:B------:R-:W-:-:S02]  /*28c0*/  CS2R R34, SRZ ;  /* 0x0000000000227805 */ /* 0x000fc4000001ff00 */
[----:B------:R-:W-:Y:S02]  /*28d0*/  CS2R R32, SRZ ;  /* 0x0000000000207805 */ /* 0x000fe4000001ff00 */
[----:B------:R-:W-:Y:S01]  /*28e0*/  CS2R R26, SRZ ;  /* 0x00000000001a7805 */ /* 0x000fe2000001ff00 */
[----:B------:R-:W-:Y:S01]  /*28f0*/  @!P4 LDGSTS.E.BYPASS.LTC128B.128 [R232+0x3000], desc[UR34][R24.64+0x80] ;  /* 0x0300008018e8cfae */ /* 0x000fe2000b981a22 */
[----:B------:R-:W-:Y:S01]  /*2900*/  USHF.L.U32 UR51, UR51, 0x3, URZ ;  /* 0x0000000333337899 */ /* 0x000fe200080006ff */
[----:B------:R-:W1:Y:S02]  /*2910*/  LDCU UR9, c[0x0][0x3e0] ;  /* 0x00007c00ff0977ac */ /* 0x000e640008000800 */
[----:B------:R-:W-:Y:S01]  /*2920*/  @!P4 LDGSTS.E.BYPASS.LTC128B.128 [R232+0x5000], desc[UR34][R24.64+0x100] ;  /* 0x0500010018e8cfae */ /* 0x000fe2000b981a22 */
[----:B------:R-:W4:Y:S03]  /*2930*/  LDCU UR10, c[0x0][0x45c] ;  /* 0x00008b80ff0a77ac */ /* 0x000f260008000800 */
[----:B------:R-:W-:Y:S01]  /*2940*/  @!P4 LDGSTS.E.BYPASS.LTC128B.128 [R232+0x7000], desc[UR34][R24.64+0x180] ;  /* 0x0700018018e8cfae */ /* 0x000fe2000b981a22 */
[----:B---3--:R-:W-:-:S04]  /*2950*/  @!P3 LEA R18, P4, R22, R6, 0x1 ;  /* 0x000000061612b211 */ /* 0x008fc800078808ff */
        /* <DEDUP_REMOVED lines=8> */
[----:B---3--:R-:W-:-:S03]  /*29e0*/  @!P2 LEA R12, P1, R14, R6, 0x1 ;  /* 0x000000060e0ca211 */ /* 0x008fc600078208ff */
[----:B------:R-:W-:Y:S01]  /*29f0*/  @P3 STS.128 [R0+0x1c000], RZ ;  /* 0x01c000ff00003388 */ /* 0x000fe20000000c00 */
[----:B------:R-:W-:Y:S02]  /*2a00*/  @!P2 LEA.HI.X R13, R14, R7, R11, 0x1, P1 ;  /* 0x000000070e0da211 */ /* 0x000fe400008f0c0b */
        /* <DEDUP_REMOVED lines=19> */
[----:B---3--:R-:W-:-:S03]  /*2b40*/  IMAD.MOV.U32 R2, RZ, RZ, 0x4 ;  /* 0x00000004ff027424 */ /* 0x008fc600078e00ff */
[----:B------:R-:W-:Y:S01]  /*2b50*/  @P3 STS.128 [R0+0x24000], RZ ;  /* 0x024000ff00003388 */ /* 0x000fe20000000c00 */
[----:B------:R-:W-:-:S03]  /*2b60*/  IMAD.WIDE.U32 R2, R231, R2, UR58 ;  /* 0x0000003ae7027e25 */ /* 0x000fc6000f8e0002 */
[----:B------:R-:W-:Y:S04]  /*2b70*/  @P3 STS.128 [R0+0x26000], RZ ;  /* 0x026000ff00003388 */ /* 0x000fe80000000c00 */
[----:B------:R-:W-:Y:S04]  /*2b80*/  @P2 STS.128 [R0+0x21000], RZ ;  /* 0x021000ff00002388 */ /* 0x000fe80000000c00 */
[----:B------:R-:W-:Y:S04]  /*2b90*/  @P2 STS.128 [R0+0x23000], RZ ;  /* 0x023000ff00002388 */ /* 0x000fe80000000c00 */
[----:B------:R-:W-:Y:S04]  /*2ba0*/  @P2 STS.128 [R0+0x25000], RZ ;  /* 0x025000ff00002388 */ /* 0x000fe80000000c00 */
        /* <DEDUP_REMOVED lines=8> */
[----:B------:R-:W0:Y:S01]  /*2c30*/  LDGDEPBAR ;  /* 0x00000000000079af */ /* 0x000e220000000000 */
[----:B------:R-:W-:-:S03]  /*2c40*/  IMAD.SHL.U32 R6, R223, 0x20, RZ ;  /* 0x00000020df067824 */ /* 0x000fc600078e00ff */
[----:B------:R-:W5:Y:S01]  /*2c50*/  @!P1 LDG.E R230, desc[UR34][R2.64] ;  /* 0x0000002202e69981 */ /* 0x000f62000c1e1900 */
[----:B------:R-:W-:-:S03]  /*2c60*/  IMAD.SHL.U32 R7, R223, 0x2, RZ ;  /* 0x00000002df077824 */ /* 0x000fc600078e00ff */
[----:B------:R1:W5:Y:S01]  /*2c70*/  @!P0 LDG.E R229, desc[UR34][R2.64+0x20] ;  /* 0x0000202202e58981 */ /* 0x000362000c1e1900 */
[----:B--2---:R-:W-:Y:S01]  /*2c80*/  IMAD.SHL.U32 R4, R223, 0x10, RZ ;  /* 0x00000010df047824 */ /* 0x004fe200078e00ff */
[----:B------:R-:W-:Y:S02]  /*2c90*/  LOP3.LUT R7, R7, 0x20, RZ, 0xc0, !PT ;  /* 0x0000002007077812 */ /* 0x000fe400078ec0ff */
[----:B------:R-:W-:Y:S02]  /*2ca0*/  CS2R R24, SRZ ;  /* 0x0000000000187805 */ /* 0x000fe4000001ff00 */
[----:B------:R-:W-:Y:S02]  /*2cb0*/  R2P PR, R223, 0x6 ;  /* 0x00000006df007804 */ /* 0x000fe40000000000 */
[----:B------:R-:W-:Y:S02]  /*2cc0*/  CS2R R22, SRZ ;  /* 0x0000000000167805 */ /* 0x000fe4000001ff00 */
[----:B------:R-:W-:-:S02]  /*2cd0*/  LOP3.LUT R10, R7, 0x18, R10, 0xf8, !PT ;  /* 0x00000018070a7812 */ /* 0x000fc400078ef80a */
[----:B------:R-:W-:Y:S02]  /*2ce0*/  CS2R R20, SRZ ;  /* 0x0000000000147805 */ /* 0x000fe4000001ff00 */
[C---:B------:R-:W-:Y:S01]  /*2cf0*/  LOP3.LUT R233, R214.reuse, 0x200, RZ, 0xc0, !PT ;  /* 0x00000200d6e97812 */ /* 0x040fe200078ec0ff */
[----:B------:R-:W-:Y:S01]  /*2d00*/  UISETP.GE.AND UP1, UPT, UR30, UR36, UPT ;  /* 0x000000241e00728c */ /* 0x000fe2000bf26270 */
[----:B------:R-:W-:Y:S01]  /*2d10*/  SEL R225, R225, 0xffffffc0, !P2 ;  /* 0xffffffc0e1e17807 */ /* 0x000fe20005000000 */
[----:B------:R-:W-:Y:S01]  /*2d20*/  USHF.L.U32 UR11, UR11, 0x6, URZ ;  /* 0x000000060b0b7899 */ /* 0x000fe200080006ff */
[----:B------:R-:W-:Y:S02]  /*2d30*/  LOP3.LUT R233, R233, 0x3800, R248, 0xf8, !PT ;  /* 0x00003800e9e97812 */ /* 0x000fe400078ef8f8 */
[----:B------:R-:W-:Y:S01]  /*2d40*/  LOP3.LUT R7, R214, 0xc00, RZ, 0xc0, !PT ;  /* 0x00000c00d6077812 */ /* 0x000fe200078ec0ff */
[----:B---3--:R-:W-:Y:S01]  /*2d50*/  IMAD.SHL.U32 R0, R223, 0x40, RZ ;  /* 0x00000040df007824 */ /* 0x008fe200078e00ff */
[----:B------:R-:W-:-:S02]  /*2d60*/  SEL R224, R224, 0xffffffe0, !P1 ;  /* 0xffffffe0e0e07807 */ /* 0x000fc40004800000 */
[----:B------:R-:W-:Y:S02]  /*2d70*/  LOP3.LUT R7, R7, 0x6, R215, 0xf8, !PT ;  /* 0x0000000607077812 */ /* 0x000fe400078ef8d7 */
[----:B------:R-:W-:Y:S02]  /*2d80*/  LOP3.LUT R5, R0, 0x200, RZ, 0xc0, !PT ;  /* 0x0000020000057812 */ /* 0x000fe400078ec0ff */
[C---:B------:R-:W-:Y:S02]  /*2d90*/  LOP3.LUT P2, RZ, R216.reuse, 0x4, RZ, 0xc0, !PT ;  /* 0x00000004d8ff7812 */ /* 0x040fe4000784c0ff */
[----:B------:R-:W-:Y:S02]  /*2da0*/  LOP3.LUT P3, RZ, R216, 0x2, RZ, 0xc0, !PT ;  /* 0x00000002d8ff7812 */ /* 0x000fe4000786c0ff */
[----:B-1----:R-:W-:Y:S02]  /*2db0*/  LOP3.LUT R3, R0, 0x1c0, RZ, 0xc0, !PT ;  /* 0x000001c000037812 */ /* 0x002fe400078ec0ff */
[----:B------:R-:W-:-:S02]  /*2dc0*/  LOP3.LUT R2, R6, 0x200, RZ, 0xc0, !PT ;  /* 0x0000020006027812 */ /* 0x000fc400078ec0ff */
[----:B------:R-:W-:Y:S02]  /*2dd0*/  LOP3.LUT R3, R3, 0x38, R8, 0xf8, !PT ;  /* 0x0000003803037812 */ /* 0x000fe400078ef808 */
[----:B------:R-:W-:Y:S02]  /*2de0*/  LOP3.LUT R4, R2, 0x3800, R4, 0xf8, !PT ;  /* 0x0000380002047812 */ /* 0x000fe400078ef804 */
[C---:B------:R-:W-:Y:S02]  /*2df0*/  LOP3.LUT R9, R3.reuse, 0x8, R9, 0x78, !PT ;  /* 0x0000000803097812 */ /* 0x040fe400078e7809 */
[----:B------:R-:W-:Y:S02]  /*2e00*/  LOP3.LUT R223, R3, 0x8, R223, 0x78, !PT ;  /* 0x0000000803df7812 */ /* 0x000fe400078e78df */
[----:B------:R-:W-:Y:S02]  /*2e10*/  LOP3.LUT R2, R215, 0x38, RZ, 0xc0, !PT ;  /* 0x00000038d7027812 */ /* 0x000fe400078ec0ff */
[----:B------:R-:W-:-:S02]  /*2e20*/  LOP3.LUT R3, R213, 0x1c0, RZ, 0xc0, !PT ;  /* 0x000001c0d5037812 */ /* 0x000fc400078ec0ff */
[----:B------:R-:W-:Y:S02]  /*2e30*/  LOP3.LUT R2, R2, 0x20, R228, 0x78, !PT ;  /* 0x0000002002027812 */ /* 0x000fe400078e78e4 */
[----:B------:R-:W-:Y:S02]  /*2e40*/  LOP3.LUT R6, R5, 0xc00, R6, 0xf8, !PT ;  /* 0x00000c0005067812 */ /* 0x000fe400078ef806 */
[----:B------:R-:W-:Y:S02]  /*2e50*/  LOP3.LUT R3, R3, 0x38, R212, 0xf8, !PT ;  /* 0x0000003803037812 */ /* 0x000fe400078ef8d4 */
[----:B------:R-:W-:Y:S02]  /*2e60*/  LOP3.LUT R5, R10, 0x1c0, R0, 0xf8, !PT ;  /* 0x000001c00a057812 */ /* 0x000fe400078ef800 */
[----:B------:R-:W-:Y:S02]  /*2e70*/  LOP3.LUT R248, R2, 0x1c0, R248, 0xf8, !PT ;  /* 0x000001c002f87812 */ /* 0x000fe400078ef8f8 */
[----:B------:R-:W-:-:S02]  /*2e80*/  LOP3.LUT R2, R3, 0x8, R216, 0x78, !PT ;  /* 0x0000000803027812 */ /* 0x000fc400078e78d8 */
[----:B------:R-:W-:Y:S02]  /*2e90*/  LOP3.LUT R5, R5, 0x38, R8, 0x78, !PT ;  /* 0x0000003805057812 */ /* 0x000fe400078e7808 */
[----:B------:R-:W-:Y:S02]  /*2ea0*/  LOP3.LUT R223, R4, R223, RZ, 0xfc, !PT ;  /* 0x000000df04df7212 */ /* 0x000fe400078efcff */
[----:B------:R-:W-:Y:S02]  /*2eb0*/  LOP3.LUT R233, R233, R2, RZ, 0xfc, !PT ;  /* 0x00000002e9e97212 */ /* 0x000fe400078efcff */
[----:B------:R-:W-:Y:S02]  /*2ec0*/  LOP3.LUT R6, R6, R9, RZ, 0xfc, !PT ;  /* 0x0000000906067212 */ /* 0x000fe400078efcff */
[----:B------:R-:W-:Y:S02]  /*2ed0*/  LOP3.LUT R5, R5, 0x200, R0, 0xf8, !PT ;  /* 0x0000020005057812 */ /* 0x000fe400078ef800 */
[----:B------:R-:W-:-:S02]  /*2ee0*/  LOP3.LUT R4, R213, 0x200, RZ, 0xc0, !PT ;  /* 0x00000200d5047812 */ /* 0x000fc400078ec0ff */
[----:B------:R-:W-:Y:S02]  /*2ef0*/  SHF.R.U32.HI R2, RZ, 0x1, R216 ;  /* 0x00000001ff027819 */ /* 0x000fe400000116d8 */
[----:B------:R-:W-:Y:S02]  /*2f00*/  LEA R223, R223, UR24, 0x1 ;  /* 0x00000018dfdf7c11 */ /* 0x000fe4000f8e08ff */
[----:B------:R-:W-:Y:S02]  /*2f10*/  LOP3.LUT R0, R4, 0xc00, R214, 0xf8, !PT ;  /* 0x00000c0004007812 */ /* 0x000fe400078ef8d6 */
[----:B------:R-:W-:Y:S01]  /*2f20*/  LOP3.LUT R217, R3, 0x8, R2, 0x78, !PT ;  /* 0x0000000803d97812 */ /* 0x000fe200078e7802 */
[--C-:B------:R-:W-:Y:S01]  /*2f30*/  IMAD.IADD R221, R225, 0x1, R223.reuse ;  /* 0x00000001e1dd7824 */ /* 0x100fe200078e02df */
[----:B------:R-:W-:Y:S01]  /*2f40*/  LEA R6, R6, UR24, 0x1 ;  /* 0x0000001806067c11 */ /* 0x000fe2000f8e08ff */
[C---:B------:R-:W-:Y:S01]  /*2f50*/  IMAD.IADD R222, R224.reuse, 0x1, R223 ;  /* 0x00000001e0de7824 */ /* 0x040fe200078e02df */
[----:B------:R-:W-:Y:S01]  /*2f60*/  LEA R5, R5, UR24, 0x1 ;  /* 0x0000001805057c11 */ /* 0x000fe2000f8e08ff */
[----:B------:R-:W-:Y:S01]  /*2f70*/  IMAD.IADD R220, R224, 0x1, R221 ;  /* 0x00000001e0dc7824 */ /* 0x000fe200078e02dd */
[----:B------:R-:W-:Y:S01]  /*2f80*/  LOP3.LUT R4, R4, 0x400, R214, 0xf8, !PT ;  /* 0x0000040004047812 */ /* 0x000fe200078ef8d6 */
[----:B------:R-:W-:Y:S01]  /*2f90*/  VIADD R219, R6, UR8 ;  /* 0x0000000806db7c36 */ /* 0x000fe20008000000 */
[-C--:B------:R-:W-:Y:S01]  /*2fa0*/  LOP3.LUT R0, R0, R217.reuse, RZ, 0xfc, !PT ;  /* 0x000000d900007212 */ /* 0x080fe200078efcff */
[----:B------:R-:W-:Y:S01]  /*2fb0*/  VIADD R218, R5, UR8 ;  /* 0x0000000805da7c36 */ /* 0x000fe20008000000 */
[----:B------:R-:W-:-:S02]  /*2fc0*/  LOP3.LUT R217, R4, R217, RZ, 0xfc, !PT ;  /* 0x000000d904d97212 */ /* 0x000fc400078efcff */
[----:B------:R-:W-:Y:S02]  /*2fd0*/  LOP3.LUT R248, R7, R248, RZ, 0xfc, !PT ;  /* 0x000000f807f87212 */ /* 0x000fe400078efcff */
[----:B------:R-:W-:Y:S02]  /*2fe0*/  LOP3.LUT P4, RZ, R216, 0x8, RZ, 0xc0, !PT ;  /* 0x00000008d8ff7812 */ /* 0x000fe4000788c0ff */
[--C-:B------:R-:W-:Y:S02]  /*2ff0*/  SHF.R.U32.HI R242, RZ, 0x2, R243.reuse ;  /* 0x00000002fff27819 */ /* 0x100fe400000116f3 */
[----:B------:R-:W-:Y:S02]  /*3000*/  SHF.R.U32.HI R241, RZ, 0x1, R243 ;  /* 0x00000001fff17819 */ /* 0x000fe400000116f3 */
[----:B----4-:R-:W-:-:S07]  /*3010*/  SEL R247, R247, 0xfffffff0, !P2 ;  /* 0xfffffff0f7f77807 */ /* 0x010fce0005000000 */
.L_x_981:
[----:B------:R-:W0:Y:S01]  /*3020*/  LDGDEPBAR ;  /* 0x00000000000079af */ /* 0x000e220000000000 */
[C---:B------:R-:W-:Y:S01]  /*3030*/  IMAD.IADD R116, R219.reuse, 0x1, R224 ;  /* 0x00000001db747824 */ /* 0x040fe200078e02e0 */
[----:B------:R-:W-:Y:S01]  /*3040*/  LEA R130, R248, UR4, 0x1 ;  /* 0x00000004f8827c11 */ /* 0x000fe2000f8e08ff */
[----:B------:R-:W-:Y:S01]  /*3050*/  IMAD.IADD R225, R219, 0x1, R225 ;  /* 0x00000001dbe17824 */ /* 0x000fe200078e02e1 */
[----:B------:R-:W-:Y:S01]  /*3060*/  LEA R119, R0, UR4, 0x1 ;  /* 0x0000000400777c11 */ /* 0x000fe2000f8e08ff */
[----:B------:R-:W-:Y:S01]  /*3070*/  UISETP.NE.AND UP2, UPT, UR50, URZ, UPT ;  /* 0x000000ff3200728c */ /* 0x000fe2000bf45270 */
[----:B------:R-:W-:Y:S01]  /*3080*/  PLOP3.LUT P0, PT, PT, PT, UP1, 0x80, 0x8 ;  /* 0x000000000008781c */ /* 0x000fe20003f0f018 */
[----:B------:R-:W-:Y:S01]  /*3090*/  IMAD.IADD R224, R224, 0x1, R225 ;  /* 0x00000001e0e07824 */ /* 0x000fe200078e02e1 */
[----:B------:R-:W-:Y:S01]  /*30a0*/  PLOP3.LUT P1, PT, PT, PT, UP1, 0x80, 0x8 ;  /* 0x000000000008781c */ /* 0x000fe20003f2f018 */
[C---:B------:R-:W-:Y:S01]  /*30b0*/  IMAD.IADD R196, R130.reuse, 0x1, R247 ;  /* 0x0000000182c47824 */ /* 0x040fe200078e02f7 */
[----:B------:R-:W-:Y:S01]  /*30c0*/  PLOP3.LUT P6, PT, PT, PT, UP1, 0x80, 0x8 ;  /* 0x000000000008781c */ /* 0x000fe20003fcf018 */
[----:B------:R-:W-:Y:S01]  /*30d0*/  VIADD R127, R130, 0x2a020 ;  /* 0x0002a020827f7836 */ /* 0x000fe20000000000 */
[----:B------:R-:W-:Y:S01]  /*30e0*/  PLOP3.LUT P5, PT, PT, PT, UP1, 0x80, 0x8 ;  /* 0x000000000008781c */ /* 0x000fe20003faf018 */
[----:B------:R-:W-:Y:S04]  /*30f0*/  DEPBAR.LE SB0, 0x0 ;  /* 0x000080000000791a */ /* 0x000fe80000000000 */
[----:B------:R-:W-:Y:S06]  /*3100*/  BAR.SYNC.DEFER_BLOCKING 0x0 ;  /* 0x0000000000007b1d */ /* 0x000fec0000010000 */
[----:B------:R-:W-:Y:S05]  /*3110*/  LDSM.16.M88.4 R16, [R219] ;  /* 0x00000000db10783b */ /* 0x000fea0000000200 */
[----:B------:R-:W1:Y:S05]  /*3120*/  LDSM.16.M88.4 R8, [R223+0x18000] ;  /* 0x01800000df08783b */ /* 0x000e6a0000000200 */
[----:B------:R-:W2:Y:S05]  /*3130*/  LDSM.16.M88.4 R84, [R223+0x18800] ;  /* 0x01880000df54783b */ /* 0x000eaa0000000200 */
[----:B------:R-:W-:Y:S05]  /*3140*/  LDSM.16.M88.4 R88, [R116] ;  /* 0x000000007458783b */ /* 0x000fea0000000200 */
[----:B------:R-:W3:Y:S05]  /*3150*/  LDSM.16.M88.4 R92, [R222+0x18000] ;  /* 0x01800000de5c783b */ /* 0x000eea0000000200 */
[----:B------:R-:W4:Y:S05]  /*3160*/  LDSM.16.M88.4 R96, [R222+0x18800] ;  /* 0x01880000de60783b */ /* 0x000f2a0000000200 */
[----:B------:R-:W-:Y:S05]  /*3170*/  LDSM.16.M88.4 R100, [R225] ;  /* 0x00000000e164783b */ /* 0x000fea0000000200 */
[----:B------:R-:W4:Y:S05]  /*3180*/  LDSM.16.M88.4 R104, [R221+0x18000] ;  /* 0x01800000dd68783b */ /* 0x000f2a0000000200 */
[----:B------:R-:W-:Y:S01]  /*3190*/  LDSM.16.M88.4 R108, [R224] ;  /* 0x00000000e06c783b */ /* 0x000fe20000000200 */
        /* <DEDUP_REMOVED lines=68> */
[----:B------:R-:W-:Y:S02]  /*35e0*/  LDSM.16.M88.4 R108, [R223+0x1e000] ;  /* 0x01e00000df6c783b */ /* 0x000fe40000000200 */
[C---:B---3--:R-:W-:Y:S08]  /*35f0*/  HMMA.16816.F32.BF16 R4, R92.reuse, R96, R4 ;  /* 0x000000605c04723c */ /* 0x048ff00000041804 */
[C---:B------:R-:W-:Y:S01]  /*3600*/  HMMA.16816.F32.BF16 R8, R92.reuse, R98, R8 ;  /* 0x000000625c08723c */ /* 0x040fe20000041808 */
[----:B------:R-:W3:Y:S07]  /*3610*/  LDSM.16.M88.4 R96, [R219+0x6000] ;  /* 0x00600000db60783b */ /* 0x000eee0000000200 */
[C---:B-1----:R-:W-:Y:S08]  /*3620*/  HMMA.16816.F32.BF16 R12, R92.reuse, R84, R12 ;  /* 0x000000545c0c723c */ /* 0x042ff0000004180c */
[----:B------:R-:W-:Y:S01]  /*3630*/  HMMA.16816.F32.BF16 R16, R92, R86, R16 ;  /* 0x000000565c10723c */ /* 0x000fe20000041810 */
[----:B------:R1:W3:Y:S05]  /*3640*/  LDSM.16.M88.4 R84, [R223+0x1e800] ;  /* 0x01e80000df54783b */ /* 0x0002ea0000000200 */
[----:B------:R-:W-:Y:S02]  /*3650*/  LDSM.16.M88.4 R92, [R116+0x6000] ;  /* 0x00600000745c783b */ /* 0x000fe40000000200 */
[C---:B----4-:R-:W-:Y:S08]  /*3660*/  HMMA.16816.F32.BF16 R4, R100.reuse, R104, R4 ;  /* 0x000000686404723c */ /* 0x050ff00000041804 */
[C---:B------:R-:W-:Y:S01]  /*3670*/  HMMA.16816.F32.BF16 R8, R100.reuse, R106, R8 ;  /* 0x0000006a6408723c */ /* 0x040fe20000041808 */
[----:B------:R-:W4:Y:S07]  /*3680*/  LDSM.16.M88.4 R104, [R222+0x1e000] ;  /* 0x01e00000de68783b */ /* 0x000f2e0000000200 */
[C---:B--2---:R-:W-:Y:S03]  /*3690*/  HMMA.16816.F32.BF16 R12, R100.reuse, R88, R12 ;  /* 0x00000058640c723c */ /* 0x044fe6000004180c */
[----:B-1----:R-:W-:Y:S05]  /*36a0*/  LEA R223, R233, UR4, 0x1 ;  /* 0x00000004e9df7c11 */ /* 0x002fea000f8e08ff */
[----:B------:R-:W-:Y:S01]  /*36b0*/  HMMA.16816.F32.BF16 R16, R100, R90, R16 ;  /* 0x0000005a6410723c */ /* 0x000fe20000041810 */
[----:B------:R-:W1:Y:S05]  /*36c0*/  LDSM.16.M88.4 R88, [R222+0x1e800] ;  /* 0x01e80000de58783b */ /* 0x000e6a0000000200 */
[----:B------:R2:W-:Y:S02]  /*36d0*/  LDSM.16.M88.4 R100, [R225+0x6000] ;  /* 0x00600000e164783b */ /* 0x0005e40000000200 */
[C---:B---3--:R-:W-:Y:S08]  /*36e0*/  HMMA.16816.F32.BF16 R4, R96.reuse, R108, R4 ;  /* 0x0000006c6004723c */ /* 0x048ff00000041804 */
[C---:B------:R-:W-:Y:S01]  /*36f0*/  HMMA.16816.F32.BF16 R8, R96.reuse, R110, R8 ;  /* 0x0000006e6008723c */ /* 0x040fe20000041808 */
[----:B------:R3:W1:Y:S07]  /*3700*/  LDSM.16.M88.4 R108, [R221+0x1e000] ;  /* 0x01e00000dd6c783b */ /* 0x00066e0000000200 */
[C---:B------:R-:W-:Y:S03]  /*3710*/  HMMA.16816.F32.BF16 R12, R96.reuse, R84, R12 ;  /* 0x00000054600c723c */ /* 0x040fe6000004180c */
[----:B--2---:R-:W-:Y:S05]  /*3720*/  SEL R225, R245, 0xffffffc0, !P2 ;  /* 0xffffffc0f5e17807 */ /* 0x004fea0005000000 */
[----:B------:R-:W-:Y:S01]  /*3730*/  HMMA.16816.F32.BF16 R16, R96, R86, R16 ;  /* 0x000000566010723c */ /* 0x000fe20000041810 */
[----:B------:R2:W-:Y:S02]  /*3740*/  LDSM.16.M88.4 R84, [R224+0x6000] ;  /* 0x00600000e054783b */ /* 0x0005e40000000200 */
[----:B------:R-:W-:Y:S03]  /*3750*/  IMAD.IADD R117, R119, 0x1, R225 ;  /* 0x0000000177757824 */ /* 0x000fe600078e02e1 */
[----:B------:R-:W2:Y:S02]  /*3760*/  LDSM.16.M88.4 R96, [R220+0x1e000] ;  /* 0x01e00000dc60783b */ /* 0x000ea40000000200 */
[C---:B----4-:R-:W-:Y:S05]  /*3770*/  HMMA.16816.F32.BF16 R4, R92.reuse, R104, R4 ;  /* 0x000000685c04723c */ /* 0x050fea0000041804 */
[--C-:B---3--:R-:W-:Y:S03]  /*3780*/  IMAD.IADD R221, R225, 0x1, R223.reuse ;  /* 0x00000001e1dd7824 */ /* 0x108fe600078e02df */
[C---:B------:R-:W-:Y:S08]  /*3790*/  HMMA.16816.F32.BF16 R8, R92.reuse, R106, R8 ;  /* 0x0000006a5c08723c */ /* 0x040ff00000041808 */
[C---:B-1----:R-:W-:Y:S03]  /*37a0*/  HMMA.16816.F32.BF16 R12, R92.reuse, R88, R12 ;  /* 0x000000585c0c723c */ /* 0x042fe6000004180c */
[----:B------:R-:W-:Y:S02]  /*37b0*/  @P6 LOP3.LUT R88, R215, 0x6, RZ, 0xc0, !PT ;  /* 0x00000006d7586812 */ /* 0x000fe400078ec0ff */
[----:B--2---:R-:W-:Y:S02]  /*37c0*/  SEL R224, R246, 0xffffffe0, !P3 ;  /* 0xffffffe0f6e07807 */ /* 0x004fe40005800000 */
[----:B------:R-:W-:Y:S01]  /*37d0*/  @P0 LOP3.LUT R88, R88, 0xe0, R228, 0xf8, !PT ;  /* 0x000000e058580812 */ /* 0x000fe200078ef8e4 */
[----:B------:R-:W-:Y:S01]  /*37e0*/  HMMA.16816.F32.BF16 R16, R92, R90, R16 ;  /* 0x0000005a5c10723c */ /* 0x000fe20000041810 */
[----:B------:R-:W-:Y:S01]  /*37f0*/  IMAD.U32 R92, RZ, RZ, UR37 ;  /* 0x00000025ff5c7e24 */ /* 0x000fe2000f8e00ff */
[----:B------:R-:W-:Y:S01]  /*3800*/  PLOP3.LUT P0, PT, PT, PT, UP1, 0x80, 0x8 ;  /* 0x000000000008781c */ /* 0x000fe20003f0f018 */
[----:B------:R-:W-:Y:S01]  /*3810*/  IMAD.IADD R118, R119, 0x1, R224 ;  /* 0x0000000177767824 */ /* 0x000fe200078e02e0 */
[----:B------:R-:W-:Y:S01]  /*3820*/  PLOP3.LUT P6, PT, PT, PT, UP1, 0x80, 0x8 ;  /* 0x000000000008781c */ /* 0x000fe20003fcf018 */
[----:B------:R-:W-:Y:S01]  /*3830*/  @P1 IMAD R92, R92, 0x40, R88 ;  /* 0x000000405c5c1824 */ /* 0x000fe200078e0258 */
[----:B------:R-:W-:Y:S01]  /*3840*/  PLOP3.LUT P1, PT, PT, PT, UP1, 0x80, 0x8 ;  /* 0x000000000008781c */ /* 0x000fe20003f2f018 */
[----:B------:R1:W2:Y:S01]  /*3850*/  LDSM.16.M88.4 R88, [R220+0x1e800] ;  /* 0x01e80000dc58783b */ /* 0x0002a20000000200 */
[C---:B------:R-:W-:Y:S05]  /*3860*/  HMMA.16816.F32.BF16 R4, R100.reuse, R108, R4 ;  /* 0x0000006c6404723c */ /* 0x040fea0000041804 */
[----:B------:R-:W-:Y:S01]  /*3870*/  IMAD.IADD R222, R224, 0x1, R223 ;  /* 0x00000001e0de7824 */ /* 0x000fe200078e02df */
[----:B------:R-:W-:Y:S01]  /*3880*/  @P5 ISETP.GE.AND P5, PT, R92, UR36, PT ;  /* 0x000000245c005c0c */ /* 0x000fe2000bfa6270 */
[----:B------:R-:W-:Y:S01]  /*3890*/  IMAD.IADD R116, R224, 0x1, R117 ;  /* 0x00000001e0747824 */ /* 0x000fe200078e0275 */
[C---:B------:R-:W-:Y:S03]  /*38a0*/  HMMA.16816.F32.BF16 R8, R100.reuse, R110, R8 ;  /* 0x0000006e6408723c */ /* 0x040fe60000041808 */
[----:B------:R-:W-:Y:S01]  /*38b0*/  @P1 VIADD R93, R92, 0x1 ;  /* 0x000000015c5d1836 */ /* 0x000fe20000000000 */
[----:B------:R-:W-:Y:S04]  /*38c0*/  PLOP3.LUT P1, PT, PT, PT, UP1, 0x80, 0x8 ;  /* 0x000000000008781c */ /* 0x000fe80003f2f018 */
[C---:B------:R-:W-:Y:S01]  /*38d0*/  HMMA.16816.F32.BF16 R12, R100.reuse, R112, R12 ;  /* 0x00000070640c723c */ /* 0x040fe2000004180c */
[----:B------:R-:W-:Y:S02]  /*38e0*/  IMAD.U32 R112, RZ, RZ, UR16 ;  /* 0x00000010ff707e24 */ /* 0x000fe4000f8e00ff */
[----:B------:R-:W-:Y:S02]  /*38f0*/  IMAD.U32 R113, RZ, RZ, UR17 ;  /* 0x00000011ff717e24 */ /* 0x000fe4000f8e00ff */
[----:B-1----:R-:W-:Y:S03]  /*3900*/  IMAD.IADD R220, R224, 0x1, R221 ;  /* 0x00000001e0dc7824 */ /* 0x002fe600078e02dd */
[----:B------:R-:W-:Y:S08]  /*3910*/  HMMA.16816.F32.BF16 R16, R100, R114, R16 ;  /* 0x000000726410723c */ /* 0x000ff00000041810 */
[C---:B------:R-:W-:Y:S08]  /*3920*/  HMMA.16816.F32.BF16 R4, R84.reuse, R96, R4 ;  /* 0x000000605404723c */ /* 0x040ff00000041804 */
[C---:B------:R-:W-:Y:S08]  /*3930*/  HMMA.16816.F32.BF16 R8, R84.reuse, R98, R8 ;  /* 0x000000625408723c */ /* 0x040ff00000041808 */
[C---:B--2---:R-:W-:Y:S03]  /*3940*/  HMMA.16816.F32.BF16 R12, R84.reuse, R88, R12 ;  /* 0x00000058540c723c */ /* 0x044fe6000004180c */
[----:B------:R-:W-:Y:S01]  /*3950*/  @P6 FSEL R4, R4, -INF , !P5 ;  /* 0xff80000004046808 */ /* 0x000fe20006800000 */
[----:B-----5:R-:W-:Y:S01]  /*3960*/  FMUL.FTZ R89, R230, 1.4426950216293334961 ;  /* 0x3fb8aa3be6597820 */ /* 0x020fe20000410000 */
        /* <DEDUP_REMOVED lines=20> */
[----:B------:R-:W-:Y:S03]  /*3ab0*/  PLOP3.LUT P0, PT, PT, PT, UP1, 0x80, 0x8 ;  /* 0x000000000008781c */ /* 0x000fe60003f0f018 */
[C---:B------:R-:W-:Y:S01]  /*3ac0*/  @P1 VIADD R88, R92.reuse, 0x10 ;  /* 0x000000105c581836 */ /* 0x040fe20000000000 */
[----:B------:R-:W-:Y:S03]  /*3ad0*/  PLOP3.LUT P1, PT, PT, PT, UP1, 0x80, 0x8 ;  /* 0x000000000008781c */ /* 0x000fe60003f2f018 */
[----:B------:R-:W-:Y:S04]  /*3ae0*/  @P6 ISETP.GE.AND P6, PT, R93, UR36, PT ;  /* 0x000000245d006c0c */ /* 0x000fe8000bfc6270 */
[----:B------:R-:W-:Y:S02]  /*3af0*/  @P5 FSEL R9, R9, -INF , !P6 ;  /* 0xff80000009095808 */ /* 0x000fe40007000000 */
[----:B------:R-:W-:Y:S02]  /*3b00*/  PLOP3.LUT P5, PT, PT, PT, UP1, 0x80, 0x8 ;  /* 0x000000000008781c */ /* 0x000fe40003faf018 */
[----:B------:R-:W-:Y:S02]  /*3b10*/  @P0 FSEL R11, R11, -INF , !P6 ;  /* 0xff8000000b0b0808 */ /* 0x000fe40007000000 */
[----:B------:R-:W-:Y:S01]  /*3b20*/  PLOP3.LUT P6, PT, PT, PT, UP1, 0x80, 0x8 ;  /* 0x000000000008781c */ /* 0x000fe20003fcf018 */
[----:B------:R-:W-:Y:S01]  /*3b30*/  @P1 VIADD R93, R92, 0x11 ;  /* 0x000000115c5d1836 */ /* 0x000fe20000000000 */
[----:B------:R-:W-:Y:S02]  /*3b40*/  PLOP3.LUT P0, PT, PT, PT, UP1, 0x80, 0x8 ;  /* 0x000000000008781c */ /* 0x000fe40003f0f018 */
[C---:B------:R-:W-:Y:S05]  /*3b50*/  FSETP.NEU.FTZ.AND P1, PT, R229.reuse, -INF , PT ;  /* 0xff800000e500780b */ /* 0x040fea0003f3d000 */
        /* <DEDUP_REMOVED lines=23> */
[----:B------:R-:W-:Y:S01]  /*3cd0*/  MUFU.EX2 R120, R120 ;  /* 0x0000007800787308 */ /* 0x000fe20000000800 */
[----:B------:R-:W-:Y:S01]  /*3ce0*/  PLOP3.LUT P5, PT, PT, PT, UP1, 0x80, 0x8 ;  /* 0x000000000008781c */ /* 0x000fe20003faf018 */
[--C-:B------:R-:W-:Y:S01]  /*3cf0*/  FFMA.FTZ R129, R12, UR10, -R89.reuse ;  /* 0x0000000a0c817c23 */ /* 0x100fe20008010859 */
[----:B------:R-:W-:Y:S01]  /*3d00*/  PLOP3.LUT P6, PT, PT, PT, UP1, 0x80, 0x8 ;  /* 0x000000000008781c */ /* 0x000fe20003fcf018 */
[C---:B------:R-:W-:Y:S06]  /*3d10*/  @P1 VIADD R4, R92.reuse, 0x18 ;  /* 0x000000185c041836 */ /* 0x040fec0000000000 */
[----:B------:R-:W1:Y:S01]  /*3d20*/  MUFU.EX2 R121, R121 ;  /* 0x0000007900797308 */ /* 0x000e620000000800 */
[----:B------:R-:W-:Y:S01]  /*3d30*/  PLOP3.LUT P1, PT, PT, PT, UP1, 0x80, 0x8 ;  /* 0x000000000008781c */ /* 0x000fe20003f2f018 */
[----:B------:R-:W-:Y:S01]  /*3d40*/  @P0 VIADD R92, R92, 0x19 ;  /* 0x000000195c5c0836 */ /* 0x000fe20000000000 */
[----:B------:R-:W-:Y:S07]  /*3d50*/  PLOP3.LUT P0, PT, PT, PT, UP1, 0x80, 0x8 ;  /* 0x000000000008781c */ /* 0x000fee0003f0f018 */
[----:B------:R-:W-:Y:S01]  /*3d60*/  MUFU.EX2 R122, R122 ;  /* 0x0000007a007a7308 */ /* 0x000fe20000000800 */
[--C-:B------:R-:W-:Y:S01]  /*3d70*/  FFMA.FTZ R131, R13, UR10, -R89.reuse ;  /* 0x0000000a0d837c23 */ /* 0x100fe20008010859 */
[--C-:B------:R-:W-:Y:S01]  /*3d80*/  FFMA.FTZ R197, R14, UR10, -R88.reuse ;  /* 0x0000000a0ec57c23 */ /* 0x100fe20008010858 */
[--C-:B------:R-:W-:Y:S07]  /*3d90*/  FFMA.FTZ R198, R15, UR10, -R88.reuse ;  /* 0x0000000a0fc67c23 */ /* 0x100fee0008010858 */
[----:B------:R-:W2:Y:S01]  /*3da0*/  MUFU.EX2 R123, R123 ;  /* 0x0000007b007b7308 */ /* 0x000ea20000000800 */
[----:B------:R-:W-:Y:S01]  /*3db0*/  @P5 ISETP.GE.AND P5, PT, R4, UR36, PT ;  /* 0x0000002404005c0c */ /* 0x000fe2000bfa6270 */
[----:B------:R-:W-:Y:S01]  /*3dc0*/  VIADD R4, R130, 0x2a000 ;  /* 0x0002a00082047836 */ /* 0x000fe20000000000 */
[----:B------:R-:W-:Y:S07]  /*3dd0*/  @P6 ISETP.GE.AND P6, PT, R92, UR36, PT ;  /* 0x000000245c006c0c */ /* 0x000fee000bfc6270 */
[----:B------:R-:W-:Y:S01]  /*3de0*/  MUFU.EX2 R124, R124 ;  /* 0x0000007c007c7308 */ /* 0x000fe20000000800 */
[----:B------:R-:W-:Y:S01]  /*3df0*/  @P1 FSEL R16, R16, -INF , !P5 ;  /* 0xff80000010101808 */ /* 0x000fe20006800000 */
[----:B------:R-:W-:Y:S08]  /*3e00*/  @P4 VIADD R127, R4, 0xffffffe0 ;  /* 0xffffffe0047f4836 */ /* 0x000ff00000000000 */
[----:B------:R-:W3:Y:S01]  /*3e10*/  MUFU.EX2 R125, R125 ;  /* 0x0000007d007d7308 */ /* 0x000ee20000000800 */
[----:B-1----:R-:W-:Y:S02]  /*3e20*/  F2FP.BF16.F32.PACK_AB R8, R121, R120 ;  /* 0x000000787908723e */ /* 0x002fe400000010ff */
[----:B------:R-:W-:Y:S07]  /*3e30*/  PLOP3.LUT P1, PT, PT, PT, UP1, 0x80, 0x8 ;  /* 0x000000000008781c */ /* 0x000fee0003f2f018 */
[----:B------:R-:W-:Y:S01]  /*3e40*/  MUFU.EX2 R126, R126 ;  /* 0x0000007e007e7308 */ /* 0x000fe20000000800 */
[----:B------:R-:W-:Y:S01]  /*3e50*/  @P0 FSEL R17, R17, -INF , !P6 ;  /* 0xff80000011110808 */ /* 0x000fe20007000000 */
[----:B------:R-:W-:Y:S01]  /*3e60*/  STS [R130+0x2a000], R8 ;  /* 0x02a0000882007388 */ /* 0x000fe20000000800 */
[----:B--2---:R-:W-:Y:S07]  /*3e70*/  F2FP.BF16.F32.PACK_AB R7, R123, R122 ;  /* 0x0000007a7b07723e */ /* 0x004fee00000010ff */
[----:B------:R-:W1:Y:S01]  /*3e80*/  MUFU.EX2 R128, R128 ;  /* 0x0000008000807308 */ /* 0x000e620000000800 */
[----:B------:R-:W-:Y:S01]  /*3e90*/  PLOP3.LUT P0, PT, PT, PT, UP1, 0x80, 0x8 ;  /* 0x000000000008781c */ /* 0x000fe20003f0f018 */
[--C-:B------:R-:W-:Y:S01]  /*3ea0*/  FFMA.FTZ R199, R16, UR10, -R89.reuse ;  /* 0x0000000a10c77c23 */ /* 0x100fe20008010859 */
[----:B------:R-:W-:Y:S07]  /*3eb0*/  FFMA.FTZ R89, R17, UR10, -R89 ;  /* 0x0000000a11597c23 */ /* 0x000fee0008010859 */
[----:B------:R-:W-:Y:S01]  /*3ec0*/  MUFU.EX2 R129, R129 ;  /* 0x0000008100817308 */ /* 0x000fe20000000800 */
[----:B------:R2:W-:Y:S01]  /*3ed0*/  STS [R130+0x2a400], R7 ;  /* 0x02a4000782007388 */ /* 0x0005e20000000800 */
[----:B---3--:R-:W-:Y:S08]  /*3ee0*/  F2FP.BF16.F32.PACK_AB R6, R125, R124 ;  /* 0x0000007c7d06723e */ /* 0x008ff000000010ff */
[----:B------:R-:W3:Y:S01]  /*3ef0*/  MUFU.EX2 R131, R131 ;  /* 0x0000008300837308 */ /* 0x000ee20000000800 */
[----:B------:R-:W-:Y:S01]  /*3f00*/  @P1 FSEL R18, R18, -INF , !P5 ;  /* 0xff80000012121808 */ /* 0x000fe20006800000 */
[----:B------:R4:W-:Y:S08]  /*3f10*/  STS [R196+0x2a000], R6 ;  /* 0x02a00006c4007388 */ /* 0x0009f00000000800 */
[----:B------:R-:W-:Y:S01]  /*3f20*/  MUFU.EX2 R197, R197 ;  /* 0x000000c500c57308 */ /* 0x000fe20000000800 */
[----:B-1----:R-:W-:Y:S01]  /*3f30*/  F2FP.BF16.F32.PACK_AB R5, R128, R126 ;  /* 0x0000007e8005723e */ /* 0x002fe200000010ff */
[--C-:B------:R-:W-:Y:S01]  /*3f40*/  FFMA.FTZ R202, R18, UR10, -R88.reuse ;  /* 0x0000000a12ca7c23 */ /* 0x100fe20008010858 */
[----:B------:R-:W-:Y:S07]  /*3f50*/  @P0 FSEL R19, R19, -INF , !P6 ;  /* 0xff80000013130808 */ /* 0x000fee0007000000 */
[----:B------:R-:W2:Y:S01]  /*3f60*/  MUFU.EX2 R198, R198 ;  /* 0x000000c600c67308 */ /* 0x000ea20000000800 */
[----:B------:R-:W-:Y:S01]  /*3f70*/  LEA R204, P0, R231, R112, 0x2 ;  /* 0x00000070e7cc7211 */ /* 0x000fe200078010ff */
[----:B------:R1:W-:Y:S01]  /*3f80*/  STS [R196+0x2a400], R5 ;  /* 0x02a40005c4007388 */ /* 0x0003e20000000800 */
[----:B------:R-:W-:Y:S01]  /*3f90*/  FFMA.FTZ R88, R19, UR10, -R88 ;  /* 0x0000000a13587c23 */ /* 0x000fe20008010858 */
[----:B---3--:R-:W-:Y:S06]  /*3fa0*/  F2FP.BF16.F32.PACK_AB R4, R131, R129 ;  /* 0x000000818304723e */ /* 0x008fec00000010ff */
[----:B------:R-:W-:Y:S01]  /*3fb0*/  MUFU.EX2 R201, R89 ;  /* 0x0000005900c97308 */ /* 0x000fe20000000800 */
[----:B------:R-:W-:Y:S01]  /*3fc0*/  LEA.HI.X R205, R231, R113, RZ, 0x2, P0 ;  /* 0x00000071e7cd7211 */ /* 0x000fe200000f14ff */
[----:B------:R3:W-:Y:S08]  /*3fd0*/  STS [R127], R4 ;  /* 0x000000047f007388 */ /* 0x0007f00000000800 */
[----:B------:R-:W-:Y:S01]  /*3fe0*/  MUFU.EX2 R200, R88 ;  /* 0x0000005800c87308 */ /* 0x000fe20000000800 */
[----:B--2---:R-:W-:Y:S09]  /*3ff0*/  F2FP.BF16.F32.PACK_AB R7, R198, R197 ;  /* 0x000000c5c607723e */ /* 0x004ff200000010ff */
[----:B------:R-:W4:Y:S01]  /*4000*/  MUFU.EX2 R199, R199 ;  /* 0x000000c700c77308 */ /* 0x000f220000000800 */
[----:B------:R-:W2:Y:S09]  /*4010*/  LDG.E R203, desc[UR34][R204.64] ;  /* 0x00000022cccb7981 */ /* 0x000eb2000c1e1900 */
[----:B------:R-:W1:Y:S01]  /*4020*/  MUFU.EX2 R202, R202 ;  /* 0x000000ca00ca7308 */ /* 0x000e620000000800 */
[----:B------:R-:W-:Y:S01]  /*4030*/  STS [R127+0x400], R7 ;  /* 0x000400077f007388 */ /* 0x000fe20000000800 */
[----:B----4-:R-:W-:Y:S02]  /*4040*/  F2FP.BF16.F32.PACK_AB R6, R201, R199 ;  /* 0x000000c7c906723e */ /* 0x010fe400000010ff */
[----:B-1----:R-:W-:Y:S01]  /*4050*/  F2FP.BF16.F32.PACK_AB R5, R200, R202 ;  /* 0x000000cac805723e */ /* 0x002fe200000010ff */
[----:B---3--:R-:W-:Y:S05]  /*4060*/  IMAD.IADD R4, R247, 0x1, R127 ;  /* 0x00000001f7047824 */ /* 0x008fea00078e027f */
[----:B------:R-:W-:Y:S05]  /*4070*/  STS [R4], R6 ;  /* 0x0000000604007388 */ /* 0x000fea0000000800 */
[----:B------:R-:W-:Y:S05]  /*4080*/  STS [R4+0x400], R5 ;  /* 0x0004000504007388 */ /* 0x000fea0000000800 */
[----:B------:R-:W-:Y:S05]  /*4090*/  LDSM.16.M88.4 R16, [R119+0x10000] ;  /* 0x010000007710783b */ /* 0x000fea0000000200 */
[----:B------:R-:W1:Y:S05]  /*40a0*/  LDSM.16.M88.4 R8, [R223+0x20000] ;  /* 0x02000000df08783b */ /* 0x000e6a0000000200 */
[----:B------:R-:W3:Y:S05]  /*40b0*/  LDSM.16.M88.4 R84, [R223+0x20800] ;  /* 0x02080000df54783b */ /* 0x000eea0000000200 */
[----:B------:R-:W-:Y:S05]  /*40c0*/  LDSM.16.M88.4 R88, [R118+0x10000] ;  /* 0x010000007658783b */ /* 0x000fea0000000200 */
[----:B------:R-:W4:Y:S05]  /*40d0*/  LDSM.16.M88.4 R92, [R222+0x20000] ;  /* 0x02000000de5c783b */ /* 0x000f2a0000000200 */
[----:B------:R-:W2:Y:S05]  /*40e0*/  LDG.E R204, desc[UR34][R204.64+0x20] ;  /* 0x00002022cccc7981 */ /* 0x000eaa000c1e1900 */
[----:B------:R-:W4:Y:S05]  /*40f0*/  LDSM.16.M88.4 R96, [R222+0x20800] ;  /* 0x02080000de60783b */ /* 0x000f2a0000000200 */
[----:B------:R-:W-:Y:S05]  /*4100*/  LDSM.16.M88.4 R100, [R117+0x10000] ;  /* 0x010000007564783b */ /* 0x000fea0000000200 */
[----:B------:R-:W4:Y:S05]  /*4110*/  LDSM.16.M88.4 R104, [R221+0x20000] ;  /* 0x02000000dd68783b */ /* 0x000f2a0000000200 */
[----:B------:R-:W-:Y:S01]  /*4120*/  LDSM.16.M88.4 R108, [R220+0x20000] ;  /* 0x02000000dc6c783b */ /* 0x000fe20000000200 */
[C---:B-1----:R-:W-:Y:S04]  /*4130*/  HMMA.16816.F32.BF16 R4, R16.reuse, R8, RZ ;  /* 0x000000081004723c */ /* 0x042fe800000418ff */
[----:B------:R-:W-:Y:S04]  /*4140*/  LDSM.16.M88.4 R112, [R223+0x22000] ;  /* 0x02200000df70783b */ /* 0x000fe80000000200 */
[C---:B------:R-:W-:Y:S08]  /*4150*/  HMMA.16816.F32.BF16 R8, R16.reuse, R10, RZ ;  /* 0x0000000a1008723c */ /* 0x040ff000000418ff */
[C---:B---3--:R-:W-:Y:S08]  /*4160*/  HMMA.16816.F32.BF16 R12, R16.reuse, R84, RZ ;  /* 0x00000054100c723c */ /* 0x048ff000000418ff */
[----:B------:R-:W-:Y:S01]  /*4170*/  HMMA.16816.F32.BF16 R16, R16, R86, RZ ;  /* 0x000000561010723c */ /* 0x000fe200000418ff */
[----:B------:R-:W1:Y:S07]  /*4180*/  LDSM.16.M88.4 R84, [R221+0x20800] ;  /* 0x02080000dd54783b */ /* 0x000e6e0000000200 */
[C---:B----4-:R-:W-:Y:S08]  /*4190*/  HMMA.16816.F32.BF16 R4, R88.reuse, R92, R4 ;  /* 0x0000005c5804723c */ /* 0x050ff00000041804 */
[C---:B------:R-:W-:Y:S01]  /*41a0*/  HMMA.16816.F32.BF16 R8, R88.reuse, R94, R8 ;  /* 0x0000005e5808723c */ /* 0x040fe20000041808 */
[----:B------:R-:W3:Y:S07]  /*41b0*/  LDSM.16.M88.4 R92, [R116+0x10000] ;  /* 0x01000000745c783b */ /* 0x000eee0000000200 */
[C---:B------:R-:W-:Y:S08]  /*41c0*/  HMMA.16816.F32.BF16 R12, R88.reuse, R96, R12 ;  /* 0x00000060580c723c */ /* 0x040ff0000004180c */
[----:B------:R-:W-:Y:S01]  /*41d0*/  HMMA.16816.F32.BF16 R16, R88, R98, R16 ;  /* 0x000000625810723c */ /* 0x000fe20000041810 */
[----:B------:R-:W4:Y:S05]  /*41e0*/  LDSM.16.M88.4 R88, [R220+0x20800] ;  /* 0x02080000dc58783b */ /* 0x000f2a0000000200 */
        /* <DEDUP_REMOVED lines=25> */
[C---:B---3--:R-:W-:Y:S08]  /*4380*/  HMMA.16816.F32.BF16 R12, R100.reuse, R88, R12 ;  /* 0x00000058640c723c */ /* 0x048ff0000004180c */
[----:B------:R-:W-:Y:S01]  /*4390*/  HMMA.16816.F32.BF16 R16, R100, R90, R16 ;  /* 0x0000005a6410723c */ /* 0x000fe20000041810 */
[----:B------:R-:W3:Y:S05]  /*43a0*/  LDSM.16.M88.4 R88, [R220+0x22800] ;  /* 0x02280000dc58783b */ /* 0x000eea0000000200 */
        /* <DEDUP_REMOVED lines=11> */
[C---:B---3--:R-:W-:Y:S08]  /*4460*/  HMMA.16816.F32.BF16 R12, R96.reuse, R88, R12 ;  /* 0x00000058600c723c */ /* 0x048ff0000004180c */
[----:B------:R-:W-:Y:S01]  /*4470*/  HMMA.16816.F32.BF16 R16, R96, R90, R16 ;  /* 0x0000005a6010723c */ /* 0x000fe20000041810 */
[----:B------:R-:W3:Y:S05]  /*4480*/  LDSM.16.M88.4 R88, [R222+0x24800] ;  /* 0x02480000de58783b */ /* 0x000eea0000000200 */
[----:B------:R-:W2:Y:S02]  /*4490*/  LDSM.16.M88.4 R96, [R117+0x14000] ;  /* 0x014000007560783b */ /* 0x000ea40000000200 */
        /* <DEDUP_REMOVED lines=10> */
[C---:B---3--:R-:W-:Y:S08]  /*4540*/  HMMA.16816.F32.BF16 R12, R92.reuse, R88, R12 ;  /* 0x000000585c0c723c */ /* 0x048ff0000004180c */
[----:B------:R-:W-:Y:S01]  /*4550*/  HMMA.16816.F32.BF16 R16, R92, R90, R16 ;  /* 0x0000005a5c10723c */ /* 0x000fe20000041810 */
[----:B------:R-:W3:Y:S05]  /*4560*/  LDSM.16.M88.4 R88, [R220+0x24800] ;  /* 0x02480000dc58783b */ /* 0x000eea0000000200 */
[----:B------:R-:W4:Y:S02]  /*4570*/  LDSM.16.M88.4 R92, [R119+0x16000] ;  /* 0x01600000775c783b */ /* 0x000f240000000200 */
[C---:B--2---:R-:W-:Y:S08]  /*4580*/  HMMA.16816.F32.BF16 R4, R96.reuse, R112, R4 ;  /* 0x000000706004723c */ /* 0x044ff00000041804 */
[C---:B------:R-:W-:Y:S01]  /*4590*/  HMMA.16816.F32.BF16 R8, R96.reuse, R114, R8 ;  /* 0x000000726008723c */ /* 0x040fe20000041808 */
[----:B------:R-:W-:Y:S07]  /*45a0*/  LDSM.16.M88.4 R112, [R222+0x26000] ;  /* 0x02600000de70783b */ /* 0x000fee0000000200 */
[C---:B-1----:R-:W-:Y:S08]  /*45b0*/  HMMA.16816.F32.BF16 R12, R96.reuse, R84, R12 ;  /* 0x00000054600c723c */ /* 0x042ff0000004180c */
[----:B------:R-:W-:Y:S01]  /*45c0*/  HMMA.16816.F32.BF16 R16, R96, R86, R16 ;  /* 0x000000566010723c */ /* 0x000fe20000041810 */
[----:B------:R-:W1:Y:S05]  /*45d0*/  LDSM.16.M88.4 R84, [R223+0x26800] ;  /* 0x02680000df54783b */ /* 0x000e6a0000000200 */
[----:B------:R-:W2:Y:S02]  /*45e0*/  LDSM.16.M88.4 R96, [R118+0x16000] ;  /* 0x016000007660783b */ /* 0x000ea40000000200 */
        /* <DEDUP_REMOVED lines=14> */
[C---:B--2---:R-:W-:Y:S08]  /*46d0*/  HMMA.16816.F32.BF16 R4, R96.reuse, R112, R4 ;  /* 0x000000706004723c */ /* 0x044ff00000041804 */
[C---:B------:R-:W-:Y:S08]  /*46e0*/  HMMA.16816.F32.BF16 R8, R96.reuse, R114, R8 ;  /* 0x000000726008723c */ /* 0x040ff00000041808 */
[C---:B---3--:R-:W-:Y:S08]  /*46f0*/  HMMA.16816.F32.BF16 R12, R96.reuse, R88, R12 ;  /* 0x00000058600c723c */ /* 0x048ff0000004180c */
[----:B------:R-:W-:Y:S01]  /*4700*/  HMMA.16816.F32.BF16 R16, R96, R90, R16 ;  /* 0x0000005a6010723c */ /* 0x000fe20000041810 */
[----:B------:R-:W2:Y:S07]  /*4710*/  LDSM.16.M88.4 R88, [R220+0x26800] ;  /* 0x02680000dc58783b */ /* 0x000eae0000000200 */
[C---:B------:R-:W-:Y:S08]  /*4720*/  HMMA.16816.F32.BF16 R4, R100.reuse, R104, R4 ;  /* 0x000000686404723c */ /* 0x040ff00000041804 */
[C---:B------:R-:W-:Y:S08]  /*4730*/  HMMA.16816.F32.BF16 R8, R100.reuse, R106, R8 ;  /* 0x0000006a6408723c */ /* 0x040ff00000041808 */
[C---:B-1----:R-:W-:Y:S08]  /*4740*/  HMMA.16816.F32.BF16 R12, R100.reuse, R84, R12 ;  /* 0x00000054640c723c */ /* 0x042ff0000004180c */
[----:B------:R-:W-:Y:S08]  /*4750*/  HMMA.16816.F32.BF16 R16, R100, R86, R16 ;  /* 0x000000566410723c */ /* 0x000ff00000041810 */
[C---:B----4-:R-:W-:Y:S08]  /*4760*/  HMMA.16816.F32.BF16 R4, R92.reuse, R108, R4 ;  /* 0x0000006c5c04723c */ /* 0x050ff00000041804 */
[C---:B------:R-:W-:Y:S08]  /*4770*/  HMMA.16816.F32.BF16 R8, R92.reuse, R110, R8 ;  /* 0x0000006e5c08723c */ /* 0x040ff00000041808 */
[C---:B--2---:R-:W-:Y:S03]  /*4780*/  HMMA.16816.F32.BF16 R12, R92.reuse, R88, R12 ;  /* 0x000000585c0c723c */ /* 0x044fe6000004180c */
[C---:B------:R-:W-:Y:S01]  /*4790*/  FADD.FTZ R4, -R203.reuse, R4 ;  /* 0x00000004cb047221 */ /* 0x040fe20000010100 */
[C---:B------:R-:W-:Y:S01]  /*47a0*/  FADD.FTZ R5, -R203.reuse, R5 ;  /* 0x00000005cb057221 */ /* 0x040fe20000010100 */
[C---:B------:R-:W-:Y:S01]  /*47b0*/  FADD.FTZ R6, -R204.reuse, R6 ;  /* 0x00000006cc067221 */ /* 0x040fe20000010100 */
[----:B------:R-:W-:Y:S01]  /*47c0*/  FADD.FTZ R7, -R204, R7 ;  /* 0x00000007cc077221 */ /* 0x000fe20000010100 */
[----:B------:R-:W-:Y:S01]  /*47d0*/  FMUL.FTZ R120, R120, R4 ;  /* 0x0000000478787220 */ /* 0x000fe20000410000 */
[----:B------:R-:W-:Y:S03]  /*47e0*/  HMMA.16816.F32.BF16 R16, R92, R90, R16 ;  /* 0x0000005a5c10723c */ /* 0x000fe60000041810 */
[----:B------:R-:W-:Y:S01]  /*47f0*/  SHF.R.U32.HI R4, RZ, 0x3, R216 ;  /* 0x00000003ff047819 */ /* 0x000fe200000116d8 */
[C---:B------:R-:W-:Y:S01]  /*4800*/  FADD.FTZ R8, -R203.reuse, R8 ;  /* 0x00000008cb087221 */ /* 0x040fe20000010100 */
[----:B------:R-:W-:Y:S01]  /*4810*/  FADD.FTZ R9, -R203, R9 ;  /* 0x00000009cb097221 */ /* 0x000fe20000010100 */
[----:B------:R-:W-:Y:S01]  /*4820*/  FMUL.FTZ R121, R121, R5 ;  /* 0x0000000579797220 */ /* 0x000fe20000410000 */
[----:B------:R-:W-:Y:S01]  /*4830*/  LOP3.LUT R5, R215, 0x20, RZ, 0xc0, !PT ;  /* 0x00000020d7057812 */ /* 0x000fe200078ec0ff */
[----:B------:R-:W-:Y:S01]  /*4840*/  FMUL.FTZ R8, R124, R8 ;  /* 0x000000087c087220 */ /* 0x000fe20000410000 */
[----:B------:R-:W-:Y:S01]  /*4850*/  FMUL.FTZ R9, R125, R9 ;  /* 0x000000097d097220 */ /* 0x000fe20000410000 */
[----:B------:R-:W-:Y:S01]  /*4860*/  FMUL.FTZ R6, R122, R6 ;  /* 0x000000067a067220 */ /* 0x000fe20000410000 */
[C---:B------:R-:W-:Y:S01]  /*4870*/  FADD.FTZ R12, -R203.reuse, R12 ;  /* 0x0000000ccb0c7221 */ /* 0x040fe20000010100 */
[----:B------:R-:W-:Y:S01]  /*4880*/  FADD.FTZ R13, -R203, R13 ;  /* 0x0000000dcb0d7221 */ /* 0x000fe20000010100 */
[----:B------:R-:W-:Y:S01]  /*4890*/  LOP3.LUT R4, R5, 0x18, R4, 0xf8, !PT ;  /* 0x0000001805047812 */ /* 0x000fe200078ef804 */
[----:B------:R-:W-:Y:S01]  /*48a0*/  FMUL.FTZ R7, R123, R7 ;  /* 0x000000077b077220 */ /* 0x000fe20000410000 */
[----:B------:R-:W-:Y:S01]  /*48b0*/  FMUL.FTZ R12, R129, R12 ;  /* 0x0000000c810c7220 */ /* 0x000fe20000410000 */
[----:B------:R-:W-:Y:S01]  /*48c0*/  F2FP.BF16.F32.PACK_AB R120, R121, R120 ;  /* 0x000000787978723e */ /* 0x000fe200000010ff */
[----:B------:R-:W-:Y:S01]  /*48d0*/  FMUL.FTZ R13, R131, R13 ;  /* 0x0000000d830d7220 */ /* 0x000fe20000410000 */
[----:B------:R-:W-:Y:S01]  /*48e0*/  F2FP.BF16.F32.PACK_AB R8, R9, R8 ;  /* 0x000000080908723e */ /* 0x000fe200000010ff */
[C---:B------:R-:W-:Y:S01]  /*48f0*/  FADD.FTZ R16, -R203.reuse, R16 ;  /* 0x00000010cb107221 */ /* 0x040fe20000010100 */
[----:B------:R-:W-:Y:S01]  /*4900*/  FADD.FTZ R17, -R203, R17 ;  /* 0x00000011cb117221 */ /* 0x000fe20000010100 */
[C---:B------:R-:W-:Y:S01]  /*4910*/  FADD.FTZ R10, -R204.reuse, R10 ;  /* 0x0000000acc0a7221 */ /* 0x040fe20000010100 */
[----:B------:R-:W-:Y:S01]  /*4920*/  F2FP.BF16.F32.PACK_AB R12, R13, R12 ;  /* 0x0000000c0d0c723e */ /* 0x000fe200000010ff */
[----:B------:R-:W-:Y:S01]  /*4930*/  FMUL.FTZ R16, R199, R16 ;  /* 0x00000010c7107220 */ /* 0x000fe20000410000 */
[----:B------:R-:W-:Y:S01]  /*4940*/  FMUL.FTZ R17, R201, R17 ;  /* 0x00000011c9117220 */ /* 0x000fe20000410000 */
[----:B------:R-:W-:Y:S04]  /*4950*/  FADD.FTZ R13, -R204, R11 ;  /* 0x0000000bcc0d7221 */ /* 0x000fe80000010100 */
[----:B------:R-:W-:Y:S01]  /*4960*/  F2FP.BF16.F32.PACK_AB R16, R17, R16 ;  /* 0x000000101110723e */ /* 0x000fe200000010ff */
[----:B------:R-:W-:Y:S06]  /*4970*/  BRA.U !UP2, `(.L_x_979) ;  /* 0x000000010a6c7547 */ /* 0x000fec000b800000 */
[----:B------:R-:W1:Y:S01]  /*4980*/  LDC R9, c[0x0][0x3b0] ;  /* 0x0000ec00ff097b82 */ /* 0x000e620000000800 */
[----:B------:R-:W-:Y:S01]  /*4990*/  IADD3 R17, P0, PT, RZ, -UR32, RZ ;  /* 0x80000020ff117c10 */ /* 0x000fe2000ff1e0ff */
[----:B------:R-:W-:Y:S04]  /*49a0*/  ULOP3.LUT UR8, UR50, 0x1, URZ, 0xc0, !UPT ;  /* 0x0000000132087892 */ /* 0x000fe8000f8ec0ff */
[----:B------:R-:W-:Y:S02]  /*49b0*/  UISETP.NE.U32.AND UP0, UPT, UR8, 0x1, UPT ;  /* 0x000000010800788c */ /* 0x000fe4000bf05070 */
[----:B------:R-:W2:Y:S02]  /*49c0*/  LDC R5, c[0x0][0x3b4] ;  /* 0x0000ed00ff057b82 */ /* 0x000ea40000000800 */
[----:B------:R-:W-:Y:S06]  /*49d0*/  USEL UR8, UR31, 0x8000, !UP0 ;  /* 0x000080001f087887 */ /* 0x000fec000c000000 */
        /* <DEDUP_REMOVED lines=21> */
.L_x_979:
[----:B------:R-:W-:Y:S01]  /*4b30*/  FMUL.FTZ R13, R128, R13 ;  /* 0x0000000d800d7220 */ /* 0x000fe20000410000 */
[----:B------:R-:W-:Y:S01]  /*4b40*/  FMUL.FTZ R10, R126, R10 ;  /* 0x0000000a7e0a7220 */ /* 0x000fe20000410000 */
[C---:B------:R-:W-:Y:S01]  /*4b50*/  FADD.FTZ R15, -R204.reuse, R15 ;  /* 0x0000000fcc0f7221 */ /* 0x040fe20000010100 */
[C---:B------:R-:W-:Y:S01]  /*4b60*/  FADD.FTZ R14, -R204.reuse, R14 ;  /* 0x0000000ecc0e7221 */ /* 0x040fe20000010100 */
[----:B------:R-:W-:Y:S01]  /*4b70*/  F2FP.BF16.F32.PACK_AB R6, R7, R6 ;  /* 0x000000060706723e */ /* 0x000fe200000010ff */
[----:B------:R-:W-:Y:S01]  /*4b80*/  FADD.FTZ R19, -R204, R19 ;  /* 0x00000013cc137221 */ /* 0x000fe20000010100 */
[----:B------:R-:W-:Y:S01]  /*4b90*/  FMUL.FTZ R15, R198, R15 ;  /* 0x0000000fc60f7220 */ /* 0x000fe20000410000 */
[----:B------:R-:W-:Y:S01]  /*4ba0*/  FMUL.FTZ R14, R197, R14 ;  /* 0x0000000ec50e7220 */ /* 0x000fe20000410000 */
[----:B------:R-:W-:Y:S01]  /*4bb0*/  FADD.FTZ R18, -R204, R18 ;  /* 0x00000012cc127221 */ /* 0x000fe20000010100 */
[----:B------:R-:W-:Y:S01]  /*4bc0*/  F2FP.BF16.F32.PACK_AB R10, R13, R10 ;  /* 0x0000000a0d0a723e */ /* 0x000fe200000010ff */
[----:B------:R-:W-:Y:S01]  /*4bd0*/  STS [R130+0x28000], R120 ;  /* 0x0280007882007388 */ /* 0x000fe20000000800 */
[----:B------:R-:W-:Y:S01]  /*4be0*/  FMUL.FTZ R19, R200, R19 ;  /* 0x00000013c8137220 */ /* 0x000fe20000410000 */
[----:B------:R-:W-:Y:S01]  /*4bf0*/  FMUL.FTZ R18, R202, R18 ;  /* 0x00000012ca127220 */ /* 0x000fe20000410000 */
[----:B------:R-:W-:Y:S01]  /*4c00*/  LOP3.LUT R4, R4, 0x1c0, R213, 0xf8, !PT ;  /* 0x000001c004047812 */ /* 0x000fe200078ef8d5 */
[----:B------:R-:W-:Y:S01]  /*4c10*/  STS [R130+0x28400], R6 ;  /* 0x0284000682007388 */ /* 0x000fe20000000800 */
[----:B------:R-:W-:Y:S01]  /*4c20*/  F2FP.BF16.F32.PACK_AB R14, R15, R14 ;  /* 0x0000000e0f0e723e */ /* 0x000fe200000010ff */
[----:B------:R-:W-:Y:S01]  /*4c30*/  IMAD R249, R244, UR9, RZ ;  /* 0x00000009f4f97c24 */ /* 0x000fe2000f8e02ff */
[----:B------:R-:W-:Y:S01]  /*4c40*/  LOP3.LUT R227, R4, 0x38, R212, 0x78, !PT ;  /* 0x0000003804e37812 */ /* 0x000fe200078e78d4 */
[----:B------:R-:W-:Y:S01]  /*4c50*/  STS [R196+0x28000], R8 ;  /* 0x02800008c4007388 */ /* 0x000fe20000000800 */
[----:B------:R-:W-:Y:S01]  /*4c60*/  IMAD.IADD R4, R247, 0x1, R127 ;  /* 0x00000001f7047824 */ /* 0x000fe200078e027f */
[----:B------:R-:W-:Y:S02]  /*4c70*/  F2FP.BF16.F32.PACK_AB R18, R19, R18 ;  /* 0x000000121312723e */ /* 0x000fe400000010ff */
[----:B------:R-:W-:Y:S01]  /*4c80*/  STS [R196+0x28400], R10 ;  /* 0x0284000ac4007388 */ /* 0x000fe20000000800 */
[----:B------:R-:W-:Y:S02]  /*4c90*/  LOP3.LUT R226, R2, 0x10, RZ, 0xc0, !PT ;  /* 0x0000001002e27812 */ /* 0x000fe400078ec0ff */
[----:B------:R-:W-:Y:S01]  /*4ca0*/  LOP3.LUT R227, R227, 0x200, R213, 0xf8, !PT ;  /* 0x00000200e3e37812 */ /* 0x000fe200078ef8d5 */
[----:B------:R2:W-:Y:S01]  /*4cb0*/  STS [R127+-0x2000], R12 ;  /* 0xffe0000c7f007388 */ /* 0x0005e20000000800 */
[----:B------:R-:W-:Y:S02]  /*4cc0*/  LOP3.LUT R226, R226, 0x8, R216, 0xf8, !PT ;  /* 0x00000008e2e27812 */ /* 0x000fe400078ef8d8 */
[----:B------:R-:W-:Y:S01]  /*4cd0*/  LEA R227, R227, UR4, 0x1 ;  /* 0x00000004e3e37c11 */ /* 0x000fe2000f8e08ff */
[----:B------:R-:W-:Y:S01]  /*4ce0*/  STS [R127+-0x1c00], R14 ;  /* 0xffe4000e7f007388 */ /* 0x000fe20000000800 */
[----:B------:R-:W-:Y:S03]  /*4cf0*/  LOP3.LUT R226, R226, R3, RZ, 0x3c, !PT ;  /* 0x00000003e2e27212 */ /* 0x000fe600078e3cff */
[----:B------:R-:W-:Y:S01]  /*4d00*/  STS [R4+-0x2000], R16 ;  /* 0xffe0001004007388 */ /* 0x000fe20000000800 */
[----:B------:R-:W-:Y:S03]  /*4d10*/  LOP3.LUT R226, R226, 0x200, R214, 0xf8, !PT ;  /* 0x00000200e2e27812 */ /* 0x000fe600078ef8d6 */
[----:B------:R-:W-:Y:S01]  /*4d20*/  STS [R4+-0x1c00], R18 ;  /* 0xffe4001204007388 */ /* 0x000fe20000000800 */
[----:B------:R-:W-:Y:S01]  /*4d30*/  LEA R226, R226, UR4, 0x1 ;  /* 0x00000004e2e27c11 */ /* 0x000fe2000f8e08ff */
[----:B------:R-:W-:Y:S03]  /*4d40*/  BAR.SYNC.DEFER_BLOCKING 0x0 ;  /* 0x0000000000007b1d */ /* 0x000fe60000010000 */
[C---:B------:R-:W-:Y:S01]  /*4d50*/  IADD3 R112, PT, PT, R226.reuse, 0x2a040, RZ ;  /* 0x0002a040e2707810 */ /* 0x040fe20007ffe0ff */
[----:B--2---:R-:W-:Y:S04]  /*4d60*/  VIADD R12, R226, 0x2a000 ;  /* 0x0002a000e20c7836 */ /* 0x004fe80000000000 */
[----:B------:R-:W-:Y:S01]  /*4d70*/  @P2 VIADD R112, R12, 0xffffffc0 ;  /* 0xffffffc00c702836 */ /* 0x000fe20000000000 */
[----:B------:R-:W-:Y:S08]  /*4d80*/  LDSM.16.MT88.4 R4, [R226+0x2a000] ;  /* 0x02a00000e204783b */ /* 0x000ff00000004200 */
[----:B------:R-:W2:Y:S08]  /*4d90*/  LDSM.16.MT88.4 R8, [R227+0x10000] ;  /* 0x01000000e308783b */ /* 0x000eb00000004200 */
[----:B------:R-:W3:Y:S08]  /*4da0*/  LDSM.16.MT88.4 R12, [R112] ;  /* 0x00000000700c783b */ /* 0x000ef00000004200 */
[----:B------:R-:W4:Y:S08]  /*4db0*/  LDSM.16.MT88.4 R16, [R227+0x12000] ;  /* 0x01200000e310783b */ /* 0x000f300000004200 */
[----:B-1----:R-:W1:Y:S08]  /*4dc0*/  LDSM.16.MT88.4 R84, [R227+0x14000] ;  /* 0x01400000e354783b */ /* 0x002e700000004200 */
[----:B------:R-:W5:Y:S01]  /*4dd0*/  LDSM.16.MT88.4 R88, [R227+0x16000] ;  /* 0x01600000e358783b */ /* 0x000f620000004200 */
[-C--:B--2---:R-:W-:Y:S07]  /*4de0*/  HMMA.16816.F32.BF16 R20, R4, R8.reuse, R20 ;  /* 0x000000080414723c */ /* 0x084fee0000041814 */
[----:B------:R-:W-:Y:S01]  /*4df0*/  LDSM.16.MT88.4 R92, [R226+0x2a800] ;  /* 0x02a80000e25c783b */ /* 0x000fe20000004200 */
[C---:B---3--:R-:W-:Y:S07]  /*4e00*/  HMMA.16816.F32.BF16 R24, R12.reuse, R8, R24 ;  /* 0x000000080c18723c */ /* 0x048fee0000041818 */
[----:B------:R-:W2:Y:S01]  /*4e10*/  LDSM.16.MT88.4 R96, [R227+0x10800] ;  /* 0x01080000e360783b */ /* 0x000ea20000004200 */
[-C--:B------:R-:W-:Y:S07]  /*4e20*/  HMMA.16816.F32.BF16 R28, R12, R10.reuse, R28 ;  /* 0x0000000a0c1c723c */ /* 0x080fee000004181c */
[----:B------:R-:W3:Y:S01]  /*4e30*/  LDSM.16.MT88.4 R100, [R112+0x800] ;  /* 0x000800007064783b */ /* 0x000ee20000004200 */
[C---:B------:R-:W-:Y:S07]  /*4e40*/  HMMA.16816.F32.BF16 R32, R4.reuse, R10, R32 ;  /* 0x0000000a0420723c */ /* 0x040fee0000041820 */
[----:B------:R-:W3:Y:S01]  /*4e50*/  LDSM.16.MT88.4 R104, [R227+0x12800] ;  /* 0x01280000e368783b */ /* 0x000ee20000004200 */
[-C--:B----4-:R-:W-:Y:S07]  /*4e60*/  HMMA.16816.F32.BF16 R36, R4, R16.reuse, R36 ;  /* 0x000000100424723c */ /* 0x090fee0000041824 */
[----:B------:R-:W4:Y:S01]  /*4e70*/  LDSM.16.MT88.4 R108, [R227+0x14800] ;  /* 0x01480000e36c783b */ /* 0x000f220000004200 */
[C---:B------:R-:W-:Y:S07]  /*4e80*/  HMMA.16816.F32.BF16 R40, R12.reuse, R16, R40 ;  /* 0x000000100c28723c */ /* 0x040fee0000041828 */
[----:B------:R-:W4:Y:S01]  /*4e90*/  LDSM.16.MT88.4 R8, [R227+0x16800] ;  /* 0x01680000e308783b */ /* 0x000f220000004200 */
[-C--:B------:R-:W-:Y:S07]  /*4ea0*/  HMMA.16816.F32.BF16 R44, R12, R18.reuse, R44 ;  /* 0x000000120c2c723c */ /* 0x080fee000004182c */
[----:B------:R-:W-:Y:S01]  /*4eb0*/  LDSM.16.MT88.4 R116, [R227+0x15800] ;  /* 0x01580000e374783b */ /* 0x000fe20000004200 */
[C---:B------:R-:W-:Y:S07]  /*4ec0*/  HMMA.16816.F32.BF16 R48, R4.reuse, R18, R48 ;  /* 0x000000120430723c */ /* 0x040fee0000041830 */
[----:B------:R-:W-:Y:S01]  /*4ed0*/  LDSM.16.MT88.4 R16, [R112+0x1000] ;  /* 0x001000007010783b */ /* 0x000fe20000004200 */
[-C--:B-1----:R-:W-:Y:S07]  /*4ee0*/  HMMA.16816.F32.BF16 R52, R4, R84.reuse, R52 ;  /* 0x000000540434723c */ /* 0x082fee0000041834 */
        /* <DEDUP_REMOVED lines=10> */
[----:B------:R-:W1:Y:S07]  /*4f90*/  LDSM.16.MT88.4 R4, [R226+0x2b000] ;  /* 0x02b00000e204783b */ /* 0x000e6e0000004200 */
[-C--:B--2---:R-:W-:Y:S01]  /*4fa0*/  HMMA.16816.F32.BF16 R20, R92, R96.reuse, R20 ;  /* 0x000000605c14723c */ /* 0x084fe20000041814 */
[----:B------:R-:W2:Y:S07]  /*4fb0*/  LDSM.16.MT88.4 R88, [R227+0x15000] ;  /* 0x01500000e358783b */ /* 0x000eae0000004200 */
[C---:B---3--:R-:W-:Y:S08]  /*4fc0*/  HMMA.16816.F32.BF16 R24, R100.reuse, R96, R24 ;  /* 0x000000606418723c */ /* 0x048ff00000041818 */
[-C--:B------:R-:W-:Y:S08]  /*4fd0*/  HMMA.16816.F32.BF16 R28, R100, R98.reuse, R28 ;  /* 0x00000062641c723c */ /* 0x080ff0000004181c */
[C---:B------:R-:W-:Y:S01]  /*4fe0*/  HMMA.16816.F32.BF16 R32, R92.reuse, R98, R32 ;  /* 0x000000625c20723c */ /* 0x040fe20000041820 */
[----:B------:R-:W3:Y:S07]  /*4ff0*/  LDSM.16.MT88.4 R96, [R227+0x17000] ;  /* 0x01700000e360783b */ /* 0x000eee0000004200 */
[-C--:B------:R-:W-:Y:S08]  /*5000*/  HMMA.16816.F32.BF16 R36, R92, R104.reuse, R36 ;  /* 0x000000685c24723c */ /* 0x080ff00000041824 */
        /* <DEDUP_REMOVED lines=8> */
[----:B------:R-:W4:Y:S07]  /*5090*/  LDSM.16.MT88.4 R108, [R227+0x11800] ;  /* 0x01180000e36c783b */ /* 0x000f2e0000004200 */
[-C--:B------:R-:W-:Y:S08]  /*50a0*/  HMMA.16816.F32.BF16 R68, R92, R8.reuse, R68 ;  /* 0x000000085c44723c */ /* 0x080ff00000041844 */
[C---:B------:R-:W-:Y:S08]  /*50b0*/  HMMA.16816.F32.BF16 R72, R100.reuse, R8, R72 ;  /* 0x000000086448723c */ /* 0x040ff00000041848 */
[-C--:B------:R-:W-:Y:S01]  /*50c0*/  HMMA.16816.F32.BF16 R76, R100, R10.reuse, R76 ;  /* 0x0000000a644c723c */ /* 0x080fe2000004184c */
[----:B------:R-:W5:Y:S07]  /*50d0*/  LDSM.16.MT88.4 R100, [R227+0x13800] ;  /* 0x01380000e364783b */ /* 0x000f6e0000004200 */
[----:B------:R-:W-:Y:S01]  /*50e0*/  HMMA.16816.F32.BF16 R80, R92, R10, R80 ;  /* 0x0000000a5c50723c */ /* 0x000fe20000041850 */
[----:B------:R-:W5:Y:S07]  /*50f0*/  LDSM.16.MT88.4 R8, [R227+0x17800] ;  /* 0x01780000e308783b */ /* 0x000f6e0000004200 */
[-C--:B-1----:R-:W-:Y:S01]  /*5100*/  HMMA.16816.F32.BF16 R20, R4, R12.reuse, R20 ;  /* 0x0000000c0414723c */ /* 0x082fe20000041814 */
        /* <DEDUP_REMOVED lines=11> */
[C---:B------:R-:W-:Y:S08]  /*51c0*/  HMMA.16816.F32.BF16 R64, R4.reuse, R90, R64 ;  /* 0x0000005a0440723c */ /* 0x040ff00000041840 */
[-C--:B---3--:R-:W-:Y:S08]  /*51d0*/  HMMA.16816.F32.BF16 R68, R4, R96.reuse, R68 ;  /* 0x000000600444723c */ /* 0x088ff00000041844 */
[C---:B------:R-:W-:Y:S08]  /*51e0*/  HMMA.16816.F32.BF16 R72, R16.reuse, R96, R72 ;  /* 0x000000601048723c */ /* 0x040ff00000041848 */
[-C--:B------:R-:W-:Y:S08]  /*51f0*/  HMMA.16816.F32.BF16 R76, R16, R98.reuse, R76 ;  /* 0x00000062104c723c */ /* 0x080ff0000004184c */
[----:B------:R-:W-:Y:S04]  /*5200*/  HMMA.16816.F32.BF16 R80, R4, R98, R80 ;  /* 0x000000620450723c */ /* 0x000fe80000041850 */
[----:B------:R-:W-:Y:S04]  /*5210*/  LEA R4, -R249, RZ, 0x6 ;  /* 0x000000fff9047211 */ /* 0x000fe800078e31ff */
[-C--:B----4-:R-:W-:Y:S05]  /*5220*/  HMMA.16816.F32.BF16 R20, R104, R108.reuse, R20 ;  /* 0x0000006c6814723c */ /* 0x090fea0000041814 */
        /* <DEDUP_REMOVED lines=45> */
.L_x_980:
[----:B------:R-:W-:Y:S01]  /*5500*/  LEA R208, R217, UR4, 0x1 ;  /* 0x00000004d9d07c11 */ /* 0x000fe2000f8e08ff */
[----:B------:R-:W-:Y:S01]  /*5510*/  LDSM.16.MT88.4 R16, [R227+0x18000] ;  /* 0x01800000e310783b */ /* 0x000fe20000004200 */
[----:B------:R-:W-:Y:S01]  /*5520*/  PLOP3.LUT P5, PT, PT, PT, UP2, 0x80, 0x8 ;  /* 0x000000000008781c */ /* 0x000fe20003faf028 */
[----:B------:R-:W-:Y:S02]  /*5530*/  @UP2 UIADD3 UR13, UP0, UPT, UR58, -0x100, URZ ;  /* 0xffffff003a0d2890 */ /* 0x000fe4000ff1e0ff */
[----:B------:R-:W2:Y:S01]  /*5540*/  LDSM.16.M88.4 R128, [R208+0x28000] ;  /* 0x02800000d080783b */ /* 0x000ea20000000200 */
[----:B------:R-:W-:Y:S01]  /*5550*/  IMAD.IADD R204, R224, 0x1, R208 ;  /* 0x00000001e0cc7824 */ /* 0x000fe200078e02d0 */
[----:B------:R-:W-:Y:S02]  /*5560*/  @UP2 UIADD3.X UR12, UPT, UPT, UR59, -0x1, URZ, UP0, !UPT ;  /* 0xffffffff3b0c2890 */ /* 0x000fe400087fe4ff */
[----:B------:R-:W3:Y:S01]  /*5570*/  LDSM.16.M88.4 R124, [R208+0x29000] ;  /* 0x02900000d07c783b */ /* 0x000ee20000000200 */
[----:B------:R-:W-:Y:S02]  /*5580*/  @UP2 UIADD3 UR16, UP0, UPT, UR16, -0x100, URZ ;  /* 0xffffff0010102890 */ /* 0x000fe4000ff1e0ff */
[----:B------:R-:W-:Y:S01]  /*5590*/  ULOP3.LUT UR8, UR50, 0x1, URZ, 0xc0, !UPT ;  /* 0x0000000132087892 */ /* 0x000fe2000f8ec0ff */
[----:B------:R-:W4:Y:S01]  /*55a0*/  LDSM.16.MT88.4 R96, [R227+0x1a000] ;  /* 0x01a00000e360783b */ /* 0x000f220000004200 */
[----:B------:R-:W-:Y:S01]  /*55b0*/  @UP2 UIADD3.X UR17, UPT, UPT, UR17, -0x1, URZ, UP0, !UPT ;  /* 0xffffffff11112890 */ /* 0x000fe200087fe4ff */
[----:B-1----:R-:W-:Y:S01]  /*55c0*/  @P5 LOP3.LUT R4, R241, 0x30, RZ, 0xc0, !PT ;  /* 0x00000030f1045812 */ /* 0x002fe200078ec0ff */
[----:B------:R-:W-:Y:S01]  /*55d0*/  UISETP.NE.U32.AND UP0, UPT, UR8, 0x1, UPT ;  /* 0x000000010800788c */ /* 0x000fe2000bf05070 */
[----:B------:R-:W1:Y:S01]  /*55e0*/  LDSM.16.MT88.4 R112, [R227+0x1c000] ;  /* 0x01c00000e370783b */ /* 0x000e620000004200 */
[----:B------:R-:W-:Y:S01]  /*55f0*/  UIADD3 UR8, UPT, UPT, UR50, -0x1, URZ ;  /* 0xffffffff32087890 */ /* 0x000fe2000fffe0ff */
[----:B------:R-:W-:Y:S02]  /*5600*/  @P5 LOP3.LUT R231, R4, 0x7, R242, 0xf8, !PT ;  /* 0x0000000704e75812 */ /* 0x000fe400078ef8f2 */
[----:B------:R-:W1:Y:S01]  /*5610*/  LDSM.16.MT88.4 R196, [R227+0x1e000] ;  /* 0x01e00000e3c4783b */ /* 0x000e620000004200 */
[----:B------:R-:W-:Y:S01]  /*5620*/  PLOP3.LUT P1, PT, PT, PT, UP0, 0x80, 0x8 ;  /* 0x000000000008781c */ /* 0x000fe20003f2f008 */
[----:B------:R-:W-:Y:S01]  /*5630*/  UISETP.GT.AND UP0, UPT, UR50, URZ, UPT ;  /* 0x000000ff3200728c */ /* 0x000fe2000bf04270 */
[----:B------:R-:W-:Y:S01]  /*5640*/  @P5 IMAD.WIDE.U32 R250, R231, R240, UR58 ;  /* 0x0000003ae7fa5e25 */ /* 0x000fe2000f8e00f0 */
[----:B------:R-:W-:Y:S01]  /*5650*/  LDSM.16.MT88.4 R200, [R227+0x18800] ;  /* 0x01880000e3c8783b */ /* 0x000fe20000004200 */
[----:B------:R-:W-:Y:S01]  /*5660*/  @UP2 UMOV UR58, UR13 ;  /* 0x0000000d003a2c82 */ /* 0x000fe20008000000 */
[----:B------:R-:W-:Y:S01]  /*5670*/  @UP2 UMOV UR59, UR12 ;  /* 0x0000000c003b2c82 */ /* 0x000fe20008000000 */
[----:B------:R-:W-:Y:S01]  /*5680*/  UMOV UR50, UR8 ;  /* 0x0000000800327c82 */ /* 0x000fe20008000000 */
[----:B------:R-:W5:Y:S04]  /*5690*/  @P5 LDG.E R230, desc[UR34][R250.64+-0x100] ;  /* 0xffff0022fae65981 */ /* 0x000f68000c1e1900 */
[----:B------:R1:W5:Y:S01]  /*56a0*/  @P5 LDG.E R229, desc[UR34][R250.64+-0xe0] ;  /* 0xffff2022fae55981 */ /* 0x000362000c1e1900 */
[-C--:B--2---:R-:W-:Y:S08]  /*56b0*/  HMMA.16816.F32.BF16 R4, R128, R16.reuse, RZ ;  /* 0x000000108004723c */ /* 0x084ff000000418ff */
[C---:B---3--:R-:W-:Y:S08]  /*56c0*/  HMMA.16816.F32.BF16 R8, R124.reuse, R16, RZ ;  /* 0x000000107c08723c */ /* 0x048ff000000418ff */
[-C--:B------:R-:W-:Y:S08]  /*56d0*/  HMMA.16816.F32.BF16 R12, R124, R18.reuse, RZ ;  /* 0x000000127c0c723c */ /* 0x080ff000000418ff */
[C---:B------:R-:W-:Y:S08]  /*56e0*/  HMMA.16816.F32.BF16 R16, R128.reuse, R18, RZ ;  /* 0x000000128010723c */ /* 0x040ff000000418ff */
[-C--:B----4-:R-:W-:Y:S08]  /*56f0*/  HMMA.16816.F32.BF16 R84, R128, R96.reuse, RZ ;  /* 0x000000608054723c */ /* 0x090ff000000418ff */
[C---:B------:R-:W-:Y:S08]  /*5700*/  HMMA.16816.F32.BF16 R88, R124.reuse, R96, RZ ;  /* 0x000000607c58723c */ /* 0x040ff000000418ff */
[-C--:B------:R-:W-:Y:S08]  /*5710*/  HMMA.16816.F32.BF16 R92, R124, R98.reuse, RZ ;  /* 0x000000627c5c723c */ /* 0x080ff000000418ff */
[C---:B------:R-:W-:Y:S08]  /*5720*/  HMMA.16816.F32.BF16 R96, R128.reuse, R98, RZ ;  /* 0x000000628060723c */ /* 0x040ff000000418ff */
[-C--:B-1----:R-:W-:Y:S08]  /*5730*/  HMMA.16816.F32.BF16 R100, R128, R112.reuse, RZ ;  /* 0x000000708064723c */ /* 0x082ff000000418ff */
[C---:B------:R-:W-:Y:S08]  /*5740*/  HMMA.16816.F32.BF16 R104, R124.reuse, R112, RZ ;  /* 0x000000707c68723c */ /* 0x040ff000000418ff */
[-C--:B------:R-:W-:Y:S08]  /*5750*/  HMMA.16816.F32.BF16 R108, R124, R114.reuse, RZ ;  /* 0x000000727c6c723c */ /* 0x080ff000000418ff */
[C---:B------:R-:W-:Y:S08]  /*5760*/  HMMA.16816.F32.BF16 R112, R128.reuse, R114, RZ ;  /* 0x000000728070723c */ /* 0x040ff000000418ff */
[-C--:B------:R-:W-:Y:S08]  /*5770*/  HMMA.16816.F32.BF16 R116, R128, R196.reuse, RZ ;  /* 0x000000c48074723c */ /* 0x080ff000000418ff */
[C---:B------:R-:W-:Y:S08]  /*5780*/  HMMA.16816.F32.BF16 R120, R124.reuse, R196, RZ ;  /* 0x000000c47c78723c */ /* 0x040ff000000418ff */
[-C--:B------:R-:W-:Y:S08]  /*5790*/  HMMA.16816.F32.BF16 R124, R124, R198.reuse, RZ ;  /* 0x000000c67c7c723c */ /* 0x080ff000000418ff */
[----:B------:R-:W-:Y:S01]  /*57a0*/  HMMA.16816.F32.BF16 R128, R128, R198, RZ ;  /* 0x000000c68080723c */ /* 0x000fe200000418ff */
[----:B------:R-:W1:Y:S04]  /*57b0*/  LDSM.16.M88.4 R196, [R204+0x28000] ;  /* 0x02800000ccc4783b */ /* 0x000e680000000200 */
[----:B------:R-:W2:Y:S03]  /*57c0*/  LDSM.16.M88.4 R204, [R204+0x29000] ;  /* 0x02900000cccc783b */ /* 0x000ea60000000200 */
[-C--:B-1----:R-:W-:Y:S08]  /*57d0*/  HMMA.16816.F32.BF16 R4, R196, R200.reuse, R4 ;  /* 0x000000c8c404723c */ /* 0x082ff00000041804 */
[C---:B--2---:R-:W-:Y:S08]  /*57e0*/  HMMA.16816.F32.BF16 R8, R204.reuse, R200, R8 ;  /* 0x000000c8cc08723c */ /* 0x044ff00000041808 */
        /* <DEDUP_REMOVED lines=15> */
[C---:B------:R-:W-:Y:S02]  /*58e0*/  VIADD R200, R208.reuse, 0x28000 ;  /* 0x00028000d0c87836 */ /* 0x040fe40000000000 */
[----:B------:R-:W-:Y:S02]  /*58f0*/  VIADD R208, R208, 0x28040 ;  /* 0x00028040d0d07836 */ /* 0x000fe40000000000 */
[-C--:B------:R-:W-:Y:S03]  /*5900*/  HMMA.16816.F32.BF16 R124, R204, R202.reuse, R124 ;  /* 0x000000cacc7c723c */ /* 0x080fe6000004187c */
[----:B------:R-:W-:Y:S05]  /*5910*/  @P2 VIADD R208, R200, 0xffffffc0 ;  /* 0xffffffc0c8d02836 */ /* 0x000fea0000000000 */
[----:B------:R-:W-:Y:S01]  /*5920*/  HMMA.16816.F32.BF16 R128, R196, R202, R128 ;  /* 0x000000cac480723c */ /* 0x000fe20000041880 */
[----:B------:R-:W-:Y:S04]  /*5930*/  LDSM.16.MT88.4 R200, [R227+0x19000] ;  /* 0x01900000e3c8783b */ /* 0x000fe80000004200 */
[----:B------:R-:W1:Y:S04]  /*5940*/  LDSM.16.M88.4 R196, [R208] ;  /* 0x00000000d0c4783b */ /* 0x000e680000000200 */
[----:B------:R-:W2:Y:S01]  /*5950*/  LDSM.16.M88.4 R204, [R208+0x1000] ;  /* 0x00100000d0cc783b */ /* 0x000ea20000000200 */
        /* <DEDUP_REMOVED lines=17> */
[-C--:B------:R-:W-:Y:S03]  /*5a70*/  HMMA.16816.F32.BF16 R124, R204, R202.reuse, R124 ;  /* 0x000000cacc7c723c */ /* 0x080fe6000004187c */
[----:B------:R-:W-:Y:S02]  /*5a80*/  IMAD.IADD R204, R224, 0x1, R208 ;  /* 0x00000001e0cc7824 */ /* 0x000fe400078e02d0 */
[----:B------:R-:W-:Y:S03]  /*5a90*/  LDSM.16.MT88.4 R208, [R227+0x1b800] ;  /* 0x01b80000e3d0783b */ /* 0x000fe60000004200 */
[----:B------:R-:W-:Y:S01]  /*5aa0*/  HMMA.16816.F32.BF16 R128, R196, R202, R128 ;  /* 0x000000cac480723c */ /* 0x000fe20000041880 */
[----:B------:R-:W-:Y:S04]  /*5ab0*/  LDSM.16.MT88.4 R200, [R227+0x19800] ;  /* 0x01980000e3c8783b */ /* 0x000fe80000004200 */
[----:B------:R-:W1:Y:S04]  /*5ac0*/  LDSM.16.M88.4 R196, [R204] ;  /* 0x00000000ccc4783b */ /* 0x000e680000000200 */
[----:B------:R-:W2:Y:S01]  /*5ad0*/  LDSM.16.M88.4 R204, [R204+0x1000] ;  /* 0x00100000cccc783b */ /* 0x000ea20000000200 */
[-C--:B-1----:R-:W-:Y:S08]  /*5ae0*/  HMMA.16816.F32.BF16 R4, R196, R200.reuse, R4 ;  /* 0x000000c8c404723c */ /* 0x082ff00000041804 */
[C---:B--2---:R-:W-:Y:S08]  /*5af0*/  HMMA.16816.F32.BF16 R8, R204.reuse, R200, R8 ;  /* 0x000000c8cc08723c */ /* 0x044ff00000041808 */
[-C--:B------:R-:W-:Y:S03]  /*5b00*/  HMMA.16816.F32.BF16 R12, R204, R202.reuse, R12 ;  /* 0x000000cacc0c723c */ /* 0x080fe6000004180c */
[----:B------:R-:W-:Y:S05]  /*5b10*/  REDG.E.ADD.F32.FTZ.RN.STRONG.GPU desc[UR34][R234.64], R4 ;  /* 0x00000004ea0079a6 */ /* 0x000fea000c12f322 */
[C---:B------:R-:W-:Y:S01]  /*5b20*/  HMMA.16816.F32.BF16 R16, R196.reuse, R202, R16 ;  /* 0x000000cac410723c */ /* 0x040fe20000041810 */
[----:B------:R-:W1:Y:S07]  /*5b30*/  LDSM.16.MT88.4 R200, [R227+0x1d800] ;  /* 0x01d80000e3c8783b */ /* 0x000e6e0000004200 */
[-C--:B------:R-:W-:Y:S08]  /*5b40*/  HMMA.16816.F32.BF16 R84, R196, R208.reuse, R84 ;  /* 0x000000d0c454723c */ /* 0x080ff00000041854 */
[C---:B------:R-:W-:Y:S08]  /*5b50*/  HMMA.16816.F32.BF16 R88, R204.reuse, R208, R88 ;  /* 0x000000d0cc58723c */ /* 0x040ff00000041858 */
[-C--:B------:R-:W-:Y:S08]  /*5b60*/  HMMA.16816.F32.BF16 R92, R204, R210.reuse, R92 ;  /* 0x000000d2cc5c723c */ /* 0x080ff0000004185c */
[C---:B------:R-:W-:Y:S01]  /*5b70*/  HMMA.16816.F32.BF16 R96, R196.reuse, R210, R96 ;  /* 0x000000d2c460723c */ /* 0x040fe20000041860 */
[----:B------:R-:W2:Y:S07]  /*5b80*/  LDSM.16.MT88.4 R208, [R227+0x1f800] ;  /* 0x01f80000e3d0783b */ /* 0x000eae0000004200 */
[-C--:B-1----:R-:W-:Y:S08]  /*5b90*/  HMMA.16816.F32.BF16 R100, R196, R200.reuse, R100 ;  /* 0x000000c8c464723c */ /* 0x082ff00000041864 */
[C---:B------:R-:W-:Y:S01]  /*5ba0*/  HMMA.16816.F32.BF16 R104, R204.reuse, R200, R104 ;  /* 0x000000c8cc68723c */ /* 0x040fe20000041868 */
[----:B------:R-:W-:Y:S02]  /*5bb0*/  IMAD.U32 R200, RZ, RZ, UR51 ;  /* 0x00000033ffc87e24 */ /* 0x000fe4000f8e00ff */
[----:B------:R-:W-:Y:S03]  /*5bc0*/  IMAD.U32 R201, RZ, RZ, UR51 ;  /* 0x00000033ffc97e24 */ /* 0x000fe6000f8e00ff */
[----:B------:R-:W-:Y:S02]  /*5bd0*/  LEA R200, P0, R200, R234, 0x2 ;  /* 0x000000eac8c87211 */ /* 0x000fe400078010ff */
[-C--:B------:R-:W-:Y:S03]  /*5be0*/  HMMA.16816.F32.BF16 R108, R204, R202.reuse, R108 ;  /* 0x000000cacc6c723c */ /* 0x080fe6000004186c */
[----:B------:R-:W-:Y:S05]  /*5bf0*/  LEA.HI.X.SX32 R201, R201, R235, 0x2, P0 ;  /* 0x000000ebc9c97211 */ /* 0x000fea00000f16ff */
[C---:B------:R-:W-:Y:S01]  /*5c00*/  HMMA.16816.F32.BF16 R112, R196.reuse, R202, R112 ;  /* 0x000000cac470723c */ /* 0x040fe20000041870 */
[----:B------:R1:W-:Y:S03]  /*5c10*/  REDG.E.ADD.F32.FTZ.RN.STRONG.GPU desc[UR34][R200.64], R5 ;  /* 0x00000005c80079a6 */ /* 0x0003e6000c12f322 */
[C---:B------:R-:W-:Y:S04]  /*5c20*/  LEA R202, P0, R249.reuse, R200, 0x5 ;  /* 0x000000c8f9ca7211 */ /* 0x040fe800078028ff */
[-C--:B--2---:R-:W-:Y:S03]  /*5c30*/  HMMA.16816.F32.BF16 R116, R196, R208.reuse, R116 ;  /* 0x000000d0c474723c */ /* 0x084fe60000041874 */
[C---:B------:R-:W-:Y:S05]  /*5c40*/  LEA.HI.X.SX32 R203, R249.reuse, R201, 0x5, P0 ;  /* 0x000000c9f9cb7211 */ /* 0x040fea00000f2eff */
[C---:B------:R-:W-:Y:S01]  /*5c50*/  HMMA.16816.F32.BF16 R120, R204.reuse, R208, R120 ;  /* 0x000000d0cc78723c */ /* 0x040fe20000041878 */
[----:B------:R2:W-:Y:S03]  /*5c60*/  REDG.E.ADD.F32.FTZ.RN.STRONG.GPU desc[UR34][R202.64], R6 ;  /* 0x00000006ca0079a6 */ /* 0x0005e6000c12f322 */
[C---:B------:R-:W-:Y:S04]  /*5c70*/  LEA R208, P0, R249.reuse, R202, 0x5 ;  /* 0x000000caf9d07211 */ /* 0x040fe800078028ff */
[-C--:B------:R-:W-:Y:S03]  /*5c80*/  HMMA.16816.F32.BF16 R124, R204, R210.reuse, R124 ;  /* 0x000000d2cc7c723c */ /* 0x080fe6000004187c */
[C---:B------:R-:W-:Y:S02]  /*5c90*/  LEA.HI.X.SX32 R209, R249.reuse, R203, 0x5, P0 ;  /* 0x000000cbf9d17211 */ /* 0x040fe400000f2eff */
[C---:B------:R-:W-:Y:S03]  /*5ca0*/  LEA R206, P0, R249.reuse, R208, 0x5 ;  /* 0x000000d0f9ce7211 */ /* 0x040fe600078028ff */
[----:B------:R-:W-:Y:S01]  /*5cb0*/  HMMA.16816.F32.BF16 R128, R196, R210, R128 ;  /* 0x000000d2c480723c */ /* 0x000fe20000041880 */
        /* <DEDUP_REMOVED lines=14> */
[----:B------:R4:W-:Y:S01]  /*5da0*/  REDG.E.ADD.F32.FTZ.RN.STRONG.GPU desc[UR34][R234.64+0x80], R16 ;  /* 0x00008010ea0079a6 */ /* 0x0009e2000c12f322 */
        /* <DEDUP_REMOVED lines=10> */
[C---:B------:R-:W-:Y:S02]  /*5e50*/  LEA.HI.X.SX32 R203, R249.reuse, R5, 0x5, P0 ;  /* 0x00000005f9cb7211 */ /* 0x040fe400000f2eff */
[C---:B---3--:R-:W-:Y:S03]  /*5e60*/  LEA R208, P0, R249.reuse, R202, 0x5 ;  /* 0x000000caf9d07211 */ /* 0x048fe600078028ff */
[----:B------:R3:W-:Y:S01]  /*5e70*/  REDG.E.ADD.F32.FTZ.RN.STRONG.GPU desc[UR34][R202.64+0x80], R13 ;  /* 0x0000800dca0079a6 */ /* 0x0007e2000c12f322 */
[C---:B------:R-:W-:Y:S02]  /*5e80*/  LEA.HI.X.SX32 R209, R249.reuse, R203, 0x5, P0 ;  /* 0x000000cbf9d17211 */ /* 0x040fe400000f2eff */
[C---:B------:R-:W-:Y:S03]  /*5e90*/  LEA R6, P0, R249.reuse, R208, 0x5 ;  /* 0x000000d0f9067211 */ /* 0x040fe600078028ff */
[----:B------:R3:W-:Y:S01]  /*5ea0*/  REDG.E.ADD.F32.FTZ.RN.STRONG.GPU desc[UR34][R208.64+0x80], R14 ;  /* 0x0000800ed00079a6 */ /* 0x0007e2000c12f322 */
[C---:B------:R-:W-:Y:S03]  /*5eb0*/  LEA.HI.X.SX32 R7, R249.reuse, R209, 0x5, P0 ;  /* 0x000000d1f9077211 */ /* 0x040fe600000f2eff */
[C---:B----4-:R-:W-:Y:S02]  /*5ec0*/  IMAD.WIDE R206, R249.reuse, -0xc0, R6 ;  /* 0xffffff40f9ce7825 */ /* 0x050fe400078e0206 */
        /* <DEDUP_REMOVED lines=22> */
[C---:B-1----:R-:W-:Y:S03]  /*6030*/  LEA R210, P0, R249.reuse, R250, 0x5 ;  /* 0x000000faf9d27211 */ /* 0x042fe600078028ff */
        /* <DEDUP_REMOVED lines=9> */
[C---:B--2---:R-:W-:Y:S03]  /*60d0*/  LEA R4, P0, R249.reuse, R18, 0x5 ;  /* 0x00000012f9047211 */ /* 0x044fe600078028ff */
[----:B------:R-:W-:Y:S01]  /*60e0*/  REDG.E.ADD.F32.FTZ.RN.STRONG.GPU desc[UR34][R18.64+0x180], R92 ;  /* 0x0001805c120079a6 */ /* 0x000fe2000c12f322 */
[C---:B------:R-:W-:Y:S02]  /*60f0*/  LEA.HI.X.SX32 R5, R249.reuse, R19, 0x5, P0 ;  /* 0x00000013f9057211 */ /* 0x040fe400000f2eff */
[C---:B---3--:R-:W-:Y:S03]  /*6100*/  LEA R202, P0, R249.reuse, R4, 0x5 ;  /* 0x00000004f9ca7211 */ /* 0x048fe600078028ff */
        /* <DEDUP_REMOVED lines=9> */
[C---:B----4-:R-:W-:Y:S03]  /*61a0*/  LEA.HI.X.SX32 R15, R249.reuse, R209, 0x5, P0 ;  /* 0x000000d1f90f7211 */ /* 0x050fe600000f2eff */
        /* <DEDUP_REMOVED lines=37> */
[C---:B-1----:R-:W-:Y:S02]  /*6400*/  VIADD R112, R226.reuse, 0x40 ;  /* 0x00000040e2707836 */ /* 0x042fe40000000000 */
[----:B------:R-:W-:Y:S01]  /*6410*/  REDG.E.ADD.F32.FTZ.RN.STRONG.GPU desc[UR34][R90.64+0x280], R110 ;  /* 0x0002806e5a0079a6 */ /* 0x000fe2000c12f322 */
[C---:B------:R-:W-:Y:S01]  /*6420*/  LEA.HI.X.SX32 R17, R249.reuse, R91, 0x5, P0 ;  /* 0x0000005bf9117211 */ /* 0x040fe200000f2eff */
[----:B------:R-:W-:Y:S02]  /*6430*/  @P2 VIADD R112, R226, 0xffffffc0 ;  /* 0xffffffc0e2702836 */ /* 0x000fe40000000000 */
        /* <DEDUP_REMOVED lines=74> */
[----:B------:R-:W3:Y:S04]  /*68e0*/  LDSM.16.MT88.4 R4, [R226+0x29000] ;  /* 0x02900000e204783b */ /* 0x000ee80000004200 */
[----:B------:R-:W4:Y:S03]  /*68f0*/  LDSM.16.MT88.4 R88, [R218+0x5000] ;  /* 0x00500000da58783b */ /* 0x000f260000004200 */
        /* <DEDUP_REMOVED lines=15> */
[-C--:B-1----:R-:W-:Y:S08]  /*69f0*/  HMMA.16816.F32.BF16 R180, R92, R8.reuse, R180 ;  /* 0x000000085cb4723c */ /* 0x082ff000000418b4 */
[C---:B------:R-:W-:Y:S08]  /*6a00*/  HMMA.16816.F32.BF16 R184, R100.reuse, R8, R184 ;  /* 0x0000000864b8723c */ /* 0x040ff000000418b8 */
[-C--:B------:R-:W-:Y:S01]  /*6a10*/  HMMA.16816.F32.BF16 R188, R100, R10.reuse, R188 ;  /* 0x0000000a64bc723c */ /* 0x080fe200000418bc */
[----:B------:R-:W1:Y:S07]  /*6a20*/  LDSM.16.MT88.4 R100, [R218+0x3800] ;  /* 0x00380000da64783b */ /* 0x000e6e0000004200 */
[----:B------:R-:W-:Y:S01]  /*6a30*/  HMMA.16816.F32.BF16 R192, R92, R10, R192 ;  /* 0x0000000a5cc0723c */ /* 0x000fe200000418c0 */
[----:B------:R1:W1:Y:S07]  /*6a40*/  LDSM.16.MT88.4 R8, [R218+0x7800] ;  /* 0x00780000da08783b */ /* 0x00026e0000004200 */
        /* <DEDUP_REMOVED lines=12> */
[-C--:B--2---:R-:W-:Y:S08]  /*6b10*/  HMMA.16816.F32.BF16 R180, R4, R96.reuse, R180 ;  /* 0x0000006004b4723c */ /* 0x084ff000000418b4 */
[C---:B------:R-:W-:Y:S08]  /*6b20*/  HMMA.16816.F32.BF16 R184, R16.reuse, R96, R184 ;  /* 0x0000006010b8723c */ /* 0x040ff000000418b8 */
[-C--:B------:R-:W-:Y:S08]  /*6b30*/  HMMA.16816.F32.BF16 R188, R16, R98.reuse, R188 ;  /* 0x0000006210bc723c */ /* 0x080ff000000418bc */
[----:B------:R-:W-:Y:S04]  /*6b40*/  HMMA.16816.F32.BF16 R192, R4, R98, R192 ;  /* 0x0000006204c0723c */ /* 0x000fe800000418c0 */
[C---:B------:R-:W-:Y:S02]  /*6b50*/  VIADD R4, R218.reuse, 0xffff8000 ;  /* 0xffff8000da047836 */ /* 0x040fe40000000000 */
[----:B------:R-:W-:Y:S02]  /*6b60*/  @P1 VIADD R4, R218, 0x8000 ;  /* 0x00008000da041836 */ /* 0x000fe40000000000 */
[-C--:B------:R-:W-:Y:S05]  /*6b70*/  HMMA.16816.F32.BF16 R132, R104, R108.reuse, R132 ;  /* 0x0000006c6884723c */ /* 0x080fea0000041884 */
[----:B-1----:R-:W-:Y:S03]  /*6b80*/  IMAD.MOV.U32 R218, RZ, RZ, R4 ;  /* 0x000000ffffda7224 */ /* 0x002fe600078e0004 */
        /* <DEDUP_REMOVED lines=239> */
[----:B-1----:R-:W-:Y:S01]  /*7a80*/  MOV R2, UR9 ;  /* 0x0000000900027c02 */ /* 0x002fe20008000f00 */
[----:B------:R-:W-:Y:S05]  /*7a90*/  BRA `(.L_x_983) ;  /* 0x0000000000187947 */ /* 0x000fea0003800000 */
.L_x_982:
[----:B------:R-:W2:Y:S01]  /*7aa0*/  LDCU.64 UR10, c[0x0][0x5c0] ;  /* 0x0000b800ff0a77ac */ /* 0x000ea20008000a00 */
[----:B------:R-:W-:-:S04]  /*7ab0*/  UIADD3 UR8, UPT, UPT, UR41, UR42, URZ ;  /* 0x0000002a29087290 */ /* 0x000fc8000fffe0ff */
[----:B--2---:R-:W-:Y:S02]  /*7ac0*/  UIMAD.WIDE.U32 UR16, UR8, UR10, URZ ;  /* 0x0000000a081072a5 */ /* 0x004fe4000f8e00ff */
[----:B------:R-:W-:-:S04]  /*7ad0*/  UIMAD UR8, UR8, UR11, URZ ;  /* 0x0000000b080872a4 */ /* 0x000fc8000f8e02ff */
[----:B------:R-:W-:-:S06]  /*7ae0*/  UIADD3 UR8, UPT, UPT, UR17, UR8, URZ ;  /* 0x0000000811087290 */ /* 0x000fcc000fffe0ff */
[----:B-1----:R-:W-:Y:S02]  /*7af0*/  MOV R2, UR8 ;  /* 0x0000000800027c02 */ /* 0x002fe40008000f00 */
.L_x_983:
        /* <DEDUP_REMOVED lines=14> */
.L_x_984:
[----:B------:R-:W1:Y:S01]  /*7be0*/  LDCU.64 UR8, c[0x0][0x5c8] ;  /* 0x0000b900ff0877ac */ /* 0x000e620008000a00 */
[----:B------:R-:W-:-:S04]  /*7bf0*/  UIADD3 UR12, UPT, UPT, UR41, UR42, URZ ;  /* 0x0000002a290c7290 */ /* 0x000fc8000fffe0ff */
[----:B-1----:R-:W-:Y:S02]  /*7c00*/  UIMAD.WIDE.U32 UR14, UR12, UR8, URZ ;  /* 0x000000080c0e72a5 */ /* 0x002fe4000f8e00ff */
[----:B------:R-:W-:-:S04]  /*7c10*/  UIMAD UR12, UR12, UR9, URZ ;  /* 0x000000090c0c72a4 */ /* 0x000fc8000f8e02ff */
[----:B------:R-:W-:Y:S01]  /*7c20*/  UIADD3 UR12, UPT, UPT, UR15, UR12, URZ ;  /* 0x0000000c0f0c7290 */ /* 0x000fe2000fffe0ff */
[----:B------:R-:W-:-:S05]  /*7c30*/  UMOV UR30, UR14 ;  /* 0x0000000e001e7c82 */ /* 0x000fca0008000000 */
[----:B------:R-:W-:-:S07]  /*7c40*/  MOV R0, UR12 ;  /* 0x0000000c00007c02 */ /* 0x000fce0008000f00 */
.L_x_985:
[----:B------:R-:W-:Y:S01]  /*7c50*/  BAR.SYNC.DEFER_BLOCKING 0x0 ;  /* 0x0000000000007b1d */ /* 0x000fe20000010000 */
[----:B------:R-:W-:Y:S01]  /*7c60*/  IMAD.SHL.U32 R69, R243, 0x8, RZ ;  /* 0x00000008f3457824 */ /* 0x000fe200078e00ff */
        /* <DEDUP_REMOVED lines=9> */
[----:B------:R-:W-:Y:S01]  /*7d00*/  UIMAD UR12, UR15, UR10, URZ ;  /* 0x0000000a0f0c72a4 */ /* 0x000fe2000f8e02ff */
[--C-:B------:R-:W-:Y:S01]  /*7d10*/  LOP3.LUT R68, R4, 0x1e00, R69.reuse, 0xf8, !PT ;  /* 0x00001e0004447812 */ /* 0x100fe200078ef845 */
[----:B------:R-:W-:Y:S01]  /*7d20*/  IMAD.U32 R52, RZ, RZ, UR42 ;  /* 0x0000002aff347e24 */ /* 0x000fe2000f8e00ff */
[----:B------:R-:W2:Y:S01]  /*7d30*/  LDC.64 R4, c[0x0][0x5e0] ;  /* 0x00017800ff047b82 */ /* 0x000ea20000000a00 */
[----:B------:R-:W-:Y:S01]  /*7d40*/  UIMAD UR12, UR14, UR11, UR12 ;  /* 0x0000000b0e0c72a4 */ /* 0x000fe2000f8e020c */
[----:B------:R-:W-:Y:S01]  /*7d50*/  LEA R68, R68, UR5, 0x1 ;  /* 0x0000000544447c11 */ /* 0x000fe2000f8e08ff */
[----:B------:R-:W-:Y:S01]  /*7d60*/  IMAD.U32 R53, RZ, RZ, UR43 ;  /* 0x0000002bff357e24 */ /* 0x000fe2000f8e00ff */
[----:B------:R-:W-:Y:S01]  /*7d70*/  LOP3.LUT R52, R52, 0x38, R69, 0xf8, !PT ;  /* 0x0000003834347812 */ /* 0x000fe200078ef845 */
[C---:B------:R-:W-:Y:S01]  /*7d80*/  VIADD R53, R3.reuse, 0x20 ;  /* 0x0000002003357836 */ /* 0x040fe20000000000 */
[----:B------:R-:W-:Y:S01]  /*7d90*/  ISETP.GE.AND P1, PT, R3, UR36, PT ;  /* 0x0000002403007c0c */ /* 0x000fe2000bf26270 */
[----:B------:R3:W4:Y:S01]  /*7da0*/  LDS.128 R48, [R68+0x19000] ;  /* 0x0190000044307984 */ /* 0x0007220000000c00 */
[----:B------:R-:W-:Y:S01]  /*7db0*/  IADD3 R72, P0, PT, R52, UR16, RZ ;  /* 0x0000001034487c10 */ /* 0x000fe2000ff1e0ff */
[----:B------:R-:W-:Y:S01]  /*7dc0*/  IMAD.U32 R52, RZ, RZ, UR12 ;  /* 0x0000000cff347e24 */ /* 0x000fe2000f8e00ff */
[----:B------:R-:W-:Y:S01]  /*7dd0*/  ISETP.GE.AND P2, PT, R53, UR36, PT ;  /* 0x0000002435007c0c */ /* 0x000fe2000bf46270 */
[----:B------:R3:W2:Y:S01]  /*7de0*/  LDS.128 R44, [R68+0x1b000] ;  /* 0x01b00000442c7984 */ /* 0x0006a20000000c00 */
[----:B------:R-:W-:-:S02]  /*7df0*/  LOP3.LUT R69, R69, 0x38, RZ, 0xc0, !PT ;  /* 0x0000003845457812 */ /* 0x000fc400078ec0ff */
[----:B------:R-:W-:Y:S01]  /*7e00*/  IADD3.X R73, PT, PT, R2, UR43, R52, P0, !PT ;  /* 0x0000002b02497c10 */ /* 0x000fe200087fe434 */
[----:B------:R3:W2:Y:S01]  /*7e10*/  LDS.128 R40, [R68+0x1d000] ;  /* 0x01d0000044287984 */ /* 0x0006a20000000c00 */
[----:B------:R-:W-:-:S03]  /*7e20*/  IADD3 R2, P0, PT, R3, 0x20, RZ ;  /* 0x0000002003027810 */ /* 0x000fc60007f1e0ff */
[----:B------:R3:W2:Y:S01]  /*7e30*/  LDS.128 R36, [R68+0x20000] ;  /* 0x0200000044247984 */ /* 0x0006a20000000c00 */
[----:B-1----:R-:W-:-:S03]  /*7e40*/  IMAD.WIDE.U32 R72, R6, UR20, R72 ;  /* 0x0000001406487c25 */ /* 0x002fc6000f8e0048 */
[----:B------:R3:W1:Y:S01]  /*7e50*/  LDS.128 R32, [R68+0x21000] ;  /* 0x0210000044207984 */ /* 0x0006620000000c00 */
[----:B------:R-:W-:Y:S02]  /*7e60*/  IMAD.U32 R6, RZ, RZ, UR8 ;  /* 0x00000008ff067e24 */ /* 0x000fe4000f8e00ff */
[----:B------:R-:W-:Y:S01]  /*7e70*/  IMAD.X R70, RZ, RZ, RZ, P0 ;  /* 0x000000ffff467224 */ /* 0x000fe200000e06ff */
[----:B------:R3:W1:Y:S01]  /*7e80*/  LDS.128 R28, [R68+0x22000] ;  /* 0x02200000441c7984 */ /* 0x0006620000000c00 */
[----:B------:R-:W-:-:S03]  /*7e90*/  IMAD R7, R7, UR20, R73 ;  /* 0x0000001407077c24 */ /* 0x000fc6000f8e0249 */
        /* <DEDUP_REMOVED lines=21> */
.L_x_987:
[----:B------:R-:W-:Y:S05]  /*7ff0*/  BSYNC.RECONVERGENT B0 ;  /* 0x0000000000007941 */ /* 0x000fea0003800200 */
.L_x_986:
[----:B--2---:R2:W4:Y:S01]  /*8000*/  LDS.128 R52, [R68+0x1f000] ;  /* 0x01f0000044347984 */ /* 0x0045220000000c00 */
[----:B------:R-:W-:Y:S04]  /*8010*/  BSSY.RECONVERGENT B0, `(.L_x_988) ;  /* 0x000000f000007945 */ /* 0x000fe80003800200 */
        /* <DEDUP_REMOVED lines=10> */
[----:B------:R3:W-:Y:S04]  /*80c0*/  STG.E.128 desc[UR34][R60.64], R48 ;  /* 0x000000303c007986 */ /* 0x0007e8000c101d22 */
[----:B------:R3:W-:Y:S04]  /*80d0*/  STG.E.128 desc[UR34][R60.64+0x80], R44 ;  /* 0x0000802c3c007986 */ /* 0x0007e8000c101d22 */
[----:B------:R3:W-:Y:S04]  /*80e0*/  STG.E.128 desc[UR34][R60.64+0x100], R40 ;  /* 0x000100283c007986 */ /* 0x0007e8000c101d22 */
[----:B----4-:R3:W-:Y:S02]  /*80f0*/  STG.E.128 desc[UR34][R60.64+0x180], R52 ;  /* 0x000180343c007986 */ /* 0x0107e4000c101d22 */
.L_x_989:
[----:B------:R-:W-:Y:S05]  /*8100*/  BSYNC.RECONVERGENT B0 ;  /* 0x0000000000007941 */ /* 0x000fea0003800200 */
.L_x_988:
[----:B---3--:R-:W-:Y:S01]  /*8110*/  MOV R40, R69 ;  /* 0x0000004500287202 */ /* 0x008fe20000000f00 */
        /* <DEDUP_REMOVED lines=10> */
[----:B------:R-:W3:Y:S01]  /*81c0*/  LDCU.64 UR10, c[0x0][0x568] ;  /* 0x0000ad00ff0a77ac */ /* 0x000ee20008000a00 */
[----:B------:R-:W-:-:S05]  /*81d0*/  MOV R4, R6 ;  /* 0x0000000600047202 */ /* 0x000fca0000000f00 */
[----:B------:R-:W-:-:S04]  /*81e0*/  IMAD.WIDE.U32 R40, R3, UR8, R4 ;  /* 0x0000000803287c25 */ /* 0x000fc8000f8e0004 */
[----:B------:R-:W-:Y:S01]  /*81f0*/  IMAD R3, R3, UR9, R41 ;  /* 0x0000000903037c24 */ /* 0x000fe2000f8e0229 */
[----:B---3--:R-:W-:-:S04]  /*8200*/  LEA R42, P0, R40, UR10, 0x1 ;  /* 0x0000000a282a7c11 */ /* 0x008fc8000f8008ff */
[----:B------:R-:W-:-:S05]  /*8210*/  LEA.HI.X R43, R40, UR11, R3, 0x1, P0 ;  /* 0x0000000b282b7c11 */ /* 0x000fca00080f0c03 */
[----:B------:R3:W-:Y:S04]  /*8220*/  STG.E.128 desc[UR34][R42.64], R36 ;  /* 0x000000242a007986 */ /* 0x0007e8000c101d22 */
[----:B-1----:R3:W-:Y:S04]  /*8230*/  STG.E.128 desc[UR34][R42.64+0x80], R28 ;  /* 0x0000801c2a007986 */ /* 0x0027e8000c101d22 */
[----:B------:R3:W-:Y:S04]  /*8240*/  STG.E.128 desc[UR34][R42.64+0x100], R20 ;  /* 0x000100142a007986 */ /* 0x0007e8000c101d22 */
[----:B------:R3:W-:Y:S02]  /*8250*/  STG.E.128 desc[UR34][R42.64+0x180], R12 ;  /* 0x0001800c2a007986 */ /* 0x0007e4000c101d22 */
.L_x_991:
[----:B------:R-:W-:Y:S05]  /*8260*/  BSYNC.RECONVERGENT B0 ;  /* 0x0000000000007941 */ /* 0x000fea0003800200 */
.L_x_990:
[----:B------:R-:W-:Y:S05]  /*8270*/  @P2 BRA `(.L_x_978) ;  /* 0x0000000000302947 */ /* 0x000fea0003800000 */
[----:B------:R-:W1:Y:S01]  /*8280*/  LDCU.64 UR10, c[0x0][0x568] ;  /* 0x0000ad00ff0a77ac */ /* 0x000e620008000a00 */
[----:B------:R-:W-:Y:S01]  /*8290*/  MOV R4, R6 ;  /* 0x0000000600047202 */ /* 0x000fe20000000f00 */
[----:B------:R-:W-:-:S04]  /*82a0*/  IMAD R70, R70, UR8, RZ ;  /* 0x0000000846467c24 */ /* 0x000fc8000f8e02ff */
[----:B------:R-:W-:-:S04]  /*82b0*/  IMAD.WIDE.U32 R4, R2, UR8, R4 ;  /* 0x0000000802047c25 */ /* 0x000fc8000f8e0004 */
[----:B------:R-:W-:-:S05]  /*82c0*/  IMAD R70, R2, UR9, R70 ;  /* 0x0000000902467c24 */ /* 0x000fca000f8e0246 */
[----:B------:R-:W-:Y:S02]  /*82d0*/  IADD3 R70, PT, PT, R70, R5, RZ ;  /* 0x0000000546467210 */ /* 0x000fe40007ffe0ff */
[----:B-1----:R-:W-:-:S04]  /*82e0*/  LEA R2, P0, R4, UR10, 0x1 ;  /* 0x0000000a04027c11 */ /* 0x002fc8000f8008ff */
[----:B------:R-:W-:-:S05]  /*82f0*/  LEA.HI.X R3, R4, UR11, R70, 0x1, P0 ;  /* 0x0000000b04037c11 */ /* 0x000fca00080f0c46 */
[----:B------:R1:W-:Y:S04]  /*8300*/  STG.E.128 desc[UR34][R2.64], R32 ;  /* 0x0000002002007986 */ /* 0x0003e8000c101d22 */
[----:B------:R1:W-:Y:S04]  /*8310*/  STG.E.128 desc[UR34][R2.64+0x80], R24 ;  /* 0x0000801802007986 */ /* 0x0003e8000c101d22 */
[----:B------:R1:W-:Y:S04]  /*8320*/  STG.E.128 desc[UR34][R2.64+0x100], R16 ;  /* 0x0001001002007986 */ /* 0x0003e8000c101d22 */
[----:B------:R1:W-:Y:S02]  /*8330*/  STG.E.128 desc[UR34][R2.64+0x180], R8 ;  /* 0x0001800802007986 */ /* 0x0003e4000c101d22 */
.L_x_978:
[----:B------:R-:W-:Y:S05]  /*8340*/  BSYNC.RECONVERGENT B1 ;  /* 0x0000000000017941 */ /* 0x000fea0003800200 */
.L_x_956:
[----:B------:R-:W2:Y:S01]  /*8350*/  LDCU UR9, c[0x0][0x438] ;  /* 0x00008700ff0977ac */ /* 0x000ea20008000800 */
[----:B------:R-:W4:Y:S01]  /*8360*/  LDCU UR10, c[0x0][0x370] ;  /* 0x00006e00ff0a77ac */ /* 0x000f220008000800 */
[----:B--2---:R-:W-:-:S04]  /*8370*/  UIADD3 UR9, UPT, UPT, UR9, 0x3f, URZ ;  /* 0x0000003f09097890 */ /* 0x004fc8000fffe0ff */
[----:B------:R-:W-:Y:S02]  /*8380*/  USHF.R.S32.HI UR8, URZ, 0x1f, UR9 ;  /* 0x0000001fff087899 */ /* 0x000fe40008011409 */
[----:B----4-:R-:W-:Y:S02]  /*8390*/  UIADD3 UR37, UPT, UPT, UR10, UR37, URZ ;  /* 0x000000250a257290 */ /* 0x010fe4000fffe0ff */
[----:B------:R-:W-:Y:S01]  /*83a0*/  ULEA.HI UR8, UR8, UR9, URZ, 0x6 ;  /* 0x0000000908087291 */ /* 0x000fe2000f8f30ff */
[----:B-1----:R-:W-:-:S03]  /*83b0*/  UMOV UR10, UR19 ;  /* 0x00000013000a7c82 */ /* 0x002fc60008000000 */
[----:B------:R-:W-:-:S04]  /*83c0*/  USHF.R.S32.HI UR8, URZ, 0x6, UR8 ;  /* 0x00000006ff087899 */ /* 0x000fc80008011408 */
[----:B------:R-:W-:-:S09]  /*83d0*/  UISETP.GE.AND UP0, UPT, UR37, UR8, UPT ;  /* 0x000000082500728c */ /* 0x000fd2000bf06270 */
[----:B------:R-:W-:Y:S05]  /*83e0*/  BRA.U !UP0, `(.L_x_992) ;  /* 0xffffff7d08d07547 */ /* 0x000fea000b83ffff */
[----:B------:R-:W-:Y:S05]  /*83f0*/  EXIT ;  /* 0x000000000000794d */ /* 0x000fea0003800000 */
.L_x_993:
        /* <DEDUP_REMOVED lines=16> */
.L_x_2506:


//--------------------- .text._ZN5flash44flash_bwd_dq_dk_dv_loop_seqk_parallel_kernelI23Flash_bwd_kernel_traitsILi256ELi64ELi64ELi8ELi4ELi2ELi2ELb0ELb0EN7cutlass10bfloat16_tE19Flash_kernel_traitsILi256ELi64ELi64ELi8ES3_EELb0ELb0ELb0ELb1ELb0ELb0ELb0EEEvNS_16Flash_bwd_paramsE --------------------------
	.section	.text._ZN5flash44flash_bwd_dq_dk_dv_loop_seqk_parallel_kernelI23Flash_bwd_kernel_traitsILi256ELi64ELi64ELi8ELi4ELi2ELi2ELb0ELb0EN7cutlass10bfloat16_tE19Flash_kernel_traitsILi256ELi64ELi64ELi8ES3_EELb0ELb0ELb0ELb1ELb0ELb0ELb0EEEvNS_16Flash_bwd_paramsE,"ax",@progbits
	.align	128
        .global         _ZN5flash44flash_bwd_dq_dk_dv_loop_seqk_parallel_kernelI23Flash_bwd_kernel_traitsILi256ELi64ELi64ELi8ELi4ELi2ELi2ELb0ELb0EN7cutlass10bfloat16_tE19Flash_kernel_traitsILi256ELi64ELi64ELi8ES3_EELb0ELb0ELb0ELb1ELb0ELb0ELb0EEEvNS_16Flash_bwd_paramsE
        .type           _ZN5flash44flash_bwd_dq_dk_dv_loop_seqk_parallel_kernelI23Flash_bwd_kernel_traitsILi256ELi64ELi64ELi8ELi4ELi2ELi2ELb0ELb0EN7cutlass10bfloat16_tE19Flash_kernel_traitsILi256ELi64ELi64ELi8ES3_EELb0ELb0ELb0ELb1ELb0ELb0ELb0EEEvNS_16Flash_bwd_paramsE,@function
        .size           _ZN5flash44flash_bwd_dq_dk_dv_loop_seqk_parallel_kernelI23Flash_bwd_kernel_traitsILi256ELi64ELi64ELi8ELi4ELi2ELi2ELb0ELb0EN7cutlass10bfloat16_tE19Flash_kernel_traitsILi256ELi64ELi64ELi8ES3_EELb0ELb0ELb0ELb1ELb0ELb0ELb0EEEvNS_16Flash_bwd_paramsE,(.L_x_2507 - _ZN5flash44flash_bwd_dq_dk_dv_loop_seqk_parallel_kernelI23Flash_bwd_kernel_traitsILi256ELi64ELi64ELi8ELi4ELi2ELi2ELb0ELb0EN7cutlass10bfloat16_tE19Flash_kernel_traitsILi256ELi64ELi64ELi8ES3_EELb0ELb0ELb0ELb1ELb0ELb0ELb0EEEvNS_16Flash_bwd_paramsE)
        .other          _ZN5flash44flash_bwd_dq_dk_dv_loop_seqk_parallel_kernelI23Flash_bwd_kernel_traitsILi256ELi64ELi64ELi8ELi4ELi2ELi2ELb0ELb0EN7cutlass10bfloat16_tE19Flash_kernel_traitsILi256ELi64ELi64ELi8ES3_EELb0ELb0ELb0ELb1ELb0ELb0ELb0EEEvNS_16Flash_bwd_paramsE,@"STO_CUDA_ENTRY STV_DEFAULT"
_ZN5flash44flash_bwd_dq_dk_dv_loop_seqk_parallel_kernelI23Flash_bwd_kernel_traitsILi256ELi64ELi64ELi8ELi4ELi2ELi2ELb0ELb0EN7cutlass10bfloat16_tE19Flash_kernel_traitsILi256ELi64ELi64ELi8ES3_EELb0ELb0ELb0ELb1ELb0ELb0ELb0EEEvNS_16Flash_bwd_paramsE:
.text._ZN5flash44flash_bwd_dq_dk_dv_loop_seqk_parallel_kernelI23Flash_bwd_kernel_traitsILi256ELi64ELi64ELi8ELi4ELi2ELi2ELb0ELb0EN7cutlass10bfloat16_tE19Flash_kernel_traitsILi256ELi64ELi64ELi8ES3_EELb0ELb0ELb0ELb1ELb0ELb0ELb0EEEvNS_16Flash_bwd_paramsE:
        /* <DEDUP_REMOVED lines=20> */
[----:B------:R-:W-:Y:S01]  /*0140*/  S2UR UR19, SR_CTAID.Y ;  /* 0x00000000001379c3 */ /* 0x000fe20000002600 */
[----:B-1----:R-:W-:Y:S02]  /*0150*/  ULEA UR44, UP0, UR25, UR44, 0x2 ;  /* 0x0000002c192c7291 */ /* 0x002fe4000f8010ff */
[----:B---3--:R-:W-:Y:S02]  /*0160*/  UISETP.EQ.U32.AND UP2, UPT, UR4, URZ, UPT ;  /* 0x000000ff0400728c */ /* 0x008fe4000bf42070 */
[----:B------:R-:W-:Y:S02]  /*0170*/  ULEA.HI.X UR45, UR25, UR45, URZ, 0x2, UP0 ;  /* 0x0000002d192d7291 */ /* 0x000fe400080f14ff */
[----:B------:R-:W-:Y:S01]  /*0180*/  UISETP.NE.U32.AND UP0, UPT, UR6, URZ, UPT ;  /* 0x000000ff0600728c */ /* 0x000fe2000bf05070 */
[----:B------:R-:W-:Y:S01]  /*0190*/  S2UR UR22, SR_CTAID.X ;  /* 0x00000000001679c3 */ /* 0x000fe20000002500 */
        /* <DEDUP_REMOVED lines=13> */
[----:B------:R-:W4:Y:S01]  /*0270*/  S2UR UR18, SR_CTAID.Y ;  /* 0x00000000001279c3 */ /* 0x000f220000002600 */
[----:B------:R-:W4:Y:S01]  /*0280*/  LDCU.64 UR30, c[0x0][0x460] ;  /* 0x00008c00ff1e77ac */ /* 0x000f220008000a00 */
[----:B--2---:R-:W-:-:S06]  /*0290*/  UISETP.NE.U32.AND UP0, UPT, UR6, URZ, UPT ;  /* 0x000000ff0600728c */ /* 0x004fcc000bf05070 */
[----:B------:R-:W2:Y:S01]  /*02a0*/  S2UR UR21, SR_CTAID.Z ;  /* 0x00000000001579c3 */ /* 0x000ea20000002700 */
[----:B-1----:R-:W-:Y:S01]  /*02b0*/  ULEA UR4, UR4, UR5, 0x18 ;  /* 0x0000000504047291 */ /* 0x002fe2000f8ec0ff */
[----:B------:R-:W1:Y:S01]  /*02c0*/  LDCU UR20, c[0x0][0x438] ;  /* 0x00008700ff1477ac */ /* 0x000e620008000800 */
[----:B------:R-:W1:Y:S01]  /*02d0*/  @!UP4 LDCU UR23, c[0x0][0x434] ;  /* 0x00008680ff17c7ac */ /* 0x000e620008000800 */
[----:B------:R-:W-:Y:S02]  /*02e0*/  ULEA UR26, UR26, UR11, 0x18 ;  /* 0x0000000b1a1a7291 */ /* 0x000fe4000f8ec0ff */
[----:B---3--:R-:W-:Y:S02]  /*02f0*/  ULEA UR5, UR8, UR9, 0x18 ;  /* 0x0000000908057291 */ /* 0x008fe4000f8ec0ff */
[----:B------:R-:W-:Y:S01]  /*0300*/  UISETP.NE.AND.EX UP3, UPT, UR7, URZ, UPT, UP0 ;  /* 0x000000ff0700728c */ /* 0x000fe2000bf65300 */
[----:B------:R-:W-:Y:S01]  /*0310*/  UMOV UR33, 0xffff8000 ;  /* 0xffff800000217882 */ /* 0x000fe20000000000 */
[----:B------:R-:W-:Y:S01]  /*0320*/  UMOV UR34, URZ ;  /* 0x000000ff00227c82 */ /* 0x000fe20008000000 */
[----:B------:R-:W-:-:S08]  /*0330*/  UMOV UR35, URZ ;  /* 0x000000ff00237c82 */ /* 0x000fd00008000000 */
.L_x_1051:
[----:B------:R-:W3:Y:S01]  /*0340*/  LDCU.64 UR8, c[0x0][0x478] ;  /* 0x00008f00ff0877ac */ /* 0x000ee20008000a00 */
[----:B------:R-:W-:Y:S02]  /*0350*/  PLOP3.LUT P1, PT, PT, PT, UP3, 0x80, 0x8 ;  /* 0x000000000008781c */ /* 0x000fe40003f2f038 */
[----:B------:R-:W-:Y:S01]  /*0360*/  PLOP3.LUT P4, PT, PT, PT, UP5, 0x80, 0x8 ;  /* 0x000000000008781c */ /* 0x000fe20003f8f058 */
[----:B------:R-:W-:Y:S01]  /*0370*/  @UP3 ULEA UR12, UP0, UR25, UR6, 0x2 ;  /* 0x00000006190c3291 */ /* 0x000fe2000f8010ff */
[----:B------:R-:W-:Y:S01]  /*0380*/  PLOP3.LUT P2, PT, PT, PT, UP4, 0x80, 0x8 ;  /* 0x000000000008781c */ /* 0x000fe20003f4f048 */
[----:B------:R-:W-:Y:S02]  /*0390*/  UISETP.NE.AND UP2, UPT, UR28, URZ, UPT ;  /* 0x000000ff1c00728c */ /* 0x000fe4000bf45270 */
[----:B------:R-:W-:Y:S02]  /*03a0*/  @UP3 ULEA.HI.X UR13, UR25, UR7, URZ, 0x2, UP0 ;  /* 0x00000007190d3291 */ /* 0x000fe400080f14ff */
[----:B-1--4-:R-:W-:-:S04]  /*03b0*/  IMAD.U32 R2, RZ, RZ, UR12 ;  /* 0x0000000cff027e24 */ /* 0x012fc8000f8e00ff */
        /* <DEDUP_REMOVED lines=44> */
.L_x_994:
[----:B------:R-:W-:Y:S01]  /*0680*/  @!UP0 UIADD3 UR38, UPT, UPT, UR9, UR10, -UR39 ;  /* 0x0000000a09268290 */ /* 0x000fe2000fffe827 */
[----:B-1----:R-:W-:Y:S01]  /*0690*/  @!UP4 UMOV UR40, UR23 ;  /* 0x000000170028cc82 */ /* 0x002fe20008000000 */
        /* <DEDUP_REMOVED lines=32> */
.L_x_996:
[----:B------:R-:W1:Y:S01]  /*08a0*/  LDCU.64 UR14, c[0x0][0x3b8] ;  /* 0x00007700ff0e77ac */ /* 0x000e620008000a00 */
[----:B------:R-:W-:-:S04]  /*08b0*/  UIADD3 UR8, UPT, UPT, UR39, UR41, URZ ;  /* 0x0000002927087290 */ /* 0x000fc8000fffe0ff */
[----:B-1----:R-:W-:Y:S02]  /*08c0*/  UIMAD.WIDE.U32 UR10, UR8, UR14, URZ ;  /* 0x0000000e080a72a5 */ /* 0x002fe4000f8e00ff */
[----:B------:R-:W-:-:S04]  /*08d0*/  UIMAD UR8, UR8, UR15, URZ ;  /* 0x0000000f080872a4 */ /* 0x000fc8000f8e02ff */
[----:B------:R-:W-:Y:S01]  /*08e0*/  UIADD3 UR8, UPT, UPT, UR11, UR8, URZ ;  /* 0x000000080b087290 */ /* 0x000fe2000fffe0ff */
[----:B------:R-:W-:-:S05]  /*08f0*/  UMOV UR52, UR10 ;  /* 0x0000000a00347c82 */ /* 0x000fca0008000000 */
[----:B------:R-:W-:Y:S02]  /*0900*/  MOV R7, UR8 ;  /* 0x0000000800077c02 */ /* 0x000fe40008000f00 */
.L_x_997:
        /* <DEDUP_REMOVED lines=42> */
.L_x_998:
[----:B------:R-:W1:Y:S01]  /*0bb0*/  LDCU.64 UR12, c[0x0][0x3c0] ;  /* 0x00007800ff0c77ac */ /* 0x000e620008000a00 */
[----:B------:R-:W-:-:S04]  /*0bc0*/  UIADD3 UR8, UPT, UPT, UR39, UR41, URZ ;  /* 0x0000002927087290 */ /* 0x000fc8000fffe0ff */
[----:B-1----:R-:W-:Y:S02]  /*0bd0*/  UIMAD.WIDE.U32 UR10, UR8, UR12, URZ ;  /* 0x0000000c080a72a5 */ /* 0x002fe4000f8e00ff */
[----:B------:R-:W-:-:S04]  /*0be0*/  UIMAD UR8, UR8, UR13, URZ ;  /* 0x0000000d080872a4 */ /* 0x000fc8000f8e02ff */
[----:B------:R-:W-:Y:S01]  /*0bf0*/  UIADD3 UR8, UPT, UPT, UR11, UR8, URZ ;  /* 0x000000080b087290 */ /* 0x000fe2000fffe0ff */
[----:B------:R-:W-:-:S05]  /*0c00*/  UMOV UR50, UR10 ;  /* 0x0000000a00327c82 */ /* 0x000fca0008000000 */
[----:B------:R-:W-:-:S07]  /*0c10*/  MOV R8, UR8 ;  /* 0x0000000800087c02 */ /* 0x000fce0008000f00 */
.L_x_999:
        /* <DEDUP_REMOVED lines=27> */
.L_x_1000:
[----:B------:R-:W-:Y:S02]  /*0dd0*/  UIMAD.WIDE.U32 UR56, UR64, UR16, URZ ;  /* 0x00000010403872a5 */ /* 0x000fe4000f8e00ff */
[----:B------:R-:W-:-:S04]  /*0de0*/  UIMAD UR8, UR65, UR16, URZ ;  /* 0x00000010410872a4 */ /* 0x000fc8000f8e02ff */
[----:B------:R-:W-:-:S12]  /*0df0*/  UIADD3 UR8, UPT, UPT, UR57, UR8, URZ ;  /* 0x0000000839087290 */ /* 0x000fd8000fffe0ff */
.L_x_1001:
        /* <DEDUP_REMOVED lines=21> */
.L_x_1002:
[----:B------:R-:W1:Y:S01]  /*0f50*/  LDCU UR58, c[0x0][0x434] ;  /* 0x00008680ff3a77ac */ /* 0x000e620008000800 */
[----:B------:R-:W-:-:S04]  /*0f60*/  UIMAD UR10, UR25, UR17, UR24 ;  /* 0x00000011190a72a4 */ /* 0x000fc8000f8e0218 */
[----:B-1----:R-:W-:Y:S02]  /*0f70*/  UIMAD UR58, UR10, UR58, URZ ;  /* 0x0000003a0a3a72a4 */ /* 0x002fe4000f8e02ff */
.L_x_1003:
        /* <DEDUP_REMOVED lines=11> */
.L_x_1004:
[----:B------:R-:W1:Y:S01]  /*1030*/  LDCU UR57, c[0x0][0x444] ;  /* 0x00008880ff3977ac */ /* 0x000e620008000800 */
[----:B------:R-:W-:-:S04]  /*1040*/  UIMAD UR10, UR25, UR17, UR24 ;  /* 0x00000011190a72a4 */ /* 0x000fc8000f8e0218 */
[----:B-1----:R-:W-:-:S12]  /*1050*/  UIMAD UR57, UR10, UR57, URZ ;  /* 0x000000390a3972a4 */ /* 0x002fd8000f8e02ff */
.L_x_1005:
        /* <DEDUP_REMOVED lines=23> */
[----:B------:R-:W3:Y:S01]  /*11d0*/  LDCU.64 UR60, c[0x0][0x5e8] ;  /* 0x0000bd00ff3c77ac */ /* 0x000ee20008000a00 */
[----:B------:R-:W-:-:S03]  /*11e0*/  SHF.R.U32.HI R9, RZ, 0x5, R219 ;  /* 0x00000005ff097819 */ /* 0x000fc600000116db */
        /* <DEDUP_REMOVED lines=9> */
[----:B------:R-:W-:Y:S02]  /*1280*/  IMAD R15, R14, UR24, R13 ;  /* 0x000000180e0f7c24 */ /* 0x000fe4000f8e020d */
[----:B------:R-:W-:Y:S01]  /*1290*/  IMAD.MOV.U32 R14, RZ, RZ, R12 ;  /* 0x000000ffff0e7224 */ /* 0x000fe200078e000c */
[----:B------:R-:W-:-:S03]  /*12a0*/  LOP3.LUT R12, R219, 0x1f, RZ, 0xc0, !PT ;  /* 0x0000001fdb0c7812 */ /* 0x000fc600078ec0ff */
[----:B------:R-:W-:-:S04]  /*12b0*/  IMAD.WIDE.U32 R14, R4, UR8, R14 ;  /* 0x00000008040e7c25 */ /* 0x000fc8000f8e000e */
[----:B------:R-:W-:Y:S01]  /*12c0*/  IMAD R12, R9, UR47, R12 ;  /* 0x0000002f090c7c24 */ /* 0x000fe2000f8e020c */
[----:B-1----:R-:W-:Y:S01]  /*12d0*/  LEA R234, P2, R14, UR10, 0x1 ;  /* 0x0000000a0eea7c11 */ /* 0x002fe2000f8408ff */
[----:B------:R-:W-:Y:S02]  /*12e0*/  IMAD R9, R4, UR9, R15 ;  /* 0x0000000904097c24 */ /* 0x000fe4000f8e020f */
[C---:B----4-:R-:W-:Y:S02]  /*12f0*/  IMAD R13, R2.reuse, UR53, RZ ;  /* 0x00000035020d7c24 */ /* 0x050fe4000f8e02ff */
[----:B------:R-:W-:Y:S01]  /*1300*/  IMAD.WIDE.U32 R16, R2, UR49, R18 ;  /* 0x0000003102107c25 */ /* 0x000fe2000f8e0012 */
[----:B------:R-:W-:-:S03]  /*1310*/  LEA.HI.X R235, R14, UR11, R9, 0x1, P2 ;  /* 0x0000000b0eeb7c11 */ /* 0x000fc600090f0c09 */
[----:B------:R-:W-:Y:S01]  /*1320*/  IMAD R13, R3, UR49, R13 ;  /* 0x00000031030d7c24 */ /* 0x000fe2000f8e020d */
[----:B------:R-:W-:Y:S01]  /*1330*/  IADD3 R22, P0, PT, R16, UR54, RZ ;  /* 0x0000003610167c10 */ /* 0x000fe2000ff1e0ff */
[----:B--2---:R-:W-:Y:S01]  /*1340*/  IMAD.WIDE.U32 R20, R10, UR22, RZ ;  /* 0x000000160a147c25 */ /* 0x004fe2000f8e00ff */
[----:B------:R-:W-:Y:S02]  /*1350*/  USHF.L.U32 UR49, UR8, 0x5, URZ ;  /* 0x0000000508317899 */ /* 0x000fe400080006ff */
[----:B------:R-:W-:Y:S01]  /*1360*/  IADD3.X R23, PT, PT, R17, UR51, R13, P0, !PT ;  /* 0x0000003311177c10 */ /* 0x000fe200087fe40d */
[----:B-----5:R-:W-:Y:S01]  /*1370*/  IMAD.U32 R16, RZ, RZ, UR16 ;  /* 0x00000010ff107e24 */ /* 0x020fe2000f8e00ff */
        /* <DEDUP_REMOVED lines=8> */
[----:B------:R-:W-:Y:S01]  /*1400*/  USHF.L.U32 UR51, UR47, 0x6, URZ ;  /* 0x000000062f337899 */ /* 0x000fe200080006ff */
[----:B------:R-:W-:Y:S01]  /*1410*/  SEL R11, R11, RZ, P3 ;  /* 0x000000ff0b0b7207 */ /* 0x000fe20001800000 */
[----:B------:R-:W-:Y:S01]  /*1420*/  IMAD R15, R13, UR24, R17 ;  /* 0x000000180d0f7c24 */ /* 0x000fe2000f8e0211 */
[----:B------:R-:W-:Y:S01]  /*1430*/  IADD3 R13, PT, PT, R4, 0x20, RZ ;  /* 0x00000020040d7810 */ /* 0x000fe20007ffe0ff */
[----:B------:R-:W-:Y:S01]  /*1440*/  IMAD.MOV.U32 R14, RZ, RZ, R16 ;  /* 0x000000ffff0e7224 */ /* 0x000fe200078e0010 */
[----:B------:R-:W-:Y:S01]  /*1450*/  IADD3.X R12, PT, PT, R12, UR55, R11, P1, P0 ;  /* 0x000000370c0c7c10 */ /* 0x000fe20008fe040b */
[----:B------:R-:W-:Y:S01]  /*1460*/  IMAD.U32 R11, RZ, RZ, UR51 ;  /* 0x00000033ff0b7e24 */ /* 0x000fe2000f8e00ff */
[----:B------:R-:W-:Y:S01]  /*1470*/  IADD3 R10, P0, PT, R10, UR51, RZ ;  /* 0x000000330a0a7c10 */ /* 0x000fe2000ff1e0ff */
[----:B------:R-:W-:Y:S01]  /*1480*/  IMAD.WIDE.U32 R14, R4, R2, R14 ;  /* 0x00000002040e7225 */ /* 0x000fe200078e000e */
[----:B------:R-:W-:Y:S01]  /*1490*/  LOP3.LUT R16, R18, 0x40, RZ, 0xfc, !PT ;  /* 0x0000004012107812 */ /* 0x000fe200078efcff */
[----:B------:R-:W-:Y:S01]  /*14a0*/  UIMAD.WIDE UR54, UR58, 0x4, UR62 ;  /* 0x000000043a3678a5 */ /* 0x000fe2000f8e023e */
[----:B------:R-:W-:Y:S01]  /*14b0*/  LEA.HI.X.SX32 R11, R11, R12, 0x1, P0 ;  /* 0x0000000c0b0b7211 */ /* 0x000fe200000f0eff */
[----:B------:R-:W-:Y:S01]  /*14c0*/  IMAD R9, R4, R3, R15 ;  /* 0x0000000304097224 */ /* 0x000fe200078e020f */
[----:B-1----:R-:W-:Y:S01]  /*14d0*/  LEA R232, P0, R10, UR16, 0x2 ;  /* 0x000000100ae87c11 */ /* 0x002fe2000f8010ff */
[----:B------:R-:W-:Y:S01]  /*14e0*/  UMOV UR16, UR60 ;  /* 0x0000003c00107c82 */ /* 0x000fe20008000000 */
[----:B--2---:R-:W-:-:S02]  /*14f0*/  LEA R236, P1, R14, UR8, 0x1 ;  /* 0x000000080eec7c11 */ /* 0x004fc4000f8208ff */
[----:B------:R-:W-:Y:S01]  /*1500*/  LEA.HI.X R233, R10, UR17, R11, 0x2, P0 ;  /* 0x000000110ae97c11 */ /* 0x000fe200080f140b */
[----:B------:R-:W-:Y:S01]  /*1510*/  IMAD.SHL.U32 R11, R2, 0x20, RZ ;  /* 0x00000020020b7824 */ /* 0x000fe200078e00ff */
[----:B------:R-:W-:Y:S01]  /*1520*/  IADD3 R10, P0, PT, R4, 0x20, RZ ;  /* 0x00000020040a7810 */ /* 0x000fe20007f1e0ff */
[----:B------:R-:W-:Y:S01]  /*1530*/  UMOV UR17, UR61 ;  /* 0x0000003d00117c82 */ /* 0x000fe20008000000 */
[----:B------:R-:W-:Y:S02]  /*1540*/  LEA.HI.X R237, R14, UR9, R9, 0x1, P1 ;  /* 0x000000090eed7c11 */ /* 0x000fe400088f0c09 */
[----:B------:R-:W-:Y:S01]  /*1550*/  SHF.L.U64.HI R3, R2, 0x5, R3 ;  /* 0x0000000502037819 */ /* 0x000fe20000010203 */
        /* <DEDUP_REMOVED lines=17> */
.L_x_1007:
[----:B------:R-:W1:Y:S01]  /*1670*/  LDCU.64 UR10, c[0x0][0x5c0] ;  /* 0x0000b800ff0a77ac */ /* 0x000e620008000a00 */
[----:B------:R-:W-:-:S04]  /*1680*/  UIADD3 UR8, UPT, UPT, UR39, UR41, URZ ;  /* 0x0000002927087290 */ /* 0x000fc8000fffe0ff */
[----:B-1----:R-:W-:Y:S02]  /*1690*/  UIMAD.WIDE.U32 UR16, UR8, UR10, URZ ;  /* 0x0000000a081072a5 */ /* 0x002fe4000f8e00ff */
[----:B------:R-:W-:-:S04]  /*16a0*/  UIMAD UR8, UR8, UR11, URZ ;  /* 0x0000000b080872a4 */ /* 0x000fc8000f8e02ff */
[----:B------:R-:W-:-:S06]  /*16b0*/  UIADD3 UR8, UPT, UPT, UR17, UR8, URZ ;  /* 0x0000000811087290 */ /* 0x000fcc000fffe0ff */
[----:B------:R-:W-:Y:S02]  /*16c0*/  MOV R2, UR8 ;  /* 0x0000000800027c02 */ /* 0x000fe40008000f00 */
.L_x_1008:
        /* <DEDUP_REMOVED lines=13> */
.L_x_1009:
[----:B------:R-:W1:Y:S01]  /*17a0*/  LDCU.64 UR8, c[0x0][0x5c8] ;  /* 0x0000b900ff0877ac */ /* 0x000e620008000a00 */
[----:B------:R-:W-:-:S04]  /*17b0*/  UIADD3 UR39, UPT, UPT, UR39, UR41, URZ ;  /* 0x0000002927277290 */ /* 0x000fc8000fffe0ff */
[----:B-1----:R-:W-:Y:S02]  /*17c0*/  UIMAD.WIDE.U32 UR14, UR39, UR8, URZ ;  /* 0x00000008270e72a5 */ /* 0x002fe4000f8e00ff */
[----:B------:R-:W-:-:S04]  /*17d0*/  UIMAD UR39, UR39, UR9, URZ ;  /* 0x00000009272772a4 */ /* 0x000fc8000f8e02ff */
[----:B------:R-:W-:-:S06]  /*17e0*/  UIADD3 UR39, UPT, UPT, UR15, UR39, URZ ;  /* 0x000000270f277290 */ /* 0x000fcc000fffe0ff */
[----:B------:R-:W-:-:S07]  /*17f0*/  MOV R0, UR39 ;  /* 0x0000002700007c02 */ /* 0x000fce0008000f00 */
.L_x_1010:
        /* <DEDUP_REMOVED lines=32> */
.L_x_1012:
[----:B------:R-:W-:Y:S05]  /*1a00*/  BSYNC.RECONVERGENT B0 ;  /* 0x0000000000007941 */ /* 0x000fea0003800200 */
.L_x_1011:
        /* <DEDUP_REMOVED lines=19> */
.L_x_1014:
[----:B------:R-:W-:Y:S05]  /*1b40*/  BSYNC.RECONVERGENT B0 ;  /* 0x0000000000007941 */ /* 0x000fea0003800200 */
.L_x_1013:
        /* <DEDUP_REMOVED lines=29> */
.L_x_1016:
[----:B------:R-:W-:Y:S05]  /*1d20*/  BSYNC.RECONVERGENT B0 ;  /* 0x0000000000007941 */ /* 0x000fea0003800200 */
.L_x_1015:
        /* <DEDUP_REMOVED lines=20> */
.L_x_1006:
        /* <DEDUP_REMOVED lines=38> */
.L_x_1019:
[----:B------:R2:W-:Y:S04]  /*20d0*/  STS.128 [R12+0x10000], RZ ;  /* 0x010000ff0c007388 */ /* 0x0005e80000000c00 */
[----:B------:R2:W-:Y:S04]  /*20e0*/  STS.128 [R12+0x12000], RZ ;  /* 0x012000ff0c007388 */ /* 0x0005e80000000c00 */
[----:B------:R2:W-:Y:S04]  /*20f0*/  STS.128 [R12+0x14000], RZ ;  /* 0x014000ff0c007388 */ /* 0x0005e80000000c00 */
[----:B------:R2:W-:Y:S02]  /*2100*/  STS.128 [R12+0x16000], RZ ;  /* 0x016000ff0c007388 */ /* 0x0005e40000000c00 */
.L_x_1020:
[----:B------:R-:W-:Y:S05]  /*2110*/  BSYNC.RECONVERGENT B0 ;  /* 0x0000000000007941 */ /* 0x000fea0003800200 */
.L_x_1018:
        /* <DEDUP_REMOVED lines=37> */
.L_x_1022:
[----:B------:R-:W-:Y:S05]  /*2370*/  BSYNC.RECONVERGENT B0 ;  /* 0x0000000000007941 */ /* 0x000fea0003800200 */
.L_x_1021:
        /* <DEDUP_REMOVED lines=29> */
.L_x_1024:
[----:B------:R1:W-:Y:S04]  /*2550*/  STS.128 [R230], RZ ;  /* 0x000000ffe6007388 */ /* 0x0003e80000000c00 */
[----:B------:R1:W-:Y:S04]  /*2560*/  STS.128 [R230+0x2000], RZ ;  /* 0x002000ffe6007388 */ /* 0x0003e80000000c00 */
[----:B------:R1:W-:Y:S04]  /*2570*/  STS.128 [R230+0x4000], RZ ;  /* 0x004000ffe6007388 */ /* 0x0003e80000000c00 */
[----:B------:R1:W-:Y:S02]  /*2580*/  STS.128 [R230+0x6000], RZ ;  /* 0x006000ffe6007388 */ /* 0x0003e40000000c00 */
.L_x_1025:
[----:B------:R-:W-:Y:S05]  /*2590*/  BSYNC.RECONVERGENT B0 ;  /* 0x0000000000007941 */ /* 0x000fea0003800200 */
.L_x_1023:
        /* <DEDUP_REMOVED lines=46> */
.L_x_1027:
[----:B------:R-:W-:Y:S05]  /*2880*/  BSYNC.RECONVERGENT B0 ;  /* 0x0000000000007941 */ /* 0x000fea0003800200 */
.L_x_1026:
        /* <DEDUP_REMOVED lines=48> */
.L_x_1029:
[----:B------:R2:W-:Y:S04]  /*2b90*/  STS.128 [R12+0x18000], RZ ;  /* 0x018000ff0c007388 */ /* 0x0005e80000000c00 */
[----:B------:R2:W-:Y:S04]  /*2ba0*/  STS.128 [R12+0x1a000], RZ ;  /* 0x01a000ff0c007388 */ /* 0x0005e80000000c00 */
[----:B------:R2:W-:Y:S04]  /*2bb0*/  STS.128 [R12+0x1c000], RZ ;  /* 0x01c000ff0c007388 */ /* 0x0005e80000000c00 */
[----:B------:R2:W-:Y:S02]  /*2bc0*/  STS.128 [R12+0x1e000], RZ ;  /* 0x01e000ff0c007388 */ /* 0x0005e40000000c00 */
.L_x_1030:
[----:B------:R-:W-:Y:S05]  /*2bd0*/  BSYNC.RECONVERGENT B0 ;  /* 0x0000000000007941 */ /* 0x000fea0003800200 */
.L_x_1028:
        /* <DEDUP_REMOVED lines=40> */
.L_x_1032:
[----:B------:R-:W-:Y:S05]  /*2e60*/  BSYNC.RECONVERGENT B0 ;  /* 0x0000000000007941 */ /* 0x000fea0003800200 */
.L_x_1031:
        /* <DEDUP_REMOVED lines=46> */
.L_x_1034:
[----:B------:R2:W-:Y:S04]  /*3150*/  STS.128 [R12+0x20000], RZ ;  /* 0x020000ff0c007388 */ /* 0x0005e80000000c00 */
[----:B------:R2:W-:Y:S04]  /*3160*/  STS.128 [R12+0x22000], RZ ;  /* 0x022000ff0c007388 */ /* 0x0005e80000000c00 */
[----:B------:R2:W-:Y:S04]  /*3170*/  STS.128 [R12+0x24000], RZ ;  /* 0x024000ff0c007388 */ /* 0x0005e80000000c00 */
[----:B------:R2:W-:Y:S02]  /*3180*/  STS.128 [R12+0x26000], RZ ;  /* 0x026000ff0c007388 */ /* 0x0005e40000000c00 */
.L_x_1035:
[----:B------:R-:W-:Y:S05]  /*3190*/  BSYNC.RECONVERGENT B0 ;  /* 0x0000000000007941 */ /* 0x000fea0003800200 */
.L_x_1033:
        /* <DEDUP_REMOVED lines=40> */
.L_x_1037:
[----:B------:R-:W-:Y:S05]  /*3420*/  BSYNC.RECONVERGENT B0 ;  /* 0x0000000000007941 */ /* 0x000fea0003800200 */
.L_x_1036:
[----:B------:R-:W2:Y:S01]  /*3430*/  LDCU.64 UR10, c[0x0][0x538] ;  /* 0x0000a700ff0a77ac */ /* 0x000ea20008000a00 */
[----:B------:R-:W3:Y:S01]  /*3440*/  S2R R212, SR_TID.X ;  /* 0x0000000000d47919 */ /* 0x000ee20000002100 */
[----:B------:R-:W-:Y:S01]  /*3450*/  IMAD.U32 R226, RZ, RZ, UR29 ;  /* 0x0000001dffe27e24 */ /* 0x000fe2000f8e00ff */
[----:B------:R-:W3:Y:S01]  /*3460*/  LDC R242, c[0x0][0x44c] ;  /* 0x00011300fff27b82 */ /* 0x000ee20000000800 */
[----:B------:R-:W4:Y:S01]  /*3470*/  S2R R241, SR_TID.X ;  /* 0x0000000000f17919 */ /* 0x000f220000002100 */
[C---:B-1----:R-:W-:Y:S02]  /*3480*/  IMAD.SHL.U32 R9, R219.reuse, 0x20, RZ ;  /* 0x00000020db097824 */ /* 0x042fe400078e00ff */
[----:B------:R-:W-:Y:S01]  /*3490*/  IMAD.SHL.U32 R8, R219, 0x10, RZ ;  /* 0x00000010db087824 */ /* 0x000fe200078e00ff */
        /* <DEDUP_REMOVED lines=12> */
[----:B------:R-:W-:Y:S02]  /*3560*/  IMAD.U32 R6, RZ, RZ, UR10 ;  /* 0x0000000aff067e24 */ /* 0x000fe4000f8e00ff */
[C---:B---3--:R-:W-:Y:S02]  /*3570*/  IMAD.SHL.U32 R208, R212.reuse, 0x40, RZ ;  /* 0x00000040d4d07824 */ /* 0x048fe400078e00ff */
[C---:B------:R-:W-:Y:S02]  /*3580*/  IMAD.SHL.U32 R209, R212.reuse, 0x20, RZ ;  /* 0x00000020d4d17824 */ /* 0x040fe400078e00ff */
[----:B------:R-:W-:Y:S01]  /*3590*/  IMAD.SHL.U32 R210, R212, 0x8, RZ ;  /* 0x00000008d4d27824 */ /* 0x000fe200078e00ff */
[----:B------:R-:W-:Y:S01]  /*35a0*/  LOP3.LUT R10, R9, 0x200, RZ, 0xc0, !PT ;  /* 0x00000200090a7812 */ /* 0x000fe200078ec0ff */
[----:B------:R-:W-:-:S02]  /*35b0*/  IMAD.U32 R7, RZ, RZ, UR11 ;  /* 0x0000000bff077e24 */ /* 0x000fc4000f8e00ff */
[C---:B------:R-:W-:Y:S01]  /*35c0*/  IMAD.SHL.U32 R211, R212.reuse, 0x2, RZ ;  /* 0x00000002d4d37824 */ /* 0x040fe200078e00ff */
[----:B------:R-:W-:Y:S01]  /*35d0*/  R2P PR, R219, 0x6 ;  /* 0x00000006db007804 */ /* 0x000fe20000000000 */
[----:B------:R-:W-:Y:S01]  /*35e0*/  IMAD.SHL.U32 R250, R212, 0x10, RZ ;  /* 0x00000010d4fa7824 */ /* 0x000fe200078e00ff */
[----:B------:R2:W3:Y:S01]  /*35f0*/  @P0 LDG.E R0, desc[UR36][R6.64] ;  /* 0x0000002406000981 */ /* 0x0004e2000c1e1900 */
[----:B------:R-:W-:Y:S01]  /*3600*/  LOP3.LUT R8, R10, 0x3800, R8, 0xf8, !PT ;  /* 0x000038000a087812 */ /* 0x000fe200078ef808 */
[----:B------:R-:W4:Y:S01]  /*3610*/  LDCU UR11, c[0x0][0x590] ;  /* 0x0000b200ff0b77ac */ /* 0x000f220008000800 */
[----:B------:R-:W-:Y:S01]  /*3620*/  SHF.R.U32.HI R225, RZ, 0x2, R212 ;  /* 0x00000002ffe17819 */ /* 0x000fe200000116d4 */
[----:B------:R-:W-:Y:S01]  /*3630*/  IMAD.MOV.U32 R221, RZ, RZ, 0x40 ;  /* 0x00000040ffdd7424 */ /* 0x000fe200078e00ff */
[----:B------:R-:W-:Y:S01]  /*3640*/  LOP3.LUT R248, R210, 0x38, RZ, 0xc0, !PT ;  /* 0x00000038d2f87812 */ /* 0x000fe200078ec0ff */
[----:B------:R-:W-:Y:S01]  /*3650*/  IMAD.MOV.U32 R220, RZ, RZ, 0x20 ;  /* 0x00000020ffdc7424 */ /* 0x000fe200078e00ff */
[----:B------:R-:W-:Y:S01]  /*3660*/  CS2R R190, SRZ ;  /* 0x0000000000be7805 */ /* 0x000fe2000001ff00 */
[----:B------:R-:W-:Y:S01]  /*3670*/  IMAD.MOV.U32 R249, RZ, RZ, 0x10 ;  /* 0x00000010fff97424 */ /* 0x000fe200078e00ff */
[----:B------:R-:W-:Y:S01]  /*3680*/  SEL R221, R221, 0xffffffc0, !P2 ;  /* 0xffffffc0dddd7807 */ /* 0x000fe20005000000 */
[----:B------:R-:W-:Y:S01]  /*3690*/  IMAD.MOV.U32 R251, RZ, RZ, R230 ;  /* 0x000000fffffb7224 */ /* 0x000fe200078e00e6 */
[----:B------:R-:W-:Y:S01]  /*36a0*/  SEL R220, R220, 0xffffffe0, !P1 ;  /* 0xffffffe0dcdc7807 */ /* 0x000fe20004800000 */
[----:B------:R-:W-:Y:S01]  /*36b0*/  IMAD.MOV.U32 R244, RZ, RZ, 0x20 ;  /* 0x00000020fff47424 */ /* 0x000fe200078e00ff */
[----:B------:R-:W-:Y:S01]  /*36c0*/  CS2R R188, SRZ ;  /* 0x0000000000bc7805 */ /* 0x000fe2000001ff00 */
[----:B------:R-:W-:Y:S01]  /*36d0*/  IMAD.MOV.U32 R243, RZ, RZ, 0x40 ;  /* 0x00000040fff37424 */ /* 0x000fe200078e00ff */
[----:B------:R-:W-:Y:S01]  /*36e0*/  CS2R R194, SRZ ;  /* 0x0000000000c27805 */ /* 0x000fe2000001ff00 */
[----:B------:R-:W-:Y:S01]  /*36f0*/  IMAD.MOV.U32 R238, RZ, RZ, 0x4 ;  /* 0x00000004ffee7424 */ /* 0x000fe200078e00ff */
        /* <DEDUP_REMOVED lines=8> */
[----:B--2---:R-:W-:Y:S01]  /*3780*/  IMAD.SHL.U32 R6, R219, 0x2, RZ ;  /* 0x00000002db067824 */ /* 0x004fe200078e00ff */
[----:B------:R-:W-:Y:S01]  /*3790*/  CS2R R176, SRZ ;  /* 0x0000000000b07805 */ /* 0x000fe2000001ff00 */
[----:B------:R-:W-:Y:S01]  /*37a0*/  VIADD R7, R229, UR38 ;  /* 0x00000026e5077c36 */ /* 0x000fe20008000000 */
[----:B------:R-:W-:Y:S02]  /*37b0*/  CS2R R170, SRZ ;  /* 0x0000000000aa7805 */ /* 0x000fe4000001ff00 */
[----:B------:R-:W-:Y:S02]  /*37c0*/  CS2R R168, SRZ ;  /* 0x0000000000a87805 */ /* 0x000fe4000001ff00 */
[----:B------:R-:W-:Y:S01]  /*37d0*/  LOP3.LUT R3, R6, 0x6, RZ, 0xc0, !PT ;  /* 0x0000000606037812 */ /* 0x000fe200078ec0ff */
[----:B------:R-:W-:Y:S01]  /*37e0*/  IMAD R226, R226, 0x40, R7 ;  /* 0x00000040e2e27824 */ /* 0x000fe200078e0207 */
[----:B------:R-:W-:-:S02]  /*37f0*/  LOP3.LUT R6, R6, 0x20, RZ, 0xc0, !PT ;  /* 0x0000002006067812 */ /* 0x000fc400078ec0ff */
[----:B------:R-:W-:Y:S02]  /*3800*/  CS2R R166, SRZ ;  /* 0x0000000000a67805 */ /* 0x000fe4000001ff00 */
[----:B------:R-:W-:Y:S01]  /*3810*/  LOP3.LUT R2, R3, 0xe0, R2, 0xf8, !PT ;  /* 0x000000e003027812 */ /* 0x000fe200078ef802 */
[----:B------:R-:W-:Y:S01]  /*3820*/  IMAD.U32 R3, RZ, RZ, UR32 ;  /* 0x00000020ff037e24 */ /* 0x000fe2000f8e00ff */
[----:B------:R-:W-:Y:S01]  /*3830*/  LOP3.LUT R6, R6, 0x18, R4, 0xf8, !PT ;  /* 0x0000001806067812 */ /* 0x000fe200078ef804 */
[----:B------:R-:W-:Y:S01]  /*3840*/  IMAD.SHL.U32 R4, R219, 0x40, RZ ;  /* 0x00000040db047824 */ /* 0x000fe200078e00ff */
[----:B------:R-:W-:Y:S01]  /*3850*/  UIADD3 UR32, UPT, UPT, UR32, 0x40, URZ ;  /* 0x0000004020207890 */ /* 0x000fe2000fffe0ff */
[----:B------:R-:W-:Y:S02]  /*3860*/  CS2R R164, SRZ ;  /* 0x0000000000a47805 */ /* 0x000fe4000001ff00 */
[----:B------:R-:W-:Y:S02]  /*3870*/  IADD3 R2, PT, PT, R2, UR40, R3 ;  /* 0x0000002802027c10 */ /* 0x000fe4000fffe003 */
[----:B------:R-:W-:-:S02]  /*3880*/  CS2R R158, SRZ ;  /* 0x00000000009e7805 */ /* 0x000fc4000001ff00 */
[----:B------:R-:W-:Y:S02]  /*3890*/  LOP3.LUT R7, R4, 0x1c0, RZ, 0xc0, !PT ;  /* 0x000001c004077812 */ /* 0x000fe400078ec0ff */
[----:B------:R-:W-:Y:S02]  /*38a0*/  CS2R R156, SRZ ;  /* 0x00000000009c7805 */ /* 0x000fe4000001ff00 */
[----:B------:R-:W-:Y:S02]  /*38b0*/  LOP3.LUT R6, R6, 0x1c0, R4, 0xf8, !PT ;  /* 0x000001c006067812 */ /* 0x000fe400078ef804 */
[----:B------:R-:W-:Y:S02]  /*38c0*/  CS2R R162, SRZ ;  /* 0x0000000000a27805 */ /* 0x000fe4000001ff00 */
[----:B------:R-:W-:Y:S02]  /*38d0*/  LOP3.LUT R7, R7, 0x38, R5, 0xf8, !PT ;  /* 0x0000003807077812 */ /* 0x000fe400078ef805 */
[----:B------:R-:W-:-:S02]  /*38e0*/  CS2R R160, SRZ ;  /* 0x0000000000a07805 */ /* 0x000fc4000001ff00 */
[----:B------:R-:W-:Y:S02]  /*38f0*/  LOP3.LUT R5, R6, 0x38, R5, 0x78, !PT ;  /* 0x0000003806057812 */ /* 0x000fe400078e7805 */
[----:B------:R-:W-:Y:S01]  /*3900*/  CS2R R154, SRZ ;  /* 0x00000000009a7805 */ /* 0x000fe2000001ff00 */
[----:B-1----:R-:W3:Y:S01]  /*3910*/  @P0 MUFU.RCP R6, UR8 ;  /* 0x0000000800060d08 */ /* 0x002ee20008001000 */
[----:B------:R-:W-:Y:S02]  /*3920*/  LOP3.LUT R3, R208, 0x1c0, RZ, 0xc0, !PT ;  /* 0x000001c0d0037812 */ /* 0x000fe400078ec0ff */
[----:B------:R-:W-:Y:S02]  /*3930*/  CS2R R152, SRZ ;  /* 0x0000000000987805 */ /* 0x000fe4000001ff00 */
[----:B------:R-:W-:Y:S02]  /*3940*/  IADD3 R226, PT, PT, R226, -0x59, -R2 ;  /* 0xffffffa7e2e27810 */ /* 0x000fe40007ffe802 */
[----:B------:R-:W-:-:S02]  /*3950*/  CS2R R150, SRZ ;  /* 0x0000000000967805 */ /* 0x000fc4000001ff00 */
[C---:B------:R-:W-:Y:S02]  /*3960*/  LOP3.LUT R215, R7.reuse, 0x8, R215, 0x78, !PT ;  /* 0x0000000807d77812 */ /* 0x040fe400078e78d7 */
[----:B------:R-:W-:Y:S02]  /*3970*/  CS2R R148, SRZ ;  /* 0x0000000000947805 */ /* 0x000fe4000001ff00 */
[----:B------:R-:W-:Y:S02]  /*3980*/  LOP3.LUT R219, R7, 0x8, R219, 0x78, !PT ;  /* 0x0000000807db7812 */ /* 0x000fe400078e78db */
[----:B------:R-:W-:Y:S02]  /*3990*/  CS2R R142, SRZ ;  /* 0x00000000008e7805 */ /* 0x000fe4000001ff00 */
[----:B------:R-:W-:Y:S02]  /*39a0*/  LOP3.LUT R2, R209, 0x200, RZ, 0xc0, !PT ;  /* 0x00000200d1027812 */ /* 0x000fe400078ec0ff */
[----:B------:R-:W-:-:S02]  /*39b0*/  CS2R R140, SRZ ;  /* 0x00000000008c7805 */ /* 0x000fc4000001ff00 */
[----:B------:R-:W-:Y:S02]  /*39c0*/  LOP3.LUT R3, R3, 0x38, R210, 0xf8, !PT ;  /* 0x0000003803037812 */ /* 0x000fe400078ef8d2 */
[----:B------:R-:W-:Y:S02]  /*39d0*/  CS2R R146, SRZ ;  /* 0x0000000000927805 */ /* 0x000fe4000001ff00 */
[----:B------:R-:W-:Y:S02]  /*39e0*/  LOP3.LUT R11, R4, 0x200, RZ, 0xc0, !PT ;  /* 0x00000200040b7812 */ /* 0x000fe400078ec0ff */
[----:B------:R-:W-:Y:S02]  /*39f0*/  CS2R R144, SRZ ;  /* 0x0000000000907805 */ /* 0x000fe4000001ff00 */
[----:B------:R-:W-:Y:S02]  /*3a00*/  LOP3.LUT R7, R211, 0x38, RZ, 0xc0, !PT ;  /* 0x00000038d3077812 */ /* 0x000fe400078ec0ff */
[----:B------:R-:W-:-:S02]  /*3a10*/  CS2R R138, SRZ ;  /* 0x00000000008a7805 */ /* 0x000fc4000001ff00 */
[----:B------:R-:W-:Y:S02]  /*3a20*/  LOP3.LUT R2, R2, 0x3800, R250, 0xf8, !PT ;  /* 0x0000380002027812 */ /* 0x000fe400078ef8fa */
[----:B------:R-:W-:Y:S02]  /*3a30*/  CS2R R136, SRZ ;  /* 0x0000000000887805 */ /* 0x000fe4000001ff00 */
[----:B------:R-:W-:Y:S02]  /*3a40*/  LOP3.LUT R231, R3, 0x8, R212, 0x78, !PT ;  /* 0x0000000803e77812 */ /* 0x000fe400078e78d4 */
[----:B------:R-:W-:Y:S02]  /*3a50*/  CS2R R134, SRZ ;  /* 0x0000000000867805 */ /* 0x000fe4000001ff00 */
[----:B------:R-:W-:Y:S02]  /*3a60*/  LOP3.LUT R9, R11, 0xc00, R9, 0xf8, !PT ;  /* 0x00000c000b097812 */ /* 0x000fe400078ef809 */
[----:B------:R-:W-:-:S02]  /*3a70*/  CS2R R132, SRZ ;  /* 0x0000000000847805 */ /* 0x000fc4000001ff00 */
[----:B------:R-:W-:Y:S02]  /*3a80*/  LOP3.LUT R7, R7, 0x20, R225, 0x78, !PT ;  /* 0x0000002007077812 */ /* 0x000fe400078e78e1 */
[----:B------:R-:W-:Y:S02]  /*3a90*/  CS2R R78, SRZ ;  /* 0x00000000004e7805 */ /* 0x000fe4000001ff00 */
[----:B------:R-:W-:Y:S02]  /*3aa0*/  LOP3.LUT R219, R8, R219, RZ, 0xfc, !PT ;  /* 0x000000db08db7212 */ /* 0x000fe400078efcff */
[----:B------:R-:W-:Y:S02]  /*3ab0*/  CS2R R76, SRZ ;  /* 0x00000000004c7805 */ /* 0x000fe4000001ff00 */
[----:B------:R-:W-:Y:S02]  /*3ac0*/  LOP3.LUT R5, R5, 0x200, R4, 0xf8, !PT ;  /* 0x0000020005057812 */ /* 0x000fe400078ef804 */
[----:B------:R-:W-:-:S02]  /*3ad0*/  CS2R R82, SRZ ;  /* 0x0000000000527805 */ /* 0x000fc4000001ff00 */
[----:B------:R-:W-:Y:S02]  /*3ae0*/  LOP3.LUT R231, R2, R231, RZ, 0xfc, !PT ;  /* 0x000000e702e77212 */ /* 0x000fe400078efcff */
[----:B------:R-:W-:Y:S02]  /*3af0*/  CS2R R80, SRZ ;  /* 0x0000000000507805 */ /* 0x000fe4000001ff00 */
[----:B------:R-:W-:Y:S02]  /*3b00*/  LOP3.LUT R215, R9, R215, RZ, 0xfc, !PT ;  /* 0x000000d709d77212 */ /* 0x000fe400078efcff */
[----:B------:R-:W-:Y:S02]  /*3b10*/  CS2R R74, SRZ ;  /* 0x00000000004a7805 */ /* 0x000fe4000001ff00 */
[----:B------:R-:W-:Y:S02]  /*3b20*/  LOP3.LUT R250, R7, 0x1c0, R250, 0xf8, !PT ;  /* 0x000001c007fa7812 */ /* 0x000fe400078ef8fa */
[----:B------:R-:W-:-:S02]  /*3b30*/  CS2R R72, SRZ ;  /* 0x0000000000487805 */ /* 0x000fc4000001ff00 */
[----:B------:R-:W-:Y:S02]  /*3b40*/  LOP3.LUT R4, R208, 0x200, RZ, 0xc0, !PT ;  /* 0x00000200d0047812 */ /* 0x000fe400078ec0ff */
[----:B------:R-:W-:Y:S02]  /*3b50*/  CS2R R70, SRZ ;  /* 0x0000000000467805 */ /* 0x000fe4000001ff00 */
[----:B------:R-:W-:Y:S02]  /*3b60*/  SHF.R.U32.HI R2, RZ, 0x1, R212 ;  /* 0x00000001ff027819 */ /* 0x000fe400000116d4 */
[----:B------:R-:W-:Y:S02]  /*3b70*/  CS2R R68, SRZ ;  /* 0x0000000000447805 */ /* 0x000fe4000001ff00 */
[----:B------:R-:W-:Y:S02]  /*3b80*/  LEA R219, R219, UR26, 0x1 ;  /* 0x0000001adbdb7c11 */ /* 0x000fe4000f8e08ff */
[----:B------:R-:W-:-:S02]  /*3b90*/  CS2R R62, SRZ ;  /* 0x00000000003e7805 */ /* 0x000fc4000001ff00 */
[----:B------:R-:W-:Y:S02]  /*3ba0*/  LOP3.LUT R7, R209, 0xc00, RZ, 0xc0, !PT ;  /* 0x00000c00d1077812 */ /* 0x000fe400078ec0ff */
[----:B------:R-:W-:Y:S02]  /*3bb0*/  CS2R R60, SRZ ;  /* 0x00000000003c7805 */ /* 0x000fe4000001ff00 */
[----:B------:R-:W-:Y:S01]  /*3bc0*/  LOP3.LUT R213, R3, 0x8, R2, 0x78, !PT ;  /* 0x0000000803d57812 */ /* 0x000fe200078e7802 */
[----:B------:R-:W-:Y:S01]  /*3bd0*/  IMAD.IADD R217, R221, 0x1, R219 ;  /* 0x00000001ddd97824 */ /* 0x000fe200078e02db */
[----:B------:R-:W-:Y:S02]  /*3be0*/  LEA R215, R215, UR26, 0x1 ;  /* 0x0000001ad7d77c11 */ /* 0x000fe4000f8e08ff */
[----:B------:R-:W-:Y:S02]  /*3bf0*/  CS2R R66, SRZ ;  /* 0x0000000000427805 */ /* 0x000fe4000001ff00 */
[----:B------:R-:W-:-:S02]  /*3c00*/  LEA R5, R5, UR26, 0x1 ;  /* 0x0000001a05057c11 */ /* 0x000fc4000f8e08ff */
[----:B------:R-:W-:Y:S02]  /*3c10*/  CS2R R64, SRZ ;  /* 0x0000000000407805 */ /* 0x000fe4000001ff00 */
[----:B------:R-:W-:Y:S02]  /*3c20*/  LOP3.LUT R7, R7, 0x6, R211, 0xf8, !PT ;  /* 0x0000000607077812 */ /* 0x000fe400078ef8d3 */
[----:B------:R-:W-:Y:S02]  /*3c30*/  CS2R R58, SRZ ;  /* 0x00000000003a7805 */ /* 0x000fe4000001ff00 */
[----:B------:R-:W-:Y:S02]  /*3c40*/  CS2R R56, SRZ ;  /* 0x0000000000387805 */ /* 0x000fe4000001ff00 */
        /* <DEDUP_REMOVED lines=19> */
[C---:B------:R-:W-:Y:S01]  /*3d80*/  LOP3.LUT P3, RZ, R212.reuse, 0x2, RZ, 0xc0, !PT ;  /* 0x00000002d4ff7812 */ /* 0x040fe2000786c0ff */
[----:B------:R-:W-:Y:S01]  /*3d90*/  VIADD R215, R215, UR51 ;  /* 0x00000033d7d77c36 */ /* 0x000fe20008000000 */
[----:B------:R-:W-:Y:S01]  /*3da0*/  LOP3.LUT P4, RZ, R212, 0x8, RZ, 0xc0, !PT ;  /* 0x00000008d4ff7812 */ /* 0x000fe2000788c0ff */
[----:B------:R-:W-:Y:S01]  /*3db0*/  VIADD R214, R5, UR51 ;  /* 0x0000003305d67c36 */ /* 0x000fe20008000000 */
[----:B----4-:R-:W-:Y:S01]  /*3dc0*/  SHF.R.U32.HI R240, RZ, 0x2, R241 ;  /* 0x00000002fff07819 */ /* 0x010fe200000116f1 */
[C---:B------:R-:W-:Y:S01]  /*3dd0*/  IMAD.IADD R218, R220.reuse, 0x1, R219 ;  /* 0x00000001dcda7824 */ /* 0x040fe200078e02db */
[----:B------:R-:W-:Y:S01]  /*3de0*/  SHF.R.U32.HI R239, RZ, 0x1, R241 ;  /* 0x00000001ffef7819 */ /* 0x000fe200000116f1 */
[----:B------:R-:W-:Y:S01]  /*3df0*/  IMAD.IADD R216, R220, 0x1, R217 ;  /* 0x00000001dcd87824 */ /* 0x000fe200078e02d9 */
[C---:B------:R-:W-:Y:S01]  /*3e00*/  LOP3.LUT R247, R248.reuse, 0x40, RZ, 0xfc, !PT ;  /* 0x00000040f8f77812 */ /* 0x040fe200078efcff */
[----:B------:R-:W-:Y:S01]  /*3e10*/  UMOV UR13, URZ ;  /* 0x000000ff000d7c82 */ /* 0x000fe20008000000 */
[C---:B------:R-:W-:Y:S01]  /*3e20*/  LOP3.LUT R246, R248.reuse, 0xc0, RZ, 0xfc, !PT ;  /* 0x000000c0f8f67812 */ /* 0x040fe200078efcff */
[----:B------:R-:W1:Y:S01]  /*3e30*/  LDCU UR8, c[0x0][0x440] ;  /* 0x00008800ff0877ac */ /* 0x000e620008000800 */
[----:B------:R-:W-:Y:S01]  /*3e40*/  LOP3.LUT R245, R248, 0x80, RZ, 0xfc, !PT ;  /* 0x00000080f8f57812 */ /* 0x000fe200078efcff */
[----:B------:R-:W2:Y:S01]  /*3e50*/  LDCU UR9, c[0x0][0x3e0] ;  /* 0x00007c00ff0977ac */ /* 0x000ea20008000800 */
[----:B------:R-:W4:Y:S01]  /*3e60*/  LDCU UR10, c[0x0][0x45c] ;  /* 0x00008b80ff0a77ac */ /* 0x000f220008000800 */
[----:B------:R-:W-:-:S02]  /*3e70*/  USHF.L.U32 UR11, UR11, 0x6, URZ ;  /* 0x000000060b0b7899 */ /* 0x000fc400080006ff */
[----:B------:R-:W-:Y:S02]  /*3e80*/  USHF.L.U32 UR47, UR47, 0x3, URZ ;  /* 0x000000032f2f7899 */ /* 0x000fe400080006ff */
[----:B------:R-:W-:Y:S01]  /*3e90*/  UISETP.GE.AND UP1, UPT, UR32, UR38, UPT ;  /* 0x000000262000728c */ /* 0x000fe2000bf26270 */
[----:B---3--:R-:W-:Y:S01]  /*3ea0*/  @P0 FMUL.FTZ R6, R0, R6 ;  /* 0x0000000600060220 */ /* 0x008fe20000410000 */
[C-C-:B------:R-:W-:Y:S02]  /*3eb0*/  LOP3.LUT R0, R4.reuse, 0xc00, R209.reuse, 0xf8, !PT ;  /* 0x00000c0004007812 */ /* 0x140fe400078ef8d1 */
[----:B------:R-:W-:Y:S02]  /*3ec0*/  LOP3.LUT R4, R4, 0x400, R209, 0xf8, !PT ;  /* 0x0000040004047812 */ /* 0x000fe400078ef8d1 */
[----:B------:R-:W-:Y:S02]  /*3ed0*/  @P0 R2UR UR12, R6 ;  /* 0x00000000060c02ca */ /* 0x000fe400000e0000 */
[----:B------:R-:W-:-:S02]  /*3ee0*/  LOP3.LUT P0, RZ, R212, 0x4, RZ, 0xc0, !PT ;  /* 0x00000004d4ff7812 */ /* 0x000fc4000780c0ff */
[-C--:B------:R-:W-:Y:S02]  /*3ef0*/  LOP3.LUT R0, R0, R213.reuse, RZ, 0xfc, !PT ;  /* 0x000000d500007212 */ /* 0x080fe400078efcff */
[----:B------:R-:W-:Y:S02]  /*3f00*/  LOP3.LUT R213, R4, R213, RZ, 0xfc, !PT ;  /* 0x000000d504d57212 */ /* 0x000fe400078efcff */
[----:B------:R-:W-:-:S05]  /*3f10*/  SEL R249, R249, 0xfffffff0, !P0 ;  /* 0xfffffff0f9f97807 */ /* 0x000fca0004000000 */
[----:B-12-4-:R-:W-:-:S05]  /*3f20*/  @UP0 UMOV UR13, UR12 ;  /* 0x0000000c000d0c82 */ /* 0x016fca0008000000 */
.L_x_1040:
        /* <DEDUP_REMOVED lines=98> */
[----:B------:R1:W3:Y:S05]  /*4550*/  LDSM.16.M88.4 R84, [R219+0x1e800] ;  /* 0x01e80000db54783b */ /* 0x0002ea0000000200 */
[----:B------:R-:W3:Y:S02]  /*4560*/  LDSM.16.M88.4 R92, [R116+0x6000] ;  /* 0x00600000745c783b */ /* 0x000ee40000000200 */
[C---:B----4-:R-:W-:Y:S08]  /*4570*/  HMMA.16816.F32.BF16 R4, R100.reuse, R104, R4 ;  /* 0x000000686404723c */ /* 0x050ff00000041804 */
[C---:B------:R-:W-:Y:S01]  /*4580*/  HMMA.16816.F32.BF16 R8, R100.reuse, R106, R8 ;  /* 0x0000006a6408723c */ /* 0x040fe20000041808 */
[----:B------:R-:W-:Y:S07]  /*4590*/  LDSM.16.M88.4 R104, [R217+0x1e000] ;  /* 0x01e00000d968783b */ /* 0x000fee0000000200 */
[C---:B--2---:R-:W-:Y:S03]  /*45a0*/  HMMA.16816.F32.BF16 R12, R100.reuse, R88, R12 ;  /* 0x00000058640c723c */ /* 0x044fe6000004180c */
[----:B-1----:R-:W-:Y:S05]  /*45b0*/  LEA R219, R231, UR4, 0x1 ;  /* 0x00000004e7db7c11 */ /* 0x002fea000f8e08ff */
[----:B------:R-:W-:Y:S01]  /*45c0*/  HMMA.16816.F32.BF16 R16, R100, R90, R16 ;  /* 0x0000005a6410723c */ /* 0x000fe20000041810 */
[----:B------:R-:W1:Y:S05]  /*45d0*/  LDSM.16.M88.4 R88, [R218+0x1e800] ;  /* 0x01e80000da58783b */ /* 0x000e6a0000000200 */
[----:B------:R2:W4:Y:S02]  /*45e0*/  LDSM.16.M88.4 R100, [R221+0x6000] ;  /* 0x00600000dd64783b */ /* 0x0005240000000200 */
[C---:B------:R-:W-:Y:S08]  /*45f0*/  HMMA.16816.F32.BF16 R4, R108.reuse, R112, R4 ;  /* 0x000000706c04723c */ /* 0x040ff00000041804 */
[C---:B------:R-:W-:Y:S01]  /*4600*/  HMMA.16816.F32.BF16 R8, R108.reuse, R114, R8 ;  /* 0x000000726c08723c */ /* 0x040fe20000041808 */
[----:B------:R-:W-:Y:S07]  /*4610*/  LDSM.16.M88.4 R112, [R216+0x1e000] ;  /* 0x01e00000d870783b */ /* 0x000fee0000000200 */
[C---:B---3--:R-:W-:Y:S03]  /*4620*/  HMMA.16816.F32.BF16 R12, R108.reuse, R84, R12 ;  /* 0x000000546c0c723c */ /* 0x048fe6000004180c */
[----:B--2---:R-:W-:Y:S05]  /*4630*/  SEL R221, R243, 0xffffffc0, !P0 ;  /* 0xffffffc0f3dd7807 */ /* 0x004fea0004000000 */
[----:B------:R-:W-:Y:S01]  /*4640*/  HMMA.16816.F32.BF16 R16, R108, R86, R16 ;  /* 0x000000566c10723c */ /* 0x000fe20000041810 */
[----:B------:R2:W3:Y:S02]  /*4650*/  LDSM.16.M88.4 R84, [R217+0x1e800] ;  /* 0x01e80000d954783b */ /* 0x0004e40000000200 */
[----:B------:R-:W-:Y:S03]  /*4660*/  IMAD.IADD R117, R119, 0x1, R221 ;  /* 0x0000000177757824 */ /* 0x000fe600078e02dd */
[----:B------:R4:W3:Y:S02]  /*4670*/  LDSM.16.M88.4 R108, [R220+0x6000] ;  /* 0x00600000dc6c783b */ /* 0x0008e40000000200 */
[C---:B------:R-:W-:Y:S08]  /*4680*/  HMMA.16816.F32.BF16 R4, R92.reuse, R96, R4 ;  /* 0x000000605c04723c */ /* 0x040ff00000041804 */
[C---:B------:R-:W-:Y:S08]  /*4690*/  HMMA.16816.F32.BF16 R8, R92.reuse, R98, R8 ;  /* 0x000000625c08723c */ /* 0x040ff00000041808 */
[C---:B-1----:R-:W-:Y:S01]  /*46a0*/  HMMA.16816.F32.BF16 R12, R92.reuse, R88, R12 ;  /* 0x000000585c0c723c */ /* 0x042fe2000004180c */
[----:B------:R-:W-:Y:S02]  /*46b0*/  IMAD.U32 R88, RZ, RZ, UR42 ;  /* 0x0000002aff587e24 */ /* 0x000fe4000f8e00ff */
[--C-:B--2---:R-:W-:Y:S01]  /*46c0*/  IMAD.IADD R217, R221, 0x1, R219.reuse ;  /* 0x00000001ddd97824 */ /* 0x104fe200078e02db */
[----:B----4-:R-:W-:Y:S01]  /*46d0*/  SEL R220, R244, 0xffffffe0, !P3 ;  /* 0xffffffe0f4dc7807 */ /* 0x010fe20005800000 */
[----:B------:R-:W-:Y:S03]  /*46e0*/  VIADD R89, R226, 0x19 ;  /* 0x00000019e2597836 */ /* 0x000fe60000000000 */
[----:B------:R-:W-:Y:S03]  /*46f0*/  HMMA.16816.F32.BF16 R16, R92, R90, R16 ;  /* 0x0000005a5c10723c */ /* 0x000fe60000041810 */
[----:B------:R-:W-:Y:S01]  /*4700*/  IMAD.IADD R118, R119, 0x1, R220 ;  /* 0x0000000177767824 */ /* 0x000fe200078e02dc */
[----:B------:R-:W-:Y:S01]  /*4710*/  IABS R89, R89 ;  /* 0x0000005900597213 */ /* 0x000fe20000000000 */
[C---:B------:R-:W-:Y:S02]  /*4720*/  IMAD.IADD R218, R220.reuse, 0x1, R219 ;  /* 0x00000001dcda7824 */ /* 0x040fe400078e02db */
[----:B------:R-:W-:Y:S01]  /*4730*/  IMAD.IADD R116, R220, 0x1, R117 ;  /* 0x00000001dc747824 */ /* 0x000fe200078e0275 */
[C---:B------:R-:W-:Y:S05]  /*4740*/  HMMA.16816.F32.BF16 R4, R100.reuse, R104, R4 ;  /* 0x000000686404723c */ /* 0x040fea0000041804 */
[----:B------:R-:W-:Y:S01]  /*4750*/  I2FP.F32.S32 R89, R89 ;  /* 0x0000005900597245 */ /* 0x000fe20000201400 */
[C---:B------:R-:W-:Y:S02]  /*4760*/  VIADD R92, R226.reuse, 0x18 ;  /* 0x00000018e25c7836 */ /* 0x040fe40000000000 */
[C---:B------:R-:W-:Y:S03]  /*4770*/  HMMA.16816.F32.BF16 R8, R100.reuse, R106, R8 ;  /* 0x0000006a6408723c */ /* 0x040fe60000041808 */
[----:B------:R-:W-:Y:S01]  /*4780*/  IABS R92, R92 ;  /* 0x0000005c005c7213 */ /* 0x000fe20000000000 */
[C---:B------:R-:W-:Y:S02]  /*4790*/  VIADD R93, R226.reuse, 0x20 ;  /* 0x00000020e25d7836 */ /* 0x040fe40000000000 */
[C---:B------:R-:W-:Y:S01]  /*47a0*/  VIADD R90, R226.reuse, 0x11 ;  /* 0x00000011e25a7836 */ /* 0x040fe20000000000 */
[----:B------:R-:W-:Y:S01]  /*47b0*/  I2FP.F32.S32 R92, R92 ;  /* 0x0000005c005c7245 */ /* 0x000fe20000201400 */
[C---:B---3--:R-:W-:Y:S03]  /*47c0*/  HMMA.16816.F32.BF16 R12, R100.reuse, R84, R12 ;  /* 0x00000054640c723c */ /* 0x048fe6000004180c */
[----:B------:R-:W-:Y:S01]  /*47d0*/  @P6 LOP3.LUT R85, R211, 0x6, RZ, 0xc0, !PT ;  /* 0x00000006d3556812 */ /* 0x000fe200078ec0ff */
[----:B------:R-:W-:Y:S01]  /*47e0*/  VIADD R84, R226, 0x21 ;  /* 0x00000021e2547836 */ /* 0x000fe20000000000 */
[----:B------:R-:W-:Y:S02]  /*47f0*/  PLOP3.LUT P6, PT, PT, PT, UP1, 0x80, 0x8 ;  /* 0x000000000008781c */ /* 0x000fe40003fcf018 */
[----:B------:R-:W-:Y:S01]  /*4800*/  @P5 LOP3.LUT R85, R85, 0xe0, R225, 0xf8, !PT ;  /* 0x000000e055555812 */ /* 0x000fe200078ef8e1 */
[----:B------:R-:W-:Y:S01]  /*4810*/  HMMA.16816.F32.BF16 R16, R100, R86, R16 ;  /* 0x000000566410723c */ /* 0x000fe20000041810 */
[----:B------:R-:W-:Y:S02]  /*4820*/  PLOP3.LUT P5, PT, PT, PT, UP1, 0x80, 0x8 ;  /* 0x000000000008781c */ /* 0x000fe40003faf018 */
[----:B------:R-:W-:Y:S01]  /*4830*/  IABS R84, R84 ;  /* 0x0000005400547213 */ /* 0x000fe20000000000 */
[----:B------:R-:W-:Y:S01]  /*4840*/  @P1 IMAD R88, R88, 0x40, R85 ;  /* 0x0000004058581824 */ /* 0x000fe200078e0255 */
[----:B------:R-:W-:Y:S02]  /*4850*/  PLOP3.LUT P1, PT, PT, PT, UP1, 0x80, 0x8 ;  /* 0x000000000008781c */ /* 0x000fe40003f2f018 */
[----:B------:R-:W-:Y:S01]  /*4860*/  I2FP.F32.S32 R84, R84 ;  /* 0x0000005400547245 */ /* 0x000fe20000201400 */
[C---:B------:R-:W-:Y:S01]  /*4870*/  HMMA.16816.F32.BF16 R4, R108.reuse, R112, R4 ;  /* 0x000000706c04723c */ /* 0x040fe20000041804 */
[----:B------:R-:W-:Y:S02]  /*4880*/  IMAD.U32 R112, RZ, RZ, UR16 ;  /* 0x00000010ff707e24 */ /* 0x000fe4000f8e00ff */
[----:B------:R-:W-:Y:S02]  /*4890*/  IMAD.U32 R113, RZ, RZ, UR17 ;  /* 0x00000011ff717e24 */ /* 0x000fe4000f8e00ff */
[C---:B------:R-:W-:Y:S01]  /*48a0*/  @P2 ISETP.GE.AND P2, PT, R88.reuse, UR38, PT ;  /* 0x0000002658002c0c */ /* 0x040fe2000bf46270 */
[----:B------:R-:W-:Y:S01]  /*48b0*/  @P6 VIADD R91, R88, 0x1 ;  /* 0x00000001585b6836 */ /* 0x000fe20000000000 */
[----:B------:R-:W-:Y:S01]  /*48c0*/  IABS R93, R93 ;  /* 0x0000005d005d7213 */ /* 0x000fe20000000000 */
[C---:B------:R-:W-:Y:S01]  /*48d0*/  HMMA.16816.F32.BF16 R8, R108.reuse, R114, R8 ;  /* 0x000000726c08723c */ /* 0x040fe20000041808 */
[----:B------:R-:W-:Y:S02]  /*48e0*/  PLOP3.LUT P6, PT, PT, PT, UP1, 0x80, 0x8 ;  /* 0x000000000008781c */ /* 0x000fe40003fcf018 */
[----:B------:R-:W-:Y:S02]  /*48f0*/  I2FP.F32.S32 R93, R93 ;  /* 0x0000005d005d7245 */ /* 0x000fe40000201400 */
[----:B------:R-:W-:Y:S04]  /*4900*/  IABS R90, R90 ;  /* 0x0000005a005a7213 */ /* 0x000fe80000000000 */
[----:B------:R-:W-:Y:S02]  /*4910*/  I2FP.F32.S32 R90, R90 ;  /* 0x0000005a005a7245 */ /* 0x000fe40000201400 */
[----:B------:R-:W-:Y:S01]  /*4920*/  FFMA.FTZ R4, R89, -UR13, R4 ;  /* 0x8000000d59047c23 */ /* 0x000fe20008010004 */
[----:B------:R-:W-:Y:S01]  /*4930*/  FFMA.FTZ R6, R84, -UR13, R6 ;  /* 0x8000000d54067c23 */ /* 0x000fe20008010006 */
[----:B------:R-:W-:Y:S01]  /*4940*/  FFMA.FTZ R5, R92, -UR13, R5 ;  /* 0x8000000d5c057c23 */ /* 0x000fe20008010005 */
[----:B------:R1:W2:Y:S01]  /*4950*/  LDSM.16.M88.4 R84, [R216+0x1e800] ;  /* 0x01e80000d854783b */ /* 0x0002a20000000200 */
[----:B------:R-:W-:Y:S01]  /*4960*/  FFMA.FTZ R7, R93, -UR13, R7 ;  /* 0x8000000d5d077c23 */ /* 0x000fe20008010007 */
[----:B------:R-:W-:Y:S01]  /*4970*/  @P5 FSEL R4, R4, -INF , !P2 ;  /* 0xff80000004045808 */ /* 0x000fe20005000000 */
[----:B------:R-:W-:Y:S01]  /*4980*/  @P6 VIADD R93, R88, 0x8 ;  /* 0x00000008585d6836 */ /* 0x000fe20000000000 */
[----:B------:R-:W-:Y:S01]  /*4990*/  PLOP3.LUT P5, PT, PT, PT, UP1, 0x80, 0x8 ;  /* 0x000000000008781c */ /* 0x000fe20003faf018 */
[----:B------:R-:W-:Y:S01]  /*49a0*/  FFMA.FTZ R8, R90, -UR13, R8 ;  /* 0x8000000d5a087c23 */ /* 0x000fe20008010008 */
[----:B------:R-:W-:Y:S01]  /*49b0*/  @P1 FSEL R6, R6, -INF , !P2 ;  /* 0xff80000006061808 */ /* 0x000fe20005000000 */
[----:B------:R-:W-:Y:S01]  /*49c0*/  FFMA.FTZ R10, R89, -UR13, R10 ;  /* 0x8000000d590a7c23 */ /* 0x000fe2000801000a */
[----:B------:R-:W-:Y:S01]  /*49d0*/  PLOP3.LUT P2, PT, PT, PT, UP1, 0x80, 0x8 ;  /* 0x000000000008781c */ /* 0x000fe20003f4f018 */
[----:B------:R-:W-:Y:S01]  /*49e0*/  FFMA.FTZ R11, R92, -UR13, R11 ;  /* 0x8000000d5c0b7c23 */ /* 0x000fe2000801000b */
[----:B------:R-:W-:Y:S02]  /*49f0*/  PLOP3.LUT P1, PT, PT, PT, UP1, 0x80, 0x8 ;  /* 0x000000000008781c */ /* 0x000fe40003f2f018 */
[----:B------:R-:W-:Y:S05]  /*4a00*/  PLOP3.LUT P6, PT, PT, PT, UP1, 0x80, 0x8 ;  /* 0x000000000008781c */ /* 0x000fea0003fcf018 */
[----:B------:R-:W-:Y:S01]  /*4a10*/  @P5 ISETP.GE.AND P5, PT, R91, UR38, PT ;  /* 0x000000265b005c0c */ /* 0x000fe2000bfa6270 */
[----:B------:R-:W-:Y:S03]  /*4a20*/  VIADD R91, R226, 0x10 ;  /* 0x00000010e25b7836 */ /* 0x000fe60000000000 */
[----:B------:R-:W-:Y:S02]  /*4a30*/  @P2 FSEL R5, R5, -INF , !P5 ;  /* 0xff80000005052808 */ /* 0x000fe40006800000 */
[----:B------:R-:W-:Y:S01]  /*4a40*/  PLOP3.LUT P2, PT, PT, PT, UP1, 0x80, 0x8 ;  /* 0x000000000008781c */ /* 0x000fe20003f4f018 */
[----:B-1----:R-:W-:Y:S01]  /*4a50*/  IMAD.IADD R216, R220, 0x1, R217 ;  /* 0x00000001dcd87824 */ /* 0x002fe200078e02d9 */
[----:B------:R-:W-:Y:S01]  /*4a60*/  @P1 FSEL R7, R7, -INF , !P5 ;  /* 0xff80000007071808 */ /* 0x000fe20006800000 */
[----:B------:R-:W-:Y:S01]  /*4a70*/  @P6 VIADD R89, R88, 0x9 ;  /* 0x0000000958596836 */ /* 0x000fe20000000000 */
[----:B------:R-:W-:Y:S02]  /*4a80*/  PLOP3.LUT P5, PT, PT, PT, UP1, 0x80, 0x8 ;  /* 0x000000000008781c */ /* 0x000fe40003faf018 */
[----:B------:R-:W-:Y:S02]  /*4a90*/  PLOP3.LUT P1, PT, PT, PT, UP1, 0x80, 0x8 ;  /* 0x000000000008781c */ /* 0x000fe40003f2f018 */
[----:B------:R-:W-:Y:S02]  /*4aa0*/  IABS R91, R91 ;  /* 0x0000005b005b7213 */ /* 0x000fe40000000000 */
[----:B------:R-:W-:Y:S02]  /*4ab0*/  PLOP3.LUT P6, PT, PT, PT, UP1, 0x80, 0x8 ;  /* 0x000000000008781c */ /* 0x000fe40003fcf018 */
[----:B------:R-:W-:Y:S02]  /*4ac0*/  I2FP.F32.S32 R91, R91 ;  /* 0x0000005b005b7245 */ /* 0x000fe40000201400 */
[----:B------:R-:W-:Y:S01]  /*4ad0*/  @P2 ISETP.GE.AND P2, PT, R93, UR38, PT ;  /* 0x000000265d002c0c */ /* 0x000fe2000bf46270 */
[C---:B--2---:R-:W-:Y:S03]  /*4ae0*/  HMMA.16816.F32.BF16 R12, R108.reuse, R84, R12 ;  /* 0x000000546c0c723c */ /* 0x044fe6000004180c */
[----:B------:R-:W-:Y:S01]  /*4af0*/  @P5 FSEL R8, R8, -INF , !P2 ;  /* 0xff80000008085808 */ /* 0x000fe20005000000 */
[----:B------:R-:W-:Y:S01]  /*4b00*/  FFMA.FTZ R9, R91, -UR13, R9 ;  /* 0x8000000d5b097c23 */ /* 0x000fe20008010009 */
[----:B------:R-:W-:Y:S01]  /*4b10*/  PLOP3.LUT P5, PT, PT, PT, UP1, 0x80, 0x8 ;  /* 0x000000000008781c */ /* 0x000fe20003faf018 */
[----:B------:R-:W-:Y:S01]  /*4b20*/  VIADD R84, R226, 0x9 ;  /* 0x00000009e2547836 */ /* 0x000fe20000000000 */
[----:B------:R-:W-:Y:S01]  /*4b30*/  @P1 FSEL R10, R10, -INF , !P2 ;  /* 0xff8000000a0a1808 */ /* 0x000fe20005000000 */
[----:B------:R-:W-:Y:S01]  /*4b40*/  HMMA.16816.F32.BF16 R16, R108, R86, R16 ;  /* 0x000000566c10723c */ /* 0x000fe20000041810 */
[----:B------:R-:W-:Y:S02]  /*4b50*/  PLOP3.LUT P2, PT, PT, PT, UP1, 0x80, 0x8 ;  /* 0x000000000008781c */ /* 0x000fe40003f4f018 */
[----:B------:R-:W-:Y:S01]  /*4b60*/  PLOP3.LUT P1, PT, PT, PT, UP1, 0x80, 0x8 ;  /* 0x000000000008781c */ /* 0x000fe20003f2f018 */
[----:B-----5:R-:W-:Y:S01]  /*4b70*/  FMUL.FTZ R85, R228, 1.4426950216293334961 ;  /* 0x3fb8aa3be4557820 */ /* 0x020fe20000410000 */
[----:B------:R-:W-:Y:S05]  /*4b80*/  IABS R84, R84 ;  /* 0x0000005400547213 */ /* 0x000fea0000000000 */
[----:B------:R-:W-:Y:S01]  /*4b90*/  @P5 ISETP.GE.AND P5, PT, R89, UR38, PT ;  /* 0x0000002659005c0c */ /* 0x000fe2000bfa6270 */
[----:B------:R-:W-:Y:S01]  /*4ba0*/  FFMA.FTZ R14, R90, -UR13, R14 ;  /* 0x8000000d5a0e7c23 */ /* 0x000fe2000801000e */
[----:B------:R-:W-:Y:S01]  /*4bb0*/  I2FP.F32.S32 R89, R84 ;  /* 0x0000005400597245 */ /* 0x000fe20000201400 */
[----:B------:R-:W-:Y:S01]  /*4bc0*/  @P6 VIADD R84, R88, 0x10 ;  /* 0x0000001058546836 */ /* 0x000fe20000000000 */
[----:B------:R-:W-:Y:S01]  /*4bd0*/  @P2 FSEL R9, R9, -INF , !P5 ;  /* 0xff80000009092808 */ /* 0x000fe20006800000 */
[----:B------:R-:W-:Y:S01]  /*4be0*/  VIADD R90, R226, 0x8 ;  /* 0x00000008e25a7836 */ /* 0x000fe20000000000 */
[----:B------:R-:W-:Y:S01]  /*4bf0*/  PLOP3.LUT P2, PT, PT, PT, UP1, 0x80, 0x8 ;  /* 0x000000000008781c */ /* 0x000fe20003f4f018 */
[----:B------:R-:W-:Y:S01]  /*4c00*/  FFMA.FTZ R12, R89, -UR13, R12 ;  /* 0x8000000d590c7c23 */ /* 0x000fe2000801000c */
[----:B------:R-:W-:Y:S01]  /*4c10*/  @P1 FSEL R11, R11, -INF , !P5 ;  /* 0xff8000000b0b1808 */ /* 0x000fe20006800000 */
[----:B------:R-:W-:Y:S01]  /*4c20*/  FFMA.FTZ R15, R91, -UR13, R15 ;  /* 0x8000000d5b0f7c23 */ /* 0x000fe2000801000f */
[----:B------:R-:W-:Y:S01]  /*4c30*/  PLOP3.LUT P5, PT, PT, PT, UP1, 0x80, 0x8 ;  /* 0x000000000008781c */ /* 0x000fe20003faf018 */
[----:B------:R-:W-:Y:S01]  /*4c40*/  FFMA.FTZ R18, R89, -UR13, R18 ;  /* 0x8000000d59127c23 */ /* 0x000fe20008010012 */
[----:B------:R-:W-:Y:S02]  /*4c50*/  PLOP3.LUT P1, PT, PT, PT, UP1, 0x80, 0x8 ;  /* 0x000000000008781c */ /* 0x000fe40003f2f018 */
[----:B------:R-:W-:Y:S02]  /*4c60*/  FSETP.NEU.FTZ.AND P6, PT, R228, -INF , PT ;  /* 0xff800000e400780b */ /* 0x000fe40003fdd000 */
[----:B------:R-:W-:Y:S02]  /*4c70*/  IABS R90, R90 ;  /* 0x0000005a005a7213 */ /* 0x000fe40000000000 */
[----:B------:R-:W-:Y:S02]  /*4c80*/  FSEL R85, R85, RZ, P6 ;  /* 0x000000ff55557208 */ /* 0x000fe40003000000 */
[----:B------:R-:W-:Y:S01]  /*4c90*/  @P2 ISETP.GE.AND P2, PT, R84, UR38, PT ;  /* 0x0000002654002c0c */ /* 0x000fe2000bf46270 */
[----:B------:R-:W-:Y:S01]  /*4ca0*/  FMUL.FTZ R84, R227, 1.4426950216293334961 ;  /* 0x3fb8aa3be3547820 */ /* 0x000fe20000410000 */
[----:B------:R-:W-:Y:S01]  /*4cb0*/  PLOP3.LUT P6, PT, PT, PT, UP1, 0x80, 0x8 ;  /* 0x000000000008781c */ /* 0x000fe20003fcf018 */
[--C-:B------:R-:W-:Y:S01]  /*4cc0*/  FFMA.FTZ R197, R5, UR10, -R85.reuse ;  /* 0x0000000a05c57c23 */ /* 0x100fe20008010855 */
[----:B------:R-:W-:Y:S01]  /*4cd0*/  @P5 FSEL R12, R12, -INF , !P2 ;  /* 0xff8000000c0c5808 */ /* 0x000fe20005000000 */
[--C-:B------:R-:W-:Y:S01]  /*4ce0*/  FFMA.FTZ R198, R4, UR10, -R85.reuse ;  /* 0x0000000a04c67c23 */ /* 0x100fe20008010855 */
[----:B------:R-:W-:Y:S01]  /*4cf0*/  PLOP3.LUT P5, PT, PT, PT, UP1, 0x80, 0x8 ;  /* 0x000000000008781c */ /* 0x000fe20003faf018 */
[----:B------:R-:W-:Y:S01]  /*4d00*/  VIADD R5, R226, 0x1 ;  /* 0x00000001e2057836 */ /* 0x000fe20000000000 */
[----:B------:R-:W-:Y:S01]  /*4d10*/  @P1 FSEL R14, R14, -INF , !P2 ;  /* 0xff8000000e0e1808 */ /* 0x000fe20005000000 */
[--C-:B------:R-:W-:Y:S01]  /*4d20*/  FFMA.FTZ R125, R9, UR10, -R85.reuse ;  /* 0x0000000a097d7c23 */ /* 0x100fe20008010855 */
[----:B------:R-:W-:Y:S01]  /*4d30*/  FSETP.NEU.FTZ.AND P1, PT, R227, -INF , PT ;  /* 0xff800000e300780b */ /* 0x000fe20003f3d000 */
[--C-:B------:R-:W-:Y:S01]  /*4d40*/  FFMA.FTZ R126, R8, UR10, -R85.reuse ;  /* 0x0000000a087e7c23 */ /* 0x100fe20008010855 */
[----:B------:R-:W-:Y:S01]  /*4d50*/  PLOP3.LUT P2, PT, PT, PT, UP1, 0x80, 0x8 ;  /* 0x000000000008781c */ /* 0x000fe20003f4f018 */
[----:B------:R-:W-:Y:S01]  /*4d60*/  MUFU.EX2 R198, R198 ;  /* 0x000000c600c67308 */ /* 0x000fe20000000800 */
[----:B------:R-:W-:Y:S01]  /*4d70*/  FSEL R84, R84, RZ, P1 ;  /* 0x000000ff54547208 */ /* 0x000fe20000800000 */
[----:B------:R-:W-:Y:S01]  /*4d80*/  FFMA.FTZ R131, R12, UR10, -R85 ;  /* 0x0000000a0c837c23 */ /* 0x000fe20008010855 */
[----:B------:R-:W-:Y:S07]  /*4d90*/  PLOP3.LUT P1, PT, PT, PT, UP1, 0x80, 0x8 ;  /* 0x000000000008781c */ /* 0x000fee0003f2f018 */
[----:B------:R-:W1:Y:S01]  /*4da0*/  MUFU.EX2 R197, R197 ;  /* 0x000000c500c57308 */ /* 0x000e620000000800 */
[----:B------:R-:W-:Y:S01]  /*4db0*/  I2FP.F32.S32 R90, R90 ;  /* 0x0000005a005a7245 */ /* 0x000fe20000201400 */
[----:B------:R-:W-:Y:S02]  /*4dc0*/  @P5 VIADD R93, R88, 0x11 ;  /* 0x00000011585d5836 */ /* 0x000fe40000000000 */
[--C-:B------:R-:W-:Y:S01]  /*4dd0*/  FFMA.FTZ R124, R6, UR10, -R84.reuse ;  /* 0x0000000a067c7c23 */ /* 0x100fe20008010854 */
[--C-:B------:R-:W-:Y:S01]  /*4de0*/  FFMA.FTZ R123, R7, UR10, -R84.reuse ;  /* 0x0000000a077b7c23 */ /* 0x100fe20008010854 */
[----:B------:R-:W-:Y:S01]  /*4df0*/  PLOP3.LUT P5, PT, PT, PT, UP1, 0x80, 0x8 ;  /* 0x000000000008781c */ /* 0x000fe20003faf018 */
[----:B------:R-:W-:Y:S01]  /*4e00*/  FFMA.FTZ R13, R90, -UR13, R13 ;  /* 0x8000000d5a0d7c23 */ /* 0x000fe2000801000d */
[----:B------:R-:W-:Y:S01]  /*4e10*/  @P6 ISETP.GE.AND P6, PT, R93, UR38, PT ;  /* 0x000000265d006c0c */ /* 0x000fe2000bfc6270 */
[----:B------:R-:W-:Y:S01]  /*4e20*/  @P2 VIADD R92, R88, 0x18 ;  /* 0x00000018585c2836 */ /* 0x000fe20000000000 */
[----:B------:R-:W-:Y:S01]  /*4e30*/  PLOP3.LUT P2, PT, PT, PT, UP1, 0x80, 0x8 ;  /* 0x000000000008781c */ /* 0x000fe20003f4f018 */
[--C-:B------:R-:W-:Y:S01]  /*4e40*/  FFMA.FTZ R122, R10, UR10, -R84.reuse ;  /* 0x0000000a0a7a7c23 */ /* 0x100fe20008010854 */
[--C-:B------:R-:W-:Y:S01]  /*4e50*/  FFMA.FTZ R127, R11, UR10, -R84.reuse ;  /* 0x0000000a0b7f7c23 */ /* 0x100fe20008010854 */
[----:B------:R-:W-:Y:S01]  /*4e60*/  @P1 FSEL R13, R13, -INF , !P6 ;  /* 0xff8000000d0d1808 */ /* 0x000fe20007000000 */
[----:B------:R-:W-:Y:S01]  /*4e70*/  MUFU.EX2 R124, R124 ;  /* 0x0000007c007c7308 */ /* 0x000fe20000000800 */
[----:B------:R-:W-:Y:S01]  /*4e80*/  PLOP3.LUT P1, PT, PT, PT, UP1, 0x80, 0x8 ;  /* 0x000000000008781c */ /* 0x000fe20003f2f018 */
[----:B------:R-:W-:Y:S01]  /*4e90*/  FFMA.FTZ R19, R90, -UR13, R19 ;  /* 0x8000000d5a137c23 */ /* 0x000fe20008010013 */
[----:B------:R-:W-:Y:S07]  /*4ea0*/  IABS R5, R5 ;  /* 0x0000000500057213 */ /* 0x000fee0000000000 */
[----:B------:R-:W2:Y:S01]  /*4eb0*/  MUFU.EX2 R123, R123 ;  /* 0x0000007b007b7308 */ /* 0x000ea20000000800 */
[----:B------:R-:W-:Y:S01]  /*4ec0*/  IABS R4, R226 ;  /* 0x000000e200047213 */ /* 0x000fe20000000000 */
[----:B------:R-:W-:Y:S01]  /*4ed0*/  FFMA.FTZ R130, R13, UR10, -R85 ;  /* 0x0000000a0d827c23 */ /* 0x000fe20008010855 */
[----:B------:R-:W-:Y:S07]  /*4ee0*/  I2FP.F32.S32 R5, R5 ;  /* 0x0000000500057245 */ /* 0x000fee0000201400 */
[----:B------:R-:W-:Y:S01]  /*4ef0*/  MUFU.EX2 R126, R126 ;  /* 0x0000007e007e7308 */ /* 0x000fe20000000800 */
[----:B------:R-:W-:Y:S01]  /*4f00*/  @P2 FSEL R15, R15, -INF , !P6 ;  /* 0xff8000000f0f2808 */ /* 0x000fe20007000000 */
[----:B------:R-:W-:Y:S01]  /*4f10*/  FFMA.FTZ R129, R14, UR10, -R84 ;  /* 0x0000000a0e817c23 */ /* 0x000fe20008010854 */
[----:B------:R-:W-:Y:S07]  /*4f20*/  PLOP3.LUT P6, PT, PT, PT, UP1, 0x80, 0x8 ;  /* 0x000000000008781c */ /* 0x000fee0003fcf018 */
[----:B------:R-:W3:Y:S01]  /*4f30*/  MUFU.EX2 R125, R125 ;  /* 0x0000007d007d7308 */ /* 0x000ee20000000800 */
[----:B------:R-:W-:Y:S01]  /*4f40*/  PLOP3.LUT P2, PT, PT, PT, UP1, 0x80, 0x8 ;  /* 0x000000000008781c */ /* 0x000fe20003f4f018 */
[----:B------:R-:W-:Y:S01]  /*4f50*/  @P1 VIADD R88, R88, 0x19 ;  /* 0x0000001958581836 */ /* 0x000fe20000000000 */
[----:B------:R-:W-:Y:S07]  /*4f60*/  PLOP3.LUT P1, PT, PT, PT, UP1, 0x80, 0x8 ;  /* 0x000000000008781c */ /* 0x000fee0003f2f018 */
[----:B------:R-:W-:Y:S01]  /*4f70*/  MUFU.EX2 R122, R122 ;  /* 0x0000007a007a7308 */ /* 0x000fe20000000800 */
[----:B------:R-:W-:Y:S01]  /*4f80*/  I2FP.F32.S32 R4, R4 ;  /* 0x0000000400047245 */ /* 0x000fe20000201400 */
[----:B------:R-:W-:Y:S01]  /*4f90*/  FFMA.FTZ R16, R5, -UR13, R16 ;  /* 0x8000000d05107c23 */ /* 0x000fe20008010010 */
[----:B------:R-:W-:Y:S07]  /*4fa0*/  @P5 ISETP.GE.AND P5, PT, R92, UR38, PT ;  /* 0x000000265c005c0c */ /* 0x000fee000bfa6270 */
[----:B------:R-:W4:Y:S01]  /*4fb0*/  MUFU.EX2 R127, R127 ;  /* 0x0000007f007f7308 */ /* 0x000f220000000800 */
[----:B-1----:R-:W-:Y:S01]  /*4fc0*/  F2FP.BF16.F32.PACK_AB R8, R197, R198 ;  /* 0x000000c6c508723e */ /* 0x002fe200000010ff */
[----:B------:R-:W-:Y:S01]  /*4fd0*/  FFMA.FTZ R17, R4, -UR13, R17 ;  /* 0x8000000d04117c23 */ /* 0x000fe20008010011 */
[----:B--2---:R-:W-:Y:S07]  /*4fe0*/  F2FP.BF16.F32.PACK_AB R7, R123, R124 ;  /* 0x0000007c7b07723e */ /* 0x004fee00000010ff */
[----:B------:R-:W-:Y:S01]  /*4ff0*/  MUFU.EX2 R131, R131 ;  /* 0x0000008300837308 */ /* 0x000fe20000000800 */
[----:B------:R-:W-:Y:S01]  /*5000*/  @P6 ISETP.GE.AND P6, PT, R88, UR38, PT ;  /* 0x0000002658006c0c */ /* 0x000fe2000bfc6270 */
[----:B------:R-:W-:Y:S01]  /*5010*/  VIADD R4, R128, 0x2a000 ;  /* 0x0002a00080047836 */ /* 0x000fe20000000000 */
[----:B------:R-:W-:Y:S07]  /*5020*/  @P2 FSEL R16, R16, -INF , !P5 ;  /* 0xff80000010102808 */ /* 0x000fee0006800000 */
[----:B------:R-:W1:Y:S01]  /*5030*/  MUFU.EX2 R130, R130 ;  /* 0x0000008200827308 */ /* 0x000e620000000800 */
[----:B------:R-:W-:Y:S01]  /*5040*/  PLOP3.LUT P2, PT, PT, PT, UP1, 0x80, 0x8 ;  /* 0x000000000008781c */ /* 0x000fe20003f4f018 */
[----:B------:R-:W-:Y:S01]  /*5050*/  STS [R128+0x2a000], R8 ;  /* 0x02a0000880007388 */ /* 0x000fe20000000800 */
[----:B------:R-:W-:Y:S01]  /*5060*/  @P1 FSEL R17, R17, -INF , !P6 ;  /* 0xff80000011111808 */ /* 0x000fe20007000000 */
[----:B------:R-:W-:Y:S01]  /*5070*/  @P4 VIADD R120, R4, 0xffffffe0 ;  /* 0xffffffe004784836 */ /* 0x000fe20000000000 */
[----:B------:R-:W-:Y:S02]  /*5080*/  PLOP3.LUT P1, PT, PT, PT, UP1, 0x80, 0x8 ;  /* 0x000000000008781c */ /* 0x000fe40003f2f018 */
[----:B------:R2:W-:Y:S01]  /*5090*/  STS [R128+0x2a400], R7 ;  /* 0x02a4000780007388 */ /* 0x0005e20000000800 */
[----:B---3--:R-:W-:Y:S01]  /*50a0*/  F2FP.BF16.F32.PACK_AB R6, R125, R126 ;  /* 0x0000007e7d06723e */ /* 0x008fe200000010ff */
[--C-:B------:R-:W-:Y:S01]  /*50b0*/  FFMA.FTZ R200, R15, UR10, -R84.reuse ;  /* 0x0000000a0fc87c23 */ /* 0x100fe20008010854 */
[----:B----4-:R-:W-:Y:S01]  /*50c0*/  F2FP.BF16.F32.PACK_AB R5, R127, R122 ;  /* 0x0000007a7f05723e */ /* 0x010fe200000010ff */
[--C-:B------:R-:W-:Y:S01]  /*50d0*/  FFMA.FTZ R202, R16, UR10, -R85.reuse ;  /* 0x0000000a10ca7c23 */ /* 0x100fe20008010855 */
[----:B------:R-:W-:Y:S01]  /*50e0*/  FFMA.FTZ R85, R17, UR10, -R85 ;  /* 0x0000000a11557c23 */ /* 0x000fe20008010855 */
[----:B------:R3:W-:Y:S01]  /*50f0*/  STS [R121+0x2a000], R6 ;  /* 0x02a0000679007388 */ /* 0x0007e20000000800 */
[----:B------:R-:W-:Y:S01]  /*5100*/  MUFU.EX2 R129, R129 ;  /* 0x0000008100817308 */ /* 0x000fe20000000800 */
[----:B-1----:R-:W-:Y:S03]  /*5110*/  F2FP.BF16.F32.PACK_AB R4, R130, R131 ;  /* 0x000000838204723e */ /* 0x002fe600000010ff */
[----:B------:R-:W-:Y:S01]  /*5120*/  STS [R121+0x2a400], R5 ;  /* 0x02a4000579007388 */ /* 0x000fe20000000800 */
[----:B------:R-:W-:Y:S05]  /*5130*/  @P2 FSEL R18, R18, -INF , !P5 ;  /* 0xff80000012122808 */ /* 0x000fea0006800000 */
[----:B------:R-:W2:Y:S01]  /*5140*/  MUFU.EX2 R200, R200 ;  /* 0x000000c800c87308 */ /* 0x000ea20000000800 */
[----:B------:R-:W-:Y:S01]  /*5150*/  @P1 FSEL R19, R19, -INF , !P6 ;  /* 0xff80000013131808 */ /* 0x000fe20007000000 */
[----:B------:R1:W-:Y:S01]  /*5160*/  STS [R120], R4 ;  /* 0x0000000478007388 */ /* 0x0003e20000000800 */
[----:B------:R-:W-:Y:S01]  /*5170*/  LEA R204, P1, R229, R112, 0x2 ;  /* 0x00000070e5cc7211 */ /* 0x000fe200078210ff */
[--C-:B------:R-:W-:Y:S06]  /*5180*/  FFMA.FTZ R199, R18, UR10, -R84.reuse ;  /* 0x0000000a12c77c23 */ /* 0x100fec0008010854 */
[----:B------:R-:W-:Y:S01]  /*5190*/  MUFU.EX2 R201, R85 ;  /* 0x0000005500c97308 */ /* 0x000fe20000000800 */
[----:B------:R-:W-:Y:S01]  /*51a0*/  FFMA.FTZ R84, R19, UR10, -R84 ;  /* 0x0000000a13547c23 */ /* 0x000fe20008010854 */
[----:B------:R-:W-:Y:S08]  /*51b0*/  LEA.HI.X R205, R229, R113, RZ, 0x2, P1 ;  /* 0x00000071e5cd7211 */ /* 0x000ff000008f14ff */
[----:B------:R-:W3:Y:S01]  /*51c0*/  MUFU.EX2 R202, R202 ;  /* 0x000000ca00ca7308 */ /* 0x000ee20000000800 */
[----:B------:R-:W4:Y:S09]  /*51d0*/  LDG.E R203, desc[UR36][R204.64] ;  /* 0x00000024cccb7981 */ /* 0x000f32000c1e1900 */
[----:B------:R-:W-:Y:S01]  /*51e0*/  MUFU.EX2 R196, R84 ;  /* 0x0000005400c47308 */ /* 0x000fe20000000800 */
[----:B--2---:R-:W-:Y:S09]  /*51f0*/  F2FP.BF16.F32.PACK_AB R7, R200, R129 ;  /* 0x00000081c807723e */ /* 0x004ff200000010ff */
[----:B------:R-:W2:Y:S01]  /*5200*/  MUFU.EX2 R199, R199 ;  /* 0x000000c700c77308 */ /* 0x000ea20000000800 */
[----:B------:R-:W-:Y:S01]  /*5210*/  STS [R120+0x400], R7 ;  /* 0x0004000778007388 */ /* 0x000fe20000000800 */
[----:B---3--:R-:W-:Y:S01]  /*5220*/  F2FP.BF16.F32.PACK_AB R6, R201, R202 ;  /* 0x000000cac906723e */ /* 0x008fe200000010ff */
[----:B-1----:R-:W-:Y:S01]  /*5230*/  IMAD.IADD R4, R249, 0x1, R120 ;  /* 0x00000001f9047824 */ /* 0x002fe200078e0278 */
[----:B--2---:R-:W-:Y:S04]  /*5240*/  F2FP.BF16.F32.PACK_AB R5, R196, R199 ;  /* 0x000000c7c405723e */ /* 0x004fe800000010ff */
[----:B------:R-:W-:Y:S05]  /*5250*/  STS [R4], R6 ;  /* 0x0000000604007388 */ /* 0x000fea0000000800 */
[----:B------:R-:W-:Y:S05]  /*5260*/  STS [R4+0x400], R5 ;  /* 0x0004000504007388 */ /* 0x000fea0000000800 */
[----:B------:R-:W-:Y:S05]  /*5270*/  LDSM.16.M88.4 R16, [R119+0x10000] ;  /* 0x010000007710783b */ /* 0x000fea0000000200 */
[----:B------:R-:W1:Y:S05]  /*5280*/  LDSM.16.M88.4 R8, [R219+0x20000] ;  /* 0x02000000db08783b */ /* 0x000e6a0000000200 */
[----:B------:R-:W2:Y:S05]  /*5290*/  LDSM.16.M88.4 R84, [R219+0x20800] ;  /* 0x02080000db54783b */ /* 0x000eaa0000000200 */
[----:B------:R-:W-:Y:S05]  /*52a0*/  LDSM.16.M88.4 R88, [R118+0x10000] ;  /* 0x010000007658783b */ /* 0x000fea0000000200 */
[----:B------:R-:W3:Y:S05]  /*52b0*/  LDSM.16.M88.4 R92, [R218+0x20000] ;  /* 0x02000000da5c783b */ /* 0x000eea0000000200 */
[----:B------:R-:W4:Y:S05]  /*52c0*/  LDG.E R204, desc[UR36][R204.64+0x20] ;  /* 0x00002024cccc7981 */ /* 0x000f2a000c1e1900 */
        /* <DEDUP_REMOVED lines=95> */
[C---:B------:R-:W-:Y:S08]  /*58c0*/  HMMA.16816.F32.BF16 R8, R96.reuse, R114, R8 ;  /* 0x000000726008723c */ /* 0x040ff00000041808 */
[C---:B--2---:R-:W-:Y:S08]  /*58d0*/  HMMA.16816.F32.BF16 R12, R96.reuse, R88, R12 ;  /* 0x00000058600c723c */ /* 0x044ff0000004180c */
[----:B------:R-:W-:Y:S01]  /*58e0*/  HMMA.16816.F32.BF16 R16, R96, R90, R16 ;  /* 0x0000005a6010723c */ /* 0x000fe20000041810 */
[----:B------:R-:W2:Y:S07]  /*58f0*/  LDSM.16.M88.4 R88, [R216+0x26800] ;  /* 0x02680000d858783b */ /* 0x000eae0000000200 */
[C---:B------:R-:W-:Y:S08]  /*5900*/  HMMA.16816.F32.BF16 R4, R100.reuse, R104, R4 ;  /* 0x000000686404723c */ /* 0x040ff00000041804 */
[C---:B------:R-:W-:Y:S08]  /*5910*/  HMMA.16816.F32.BF16 R8, R100.reuse, R106, R8 ;  /* 0x0000006a6408723c */ /* 0x040ff00000041808 */
[C---:B-1----:R-:W-:Y:S08]  /*5920*/  HMMA.16816.F32.BF16 R12, R100.reuse, R84, R12 ;  /* 0x00000054640c723c */ /* 0x042ff0000004180c */
[----:B------:R-:W-:Y:S08]  /*5930*/  HMMA.16816.F32.BF16 R16, R100, R86, R16 ;  /* 0x000000566410723c */ /* 0x000ff00000041810 */
[C---:B---3--:R-:W-:Y:S08]  /*5940*/  HMMA.16816.F32.BF16 R4, R92.reuse, R108, R4 ;  /* 0x0000006c5c04723c */ /* 0x048ff00000041804 */
        /* <DEDUP_REMOVED lines=26> */
[----:B------:R-:W-:Y:S01]  /*5af0*/  FADD.FTZ R10, -R204, R10 ;  /* 0x0000000acc0a7221 */ /* 0x000fe20000010100 */
[----:B------:R-:W-:Y:S01]  /*5b00*/  F2FP.BF16.F32.PACK_AB R12, R13, R12 ;  /* 0x0000000c0d0c723e */ /* 0x000fe200000010ff */
[----:B------:R-:W-:Y:S01]  /*5b10*/  FMUL.FTZ R16, R202, R16 ;  /* 0x00000010ca107220 */ /* 0x000fe20000410000 */
[----:B------:R-:W-:Y:S05]  /*5b20*/  FMUL.FTZ R17, R201, R17 ;  /* 0x00000011c9117220 */ /* 0x000fea0000410000 */
[----:B------:R-:W-:Y:S01]  /*5b30*/  F2FP.BF16.F32.PACK_AB R16, R17, R16 ;  /* 0x000000101110723e */ /* 0x000fe200000010ff */
[----:B------:R-:W-:Y:S01]  /*5b40*/  FADD.FTZ R17, -R204, R11 ;  /* 0x0000000bcc117221 */ /* 0x000fe20000010100 */
        /* <DEDUP_REMOVED lines=70> */
.L_x_1038:
        /* <DEDUP_REMOVED lines=133> */
[----:B------:R-:W-:Y:S02]  /*6800*/  LOP3.LUT R7, R210, 0x1f8, RZ, 0xc0, !PT ;  /* 0x000001f8d2077812 */ /* 0x000fe400078ec0ff */
[----:B------:R-:W-:Y:S01]  /*6810*/  ISETP.GE.AND P6, PT, R248, UR8, PT ;  /* 0x00000008f8007c0c */ /* 0x000fe2000bfc6270 */
[----:B------:R-:W-:Y:S01]  /*6820*/  IMAD.X R4, RZ, RZ, ~UR11, P1 ;  /* 0x8000000bff047e24 */ /* 0x000fe200088e06ff */
[----:B------:R-:W-:Y:S02]  /*6830*/  LOP3.LUT R7, R7, 0x38, R212, 0x78, !PT ;  /* 0x0000003807077812 */ /* 0x000fe400078e78d4 */
[----:B------:R-:W-:Y:S02]  /*6840*/  ISETP.GE.AND P5, PT, R247, UR8, PT ;  /* 0x00000008f7007c0c */ /* 0x000fe4000bfa6270 */
[----:B------:R-:W-:Y:S02]  /*6850*/  SHF.R.S64 R5, R5, 0x1f, R4 ;  /* 0x0000001f05057819 */ /* 0x000fe40000001004 */
        /* <DEDUP_REMOVED lines=51> */
.L_x_1039:
        /* <DEDUP_REMOVED lines=11> */
[----:B------:R-:W-:Y:S01]  /*6c40*/  VIADD R226, R226, 0xffffffc0 ;  /* 0xffffffc0e2e27836 */ /* 0x000fe20000000000 */
[----:B------:R-:W-:Y:S01]  /*6c50*/  @UP2 UIADD3.X UR14, UPT, UPT, UR55, -0x1, URZ, UP0, !UPT ;  /* 0xffffffff370e2890 */ /* 0x000fe200087fe4ff */
        /* <DEDUP_REMOVED lines=61> */
[----:B------:R-:W1:Y:S03]  /*7030*/  LDSM.16.M88.4 R196, [R224] ;  /* 0x00000000e0c4783b */ /* 0x000e660000000200 */
        /* <DEDUP_REMOVED lines=18> */
[----:B------:R-:W-:Y:S05]  /*7160*/  IMAD.IADD R204, R220, 0x1, R224 ;  /* 0x00000001dccc7824 */ /* 0x000fea00078e02e0 */
[----:B------:R-:W-:Y:S01]  /*7170*/  HMMA.16816.F32.BF16 R128, R196, R202, R128 ;  /* 0x000000cac480723c */ /* 0x000fe20000041880 */
[----:B------:R-:W-:Y:S04]  /*7180*/  LDSM.16.MT88.4 R200, [R223+0x19800] ;  /* 0x01980000dfc8783b */ /* 0x000fe80000004200 */
[----:B------:R-:W1:Y:S04]  /*7190*/  LDSM.16.M88.4 R196, [R204] ;  /* 0x00000000ccc4783b */ /* 0x000e680000000200 */
[----:B------:R-:W2:Y:S01]  /*71a0*/  LDSM.16.M88.4 R204, [R204+0x1000] ;  /* 0x00100000cccc783b */ /* 0x000ea20000000200 */
[-C--:B-1----:R-:W-:Y:S08]  /*71b0*/  HMMA.16816.F32.BF16 R4, R196, R200.reuse, R4 ;  /* 0x000000c8c404723c */ /* 0x082ff00000041804 */
[C---:B--2---:R-:W-:Y:S08]  /*71c0*/  HMMA.16816.F32.BF16 R8, R204.reuse, R200, R8 ;  /* 0x000000c8cc08723c */ /* 0x044ff00000041808 */
[-C--:B------:R-:W-:Y:S03]  /*71d0*/  HMMA.16816.F32.BF16 R12, R204, R202.reuse, R12 ;  /* 0x000000cacc0c723c */ /* 0x080fe6000004180c */
[----:B------:R1:W-:Y:S05]  /*71e0*/  REDG.E.ADD.F32.FTZ.RN.STRONG.GPU desc[UR36][R232.64], R4 ;  /* 0x00000004e80079a6 */ /* 0x0003ea000c12f324 */
[C---:B------:R-:W-:Y:S01]  /*71f0*/  HMMA.16816.F32.BF16 R16, R196.reuse, R202, R16 ;  /* 0x000000cac410723c */ /* 0x040fe20000041810 */
[----:B------:R-:W2:Y:S01]  /*7200*/  LDSM.16.MT88.4 R200, [R223+0x1b800] ;  /* 0x01b80000dfc8783b */ /* 0x000ea20000004200 */
[----:B-1----:R-:W-:Y:S06]  /*7210*/  IMAD.U32 R4, RZ, RZ, UR47 ;  /* 0x0000002fff047e24 */ /* 0x002fec000f8e00ff */
        /* <DEDUP_REMOVED lines=13> */
[----:B------:R-:W-:Y:S02]  /*72f0*/  LEA R200, P1, R200, R232, 0x2 ;  /* 0x000000e8c8c87211 */ /* 0x000fe400078210ff */
[-C--:B------:R-:W-:Y:S03]  /*7300*/  HMMA.16816.F32.BF16 R124, R204, R202.reuse, R124 ;  /* 0x000000cacc7c723c */ /* 0x080fe6000004187c */
[----:B------:R-:W-:Y:S02]  /*7310*/  LEA.HI.X.SX32 R201, R4, R233, 0x2, P1 ;  /* 0x000000e904c97211 */ /* 0x000fe400008f16ff */
        /* <DEDUP_REMOVED lines=18> */
[C---:B-1----:R-:W-:Y:S03]  /*7440*/  LEA.HI.X.SX32 R5, R252.reuse, R197, 0x5, P1 ;  /* 0x000000c5fc057211 */ /* 0x042fe600008f2eff */
[C---:B--2---:R-:W-:Y:S02]  /*7450*/  IMAD.WIDE R206, R252.reuse, -0xc0, R4 ;  /* 0xffffff40fcce7825 */ /* 0x044fe400078e0204 */
        /* <DEDUP_REMOVED lines=24> */
[C---:B-1----:R-:W-:Y:S03]  /*75e0*/  LEA.HI.X.SX32 R11, R252.reuse, R197, 0x5, P1 ;  /* 0x000000c5fc0b7211 */ /* 0x042fe600008f2eff */
        /* <DEDUP_REMOVED lines=16> */
[C---:B------:R-:W-:Y:S02]  /*76f0*/  IMAD.WIDE R204, R252.reuse, -0xc0, R18 ;  /* 0xffffff40fccc7825 */ /* 0x040fe400078e0212 */
[----:B------:R3:W-:Y:S01]  /*7700*/  REDG.E.ADD.F32.FTZ.RN.STRONG.GPU desc[UR36][R18.64+0x100], R91 ;  /* 0x0001005b120079a6 */ /* 0x0007e2000c12f324 */
[C---:B----4-:R-:W-:Y:S03]  /*7710*/  LEA R6, P1, R252.reuse, R204, 0x5 ;  /* 0x000000ccfc067211 */ /* 0x050fe600078228ff */
[----:B------:R-:W-:Y:S01]  /*7720*/  REDG.E.ADD.F32.FTZ.RN.STRONG.GPU desc[UR36][R232.64+0x180], R96 ;  /* 0x00018060e80079a6 */ /* 0x000fe2000c12f324 */
[C---:B------:R-:W-:Y:S03]  /*7730*/  LEA.HI.X.SX32 R7, R252.reuse, R205, 0x5, P1 ;  /* 0x000000cdfc077211 */ /* 0x040fe600008f2eff */
[----:B------:R4:W-:Y:S01]  /*7740*/  REDG.E.ADD.F32.FTZ.RN.STRONG.GPU desc[UR36][R204.64+0x180], R97 ;  /* 0x00018061cc0079a6 */ /* 0x0009e2000c12f324 */
        /* <DEDUP_REMOVED lines=15> */
[C---:B-1----:R-:W-:Y:S02]  /*7840*/  IMAD.WIDE R196, R252.reuse, -0xc0, R8 ;  /* 0xffffff40fcc47825 */ /* 0x042fe400078e0208 */
        /* <DEDUP_REMOVED lines=10> */
[C---:B--2---:R-:W-:Y:S02]  /*78f0*/  LEA.HI.X.SX32 R87, R252.reuse, R11, 0x5, P1 ;  /* 0x0000000bfc577211 */ /* 0x044fe400008f2eff */
[C---:B------:R-:W-:Y:S03]  /*7900*/  LEA R4, P1, R252.reuse, R86, 0x5 ;  /* 0x00000056fc047211 */ /* 0x040fe600078228ff */
[----:B------:R-:W-:Y:S01]  /*7910*/  REDG.E.ADD.F32.FTZ.RN.STRONG.GPU desc[UR36][R86.64+0x200], R104 ;  /* 0x00020068560079a6 */ /* 0x000fe2000c12f324 */
[C---:B------:R-:W-:Y:S02]  /*7920*/  LEA.HI.X.SX32 R5, R252.reuse, R87, 0x5, P1 ;  /* 0x00000057fc057211 */ /* 0x040fe400008f2eff */
[C---:B------:R-:W-:Y:S03]  /*7930*/  LEA R206, P1, R252.reuse, R4, 0x5 ;  /* 0x00000004fcce7211 */ /* 0x040fe600078228ff */
[----:B------:R-:W-:Y:S01]  /*7940*/  REDG.E.ADD.F32.FTZ.RN.STRONG.GPU desc[UR36][R4.64+0x200], R105 ;  /* 0x00020069040079a6 */ /* 0x000fe2000c12f324 */
[C---:B------:R-:W-:Y:S02]  /*7950*/  LEA.HI.X.SX32 R207, R252.reuse, R5, 0x5, P1 ;  /* 0x00000005fccf7211 */ /* 0x040fe400008f2eff */
[C---:B---3--:R-:W-:Y:S03]  /*7960*/  LEA R16, P1, R252.reuse, R206, 0x5 ;  /* 0x000000cefc107211 */ /* 0x048fe600078228ff */
        /* <DEDUP_REMOVED lines=15> */
[C---:B----4-:R-:W-:Y:S03]  /*7a60*/  LEA R204, P1, R252.reuse, R18, 0x5 ;  /* 0x00000012fccc7211 */ /* 0x050fe600078228ff */
[----:B------:R-:W-:Y:S01]  /*7a70*/  REDG.E.ADD.F32.FTZ.RN.STRONG.GPU desc[UR36][R18.64+0x280], R108 ;  /* 0x0002806c120079a6 */ /* 0x000fe2000c12f324 */
[C---:B------:R-:W-:Y:S02]  /*7a80*/  LEA.HI.X.SX32 R205, R252.reuse, R19, 0x5, P1 ;  /* 0x00000013fccd7211 */ /* 0x040fe400008f2eff */
[C---:B------:R-:W-:Y:S01]  /*7a90*/  LEA R96, P1, R252.reuse, R204, 0x5 ;  /* 0x000000ccfc607211 */ /* 0x040fe200078228ff */
[----:B------:R-:W-:Y:S03]  /*7aa0*/  LDSM.16.MT88.4 R16, [R214+0x2000] ;  /* 0x00200000d610783b */ /* 0x000fe60000004200 */
[C---:B------:R-:W-:Y:S01]  /*7ab0*/  LEA.HI.X.SX32 R97, R252.reuse, R205, 0x5, P1 ;  /* 0x000000cdfc617211 */ /* 0x040fe200008f2eff */
[----:B------:R-:W-:Y:S01]  /*7ac0*/  REDG.E.ADD.F32.FTZ.RN.STRONG.GPU desc[UR36][R204.64+0x280], R109 ;  /* 0x0002806dcc0079a6 */ /* 0x000fe2000c12f324 */
[----:B------:R-:W-:Y:S01]  /*7ad0*/  LEA R6, P1, R252, R96, 0x5 ;  /* 0x00000060fc067211 */ /* 0x000fe200078228ff */
[----:B-1----:R-:W-:Y:S02]  /*7ae0*/  VIADD R112, R222, 0x40 ;  /* 0x00000040de707836 */ /* 0x002fe40000000000 */
[----:B------:R-:W-:Y:S01]  /*7af0*/  REDG.E.ADD.F32.FTZ.RN.STRONG.GPU desc[UR36][R96.64+0x280], R110 ;  /* 0x0002806e600079a6 */ /* 0x000fe2000c12f324 */
[----:B------:R-:W-:Y:S01]  /*7b00*/  LEA.HI.X.SX32 R7, R252, R97, 0x5, P1 ;  /* 0x00000061fc077211 */ /* 0x000fe200008f2eff */
[----:B------:R-:W-:Y:S02]  /*7b10*/  @P0 VIADD R112, R222, 0xffffffc0 ;  /* 0xffffffc0de700836 */ /* 0x000fe40000000000 */
        /* <DEDUP_REMOVED lines=358> */
.L_x_1041:
[----:B------:R-:W2:Y:S01]  /*9180*/  LDCU.64 UR10, c[0x0][0x5c0] ;  /* 0x0000b800ff0a77ac */ /* 0x000ea20008000a00 */
[----:B------:R-:W-:-:S04]  /*9190*/  UIADD3 UR8, UPT, UPT, UR39, UR41, URZ ;  /* 0x0000002927087290 */ /* 0x000fc8000fffe0ff */
[----:B--2---:R-:W-:Y:S02]  /*91a0*/  UIMAD.WIDE.U32 UR16, UR8, UR10, URZ ;  /* 0x0000000a081072a5 */ /* 0x004fe4000f8e00ff */
[----:B------:R-:W-:-:S04]  /*91b0*/  UIMAD UR8, UR8, UR11, URZ ;  /* 0x0000000b080872a4 */ /* 0x000fc8000f8e02ff */
[----:B------:R-:W-:-:S06]  /*91c0*/  UIADD3 UR8, UPT, UPT, UR17, UR8, URZ ;  /* 0x0000000811087290 */ /* 0x000fcc000fffe0ff */
[----:B------:R-:W-:Y:S02]  /*91d0*/  MOV R53, UR8 ;  /* 0x0000000800357c02 */ /* 0x000fe40008000f00 */
.L_x_1042:
        /* <DEDUP_REMOVED lines=12> */
[----:B-1----:R-:W-:Y:S01]  /*92a0*/  MOV R0, UR13 ;  /* 0x0000000d00007c02 */ /* 0x002fe20008000f00 */
[----:B------:R-:W-:Y:S06]  /*92b0*/  BRA `(.L_x_1044) ;  /* 0x00000000001c7947 */ /* 0x000fec0003800000 */
.L_x_1043:
[----:B------:R-:W2:Y:S01]  /*92c0*/  LDCU.64 UR8, c[0x0][0x5c8] ;  /* 0x0000b900ff0877ac */ /* 0x000ea20008000a00 */
[----:B------:R-:W-:-:S04]  /*92d0*/  UIADD3 UR12, UPT, UPT, UR39, UR41, URZ ;  /* 0x00000029270c7290 */ /* 0x000fc8000fffe0ff */
[----:B--2---:R-:W-:Y:S02]  /*92e0*/  UIMAD.WIDE.U32 UR14, UR12, UR8, URZ ;  /* 0x000000080c0e72a5 */ /* 0x004fe4000f8e00ff */
[----:B------:R-:W-:-:S04]  /*92f0*/  UIMAD UR12, UR12, UR9, URZ ;  /* 0x000000090c0c72a4 */ /* 0x000fc8000f8e02ff */
[----:B------:R-:W-:Y:S01]  /*9300*/  UIADD3 UR12, UPT, UPT, UR15, UR12, URZ ;  /* 0x0000000c0f0c7290 */ /* 0x000fe2000fffe0ff */
[----:B------:R-:W-:-:S05]  /*9310*/  UMOV UR32, UR14 ;  /* 0x0000000e00207c82 */ /* 0x000fca0008000000 */
[----:B-1----:R-:W-:-:S07]  /*9320*/  MOV R0, UR12 ;  /* 0x0000000c00007c02 */ /* 0x002fce0008000f00 */
.L_x_1044:
        /* <DEDUP_REMOVED lines=66> */
.L_x_1046:
[----:B------:R-:W-:Y:S05]  /*9750*/  BSYNC.RECONVERGENT B0 ;  /* 0x0000000000007941 */ /* 0x000fea0003800200 */
.L_x_1045:
[----:B---3--:R2:W3:Y:S01]  /*9760*/  LDS.128 R52, [R2+0x1f000] ;  /* 0x01f0000002347984 */ /* 0x0084e20000000c00 */
[----:B------:R-:W-:Y:S04]  /*9770*/  BSSY.RECONVERGENT B0, `(.L_x_1047) ;  /* 0x0000014000007945 */ /* 0x000fe80003800200 */
[----:B------:R-:W-:Y:S05]  /*9780*/  @P6 BRA `(.L_x_1048) ;  /* 0x0000000000486947 */ /* 0x000fea0003800000 */
[----:B------:R-:W4:Y:S01]  /*9790*/  LDCU UR16, c[0x0][0x440] ;  /* 0x00008800ff1077ac */ /* 0x000f220008000800 */
[----:B-12---:R-:W-:Y:S02]  /*97a0*/  IMAD R2, R72, UR10, RZ ;  /* 0x0000000a48027c24 */ /* 0x006fe4000f8e02ff */
[----:B------:R-:W-:Y:S01]  /*97b0*/  IMAD.MOV.U32 R56, RZ, RZ, R76 ;  /* 0x000000ffff387224 */ /* 0x000fe200078e004c */
[----:B------:R-:W1:Y:S01]  /*97c0*/  LDCU.64 UR12, c[0x0][0x560] ;  /* 0x0000ac00ff0c77ac */ /* 0x000e620008000a00 */
        /* <DEDUP_REMOVED lines=13> */
[----:B---3--:R4:W-:Y:S02]  /*98a0*/  @!P0 STG.E.128 desc[UR36][R58.64+0x180], R52 ;  /* 0x000180343a008986 */ /* 0x0089e4000c101d24 */
.L_x_1048:
[----:B------:R-:W-:Y:S05]  /*98b0*/  BSYNC.RECONVERGENT B0 ;  /* 0x0000000000007941 */ /* 0x000fea0003800200 */
.L_x_1047:
        /* <DEDUP_REMOVED lines=26> */
.L_x_1050:
[----:B------:R-:W-:Y:S05]  /*9a60*/  BSYNC.RECONVERGENT B0 ;  /* 0x0000000000007941 */ /* 0x000fea0003800200 */
.L_x_1049:
[----:B------:R-:W-:Y:S05]  /*9a70*/  @P6 BRA `(.L_x_1017) ;  /* 0x0000000000486947 */ /* 0x000fea0003800000 */
[----:B------:R-:W3:Y:S01]  /*9a80*/  LDCU UR12, c[0x0][0x440] ;  /* 0x00008800ff0c77ac */ /* 0x000ee20008000800 */
[----:B------:R-:W-:Y:S02]  /*9a90*/  IMAD R72, R72, UR8, RZ ;  /* 0x0000000848487c24 */ /* 0x000fe4000f8e02ff */
[----:B-12-4-:R-:W-:Y:S01]  /*9aa0*/  IMAD.MOV.U32 R2, RZ, RZ, R40 ;  /* 0x000000ffff027224 */ /* 0x016fe200078e0028 */
[----:B------:R-:W1:Y:S01]  /*9ab0*/  LDCU.64 UR10, c[0x0][0x568] ;  /* 0x0000ad00ff0a77ac */ /* 0x000e620008000a00 */
        /* <DEDUP_REMOVED lines=14> */
.L_x_1017:
[----:B------:R-:W-:Y:S05]  /*9ba0*/  BSYNC.RECONVERGENT B1 ;  /* 0x0000000000017941 */ /* 0x000fea0003800200 */
.L_x_995:
        /* <DEDUP_REMOVED lines=11> */
.L_x_1052:
        /* <DEDUP_REMOVED lines=10> */
.L_x_2507:


//--------------------- .text._ZN5flash44flash_bwd_dq_dk_dv_loop_seqk_parallel_kernelI23Flash_bwd_kernel_traitsILi256ELi64ELi64ELi8ELi4ELi2ELi2ELb0ELb0EN7cutlass10bfloat16_tE19Flash_kernel_traitsILi256ELi64ELi64ELi8ES3_EELb0ELb0ELb1ELb0ELb0ELb1ELb0EEEvNS_16Flash_bwd_paramsE --------------------------
	.section	.text._ZN5flash44flash_bwd_dq_dk_dv_loop_seqk_parallel_kernelI23Flash_bwd_kernel_traitsILi256ELi64ELi64ELi8ELi4ELi2ELi2ELb0ELb0EN7cutlass10bfloat16_tE19Flash_kernel_traitsILi256ELi64ELi64ELi8ES3_EELb0ELb0ELb1ELb0ELb0ELb1ELb0EEEvNS_16Flash_bwd_paramsE,"ax",@progbits
	.align	128
        .global         _ZN5flash44flash_bwd_dq_dk_dv_loop_seqk_parallel_kernelI23Flash_bwd_kernel_traitsILi256ELi64ELi64ELi8ELi4ELi2ELi2ELb0ELb0EN7cutlass10bfloat16_tE19Flash_kernel_traitsILi256ELi64ELi64ELi8ES3_EELb0ELb0ELb1ELb0ELb0ELb1ELb0EEEvNS_16Flash_bwd_paramsE
        .type           _ZN5flash44flash_bwd_dq_dk_dv_loop_seqk_parallel_kernelI23Flash_bwd_kernel_traitsILi256ELi64ELi64ELi8ELi4ELi2ELi2ELb0ELb0EN7cutlass10bfloat16_tE19Flash_kernel_traitsILi256ELi64ELi64ELi8ES3_EELb0ELb0ELb1ELb0ELb0ELb1ELb0EEEvNS_16Flash_bwd_paramsE,@function
        .size           _ZN5flash44flash_bwd_dq_dk_dv_loop_seqk_parallel_kernelI23Flash_bwd_kernel_traitsILi256ELi64ELi64ELi8ELi4ELi2ELi2ELb0ELb0EN7cutlass10bfloat16_tE19Flash_kernel_traitsILi256ELi64ELi64ELi8ES3_EELb0ELb0ELb1ELb0ELb0ELb1ELb0EEEvNS_16Flash_bwd_paramsE,(.L_x_2508 - _ZN5flash44flash_bwd_dq_dk_dv_loop_seqk_parallel_kernelI23Flash_bwd_kernel_traitsILi256ELi64ELi64ELi8ELi4ELi2ELi2ELb0ELb0EN7cutlass10bfloat16_tE19Flash_kernel_traitsILi256ELi64ELi64ELi8ES3_EELb0ELb0ELb1ELb0ELb0ELb1ELb0EEEvNS_16Flash_bwd_paramsE)
        .other          _ZN5flash44flash_bwd_dq_dk_dv_loop_seqk_parallel_kernelI23Flash_bwd_kernel_traitsILi256ELi64ELi64ELi8ELi4ELi2ELi2ELb0ELb0EN7cutlass10bfloat16_tE19Flash_kernel_traitsILi256ELi64ELi64ELi8ES3_EELb0ELb0ELb1ELb0ELb0ELb1ELb0EEEvNS_16Flash_bwd_paramsE,@"STO_CUDA_ENTRY STV_DEFAULT"
_ZN5flash44flash_bwd_dq_dk_dv_loop_seqk_parallel_kernelI23Flash_bwd_kernel_traitsILi256ELi64ELi64ELi8ELi4ELi2ELi2ELb0ELb0EN7cutlass10bfloat16_tE19Flash_kernel_traitsILi256ELi64ELi64ELi8ES3_EELb0ELb0ELb1ELb0ELb0ELb1ELb0EEEvNS_16Flash_bwd_paramsE:
.text._ZN5flash44flash_bwd_dq_dk_dv_loop_seqk_parallel_kernelI23Flash_bwd_kernel_traitsILi256ELi64ELi64ELi8ELi4ELi2ELi2ELb0ELb0EN7cutlass10bfloat16_tE19Flash_kernel_traitsILi256ELi64ELi64ELi8ES3_EELb0ELb0ELb1ELb0ELb0ELb1ELb0EEEvNS_16Flash_bwd_paramsE:
        /* <DEDUP_REMOVED lines=51> */
.L_x_1091:
        /* <DEDUP_REMOVED lines=52> */
.L_x_1053:
        /* <DEDUP_REMOVED lines=44> */
.L_x_1055:
[----:B------:R-:W2:Y:S01]  /*0930*/  LDCU.64 UR14, c[0x0][0x3b8] ;  /* 0x00007700ff0e77ac */ /* 0x000ea20008000a00 */
[----:B------:R-:W-:-:S04]  /*0940*/  UIADD3 UR8, UPT, UPT, UR41, UR42, URZ ;  /* 0x0000002a29087290 */ /* 0x000fc8000fffe0ff */
[----:B--2---:R-:W-:Y:S02]  /*0950*/  UIMAD.WIDE.U32 UR10, UR8, UR14, URZ ;  /* 0x0000000e080a72a5 */ /* 0x004fe4000f8e00ff */
[----:B------:R-:W-:-:S04]  /*0960*/  UIMAD UR8, UR8, UR15, URZ ;  /* 0x0000000f080872a4 */ /* 0x000fc8000f8e02ff */
[----:B------:R-:W-:Y:S01]  /*0970*/  UIADD3 UR8, UPT, UPT, UR11, UR8, URZ ;  /* 0x000000080b087290 */ /* 0x000fe2000fffe0ff */
[----:B------:R-:W-:-:S05]  /*0980*/  UMOV UR46, UR10 ;  /* 0x0000000a002e7c82 */ /* 0x000fca0008000000 */
[----:B------:R-:W-:Y:S02]  /*0990*/  MOV R4, UR8 ;  /* 0x0000000800047c02 */ /* 0x000fe40008000f00 */
.L_x_1056:
        /* <DEDUP_REMOVED lines=42> */
.L_x_1057:
[----:B------:R-:W2:Y:S01]  /*0c40*/  LDCU.64 UR12, c[0x0][0x3c0] ;  /* 0x00007800ff0c77ac */ /* 0x000ea20008000a00 */
[----:B------:R-:W-:-:S04]  /*0c50*/  UIADD3 UR8, UPT, UPT, UR41, UR42, URZ ;  /* 0x0000002a29087290 */ /* 0x000fc8000fffe0ff */
[----:B--2---:R-:W-:Y:S02]  /*0c60*/  UIMAD.WIDE.U32 UR10, UR8, UR12, URZ ;  /* 0x0000000c080a72a5 */ /* 0x004fe4000f8e00ff */
[----:B------:R-:W-:-:S04]  /*0c70*/  UIMAD UR8, UR8, UR13, URZ ;  /* 0x0000000d080872a4 */ /* 0x000fc8000f8e02ff */
[----:B------:R-:W-:Y:S01]  /*0c80*/  UIADD3 UR8, UPT, UPT, UR11, UR8, URZ ;  /* 0x000000080b087290 */ /* 0x000fe2000fffe0ff */
[----:B------:R-:W-:-:S05]  /*0c90*/  UMOV UR48, UR10 ;  /* 0x0000000a00307c82 */ /* 0x000fca0008000000 */
[----:B------:R-:W-:-:S07]  /*0ca0*/  MOV R3, UR8 ;  /* 0x0000000800037c02 */ /* 0x000fce0008000f00 */
.L_x_1058:
        /* <DEDUP_REMOVED lines=27> */
.L_x_1059:
[----:B------:R-:W-:Y:S02]  /*0e60*/  UIMAD.WIDE.U32 UR58, UR66, UR17, URZ ;  /* 0x00000011423a72a5 */ /* 0x000fe4000f8e00ff */
[----:B------:R-:W-:-:S04]  /*0e70*/  UIMAD UR8, UR67, UR17, URZ ;  /* 0x00000011430872a4 */ /* 0x000fc8000f8e02ff */
[----:B------:R-:W-:Y:S02]  /*0e80*/  UIADD3 UR8, UPT, UPT, UR59, UR8, URZ ;  /* 0x000000083b087290 */ /* 0x000fe4000fffe0ff */
.L_x_1060:
        /* <DEDUP_REMOVED lines=20> */
.L_x_1061:
[----:B------:R-:W2:Y:S01]  /*0fd0*/  LDCU UR60, c[0x0][0x434] ;  /* 0x00008680ff3c77ac */ /* 0x000ea20008000800 */
[----:B------:R-:W-:-:S04]  /*0fe0*/  UIMAD UR10, UR40, UR16, UR23 ;  /* 0x00000010280a72a4 */ /* 0x000fc8000f8e0217 */
[----:B--2---:R-:W-:Y:S02]  /*0ff0*/  UIMAD UR60, UR10, UR60, URZ ;  /* 0x0000003c0a3c72a4 */ /* 0x004fe4000f8e02ff */
.L_x_1062:
        /* <DEDUP_REMOVED lines=11> */
.L_x_1063:
[----:B------:R-:W2:Y:S01]  /*10b0*/  LDCU UR59, c[0x0][0x444] ;  /* 0x00008880ff3b77ac */ /* 0x000ea20008000800 */
[----:B------:R-:W-:-:S04]  /*10c0*/  UIMAD UR10, UR40, UR16, UR23 ;  /* 0x00000010280a72a4 */ /* 0x000fc8000f8e0217 */
[----:B--2---:R-:W-:-:S12]  /*10d0*/  UIMAD UR59, UR10, UR59, URZ ;  /* 0x0000003b0a3b72a4 */ /* 0x004fd8000f8e02ff */
.L_x_1064:
        /* <DEDUP_REMOVED lines=15> */
[----:B------:R-:W-:Y:S02]  /*11d0*/  ULEA.HI UR8, UR8, UR9, URZ, 0x6 ;  /* 0x0000000908087291 */ /* 0x000fe4000f8f30ff */
[----:B----4-:R-:W-:Y:S01]  /*11e0*/  UIMAD.WIDE UR64, UR60, 0x4, UR64 ;  /* 0x000000043c4078a5 */ /* 0x010fe2000f8e0240 */
[----:B---3--:R-:W-:Y:S01]  /*11f0*/  IMAD.SHL.U32 R10, R0, 0x8, RZ ;  /* 0x00000008000a7824 */ /* 0x008fe200078e00ff */
[----:B------:R-:W-:Y:S01]  /*1200*/  USHF.R.S32.HI UR51, URZ, 0x6, UR8 ;  /* 0x00000006ff337899 */ /* 0x000fe20008011408 */
[--C-:B------:R-:W-:Y:S02]  /*1210*/  SHF.R.U32.HI R11, RZ, 0x3, R0.reuse ;  /* 0x00000003ff0b7819 */ /* 0x100fe40000011600 */
[----:B------:R-:W-:Y:S01]  /*1220*/  SHF.R.U32.HI R2, RZ, 0x5, R0 ;  /* 0x00000005ff027819 */ /* 0x000fe20000011600 */
[----:B------:R-:W-:Y:S01]  /*1230*/  UISETP.LT.AND UP0, UPT, URZ, UR51, UPT ;  /* 0x00000033ff00728c */ /* 0x000fe2000bf01270 */
[----:B------:R-:W-:Y:S02]  /*1240*/  LOP3.LUT R14, R10, 0x38, RZ, 0xc0, !PT ;  /* 0x000000380a0e7812 */ /* 0x000fe400078ec0ff */
[----:B------:R-:W2:Y:S01]  /*1250*/  LDCU.128 UR8, c[0x0][0x590] ;  /* 0x0000b200ff0877ac */ /* 0x000ea20008000c00 */
[----:B------:R-:W-:-:S02]  /*1260*/  LOP3.LUT R5, R0, 0x1f, RZ, 0xc0, !PT ;  /* 0x0000001f00057812 */ /* 0x000fc400078ec0ff */
[----:B------:R-:W-:Y:S01]  /*1270*/  IADD3 R6, P0, PT, R14, UR62, RZ ;  /* 0x0000003e0e067c10 */ /* 0x000fe2000ff1e0ff */
[----:B------:R-:W3:Y:S02]  /*1280*/  LDCU.64 UR62, c[0x0][0x5e8] ;  /* 0x0000bd00ff3e77ac */ /* 0x000ee40008000a00 */
[----:B------:R-:W-:Y:S02]  /*1290*/  IMAD R5, R2, UR55, R5 ;  /* 0x0000003702057c24 */ /* 0x000fe4000f8e0205 */
[----:B------:R-:W-:Y:S01]  /*12a0*/  IMAD.X R7, RZ, RZ, UR56, P0 ;  /* 0x00000038ff077e24 */ /* 0x000fe200080e06ff */
[----:B------:R-:W-:-:S04]  /*12b0*/  USEL UR51, URZ, UR51, !UP0 ;  /* 0x00000033ff337287 */ /* 0x000fc8000c000000 */
[----:B------:R-:W-:Y:S02]  /*12c0*/  UISETP.GT.AND UP0, UPT, UR45, UR51, UPT ;  /* 0x000000332d00728c */ /* 0x000fe4000bf04270 */
[----:B--2---:R-:W-:Y:S01]  /*12d0*/  UIMAD UR17, UR52, UR8, URZ ;  /* 0x00000008341172a4 */ /* 0x004fe2000f8e02ff */
[----:B------:R-:W-:Y:S01]  /*12e0*/  IMAD.U32 R8, RZ, RZ, UR8 ;  /* 0x00000008ff087e24 */ /* 0x000fe2000f8e00ff */
[----:B------:R-:W-:Y:S01]  /*12f0*/  USHF.L.U64.HI UR56, UR8, 0x5, UR9 ;  /* 0x0000000508387899 */ /* 0x000fe20008010209 */
[----:B------:R-:W-:Y:S01]  /*1300*/  IMAD.U32 R18, RZ, RZ, UR10 ;  /* 0x0000000aff127e24 */ /* 0x000fe2000f8e00ff */
[----:B------:R-:W-:Y:S01]  /*1310*/  UIMAD UR17, UR47, UR9, UR17 ;  /* 0x000000092f1172a4 */ /* 0x000fe2000f8e0211 */
[----:B------:R-:W-:Y:S01]  /*1320*/  IMAD.WIDE.U32 R8, R8, UR47, R6 ;  /* 0x0000002f08087c25 */ /* 0x000fe2000f8e0006 */
[----:B---3--:R-:W-:Y:S01]  /*1330*/  UIMAD.WIDE UR62, UR59, 0x4, UR62 ;  /* 0x000000043b3e78a5 */ /* 0x008fe2000f8e023e */
[----:B------:R-:W2:Y:S02]  /*1340*/  LDC.64 R6, c[0x0][0x3b0] ;  /* 0x0000ec00ff067b82 */ /* 0x000ea40000000a00 */
[----:B------:R-:W-:Y:S01]  /*1350*/  IMAD.U32 R16, RZ, RZ, UR11 ;  /* 0x0000000bff107e24 */ /* 0x000fe2000f8e00ff */
[----:B------:R-:W-:Y:S01]  /*1360*/  IADD3 R9, PT, PT, R9, UR17, RZ ;  /* 0x0000001109097c10 */ /* 0x000fe2000fffe0ff */
[----:B------:R-:W3:Y:S02]  /*1370*/  LDCU.64 UR10, c[0x0][0x550] ;  /* 0x0000aa00ff0a77ac */ /* 0x000ee40008000a00 */
[----:B------:R-:W-:-:S02]  /*1380*/  IMAD.WIDE.U32 R18, R18, UR23, R8 ;  /* 0x0000001712127c25 */ /* 0x000fc4000f8e0008 */
[----:B------:R-:W4:Y:S01]  /*1390*/  LDCU.64 UR16, c[0x0][0x3c8] ;  /* 0x00007900ff1077ac */ /* 0x000f220008000a00 */
[----:B------:R-:W5:Y:S01]  /*13a0*/  LDC.64 R8, c[0x0][0x5f8] ;  /* 0x00017e00ff087b82 */ /* 0x000f620000000a00 */
[----:B------:R-:W-:Y:S01]  /*13b0*/  IMAD R17, R16, UR23, R19 ;  /* 0x0000001710117c24 */ /* 0x000fe2000f8e0213 */
[----:B------:R-:W-:-:S05]  /*13c0*/  MOV R16, R18 ;  /* 0x0000001200107202 */ /* 0x000fca0000000f00 */
[----:B------:R-:W-:-:S04]  /*13d0*/  IMAD.WIDE.U32 R16, R11, UR8, R16 ;  /* 0x000000080b107c25 */ /* 0x000fc8000f8e0010 */
[----:B------:R-:W-:Y:S01]  /*13e0*/  IMAD R2, R11, UR9, R17 ;  /* 0x000000090b027c24 */ /* 0x000fe2000f8e0211 */
[----:B---3--:R-:W-:Y:S01]  /*13f0*/  LEA R246, P2, R16, UR10, 0x1 ;  /* 0x0000000a10f67c11 */ /* 0x008fe2000f8408ff */
[C---:B--2---:R-:W-:Y:S02]  /*1400*/  IMAD R13, R6.reuse, UR52, RZ ;  /* 0x00000034060d7c24 */ /* 0x044fe4000f8e02ff */
[----:B------:R-:W-:Y:S01]  /*1410*/  IMAD.WIDE.U32 R18, R6, UR47, R14 ;  /* 0x0000002f06127c25 */ /* 0x000fe2000f8e000e */
[----:B------:R-:W-:-:S03]  /*1420*/  LEA.HI.X R247, R16, UR11, R2, 0x1, P2 ;  /* 0x0000000b10f77c11 */ /* 0x000fc600090f0c02 */
[----:B------:R-:W-:Y:S01]  /*1430*/  IMAD R13, R7, UR47, R13 ;  /* 0x0000002f070d7c24 */ /* 0x000fe2000f8e020d */
[----:B------:R-:W-:Y:S01]  /*1440*/  IADD3 R24, P0, PT, R18, UR50, RZ ;  /* 0x0000003212187c10 */ /* 0x000fe2000ff1e0ff */
[----:B------:R-:W-:Y:S01]  /*1450*/  USHF.L.U32 UR47, UR8, 0x5, URZ ;  /* 0x00000005082f7899 */ /* 0x000fe200080006ff */
[----:B----4-:R-:W-:Y:S01]  /*1460*/  IMAD.U32 R18, RZ, RZ, UR16 ;  /* 0x00000010ff127e24 */ /* 0x010fe2000f8e00ff */
[----:B------:R-:W2:Y:S01]  /*1470*/  LDCU.64 UR8, c[0x0][0x380] ;  /* 0x00007000ff0877ac */ /* 0x000ea20008000a00 */
[----:B-----5:R-:W-:Y:S01]  /*1480*/  IMAD.WIDE.U32 R20, R8, UR21, RZ ;  /* 0x0000001508147c25 */ /* 0x020fe2000f8e00ff */
[----:B------:R-:W-:Y:S02]  /*1490*/  IADD3.X R25, PT, PT, R19, UR49, R13, P0, !PT ;  /* 0x0000003113197c10 */ /* 0x000fe400087fe40d */
[----:B------:R-:W-:Y:S01]  /*14a0*/  MOV R13, UR17 ;  /* 0x00000011000d7c02 */ /* 0x000fe20008000f00 */
[----:B------:R-:W3:Y:S01]  /*14b0*/  LDCU.64 UR16, c[0x0][0x570] ;  /* 0x0000ae00ff1077ac */ /* 0x000ee20008000a00 */
[----:B------:R-:W-:Y:S01]  /*14c0*/  SEL R8, R20, RZ, P5 ;  /* 0x000000ff14087207 */ /* 0x000fe20002800000 */
[----:B------:R-:W-:-:S02]  /*14d0*/  IMAD R9, R9, UR21, R21 ;  /* 0x0000001509097c24 */ /* 0x000fc4000f8e0215 */
[----:B------:R-:W-:Y:S01]  /*14e0*/  IMAD.WIDE.U32 R18, R18, UR23, R24 ;  /* 0x0000001712127c25 */ /* 0x000fe2000f8e0018 */
[----:B------:R-:W-:Y:S01]  /*14f0*/  USHF.L.U32 UR49, UR55, 0x6, URZ ;  /* 0x0000000637317899 */ /* 0x000fe200080006ff */
[----:B------:R-:W-:Y:S02]  /*1500*/  IADD3 R8, P1, P0, R5, UR58, R8 ;  /* 0x0000003a05087c10 */ /* 0x000fe4000f83e008 */
        /* <DEDUP_REMOVED lines=9> */
[C---:B------:R-:W-:Y:S01]  /*15a0*/  IMAD R2, R11.reuse, R7, R17 ;  /* 0x000000070b027224 */ /* 0x040fe200078e0211 */
[----:B--2---:R-:W-:Y:S02]  /*15b0*/  LEA R248, P1, R16, UR8, 0x1 ;  /* 0x0000000810f87c11 */ /* 0x004fe4000f8208ff */
[----:B---3--:R-:W-:Y:S01]  /*15c0*/  LEA R244, P0, R8, UR16, 0x2 ;  /* 0x0000001008f47c11 */ /* 0x008fe2000f8010ff */
[----:B------:R-:W-:Y:S01]  /*15d0*/  UMOV UR16, UR62 ;  /* 0x0000003e00107c82 */ /* 0x000fe20008000000 */
[----:B------:R-:W-:Y:S02]  /*15e0*/  LEA.HI.X R249, R16, UR9, R2, 0x1, P1 ;  /* 0x0000000910f97c11 */ /* 0x000fe400088f0c02 */
[----:B------:R-:W-:Y:S01]  /*15f0*/  LEA.HI.X R245, R8, UR17, R5, 0x2, P0 ;  /* 0x0000001108f57c11 */ /* 0x000fe200080f1405 */
[C---:B------:R-:W-:Y:S01]  /*1600*/  VIADD R8, R11.reuse, 0x20 ;  /* 0x000000200b087836 */ /* 0x040fe20000000000 */
[----:B------:R-:W-:Y:S01]  /*1610*/  IADD3 R16, P0, PT, R11, 0x20, RZ ;  /* 0x000000200b107810 */ /* 0x000fe20007f1e0ff */
[----:B------:R-:W-:Y:S01]  /*1620*/  UMOV UR17, UR63 ;  /* 0x0000003f00117c82 */ /* 0x000fe20008000000 */
[----:B------:R-:W-:-:S02]  /*1630*/  SHF.L.U64.HI R7, R6, 0x5, R7 ;  /* 0x0000000506077819 */ /* 0x000fc40000010207 */
[----:B------:R-:W-:Y:S02]  /*1640*/  SHF.L.U32 R9, R6, 0x5, RZ ;  /* 0x0000000506097819 */ /* 0x000fe400000006ff */
        /* <DEDUP_REMOVED lines=15> */
.L_x_1066:
[----:B------:R-:W2:Y:S01]  /*1740*/  LDCU.64 UR12, c[0x0][0x5c0] ;  /* 0x0000b800ff0c77ac */ /* 0x000ea20008000a00 */
[----:B------:R-:W-:-:S04]  /*1750*/  UIADD3 UR8, UPT, UPT, UR41, UR42, URZ ;  /* 0x0000002a29087290 */ /* 0x000fc8000fffe0ff */
[----:B--2---:R-:W-:Y:S02]  /*1760*/  UIMAD.WIDE.U32 UR16, UR8, UR12, URZ ;  /* 0x0000000c081072a5 */ /* 0x004fe4000f8e00ff */
[----:B------:R-:W-:-:S04]  /*1770*/  UIMAD UR8, UR8, UR13, URZ ;  /* 0x0000000d080872a4 */ /* 0x000fc8000f8e02ff */
[----:B------:R-:W-:-:S06]  /*1780*/  UIADD3 UR8, UPT, UPT, UR17, UR8, URZ ;  /* 0x0000000811087290 */ /* 0x000fcc000fffe0ff */
[----:B------:R-:W-:Y:S02]  /*1790*/  MOV R0, UR8 ;  /* 0x0000000800007c02 */ /* 0x000fe40008000f00 */
.L_x_1067:
        /* <DEDUP_REMOVED lines=13> */
.L_x_1068:
[----:B------:R-:W2:Y:S01]  /*1870*/  LDCU.64 UR10, c[0x0][0x5c8] ;  /* 0x0000b900ff0a77ac */ /* 0x000ea20008000a00 */
[----:B------:R-:W-:-:S04]  /*1880*/  UIADD3 UR41, UPT, UPT, UR41, UR42, URZ ;  /* 0x0000002a29297290 */ /* 0x000fc8000fffe0ff */
[----:B--2---:R-:W-:Y:S02]  /*1890*/  UIMAD.WIDE.U32 UR14, UR41, UR10, URZ ;  /* 0x0000000a290e72a5 */ /* 0x004fe4000f8e00ff */
[----:B------:R-:W-:-:S04]  /*18a0*/  UIMAD UR41, UR41, UR11, URZ ;  /* 0x0000000b292972a4 */ /* 0x000fc8000f8e02ff */
[----:B------:R-:W-:-:S06]  /*18b0*/  UIADD3 UR41, UPT, UPT, UR15, UR41, URZ ;  /* 0x000000290f297290 */ /* 0x000fcc000fffe0ff */
[----:B------:R-:W-:-:S07]  /*18c0*/  MOV R3, UR41 ;  /* 0x0000002900037c02 */ /* 0x000fce0008000f00 */
.L_x_1069:
        /* <DEDUP_REMOVED lines=27> */
.L_x_1071:
[----:B-1----:R-:W-:Y:S05]  /*1a80*/  BSYNC.RECONVERGENT B0 ;  /* 0x0000000000007941 */ /* 0x002fea0003800200 */
.L_x_1070:
        /* <DEDUP_REMOVED lines=15> */
.L_x_1073:
[----:B------:R-:W-:Y:S05]  /*1b80*/  BSYNC.RECONVERGENT B0 ;  /* 0x0000000000007941 */ /* 0x000fea0003800200 */
.L_x_1072:
        /* <DEDUP_REMOVED lines=24> */
.L_x_1075:
[----:B------:R-:W-:Y:S05]  /*1d10*/  BSYNC.RECONVERGENT B0 ;  /* 0x0000000000007941 */ /* 0x000fea0003800200 */
.L_x_1074:
        /* <DEDUP_REMOVED lines=14> */
.L_x_1065:
        /* <DEDUP_REMOVED lines=8> */
[----:B------:R-:W-:Y:S01]  /*1e80*/  UIMAD UR49, UR27, UR14, URZ ;  /* 0x0000000e1b3172a4 */ /* 0x000fe2000f8e02ff */
[----:B------:R-:W-:Y:S01]  /*1e90*/  IADD3 R18, P1, PT, R18, UR46, RZ ;  /* 0x0000002e12127c10 */ /* 0x000fe2000ff3e0ff */
[----:B------:R-:W-:Y:S01]  /*1ea0*/  UIMAD UR27, UR27, UR12, URZ ;  /* 0x0000000c1b1b72a4 */ /* 0x000fe2000f8e02ff */
[----:B------:R-:W-:Y:S01]  /*1eb0*/  IMAD.U32 R6, RZ, RZ, UR47 ;  /* 0x0000002fff067e24 */ /* 0x000fe2000f8e00ff */
[----:B------:R-:W-:Y:S01]  /*1ec0*/  UIADD3 UR40, UPT, UPT, -UR30, UR36, URZ ;  /* 0x000000241e287290 */ /* 0x000fe2000fffe1ff */
[----:B------:R-:W-:Y:S01]  /*1ed0*/  ISETP.GE.AND P4, PT, R8, UR45, PT ;  /* 0x0000002d08007c0c */ /* 0x000fe2000bf86270 */
[----:B------:R-:W-:Y:S01]  /*1ee0*/  UIMAD UR49, UR30, UR15, UR49 ;  /* 0x0000000f1e3172a4 */ /* 0x000fe2000f8e0231 */
[----:B------:R-:W-:Y:S01]  /*1ef0*/  IADD3 R14, P0, PT, R14, UR48, RZ ;  /* 0x000000300e0e7c10 */ /* 0x000fe2000ff1e0ff */
[----:B------:R-:W-:Y:S01]  /*1f00*/  UIMAD UR27, UR30, UR13, UR27 ;  /* 0x0000000d1e1b72a4 */ /* 0x000fe2000f8e021b */
[----:B--2---:R-:W-:Y:S01]  /*1f10*/  IMAD R24, R22, UR10, RZ ;  /* 0x0000000a16187c24 */ /* 0x004fe2000f8e02ff */
[----:B------:R-:W-:Y:S01]  /*1f20*/  ISETP.GE.AND P2, PT, R8, UR40, PT ;  /* 0x0000002808007c0c */ /* 0x000fe2000bf46270 */
[----:B------:R-:W-:Y:S01]  /*1f30*/  IMAD.MOV.U32 R241, RZ, RZ, 0x7f800000 ;  /* 0x7f800000fff17424 */ /* 0x000fe200078e00ff */
[----:B------:R-:W-:Y:S01]  /*1f40*/  IADD3.X R19, PT, PT, R4, UR49, R19, P1, !PT ;  /* 0x0000003104137c10 */ /* 0x000fe20008ffe413 */
[----:B---3--:R-:W-:Y:S01]  /*1f50*/  IMAD R22, R22, UR8, RZ ;  /* 0x0000000816167c24 */ /* 0x008fe2000f8e02ff */
[----:B------:R-:W-:Y:S01]  /*1f60*/  SHF.R.U32.HI R8, RZ, 0x1, R0 ;  /* 0x00000001ff087819 */ /* 0x000fe20000011600 */
[C---:B------:R-:W-:Y:S01]  /*1f70*/  IMAD R24, R12.reuse, UR11, R24 ;  /* 0x0000000b0c187c24 */ /* 0x040fe2000f8e0218 */
[----:B------:R-:W-:Y:S01]  /*1f80*/  IADD3.X R15, PT, PT, R3, UR27, R15, P0, !PT ;  /* 0x0000001b030f7c10 */ /* 0x000fe200087fe40f */
[----:B------:R-:W-:Y:S01]  /*1f90*/  IMAD.WIDE.U32 R18, R12, UR10, R18 ;  /* 0x0000000a0c127c25 */ /* 0x000fe2000f8e0012 */
[----:B------:R-:W-:-:S03]  /*1fa0*/  ISETP.GE.AND P3, PT, R11, UR40, PT ;  /* 0x000000280b007c0c */ /* 0x000fc6000bf66270 */
[----:B------:R-:W-:Y:S01]  /*1fb0*/  IMAD.MOV.U32 R240, RZ, RZ, 0x7f800000 ;  /* 0x7f800000fff07424 */ /* 0x000fe200078e00ff */
[----:B------:R-:W-:Y:S01]  /*1fc0*/  LOP3.LUT R5, R8, 0x30, RZ, 0xc0, !PT ;  /* 0x0000003008057812 */ /* 0x000fe200078ec0ff */
[C---:B------:R-:W-:Y:S01]  /*1fd0*/  IMAD R22, R12.reuse, UR9, R22 ;  /* 0x000000090c167c24 */ /* 0x040fe2000f8e0216 */
[----:B------:R-:W2:Y:S01]  /*1fe0*/  S2R R239, SR_TID.X ;  /* 0x0000000000ef7919 */ /* 0x000ea20000002100 */
[----:B------:R-:W-:Y:S01]  /*1ff0*/  IMAD.U32 R4, RZ, RZ, UR47 ;  /* 0x0000002fff047e24 */ /* 0x000fe2000f8e00ff */
[----:B------:R-:W-:Y:S01]  /*2000*/  LOP3.LUT R242, R5, 0x7, R242, 0xf8, !PT ;  /* 0x0000000705f27812 */ /* 0x000fe200078ef8f2 */
[----:B------:R-:W-:Y:S01]  /*2010*/  IMAD.WIDE.U32 R12, R12, UR8, R14 ;  /* 0x000000080c0c7c25 */ /* 0x000fe2000f8e000e */
[C---:B------:R-:W-:Y:S01]  /*2020*/  @!P4 LEA R14, P0, R9.reuse, R248, 0x1 ;  /* 0x000000f8090ec211 */ /* 0x040fe200078008ff */
[----:B------:R-:W-:Y:S01]  /*2030*/  ULOP3.LUT UR8, UR54, 0x80000001, URZ, 0xc0, !UPT ;  /* 0x8000000136087892 */ /* 0x000fe2000f8ec0ff */
[----:B------:R-:W-:Y:S01]  /*2040*/  @!P4 LEA R4, P1, R4, R246, 0x1 ;  /* 0x000000f60404c211 */ /* 0x000fe200078208ff */
[----:B------:R-:W-:Y:S01]  /*2050*/  IMAD.U32 R5, RZ, RZ, UR56 ;  /* 0x00000038ff057e24 */ /* 0x000fe2000f8e00ff */
[----:B------:R-:W-:Y:S01]  /*2060*/  @!P4 LEA.HI.X R15, R9, R249, R7, 0x1, P0 ;  /* 0x000000f9090fc211 */ /* 0x000fe200000f0c07 */
[----:B------:R-:W-:Y:S01]  /*2070*/  IMAD.IADD R25, R19, 0x1, R24 ;  /* 0x0000000113197824 */ /* 0x000fe200078e0218 */
[----:B------:R-:W-:Y:S01]  /*2080*/  LOP3.LUT R9, R10, 0x1f8, RZ, 0xc0, !PT ;  /* 0x000001f80a097812 */ /* 0x000fe200078ec0ff */
[----:B------:R-:W-:Y:S01]  /*2090*/  IMAD.IADD R23, R13, 0x1, R22 ;  /* 0x000000010d177824 */ /* 0x000fe200078e0216 */
[----:B------:R-:W-:Y:S01]  /*20a0*/  @!P4 LEA.HI.X R5, R6, R247, R5, 0x1, P1 ;  /* 0x000000f70605c211 */ /* 0x000fe200008f0c05 */
[----:B------:R-:W-:Y:S01]  /*20b0*/  @!P3 IMAD.MOV.U32 R22, RZ, RZ, R12 ;  /* 0x000000ffff16b224 */ /* 0x000fe200078e000c */
[----:B------:R-:W-:Y:S01]  /*20c0*/  LOP3.LUT R9, R9, 0x38, R0, 0x78, !PT ;  /* 0x0000003809097812 */ /* 0x000fe200078e7800 */
[----:B------:R-:W-:Y:S01]  /*20d0*/  @!P2 IMAD.MOV.U32 R6, RZ, RZ, R12 ;  /* 0x000000ffff06a224 */ /* 0x000fe200078e000c */
[----:B------:R-:W-:Y:S01]  /*20e0*/  ISETP.GE.AND P1, PT, R11, UR45, PT ;  /* 0x0000002d0b007c0c */ /* 0x000fe2000bf26270 */
[----:B------:R-:W-:Y:S01]  /*20f0*/  @!P2 IMAD.MOV.U32 R19, RZ, RZ, R25 ;  /* 0x000000ffff13a224 */ /* 0x000fe200078e0019 */
[----:B------:R-:W-:Y:S01]  /*2100*/  LOP3.LUT R9, R9, 0x1e00, R10, 0xf8, !PT ;  /* 0x00001e0009097812 */ /* 0x000fe200078ef80a */
[----:B------:R-:W-:Y:S01]  /*2110*/  @!P2 IMAD.MOV.U32 R7, RZ, RZ, R23 ;  /* 0x000000ffff07a224 */ /* 0x000fe200078e0017 */
[----:B------:R-:W-:Y:S01]  /*2120*/  UISETP.NE.AND UP0, UPT, UR8, 0x1, UPT ;  /* 0x000000010800788c */ /* 0x000fe2000bf05270 */
[C---:B------:R-:W-:Y:S01]  /*2130*/  @!P2 IMAD R13, R2.reuse, UR14, RZ ;  /* 0x0000000e020dac24 */ /* 0x040fe2000f8e02ff */
[----:B------:R-:W-:Y:S01]  /*2140*/  LEA R9, R9, UR24, 0x1 ;  /* 0x0000001809097c11 */ /* 0x000fe2000f8e08ff */
[----:B------:R-:W-:Y:S01]  /*2150*/  @P5 BAR.SYNC.DEFER_BLOCKING 0x0 ;  /* 0x0000000000005b1d */ /* 0x000fe20000010000 */
[----:B------:R-:W-:Y:S01]  /*2160*/  @!P2 IMAD R12, R2, UR12, RZ ;  /* 0x0000000c020cac24 */ /* 0x000fe2000f8e02ff */
[----:B------:R-:W-:Y:S01]  /*2170*/  USEL UR8, URZ, 0x8000, UP0 ;  /* 0x00008000ff087887 */ /* 0x000fe20008000000 */
[----:B------:R-:W-:-:S02]  /*2180*/  @!P3 IMAD.MOV.U32 R24, RZ, RZ, R18 ;  /* 0x000000ffff18b224 */ /* 0x000fc400078e0012 */
[C---:B------:R-:W-:Y:S02]  /*2190*/  @!P2 IMAD R13, R16.reuse, UR15, R13 ;  /* 0x0000000f100dac24 */ /* 0x040fe4000f8e020d */
[----:B------:R-:W-:Y:S02]  /*21a0*/  IMAD.MOV.U32 R232, RZ, RZ, 0x40 ;  /* 0x00000040ffe87424 */ /* 0x000fe400078e00ff */
[----:B------:R-:W-:Y:S01]  /*21b0*/  IMAD.MOV.U32 R231, RZ, RZ, 0x20 ;  /* 0x00000020ffe77424 */ /* 0x000fe200078e00ff */
[----:B------:R-:W-:Y:S01]  /*21c0*/  CS2R R190, SRZ ;  /* 0x0000000000be7805 */ /* 0x000fe2000001ff00 */
[C---:B------:R-:W-:Y:S01]  /*21d0*/  @!P2 IMAD R12, R16.reuse, UR13, R12 ;  /* 0x0000000d100cac24 */ /* 0x040fe2000f8e020c */
[----:B------:R-:W-:Y:S01]  /*21e0*/  CS2R R188, SRZ ;  /* 0x0000000000bc7805 */ /* 0x000fe2000001ff00 */
[----:B------:R-:W-:Y:S01]  /*21f0*/  @!P2 IMAD.WIDE.U32 R18, R16, UR14, R18 ;  /* 0x0000000e1012ac25 */ /* 0x000fe2000f8e0012 */
[----:B------:R-:W-:Y:S02]  /*2200*/  CS2R R194, SRZ ;  /* 0x0000000000c27805 */ /* 0x000fe4000001ff00 */
[----:B------:R-:W-:-:S02]  /*2210*/  CS2R R192, SRZ ;  /* 0x0000000000c07805 */ /* 0x000fc4000001ff00 */
[----:B------:R-:W-:Y:S01]  /*2220*/  CS2R R186, SRZ ;  /* 0x0000000000ba7805 */ /* 0x000fe2000001ff00 */
[----:B------:R-:W-:Y:S01]  /*2230*/  @!P2 IMAD.WIDE.U32 R16, R16, UR12, R6 ;  /* 0x0000000c1010ac25 */ /* 0x000fe2000f8e0006 */
[----:B------:R-:W-:Y:S01]  /*2240*/  CS2R R184, SRZ ;  /* 0x0000000000b87805 */ /* 0x000fe2000001ff00 */
[----:B------:R-:W3:Y:S01]  /*2250*/  @!P3 LDC.64 R6, c[0x0][0x388] ;  /* 0x0000e200ff06bb82 */ /* 0x000ee20000000a00 */
[----:B------:R-:W-:Y:S01]  /*2260*/  CS2R R182, SRZ ;  /* 0x0000000000b67805 */ /* 0x000fe2000001ff00 */
[----:B------:R-:W-:Y:S01]  /*2270*/  VIADD R243, R9, UR8 ;  /* 0x0000000809f37c36 */ /* 0x000fe20008000000 */
[----:B------:R-:W-:Y:S01]  /*2280*/  CS2R R180, SRZ ;  /* 0x0000000000b47805 */ /* 0x000fe2000001ff00 */
[----:B------:R-:W-:Y:S01]  /*2290*/  VIADD R3, R242, 0x8 ;  /* 0x00000008f2037836 */ /* 0x000fe20000000000 */
[----:B------:R-:W-:Y:S01]  /*22a0*/  @!PT LDS RZ, [RZ] ;  /* 0x00000000fffff984 */ /* 0x000fe20000000800 */
[----:B------:R-:W-:Y:S01]  /*22b0*/  @!PT LDS RZ, [RZ] ;  /* 0x00000000fffff984 */ /* 0x000fe20000000800 */
[----:B------:R-:W-:Y:S01]  /*22c0*/  @!PT LDS RZ, [RZ] ;  /* 0x00000000fffff984 */ /* 0x000fe20000000800 */
[----:B------:R-:W-:Y:S01]  /*22d0*/  @!P1 LDGSTS.E.BYPASS.LTC128B.128 [R9+0x10000], desc[UR34][R246.64] ;  /* 0x10000000f6099fae */ /* 0x000fe2000b981a22 */
[----:B------:R-:W-:Y:S01]  /*22e0*/  @!P3 IMAD.WIDE.U32 R24, R11, UR14, R24 ;  /* 0x0000000e0b18bc25 */ /* 0x000fe2000f8e0018 */
[----:B------:R-:W-:-:S02]  /*22f0*/  CS2R R174, SRZ ;  /* 0x0000000000ae7805 */ /* 0x000fc4000001ff00 */
[----:B------:R-:W-:Y:S01]  /*2300*/  CS2R R172, SRZ ;  /* 0x0000000000ac7805 */ /* 0x000fe2000001ff00 */
[----:B------:R-:W-:Y:S01]  /*2310*/  @!P1 LDGSTS.E.BYPASS.LTC128B.128 [R9+0x12000], desc[UR34][R246.64+0x80] ;  /* 0x12000080f6099fae */ /* 0x000fe2000b981a22 */
[----:B------:R-:W-:Y:S01]  /*2320*/  ISETP.GE.AND P0, PT, R3, UR45, PT ;  /* 0x0000002d03007c0c */ /* 0x000fe2000bf06270 */
[----:B------:R-:W-:Y:S01]  /*2330*/  @!P2 IMAD.IADD R13, R19, 0x1, R13 ;  /* 0x00000001130da824 */ /* 0x000fe200078e020d */
[----:B------:R-:W4:Y:S01]  /*2340*/  @!P2 LDC.64 R2, c[0x0][0x388] ;  /* 0x0000e200ff02ab82 */ /* 0x000f220000000a00 */
[----:B------:R-:W-:Y:S01]  /*2350*/  @!P1 LDGSTS.E.BYPASS.LTC128B.128 [R9+0x14000], desc[UR34][R246.64+0x100] ;  /* 0x14000100f6099fae */ /* 0x000fe2000b981a22 */
[----:B------:R-:W-:Y:S01]  /*2360*/  @!P3 IMAD.WIDE.U32 R22, R11, UR12, R22 ;  /* 0x0000000c0b16bc25 */ /* 0x000fe2000f8e0016 */
[----:B------:R-:W-:Y:S02]  /*2370*/  CS2R R178, SRZ ;  /* 0x0000000000b27805 */ /* 0x000fe4000001ff00 */
[----:B------:R-:W-:Y:S01]  /*2380*/  CS2R R176, SRZ ;  /* 0x0000000000b07805 */ /* 0x000fe2000001ff00 */
[----:B------:R-:W-:Y:S01]  /*2390*/  @!P1 LDGSTS.E.BYPASS.LTC128B.128 [R9+0x16000], desc[UR34][R246.64+0x180] ;  /* 0x16000180f6099fae */ /* 0x000fe2000b981a22 */
[----:B------:R-:W-:Y:S01]  /*23a0*/  @!P2 IMAD.IADD R12, R17, 0x1, R12 ;  /* 0x00000001110ca824 */ /* 0x000fe200078e020c */
[----:B------:R-:W-:Y:S01]  /*23b0*/  CS2R R170, SRZ ;  /* 0x0000000000aa7805 */ /* 0x000fe2000001ff00 */
[----:B------:R-:W-:Y:S01]  /*23c0*/  IMAD.MOV.U32 R236, RZ, RZ, 0x4 ;  /* 0x00000004ffec7424 */ /* 0x000fe200078e00ff */
[----:B------:R1:W-:Y:S01]  /*23d0*/  @P1 STS.128 [R9+0x10000], RZ ;  /* 0x010000ff09001388 */ /* 0x0003e20000000c00 */
[----:B------:R-:W-:-:S02]  /*23e0*/  CS2R R168, SRZ ;  /* 0x0000000000a87805 */ /* 0x000fc4000001ff00 */
[----:B------:R-:W-:Y:S02]  /*23f0*/  CS2R R166, SRZ ;  /* 0x0000000000a67805 */ /* 0x000fe4000001ff00 */
[----:B------:R-:W-:Y:S01]  /*2400*/  CS2R R164, SRZ ;  /* 0x0000000000a47805 */ /* 0x000fe2000001ff00 */
[----:B------:R1:W-:Y:S01]  /*2410*/  @P1 STS.128 [R9+0x12000], RZ ;  /* 0x012000ff09001388 */ /* 0x0003e20000000c00 */
[----:B------:R-:W-:Y:S02]  /*2420*/  CS2R R158, SRZ ;  /* 0x00000000009e7805 */ /* 0x000fe4000001ff00 */
[----:B------:R-:W-:Y:S02]  /*2430*/  CS2R R156, SRZ ;  /* 0x00000000009c7805 */ /* 0x000fe4000001ff00 */
[----:B------:R-:W-:Y:S01]  /*2440*/  CS2R R162, SRZ ;  /* 0x0000000000a27805 */ /* 0x000fe2000001ff00 */
        /* <DEDUP_REMOVED lines=32> */
[----:B------:R-:W-:Y:S02]  /*2650*/  CS2R R62, SRZ ;  /* 0x00000000003e7805 */ /* 0x000fe4000001ff00 */
[----:B------:R-:W-:Y:S02]  /*2660*/  CS2R R60, SRZ ;  /* 0x00000000003c7805 */ /* 0x000fe4000001ff00 */
[----:B------:R-:W-:Y:S01]  /*2670*/  CS2R R66, SRZ ;  /* 0x0000000000427805 */ /* 0x000fe2000001ff00 */
[----:B------:R-:W-:Y:S01]  /*2680*/  @!P4 LDGSTS.E.BYPASS.LTC128B.128 [R9+0x15000], desc[UR34][R4.64+0x100] ;  /* 0x150001000409cfae */ /* 0x000fe2000b981a22 */
[----:B------:R-:W-:-:S02]  /*2690*/  CS2R R64, SRZ ;  /* 0x0000000000407805 */ /* 0x000fc4000001ff00 */
[----:B------:R-:W-:Y:S02]  /*26a0*/  CS2R R58, SRZ ;  /* 0x00000000003a7805 */ /* 0x000fe4000001ff00 */
[----:B------:R-:W-:Y:S01]  /*26b0*/  CS2R R56, SRZ ;  /* 0x0000000000387805 */ /* 0x000fe2000001ff00 */
[----:B------:R3:W-:Y:S01]  /*26c0*/  @!P4 LDGSTS.E.BYPASS.LTC128B.128 [R9+0x17000], desc[UR34][R4.64+0x180] ;  /* 0x170001800409cfae */ /* 0x0007e2000b981a22 */
[----:B------:R-:W-:Y:S02]  /*26d0*/  CS2R R54, SRZ ;  /* 0x0000000000367805 */ /* 0x000fe4000001ff00 */
[----:B------:R-:W-:Y:S02]  /*26e0*/  CS2R R52, SRZ ;  /* 0x0000000000347805 */ /* 0x000fe4000001ff00 */
[----:B------:R-:W-:Y:S01]  /*26f0*/  CS2R R46, SRZ ;  /* 0x00000000002e7805 */ /* 0x000fe2000001ff00 */
[----:B------:R-:W-:Y:S01]  /*2700*/  @!P1 LDGSTS.E.BYPASS.LTC128B.128 [R243], desc[UR34][R248.64] ;  /* 0x00000000f8f39fae */ /* 0x000fe2000b981a22 */
        /* <DEDUP_REMOVED lines=15> */
[----:B------:R1:W-:Y:S01]  /*2800*/  @P1 STS.128 [R243], RZ ;  /* 0x000000fff3001388 */ /* 0x0003e20000000c00 */
[----:B--2---:R-:W-:Y:S01]  /*2810*/  SHF.R.U32.HI R238, RZ, 0x1, R239 ;  /* 0x00000001ffee7819 */ /* 0x004fe200000116ef */
[----:B------:R-:W-:-:S02]  /*2820*/  UIADD3 UR53, UPT, UPT, -UR53, UR43, URZ ;  /* 0x0000002b35357290 */ /* 0x000fc4000fffe1ff */
[----:B------:R2:W-:Y:S01]  /*2830*/  @P1 STS.128 [R243+0x2000], RZ ;  /* 0x002000fff3001388 */ /* 0x0005e20000000c00 */
[----:B------:R-:W-:Y:S01]  /*2840*/  SHF.R.U32.HI R237, RZ, 0x2, R239 ;  /* 0x00000002ffed7819 */ /* 0x000fe200000116ef */
[----:B------:R-:W-:Y:S01]  /*2850*/  USHF.L.U32 UR55, UR55, 0x3, URZ ;  /* 0x0000000337377899 */ /* 0x000fe200080006ff */
[----:B---3--:R-:W3:Y:S01]  /*2860*/  @!P3 LDC.64 R4, c[0x0][0x390] ;  /* 0x0000e400ff04bb82 */ /* 0x008ee20000000a00 */
[----:B------:R2:W-:Y:S01]  /*2870*/  @P1 STS.128 [R243+0x4000], RZ ;  /* 0x004000fff3001388 */ /* 0x0005e20000000c00 */
[----:B------:R-:W1:Y:S03]  /*2880*/  LDCU UR11, c[0x0][0x504] ;  /* 0x0000a080ff0b77ac */ /* 0x000e660008000800 */
[----:B------:R2:W-:Y:S01]  /*2890*/  @P1 STS.128 [R243+0x6000], RZ ;  /* 0x006000fff3001388 */ /* 0x0005e20000000c00 */
[C---:B----4-:R-:W-:Y:S01]  /*28a0*/  @!P2 LEA R2, P1, R18.reuse, R2, 0x1 ;  /* 0x000000021202a211 */ /* 0x050fe200078208ff */
[----:B------:R-:W4:Y:S02]  /*28b0*/  LDCU UR10, c[0x0][0x508] ;  /* 0x0000a100ff0a77ac */ /* 0x000f240008000800 */
[----:B------:R2:W-:Y:S01]  /*28c0*/  @P4 STS.128 [R243+0x1000], RZ ;  /* 0x001000fff3004388 */ /* 0x0005e20000000c00 */
[----:B------:R-:W-:Y:S01]  /*28d0*/  @!P2 LEA.HI.X R3, R18, R3, R13, 0x1, P1 ;  /* 0x000000031203a211 */ /* 0x000fe200008f0c0d */
[----:B------:R-:W-:Y:S01]  /*28e0*/  @!P3 IMAD R13, R11, UR13, R23 ;  /* 0x0000000d0b0dbc24 */ /* 0x000fe2000f8e0217 */
[----:B------:R-:W1:Y:S01]  /*28f0*/  LDCU UR13, c[0x0][0x590] ;  /* 0x0000b200ff0d77ac */ /* 0x000e620008000800 */
[----:B------:R2:W-:Y:S01]  /*2900*/  @P4 STS.128 [R243+0x3000], RZ ;  /* 0x003000fff3004388 */ /* 0x0005e20000000c00 */
[----:B------:R-:W1:Y:S03]  /*2910*/  LDCU UR9, c[0x0][0x3e0] ;  /* 0x00007c00ff0977ac */ /* 0x000e660008000800 */
[----:B------:R2:W-:Y:S01]  /*2920*/  @P4 STS.128 [R243+0x5000], RZ ;  /* 0x005000fff3004388 */ /* 0x0005e20000000c00 */
[----:B------:R-:W1:Y:S03]  /*2930*/  LDCU UR12, c[0x0][0x45c] ;  /* 0x00008b80ff0c77ac */ /* 0x000e660008000800 */
[----:B------:R2:W-:Y:S01]  /*2940*/  @P4 STS.128 [R243+0x7000], RZ ;  /* 0x007000fff3004388 */ /* 0x0005e20000000c00 */
[----:B---3--:R-:W-:-:S03]  /*2950*/  @!P3 LEA R4, P1, R22, R4, 0x1 ;  /* 0x000000041604b211 */ /* 0x008fc600078208ff */
[----:B------:R-:W-:Y:S01]  /*2960*/  @!PT LDS RZ, [RZ] ;  /* 0x00000000fffff984 */ /* 0x000fe20000000800 */
[----:B------:R-:W-:Y:S01]  /*2970*/  @!PT LDS RZ, [RZ] ;  /* 0x00000000fffff984 */ /* 0x000fe20000000800 */
[----:B------:R-:W-:Y:S01]  /*2980*/  @!PT LDS RZ, [RZ] ;  /* 0x00000000fffff984 */ /* 0x000fe20000000800 */
[----:B------:R-:W-:Y:S01]  /*2990*/  @!P4 LDGSTS.E.BYPASS.LTC128B.128 [R243+0x1000], desc[UR34][R14.64] ;  /* 0x010000000ef3cfae */ /* 0x000fe2000b981a22 */
[----:B------:R-:W-:-:S03]  /*29a0*/  @!P3 LEA.HI.X R5, R22, R5, R13, 0x1, P1 ;  /* 0x000000051605b211 */ /* 0x000fc600008f0c0d */
[----:B------:R-:W-:Y:S04]  /*29b0*/  @!P4 LDGSTS.E.BYPASS.LTC128B.128 [R243+0x3000], desc[UR34][R14.64+0x80] ;  /* 0x030000800ef3cfae */ /* 0x000fe8000b981a22 */
[----:B------:R-:W-:Y:S04]  /*29c0*/  @!P4 LDGSTS.E.BYPASS.LTC128B.128 [R243+0x5000], desc[UR34][R14.64+0x100] ;  /* 0x050001000ef3cfae */ /* 0x000fe8000b981a22 */
[----:B------:R3:W-:Y:S01]  /*29d0*/  @!P4 LDGSTS.E.BYPASS.LTC128B.128 [R243+0x7000], desc[UR34][R14.64+0x180] ;  /* 0x070001800ef3cfae */ /* 0x0007e2000b981a22 */
[----:B------:R-:W-:Y:S01]  /*29e0*/  @!P3 LEA R20, P4, R24, R6, 0x1 ;  /* 0x000000061814b211 */ /* 0x000fe200078808ff */
[----:B---3--:R-:W-:-:S05]  /*29f0*/  @!P3 IMAD R14, R11, UR15, R25 ;  /* 0x0000000f0b0ebc24 */ /* 0x008fca000f8e0219 */
[----:B------:R-:W-:Y:S02]  /*2a00*/  @!P3 LEA.HI.X R21, R24, R7, R14, 0x1, P4 ;  /* 0x000000071815b211 */ /* 0x000fe400020f0c0e */
[----:B------:R-:W3:Y:S03]  /*2a10*/  @!P2 LDC.64 R6, c[0x0][0x390] ;  /* 0x0000e400ff06ab82 */ /* 0x000ee60000000a00 */
[----:B------:R-:W-:Y:S04]  /*2a20*/  @!P3 LDGSTS.E.BYPASS.LTC128B.128 [R9+0x18000], desc[UR34][R20.64] ;  /* 0x180000001409bfae */ /* 0x000fe8000b981a22 */
[----:B------:R-:W-:Y:S04]  /*2a30*/  @!P3 LDGSTS.E.BYPASS.LTC128B.128 [R9+0x1a000], desc[UR34][R20.64+0x80] ;  /* 0x1a0000801409bfae */ /* 0x000fe8000b981a22 */
[----:B------:R-:W-:Y:S04]  /*2a40*/  @!P3 LDGSTS.E.BYPASS.LTC128B.128 [R9+0x1c000], desc[UR34][R20.64+0x100] ;  /* 0x1c0001001409bfae */ /* 0x000fe8000b981a22 */
[----:B------:R-:W-:Y:S04]  /*2a50*/  @!P3 LDGSTS.E.BYPASS.LTC128B.128 [R9+0x1e000], desc[UR34][R20.64+0x180] ;  /* 0x1e0001801409bfae */ /* 0x000fe8000b981a22 */
[----:B------:R2:W-:Y:S04]  /*2a60*/  @P3 STS.128 [R9+0x18000], RZ ;  /* 0x018000ff09003388 */ /* 0x0005e80000000c00 */
[----:B------:R2:W-:Y:S01]  /*2a70*/  @P3 STS.128 [R9+0x1a000], RZ ;  /* 0x01a000ff09003388 */ /* 0x0005e20000000c00 */
[----:B---3--:R-:W-:-:S03]  /*2a80*/  @!P2 LEA R6, P1, R16, R6, 0x1 ;  /* 0x000000061006a211 */ /* 0x008fc600078208ff */
        /* <DEDUP_REMOVED lines=18> */
[----:B------:R-:W-:Y:S04]  /*2bb0*/  @!P3 LDGSTS.E.BYPASS.LTC128B.128 [R9+0x26000], desc[UR34][R4.64+0x180] ;  /* 0x260001800409bfae */ /* 0x000fe8000b981a22 */
[----:B------:R2:W-:Y:S04]  /*2bc0*/  @P3 STS.128 [R9+0x20000], RZ ;  /* 0x020000ff09003388 */ /* 0x0005e80000000c00 */
[----:B------:R2:W-:Y:S01]  /*2bd0*/  @P3 STS.128 [R9+0x22000], RZ ;  /* 0x022000ff09003388 */ /* 0x0005e20000000c00 */
[----:B---3--:R-:W-:-:S03]  /*2be0*/  IMAD.MOV.U32 R2, RZ, RZ, 0x4 ;  /* 0x00000004ff027424 */ /* 0x008fc600078e00ff */
[----:B------:R2:W-:Y:S01]  /*2bf0*/  @P3 STS.128 [R9+0x24000], RZ ;  /* 0x024000ff09003388 */ /* 0x0005e20000000c00 */
[----:B------:R-:W-:-:S03]  /*2c00*/  IMAD.WIDE.U32 R2, R242, R2, UR64 ;  /* 0x00000040f2027e25 */ /* 0x000fc6000f8e0002 */
[----:B------:R2:W-:Y:S04]  /*2c10*/  @P3 STS.128 [R9+0x26000], RZ ;  /* 0x026000ff09003388 */ /* 0x0005e80000000c00 */
[----:B------:R-:W5:Y:S04]  /*2c20*/  @!P1 LDG.E R241, desc[UR34][R2.64] ;  /* 0x0000002202f19981 */ /* 0x000f68000c1e1900 */
[----:B------:R3:W5:Y:S04]  /*2c30*/  @!P0 LDG.E R240, desc[UR34][R2.64+0x20] ;  /* 0x0000202202f08981 */ /* 0x000768000c1e1900 */
        /* <DEDUP_REMOVED lines=8> */
[----:B------:R-:W-:Y:S01]  /*2cc0*/  @!P2 LDGSTS.E.BYPASS.LTC128B.128 [R9+0x23000], desc[UR34][R6.64+0x80] ;  /* 0x230000800609afae */ /* 0x000fe2000b981a22 */
[----:B---3--:R-:W-:-:S02]  /*2cd0*/  IMAD.SHL.U32 R2, R0, 0x2, RZ ;  /* 0x0000000200027824 */ /* 0x008fc400078e00ff */
[----:B------:R-:W-:Y:S01]  /*2ce0*/  IMAD.SHL.U32 R3, R0, 0x40, RZ ;  /* 0x0000004000037824 */ /* 0x000fe200078e00ff */
[----:B------:R-:W-:Y:S02]  /*2cf0*/  @!P2 LDGSTS.E.BYPASS.LTC128B.128 [R9+0x25000], desc[UR34][R6.64+0x100] ;  /* 0x250001000609afae */ /* 0x000fe4000b981a22 */
[----:B------:R-:W-:Y:S02]  /*2d00*/  LOP3.LUT R2, R2, 0x20, RZ, 0xc0, !PT ;  /* 0x0000002002027812 */ /* 0x000fe400078ec0ff */
[----:B------:R3:W-:Y:S01]  /*2d10*/  @!P2 LDGSTS.E.BYPASS.LTC128B.128 [R9+0x27000], desc[UR34][R6.64+0x180] ;  /* 0x270001800609afae */ /* 0x0007e2000b981a22 */
[----:B------:R-:W-:Y:S02]  /*2d20*/  LOP3.LUT R5, R3, 0x1c0, RZ, 0xc0, !PT ;  /* 0x000001c003057812 */ /* 0x000fe400078ec0ff */
[----:B------:R-:W-:Y:S01]  /*2d30*/  LOP3.LUT R11, R2, 0x18, R11, 0xf8, !PT ;  /* 0x00000018020b7812 */ /* 0x000fe200078ef80b */
[----:B------:R-:W-:Y:S01]  /*2d40*/  IMAD.SHL.U32 R2, R0, 0x10, RZ ;  /* 0x0000001000027824 */ /* 0x000fe200078e00ff */
[----:B------:R-:W-:Y:S01]  /*2d50*/  LOP3.LUT R5, R5, 0x38, R10, 0xf8, !PT ;  /* 0x0000003805057812 */ /* 0x000fe200078ef80a */
[----:B------:R-:W0:Y:S01]  /*2d60*/  LDGDEPBAR ;  /* 0x00000000000079af */ /* 0x000e220000000000 */
[----:B------:R-:W-:-:S02]  /*2d70*/  LOP3.LUT R11, R11, 0x1c0, R3, 0xf8, !PT ;  /* 0x000001c00b0b7812 */ /* 0x000fc400078ef803 */
[----:B------:R-:W-:Y:S02]  /*2d80*/  LOP3.LUT R230, R5, 0x8, R0, 0x78, !PT ;  /* 0x0000000805e67812 */ /* 0x000fe400078e7800 */
[C---:B------:R-:W-:Y:S01]  /*2d90*/  R2P PR, R0.reuse, 0x6 ;  /* 0x0000000600007804 */ /* 0x040fe20000000000 */
[----:B---3--:R-:W-:Y:S01]  /*2da0*/  IMAD.SHL.U32 R6, R0, 0x20, RZ ;  /* 0x0000002000067824 */ /* 0x008fe200078e00ff */
[----:B------:R-:W-:-:S04]  /*2db0*/  LOP3.LUT R7, R3, 0x200, RZ, 0xc0, !PT ;  /* 0x0000020003077812 */ /* 0x000fc800078ec0ff */
[----:B------:R-:W-:-:S04]  /*2dc0*/  LOP3.LUT R4, R6, 0x200, RZ, 0xc0, !PT ;  /* 0x0000020006047812 */ /* 0x000fc800078ec0ff */
[----:B------:R-:W-:Y:S02]  /*2dd0*/  LOP3.LUT R4, R4, 0x3800, R2, 0xf8, !PT ;  /* 0x0000380004047812 */ /* 0x000fe400078ef802 */
[----:B------:R-:W-:Y:S02]  /*2de0*/  LOP3.LUT R7, R7, 0xc00, R6, 0xf8, !PT ;  /* 0x00000c0007077812 */ /* 0x000fe400078ef806 */
[----:B------:R-:W-:Y:S02]  /*2df0*/  LOP3.LUT R2, R5, 0x8, R8, 0x78, !PT ;  /* 0x0000000805027812 */ /* 0x000fe400078e7808 */
[----:B------:R-:W-:Y:S02]  /*2e00*/  LOP3.LUT R0, R11, 0x38, R10, 0x78, !PT ;  /* 0x000000380b007812 */ /* 0x000fe400078e780a */
[----:B------:R-:W-:Y:S02]  /*2e10*/  LOP3.LUT R230, R4, R230, RZ, 0xfc, !PT ;  /* 0x000000e604e67212 */ /* 0x000fe400078efcff */
[----:B------:R-:W-:-:S02]  /*2e20*/  LOP3.LUT R2, R7, R2, RZ, 0xfc, !PT ;  /* 0x0000000207027212 */ /* 0x000fc400078efcff */
[----:B------:R-:W-:Y:S02]  /*2e30*/  LOP3.LUT R0, R0, 0x200, R3, 0xf8, !PT ;  /* 0x0000020000007812 */ /* 0x000fe400078ef803 */
[----:B------:R-:W-:Y:S02]  /*2e40*/  SEL R232, R232, 0xffffffc0, !P2 ;  /* 0xffffffc0e8e87807 */ /* 0x000fe40005000000 */
[----:B------:R-:W-:Y:S02]  /*2e50*/  LEA R230, R230, UR24, 0x1 ;  /* 0x00000018e6e67c11 */ /* 0x000fe4000f8e08ff */
[----:B------:R-:W-:Y:S02]  /*2e60*/  SEL R231, R231, 0xffffffe0, !P1 ;  /* 0xffffffe0e7e77807 */ /* 0x000fe40004800000 */
[----:B------:R-:W-:Y:S01]  /*2e70*/  LEA R2, R2, UR24, 0x1 ;  /* 0x0000001802027c11 */ /* 0x000fe2000f8e08ff */
[----:B------:R-:W-:Y:S01]  /*2e80*/  IMAD.IADD R228, R232, 0x1, R230 ;  /* 0x00000001e8e47824 */ /* 0x000fe200078e02e6 */
[----:B------:R-:W-:-:S02]  /*2e90*/  LEA R0, R0, UR24, 0x1 ;  /* 0x0000001800007c11 */ /* 0x000fc4000f8e08ff */
[----:B------:R-:W-:Y:S02]  /*2ea0*/  CS2R R24, SRZ ;  /* 0x0000000000187805 */ /* 0x000fe4000001ff00 */
[----:B------:R-:W-:Y:S02]  /*2eb0*/  CS2R R22, SRZ ;  /* 0x0000000000167805 */ /* 0x000fe4000001ff00 */
[----:B------:R-:W-:Y:S01]  /*2ec0*/  CS2R R20, SRZ ;  /* 0x0000000000147805 */ /* 0x000fe2000001ff00 */
[----:B------:R-:W-:Y:S02]  /*2ed0*/  VIADD R2, R2, UR8 ;  /* 0x0000000802027c36 */ /* 0x000fe40008000000 */
[C---:B------:R-:W-:Y:S02]  /*2ee0*/  IMAD.IADD R229, R231.reuse, 0x1, R230 ;  /* 0x00000001e7e57824 */ /* 0x040fe400078e02e6 */
[----:B------:R-:W-:Y:S02]  /*2ef0*/  VIADD R0, R0, UR8 ;  /* 0x0000000800007c36 */ /* 0x000fe40008000000 */
[----:B------:R-:W-:Y:S01]  /*2f00*/  IMAD.IADD R3, R231, 0x1, R228 ;  /* 0x00000001e7037824 */ /* 0x000fe200078e02e4 */
[----:B-12-4-:R-:W-:-:S12]  /*2f10*/  USHF.L.U32 UR13, UR13, 0x6, URZ ;  /* 0x000000060d0d7899 */ /* 0x016fd800080006ff */
.L_x_1081:
[----:B------:R-:W0:Y:S01]  /*2f20*/  LDGDEPBAR ;  /* 0x00000000000079af */ /* 0x000e220000000000 */
[C---:B------:R-:W-:Y:S01]  /*2f30*/  IMAD.IADD R116, R2.reuse, 0x1, R231 ;  /* 0x0000000102747824 */ /* 0x040fe200078e02e7 */
[----:B------:R-:W-:Y:S01]  /*2f40*/  IADD3 R232, PT, PT, R2, R232, RZ ;  /* 0x000000e802e87210 */ /* 0x000fe20007ffe0ff */
[----:B------:R-:W-:Y:S04]  /*2f50*/  USHF.L.U32 UR14, UR54, 0x6, URZ ;  /* 0x00000006360e7899 */ /* 0x000fe800080006ff */
[----:B------:R-:W-:Y:S01]  /*2f60*/  IMAD.IADD R231, R231, 0x1, R232 ;  /* 0x00000001e7e77824 */ /* 0x000fe200078e02e8 */
[----:B------:R-:W-:Y:S01]  /*2f70*/  UISETP.GE.AND UP0, UPT, UR14, UR53, UPT ;  /* 0x000000350e00728c */ /* 0x000fe2000bf06270 */
[----:B------:R-:W-:Y:S04]  /*2f80*/  DEPBAR.LE SB0, 0x0 ;  /* 0x000080000000791a */ /* 0x000fe80000000000 */
[----:B------:R-:W-:Y:S06]  /*2f90*/  BAR.SYNC.DEFER_BLOCKING 0x0 ;  /* 0x0000000000007b1d */ /* 0x000fec0000010000 */
[----:B------:R-:W-:Y:S04]  /*2fa0*/  LDSM.16.M88.4 R16, [R2] ;  /* 0x000000000210783b */ /* 0x000fe80000000200 */
[----:B------:R-:W1:Y:S04]  /*2fb0*/  LDSM.16.M88.4 R8, [R230+0x18000] ;  /* 0x01800000e608783b */ /* 0x000e680000000200 */
[----:B------:R-:W2:Y:S04]  /*2fc0*/  LDSM.16.M88.4 R84, [R230+0x18800] ;  /* 0x01880000e654783b */ /* 0x000ea80000000200 */
[----:B------:R-:W-:Y:S04]  /*2fd0*/  LDSM.16.M88.4 R88, [R116] ;  /* 0x000000007458783b */ /* 0x000fe80000000200 */
[----:B------:R-:W3:Y:S04]  /*2fe0*/  LDSM.16.M88.4 R92, [R229+0x18000] ;  /* 0x01800000e55c783b */ /* 0x000ee80000000200 */
[----:B------:R-:W4:Y:S04]  /*2ff0*/  LDSM.16.M88.4 R96, [R229+0x18800] ;  /* 0x01880000e560783b */ /* 0x000f280000000200 */
[----:B------:R-:W-:Y:S04]  /*3000*/  LDSM.16.M88.4 R100, [R232] ;  /* 0x00000000e864783b */ /* 0x000fe80000000200 */
[----:B------:R-:W4:Y:S04]  /*3010*/  LDSM.16.M88.4 R104, [R228+0x18000] ;  /* 0x01800000e468783b */ /* 0x000f280000000200 */
        /* <DEDUP_REMOVED lines=11> */
[----:B------:R-:W-:Y:S01]  /*30d0*/  MOV R96, UR16 ;  /* 0x0000001000607c02 */ /* 0x000fe20008000f00 */
[----:B------:R-:W-:Y:S03]  /*30e0*/  IMAD.U32 R97, RZ, RZ, UR17 ;  /* 0x00000011ff617e24 */ /* 0x000fe6000f8e00ff */
[C---:B------:R-:W-:Y:S03]  /*30f0*/  LEA R96, P0, R242.reuse, R96, 0x2 ;  /* 0x00000060f2607211 */ /* 0x040fe600078010ff */
        /* <DEDUP_REMOVED lines=109> */
.L_x_1077:
        /* <DEDUP_REMOVED lines=18> */
[CC--:B------:R-:W-:Y:S01]  /*38f0*/  ISETP.GE.AND P1, PT, R86.reuse, R92.reuse, PT ;  /* 0x0000005c5600720c */ /* 0x0c0fe20003f26270 */
[C---:B------:R-:W-:Y:S01]  /*3900*/  VIADD R91, R86.reuse, 0x8 ;  /* 0x00000008565b7836 */ /* 0x040fe20000000000 */
[----:B------:R-:W-:Y:S01]  /*3910*/  VIADDMNMX R3, R87, R3, UR36, PT ;  /* 0x0000002457037e46 */ /* 0x000fe2000b800103 */
[----:B------:R-:W-:Y:S01]  /*3920*/  VIADD R90, R86, 0x9 ;  /* 0x00000009565a7836 */ /* 0x000fe20000000000 */
[-C--:B------:R-:W-:Y:S01]  /*3930*/  ISETP.GE.AND P0, PT, R84, R92.reuse, PT ;  /* 0x0000005c5400720c */ /* 0x080fe20003f06270 */
        /* <DEDUP_REMOVED lines=8> */
[-C--:B------:R-:W-:Y:S02]  /*39c0*/  ISETP.GE.AND P0, PT, R90, R92.reuse, PT ;  /* 0x0000005c5a00720c */ /* 0x080fe40003f06270 */
[----:B------:R-:W-:Y:S02]  /*39d0*/  FSEL R4, R4, -INF , P3 ;  /* 0xff80000004047808 */ /* 0x000fe40001800000 */
[----:B------:R-:W-:Y:S02]  /*39e0*/  FSEL R5, R5, -INF , P2 ;  /* 0xff80000005057808 */ /* 0x000fe40001000000 */
[C---:B------:R-:W-:Y:S02]  /*39f0*/  ISETP.GE.AND P6, PT, R86.reuse, R85, PT ;  /* 0x000000555600720c */ /* 0x040fe40003fc6270 */
[C---:B------:R-:W-:Y:S01]  /*3a00*/  ISETP.GE.AND P5, PT, R86.reuse, R3, PT ;  /* 0x000000035600720c */ /* 0x040fe20003fa6270 */
[----:B------:R-:W-:Y:S01]  /*3a10*/  VIADD R86, R86, 0x19 ;  /* 0x0000001956567836 */ /* 0x000fe20000000000 */
[----:B------:R-:W-:Y:S02]  /*3a20*/  FSEL R8, R8, -INF , P1 ;  /* 0xff80000008087808 */ /* 0x000fe40000800000 */
[----:B------:R-:W-:Y:S02]  /*3a30*/  FSEL R11, R11, -INF , P0 ;  /* 0xff8000000b0b7808 */ /* 0x000fe40000000000 */
[-C--:B------:R-:W-:Y:S02]  /*3a40*/  ISETP.GE.AND P4, PT, R90, R93.reuse, PT ;  /* 0x0000005d5a00720c */ /* 0x080fe40003f86270 */
[-C--:B------:R-:W-:Y:S02]  /*3a50*/  ISETP.GE.AND P3, PT, R91, R92.reuse, PT ;  /* 0x0000005c5b00720c */ /* 0x080fe40003f66270 */
[CC--:B------:R-:W-:Y:S02]  /*3a60*/  ISETP.GE.AND P2, PT, R89.reuse, R93.reuse, PT ;  /* 0x0000005d5900720c */ /* 0x0c0fe40003f46270 */
[-C--:B------:R-:W-:Y:S02]  /*3a70*/  ISETP.GE.AND P1, PT, R88, R93.reuse, PT ;  /* 0x0000005d5800720c */ /* 0x080fe40003f26270 */
[-C--:B------:R-:W-:Y:S02]  /*3a80*/  ISETP.GE.AND P0, PT, R89, R92.reuse, PT ;  /* 0x0000005c5900720c */ /* 0x080fe40003f06270 */
[----:B------:R-:W-:Y:S02]  /*3a90*/  FSEL R9, R9, -INF , P4 ;  /* 0xff80000009097808 */ /* 0x000fe40002000000 */
[----:B------:R-:W-:Y:S02]  /*3aa0*/  FSEL R10, R10, -INF , P3 ;  /* 0xff8000000a0a7808 */ /* 0x000fe40001800000 */
[----:B------:R-:W-:Y:S02]  /*3ab0*/  FSEL R12, R12, -INF , P2 ;  /* 0xff8000000c0c7808 */ /* 0x000fe40001000000 */
[----:B------:R-:W-:Y:S02]  /*3ac0*/  FSEL R13, R13, -INF , P1 ;  /* 0xff8000000d0d7808 */ /* 0x000fe40000800000 */
[----:B------:R-:W-:Y:S02]  /*3ad0*/  FSEL R14, R14, -INF , P0 ;  /* 0xff8000000e0e7808 */ /* 0x000fe40000000000 */
        /* <DEDUP_REMOVED lines=40> */
.L_x_1078:
        /* <DEDUP_REMOVED lines=8> */
[----:B------:R-:W-:Y:S02]  /*3de0*/  FSEL R3, R3, RZ, P0 ;  /* 0x000000ff03037208 */ /* 0x000fe40000000000 */
[----:B------:R-:W-:Y:S01]  /*3df0*/  MOV R210, 0x10 ;  /* 0x0000001000d27802 */ /* 0x000fe20000000f00 */
        /* <DEDUP_REMOVED lines=9> */
[--C-:B------:R-:W-:Y:S07]  /*3e90*/  FFMA.FTZ R205, R12, UR12, -R213.reuse ;  /* 0x0000000c0ccd7c23 */ /* 0x100fee00080108d5 */
[----:B------:R-:W2:Y:S01]  /*3ea0*/  MUFU.EX2 R196, R196 ;  /* 0x000000c400c47308 */ /* 0x000ea20000000800 */
[----:B------:R-:W-:Y:S01]  /*3eb0*/  FFMA.FTZ R204, R13, UR12, -R213 ;  /* 0x0000000c0dcc7c23 */ /* 0x000fe200080108d5 */
[--C-:B------:R-:W-:Y:S01]  /*3ec0*/  FFMA.FTZ R212, R18, UR12, -R3.reuse ;  /* 0x0000000c12d47c23 */ /* 0x100fe20008010803 */
[--C-:B------:R-:W-:Y:S07]  /*3ed0*/  FFMA.FTZ R202, R14, UR12, -R3.reuse ;  /* 0x0000000c0eca7c23 */ /* 0x100fee0008010803 */
[----:B------:R-:W-:Y:S01]  /*3ee0*/  MUFU.EX2 R197, R197 ;  /* 0x000000c500c57308 */ /* 0x000fe20000000800 */
[--C-:B------:R-:W-:Y:S01]  /*3ef0*/  FFMA.FTZ R207, R15, UR12, -R3.reuse ;  /* 0x0000000c0fcf7c23 */ /* 0x100fe20008010803 */
[----:B------:R-:W-:Y:S01]  /*3f00*/  FFMA.FTZ R3, R19, UR12, -R3 ;  /* 0x0000000c13037c23 */ /* 0x000fe20008010803 */
[--C-:B------:R-:W-:Y:S07]  /*3f10*/  FFMA.FTZ R214, R16, UR12, -R213.reuse ;  /* 0x0000000c10d67c23 */ /* 0x100fee00080108d5 */
[----:B------:R-:W3:Y:S01]  /*3f20*/  MUFU.EX2 R198, R198 ;  /* 0x000000c600c67308 */ /* 0x000ee20000000800 */
[----:B------:R-:W-:Y:S01]  /*3f30*/  FFMA.FTZ R213, R17, UR12, -R213 ;  /* 0x0000000c11d57c23 */ /* 0x000fe200080108d5 */
[----:B------:R-:W-:Y:S08]  /*3f40*/  MOV R231, 0x20 ;  /* 0x0000002000e77802 */ /* 0x000ff00000000f00 */
[----:B------:R-:W-:Y:S10]  /*3f50*/  MUFU.EX2 R199, R199 ;  /* 0x000000c700c77308 */ /* 0x000ff40000000800 */
[----:B------:R-:W-:Y:S10]  /*3f60*/  MUFU.EX2 R200, R200 ;  /* 0x000000c800c87308 */ /* 0x000ff40000000800 */
[----:B------:R-:W-:Y:S10]  /*3f70*/  MUFU.EX2 R201, R201 ;  /* 0x000000c900c97308 */ /* 0x000ff40000000800 */
[----:B------:R-:W-:Y:S10]  /*3f80*/  MUFU.EX2 R203, R203 ;  /* 0x000000cb00cb7308 */ /* 0x000ff40000000800 */
[----:B------:R-:W-:Y:S10]  /*3f90*/  MUFU.EX2 R205, R205 ;  /* 0x000000cd00cd7308 */ /* 0x000ff40000000800 */
[----:B------:R-:W4:Y:S10]  /*3fa0*/  MUFU.EX2 R204, R204 ;  /* 0x000000cc00cc7308 */ /* 0x000f340000000800 */
        /* <DEDUP_REMOVED lines=19> */
[----:B------:R-:W-:Y:S02]  /*40e0*/  LOP3.LUT R206, R4, R206, RZ, 0xfc, !PT ;  /* 0x000000ce04ce7212 */ /* 0x000fe400078efcff */
[----:B------:R-:W-:Y:S02]  /*40f0*/  LOP3.LUT R123, R123, 0x38, R117, 0xf8, !PT ;  /* 0x000000387b7b7812 */ /* 0x000fe400078ef875 */
[----:B--2---:R-:W-:Y:S02]  /*4100*/  F2FP.BF16.F32.PACK_AB R4, R196, R131 ;  /* 0x00000083c404723e */ /* 0x004fe400000010ff */
[----:B------:R-:W-:Y:S02]  /*4110*/  LEA R206, R206, UR4, 0x1 ;  /* 0x00000004cece7c11 */ /* 0x000fe4000f8e08ff */
[----:B------:R-:W-:Y:S02]  /*4120*/  LOP3.LUT R230, R5, 0x3800, R230, 0xf8, !PT ;  /* 0x0000380005e67812 */ /* 0x000fe400078ef8e6 */
[--C-:B------:R-:W-:Y:S01]  /*4130*/  LOP3.LUT R5, R123, 0x8, R116.reuse, 0x78, !PT ;  /* 0x000000087b057812 */ /* 0x100fe200078e7874 */
[----:B------:R1:W-:Y:S01]  /*4140*/  STS [R206+0x2a000], R4 ;  /* 0x02a00004ce007388 */ /* 0x0003e20000000800 */
[----:B------:R-:W-:Y:S01]  /*4150*/  LOP3.LUT P0, RZ, R116, 0x8, RZ, 0xc0, !PT ;  /* 0x0000000874ff7812 */ /* 0x000fe2000780c0ff */
[----:B------:R-:W-:Y:S01]  /*4160*/  VIADD R209, R206, 0x2a020 ;  /* 0x0002a020ced17836 */ /* 0x000fe20000000000 */
[----:B------:R-:W-:Y:S02]  /*4170*/  LOP3.LUT R230, R230, R5, RZ, 0xfc, !PT ;  /* 0x00000005e6e67212 */ /* 0x000fe400078efcff */
[----:B---3--:R-:W-:Y:S02]  /*4180*/  F2FP.BF16.F32.PACK_AB R5, R198, R197 ;  /* 0x000000c5c605723e */ /* 0x008fe400000010ff */
[----:B------:R-:W-:Y:S02]  /*4190*/  LOP3.LUT P3, RZ, R116, 0x4, RZ, 0xc0, !PT ;  /* 0x0000000474ff7812 */ /* 0x000fe4000786c0ff */
[----:B----4-:R-:W-:Y:S01]  /*41a0*/  F2FP.BF16.F32.PACK_AB R3, R204, R205 ;  /* 0x000000cdcc03723e */ /* 0x010fe200000010ff */
[----:B------:R2:W-:Y:S01]  /*41b0*/  STS [R206+0x2a400], R5 ;  /* 0x02a40005ce007388 */ /* 0x0005e20000000800 */
[----:B------:R-:W-:Y:S02]  /*41c0*/  SEL R210, R210, 0xfffffff0, !P3 ;  /* 0xfffffff0d2d27807 */ /* 0x000fe40005800000 */
[----:B------:R-:W-:Y:S02]  /*41d0*/  SHF.R.U32.HI R124, RZ, 0x1, R116 ;  /* 0x00000001ff7c7819 */ /* 0x000fe40000011674 */
[----:B------:R-:W-:Y:S01]  /*41e0*/  LOP3.LUT R120, R121, 0x200, RZ, 0xc0, !PT ;  /* 0x0000020079787812 */ /* 0x000fe200078ec0ff */
[----:B------:R-:W-:Y:S01]  /*41f0*/  IMAD.IADD R208, R206, 0x1, R210 ;  /* 0x00000001ced07824 */ /* 0x000fe200078e02d2 */
[----:B------:R-:W-:Y:S02]  /*4200*/  LOP3.LUT R119, R123, 0x8, R124, 0x78, !PT ;  /* 0x000000087b777812 */ /* 0x000fe400078e787c */
[----:B------:R-:W-:Y:S02]  /*4210*/  LOP3.LUT R128, R120, 0xc00, R118, 0xf8, !PT ;  /* 0x00000c0078807812 */ /* 0x000fe400078ef876 */
[----:B------:R-:W-:Y:S02]  /*4220*/  F2FP.BF16.F32.PACK_AB R6, R213, R214 ;  /* 0x000000d6d506723e */ /* 0x000fe400000010ff */
[----:B------:R-:W-:Y:S01]  /*4230*/  LOP3.LUT R128, R128, R119, RZ, 0xfc, !PT ;  /* 0x0000007780807212 */ /* 0x000fe200078efcff */
[----:B-1----:R-:W-:Y:S01]  /*4240*/  VIADD R4, R206, 0x2a000 ;  /* 0x0002a000ce047836 */ /* 0x002fe20000000000 */
[----:B------:R-:W-:Y:S02]  /*4250*/  LEA R230, R230, UR4, 0x1 ;  /* 0x00000004e6e67c11 */ /* 0x000fe4000f8e08ff */
[----:B------:R-:W-:Y:S02]  /*4260*/  LEA R128, R128, UR4, 0x1 ;  /* 0x0000000480807c11 */ /* 0x000fe4000f8e08ff */
[----:B------:R-:W-:Y:S02]  /*4270*/  @P0 IADD3 R209, PT, PT, R4, -0x20, RZ ;  /* 0xffffffe004d10810 */ /* 0x000fe40007ffe0ff */
[----:B------:R-:W-:Y:S02]  /*4280*/  F2FP.BF16.F32.PACK_AB R4, R203, R201 ;  /* 0x000000c9cb04723e */ /* 0x000fe400000010ff */
[----:B------:R-:W-:Y:S02]  /*4290*/  LOP3.LUT P0, RZ, R116, 0x2, RZ, 0xc0, !PT ;  /* 0x0000000274ff7812 */ /* 0x000fe4000780c0ff */
[----:B--2---:R-:W-:Y:S01]  /*42a0*/  F2FP.BF16.F32.PACK_AB R5, R200, R199 ;  /* 0x000000c7c805723e */ /* 0x004fe200000010ff */
[----:B------:R1:W-:Y:S01]  /*42b0*/  STS [R208+0x2a400], R4 ;  /* 0x02a40004d0007388 */ /* 0x0003e20000000800 */
[----:B------:R-:W-:Y:S02]  /*42c0*/  SEL R231, R231, 0xffffffe0, !P0 ;  /* 0xffffffe0e7e77807 */ /* 0x000fe40004000000 */
[----:B------:R-:W-:Y:S03]  /*42d0*/  SEL R232, R232, 0xffffffc0, !P3 ;  /* 0xffffffc0e8e87807 */ /* 0x000fe60005800000 */
[----:B------:R2:W-:Y:S01]  /*42e0*/  STS [R208+0x2a000], R5 ;  /* 0x02a00005d0007388 */ /* 0x0005e20000000800 */
[C---:B------:R-:W-:Y:S01]  /*42f0*/  IADD3 R229, PT, PT, R231.reuse, R230, RZ ;  /* 0x000000e6e7e57210 */ /* 0x040fe20007ffe0ff */
[C---:B------:R-:W-:Y:S01]  /*4300*/  IMAD.IADD R127, R128.reuse, 0x1, R231 ;  /* 0x00000001807f7824 */ /* 0x040fe200078e02e7 */
[----:B------:R-:W-:Y:S03]  /*4310*/  IADD3 R126, PT, PT, R128, R232, RZ ;  /* 0x000000e8807e7210 */ /* 0x000fe60007ffe0ff */
[----:B------:R3:W-:Y:S01]  /*4320*/  STS [R209], R3 ;  /* 0x00000003d1007388 */ /* 0x0007e20000000800 */
[----:B------:R-:W-:Y:S01]  /*4330*/  IMAD.IADD R228, R232, 0x1, R230 ;  /* 0x00000001e8e47824 */ /* 0x000fe200078e02e6 */
[----:B------:R-:W-:Y:S02]  /*4340*/  LOP3.LUT R122, R122, 0x20, RZ, 0xc0, !PT ;  /* 0x000000207a7a7812 */ /* 0x000fe400078ec0ff */
[----:B------:R-:W-:Y:S01]  /*4350*/  IADD3 R125, PT, PT, R231, R126, RZ ;  /* 0x0000007ee77d7210 */ /* 0x000fe20007ffe0ff */
[----:B-1----:R-:W-:Y:S01]  /*4360*/  IMAD.IADD R4, R210, 0x1, R209 ;  /* 0x00000001d2047824 */ /* 0x002fe200078e02d1 */
[----:B--2---:R-:W-:Y:S02]  /*4370*/  F2FP.BF16.F32.PACK_AB R5, R211, R212 ;  /* 0x000000d4d305723e */ /* 0x004fe400000010ff */
[----:B---3--:R-:W-:Y:S05]  /*4380*/  F2FP.BF16.F32.PACK_AB R3, R207, R202 ;  /* 0x000000cacf03723e */ /* 0x008fea00000010ff */
[----:B------:R1:W-:Y:S06]  /*4390*/  STS [R209+0x400], R3 ;  /* 0x00040003d1007388 */ /* 0x0003ec0000000800 */
[----:B------:R-:W-:Y:S06]  /*43a0*/  STS [R4], R6 ;  /* 0x0000000604007388 */ /* 0x000fec0000000800 */
[----:B------:R-:W-:Y:S06]  /*43b0*/  STS [R4+0x400], R5 ;  /* 0x0004000504007388 */ /* 0x000fec0000000800 */
[----:B------:R-:W-:Y:S06]  /*43c0*/  LDSM.16.M88.4 R16, [R128+0x10000] ;  /* 0x010000008010783b */ /* 0x000fec0000000200 */
[----:B------:R-:W2:Y:S06]  /*43d0*/  LDSM.16.M88.4 R8, [R230+0x20000] ;  /* 0x02000000e608783b */ /* 0x000eac0000000200 */
[----:B------:R-:W3:Y:S01]  /*43e0*/  LDSM.16.M88.4 R84, [R230+0x20800] ;  /* 0x02080000e654783b */ /* 0x000ee20000000200 */
[----:B-1----:R-:W-:Y:S05]  /*43f0*/  IMAD.IADD R3, R231, 0x1, R228 ;  /* 0x00000001e7037824 */ /* 0x002fea00078e02e4 */
[----:B------:R-:W-:Y:S06]  /*4400*/  LDSM.16.M88.4 R88, [R127+0x10000] ;  /* 0x010000007f58783b */ /* 0x000fec0000000200 */
[----:B------:R-:W1:Y:S06]  /*4410*/  LDSM.16.M88.4 R92, [R229+0x20000] ;  /* 0x02000000e55c783b */ /* 0x000e6c0000000200 */
[----:B------:R-:W4:Y:S06]  /*4420*/  LDSM.16.M88.4 R96, [R229+0x20800] ;  /* 0x02080000e560783b */ /* 0x000f2c0000000200 */
[----:B------:R-:W-:Y:S06]  /*4430*/  LDSM.16.M88.4 R100, [R126+0x10000] ;  /* 0x010000007e64783b */ /* 0x000fec0000000200 */
[----:B------:R-:W4:Y:S01]  /*4440*/  LDSM.16.M88.4 R104, [R228+0x20000] ;  /* 0x02000000e468783b */ /* 0x000f220000000200 */
[C---:B--2---:R-:W-:Y:S05]  /*4450*/  HMMA.16816.F32.BF16 R4, R16.reuse, R8, RZ ;  /* 0x000000081004723c */ /* 0x044fea00000418ff */
[----:B------:R-:W-:Y:S03]  /*4460*/  LDSM.16.M88.4 R108, [R125+0x10000] ;  /* 0x010000007d6c783b */ /* 0x000fe60000000200 */
[C---:B------:R-:W-:Y:S03]  /*4470*/  HMMA.16816.F32.BF16 R8, R16.reuse, R10, RZ ;  /* 0x0000000a1008723c */ /* 0x040fe600000418ff */
[----:B------:R-:W-:Y:S05]  /*4480*/  LDSM.16.M88.4 R112, [R3+0x20000] ;  /* 0x020000000370783b */ /* 0x000fea0000000200 */
[C---:B---3--:R-:W-:Y:S08]  /*4490*/  HMMA.16816.F32.BF16 R12, R16.reuse, R84, RZ ;  /* 0x00000054100c723c */ /* 0x048ff000000418ff */
[----:B------:R-:W-:Y:S01]  /*44a0*/  HMMA.16816.F32.BF16 R16, R16, R86, RZ ;  /* 0x000000561010723c */ /* 0x000fe200000418ff */
[----:B------:R-:W2:Y:S07]  /*44b0*/  LDSM.16.M88.4 R84, [R228+0x20800] ;  /* 0x02080000e454783b */ /* 0x000eae0000000200 */
[C---:B-1----:R-:W-:Y:S08]  /*44c0*/  HMMA.16816.F32.BF16 R4, R88.reuse, R92, R4 ;  /* 0x0000005c5804723c */ /* 0x042ff00000041804 */
[C---:B------:R-:W-:Y:S01]  /*44d0*/  HMMA.16816.F32.BF16 R8, R88.reuse, R94, R8 ;  /* 0x0000005e5808723c */ /* 0x040fe20000041808 */
[----:B------:R-:W-:Y:S07]  /*44e0*/  LDSM.16.M88.4 R92, [R128+0x12000] ;  /* 0x01200000805c783b */ /* 0x000fee0000000200 */
[C---:B----4-:R-:W-:Y:S08]  /*44f0*/  HMMA.16816.F32.BF16 R12, R88.reuse, R96, R12 ;  /* 0x00000060580c723c */ /* 0x050ff0000004180c */
[----:B------:R-:W-:Y:S01]  /*4500*/  HMMA.16816.F32.BF16 R16, R88, R98, R16 ;  /* 0x000000625810723c */ /* 0x000fe20000041810 */
[----:B------:R-:W1:Y:S06]  /*4510*/  LDSM.16.M88.4 R88, [R3+0x20800] ;  /* 0x020800000358783b */ /* 0x000e6c0000000200 */
[----:B------:R-:W3:Y:S01]  /*4520*/  LDSM.16.M88.4 R96, [R230+0x22000] ;  /* 0x02200000e660783b */ /* 0x000ee20000000200 */
[C---:B------:R-:W-:Y:S08]  /*4530*/  HMMA.16816.F32.BF16 R4, R100.reuse, R104, R4 ;  /* 0x000000686404723c */ /* 0x040ff00000041804 */
        /* <DEDUP_REMOVED lines=84> */
[----:B------:R-:W-:Y:S02]  /*4a80*/  LOP3.LUT R84, R124, 0x10, RZ, 0xc0, !PT ;  /* 0x000000107c547812 */ /* 0x000fe400078ec0ff */
[--C-:B------:R-:W-:Y:S02]  /*4a90*/  SHF.R.U32.HI R85, RZ, 0x3, R116.reuse ;  /* 0x00000003ff557819 */ /* 0x100fe40000011674 */
[----:B------:R-:W-:Y:S01]  /*4aa0*/  LOP3.LUT R84, R84, 0x8, R116, 0xf8, !PT ;  /* 0x0000000854547812 */ /* 0x000fe200078ef874 */
[----:B------:R-:W-:Y:S03]  /*4ab0*/  HMMA.16816.F32.BF16 R16, R100, R86, R16 ;  /* 0x000000566410723c */ /* 0x000fe60000041810 */
[----:B------:R-:W-:Y:S02]  /*4ac0*/  LOP3.LUT R233, R84, R123, RZ, 0x3c, !PT ;  /* 0x0000007b54e97212 */ /* 0x000fe400078e3cff */
[----:B------:R-:W-:Y:S02]  /*4ad0*/  LOP3.LUT R84, R122, 0x18, R85, 0xf8, !PT ;  /* 0x000000187a547812 */ /* 0x000fe400078ef855 */
[----:B------:R-:W-:Y:S01]  /*4ae0*/  LOP3.LUT R233, R233, 0x200, R118, 0xf8, !PT ;  /* 0x00000200e9e97812 */ /* 0x000fe200078ef876 */
[C---:B------:R-:W-:Y:S05]  /*4af0*/  HMMA.16816.F32.BF16 R4, R108.reuse, R112, R4 ;  /* 0x000000706c04723c */ /* 0x040fea0000041804 */
[----:B------:R-:W-:Y:S02]  /*4b00*/  LOP3.LUT R84, R84, 0x1c0, R121, 0xf8, !PT ;  /* 0x000001c054547812 */ /* 0x000fe400078ef879 */
[----:B------:R-:W-:Y:S01]  /*4b10*/  LEA R233, R233, UR4, 0x1 ;  /* 0x00000004e9e97c11 */ /* 0x000fe2000f8e08ff */
[C---:B------:R-:W-:Y:S03]  /*4b20*/  HMMA.16816.F32.BF16 R8, R108.reuse, R114, R8 ;  /* 0x000000726c08723c */ /* 0x040fe60000041808 */
[----:B------:R-:W-:Y:S01]  /*4b30*/  LOP3.LUT R84, R84, 0x38, R117, 0x78, !PT ;  /* 0x0000003854547812 */ /* 0x000fe200078e7875 */
[C---:B------:R-:W-:Y:S01]  /*4b40*/  VIADD R112, R233.reuse, 0x2a040 ;  /* 0x0002a040e9707836 */ /* 0x040fe20000000000 */
[----:B------:R-:W-:Y:S02]  /*4b50*/  IADD3 R85, PT, PT, R233, 0x2a000, RZ ;  /* 0x0002a000e9557810 */ /* 0x000fe40007ffe0ff */
[----:B------:R-:W-:Y:S01]  /*4b60*/  LOP3.LUT R84, R84, 0x200, R121, 0xf8, !PT ;  /* 0x0000020054547812 */ /* 0x000fe200078ef879 */
[C---:B-1----:R-:W-:Y:S03]  /*4b70*/  HMMA.16816.F32.BF16 R12, R108.reuse, R88, R12 ;  /* 0x000000586c0c723c */ /* 0x042fe6000004180c */
[C---:B-----5:R-:W-:Y:S01]  /*4b80*/  FADD.FTZ R4, -R130.reuse, R4 ;  /* 0x0000000482047221 */ /* 0x060fe20000010100 */
[C---:B------:R-:W-:Y:S01]  /*4b90*/  FADD.FTZ R5, -R130.reuse, R5 ;  /* 0x0000000582057221 */ /* 0x040fe20000010100 */
[C---:B------:R-:W-:Y:S01]  /*4ba0*/  FADD.FTZ R6, -R129.reuse, R6 ;  /* 0x0000000681067221 */ /* 0x040fe20000010100 */
[----:B------:R-:W-:Y:S01]  /*4bb0*/  FADD.FTZ R7, -R129, R7 ;  /* 0x0000000781077221 */ /* 0x000fe20000010100 */
[----:B------:R-:W-:Y:S01]  /*4bc0*/  FMUL.FTZ R4, R131, R4 ;  /* 0x0000000483047220 */ /* 0x000fe20000410000 */
[----:B------:R-:W-:Y:S03]  /*4bd0*/  HMMA.16816.F32.BF16 R16, R108, R90, R16 ;  /* 0x0000005a6c10723c */ /* 0x000fe60000041810 */
        /* <DEDUP_REMOVED lines=14> */
[----:B------:R-:W-:Y:S01]  /*4cc0*/  @P3 IADD3 R112, PT, PT, R85, -0x40, RZ ;  /* 0xffffffc055703810 */ /* 0x000fe20007ffe0ff */
[----:B------:R-:W-:Y:S01]  /*4cd0*/  FMUL.FTZ R11, R203, R11 ;  /* 0x0000000bcb0b7220 */ /* 0x000fe20000410000 */
[----:B------:R-:W-:Y:S01]  /*4ce0*/  FMUL.FTZ R12, R205, R12 ;  /* 0x0000000ccd0c7220 */ /* 0x000fe20000410000 */
[----:B------:R-:W-:Y:S01]  /*4cf0*/  F2FP.BF16.F32.PACK_AB R4, R5, R4 ;  /* 0x000000040504723e */ /* 0x000fe200000010ff */
[----:B------:R-:W-:Y:S01]  /*4d00*/  FMUL.FTZ R13, R204, R13 ;  /* 0x0000000dcc0d7220 */ /* 0x000fe20000410000 */
[----:B------:R-:W-:Y:S01]  /*4d10*/  FMUL.FTZ R14, R202, R14 ;  /* 0x0000000eca0e7220 */ /* 0x000fe20000410000 */
[----:B------:R-:W-:Y:S01]  /*4d20*/  F2FP.BF16.F32.PACK_AB R6, R7, R6 ;  /* 0x000000060706723e */ /* 0x000fe200000010ff */
[----:B------:R-:W-:Y:S01]  /*4d30*/  FMUL.FTZ R15, R207, R15 ;  /* 0x0000000fcf0f7220 */ /* 0x000fe20000410000 */
[C---:B------:R-:W-:Y:S01]  /*4d40*/  FADD.FTZ R16, -R130.reuse, R16 ;  /* 0x0000001082107221 */ /* 0x040fe20000010100 */
[----:B------:R-:W-:Y:S01]  /*4d50*/  F2FP.BF16.F32.PACK_AB R8, R9, R8 ;  /* 0x000000080908723e */ /* 0x000fe200000010ff */
[----:B------:R-:W-:Y:S01]  /*4d60*/  FADD.FTZ R17, -R130, R17 ;  /* 0x0000001182117221 */ /* 0x000fe20000010100 */
[----:B------:R-:W-:Y:S01]  /*4d70*/  FADD.FTZ R18, -R129, R18 ;  /* 0x0000001281127221 */ /* 0x000fe20000010100 */
[----:B------:R-:W-:Y:S01]  /*4d80*/  F2FP.BF16.F32.PACK_AB R10, R11, R10 ;  /* 0x0000000a0b0a723e */ /* 0x000fe200000010ff */
[----:B------:R-:W-:Y:S01]  /*4d90*/  FADD.FTZ R19, -R129, R19 ;  /* 0x0000001381137221 */ /* 0x000fe20000010100 */
[----:B------:R-:W-:Y:S01]  /*4da0*/  FMUL.FTZ R16, R214, R16 ;  /* 0x00000010d6107220 */ /* 0x000fe20000410000 */
[----:B------:R-:W-:Y:S01]  /*4db0*/  F2FP.BF16.F32.PACK_AB R12, R13, R12 ;  /* 0x0000000c0d0c723e */ /* 0x000fe200000010ff */
[----:B------:R-:W-:Y:S01]  /*4dc0*/  FMUL.FTZ R17, R213, R17 ;  /* 0x00000011d5117220 */ /* 0x000fe20000410000 */
[----:B------:R-:W-:Y:S01]  /*4dd0*/  FMUL.FTZ R18, R212, R18 ;  /* 0x00000012d4127220 */ /* 0x000fe20000410000 */
[----:B------:R-:W-:Y:S01]  /*4de0*/  F2FP.BF16.F32.PACK_AB R14, R15, R14 ;  /* 0x0000000e0f0e723e */ /* 0x000fe200000010ff */
[----:B------:R-:W-:Y:S01]  /*4df0*/  FMUL.FTZ R19, R211, R19 ;  /* 0x00000013d3137220 */ /* 0x000fe20000410000 */
        /* <DEDUP_REMOVED lines=28> */
.L_x_1079:
        /* <DEDUP_REMOVED lines=15> */
[----:B------:R-:W-:Y:S06]  /*50b0*/  LDSM.16.MT88.4 R4, [R233+0x2a000] ;  /* 0x02a00000e904783b */ /* 0x000fec0000004200 */
[----:B------:R-:W2:Y:S06]  /*50c0*/  LDSM.16.MT88.4 R8, [R234+0x10000] ;  /* 0x01000000ea08783b */ /* 0x000eac0000004200 */
[----:B------:R-:W3:Y:S06]  /*50d0*/  LDSM.16.MT88.4 R12, [R112] ;  /* 0x00000000700c783b */ /* 0x000eec0000004200 */
[----:B------:R-:W4:Y:S06]  /*50e0*/  LDSM.16.MT88.4 R16, [R234+0x12000] ;  /* 0x01200000ea10783b */ /* 0x000f2c0000004200 */
[----:B-1----:R-:W1:Y:S06]  /*50f0*/  LDSM.16.MT88.4 R84, [R234+0x14000] ;  /* 0x01400000ea54783b */ /* 0x002e6c0000004200 */
[----:B------:R-:W5:Y:S06]  /*5100*/  LDSM.16.MT88.4 R88, [R234+0x16000] ;  /* 0x01600000ea58783b */ /* 0x000f6c0000004200 */
[----:B------:R-:W-:Y:S06]  /*5110*/  LDSM.16.MT88.4 R92, [R234+0x10800] ;  /* 0x01080000ea5c783b */ /* 0x000fec0000004200 */
[----:B------:R-:W-:Y:S01]  /*5120*/  LDSM.16.MT88.4 R96, [R112+0x800] ;  /* 0x000800007060783b */ /* 0x000fe20000004200 */
[-C--:B--2---:R-:W-:Y:S05]  /*5130*/  HMMA.16816.F32.BF16 R20, R4, R8.reuse, R20 ;  /* 0x000000080414723c */ /* 0x084fea0000041814 */
[----:B------:R-:W-:Y:S03]  /*5140*/  LDSM.16.MT88.4 R100, [R234+0x12800] ;  /* 0x01280000ea64783b */ /* 0x000fe60000004200 */
[C---:B---3--:R-:W-:Y:S03]  /*5150*/  HMMA.16816.F32.BF16 R24, R12.reuse, R8, R24 ;  /* 0x000000080c18723c */ /* 0x048fe60000041818 */
[----:B------:R-:W-:Y:S06]  /*5160*/  LDSM.16.MT88.4 R104, [R234+0x14800] ;  /* 0x01480000ea68783b */ /* 0x000fec0000004200 */
[----:B------:R-:W-:Y:S01]  /*5170*/  LDSM.16.MT88.4 R108, [R234+0x16800] ;  /* 0x01680000ea6c783b */ /* 0x000fe20000004200 */
        /* <DEDUP_REMOVED lines=8> */
[-C--:B-1----:R-:W-:Y:S08]  /*5200*/  HMMA.16816.F32.BF16 R52, R4, R84.reuse, R52 ;  /* 0x000000540434723c */ /* 0x082ff00000041834 */
        /* <DEDUP_REMOVED lines=9> */
[----:B------:R-:W1:Y:S06]  /*52a0*/  LDSM.16.MT88.4 R4, [R233+0x2b000] ;  /* 0x02b00000e904783b */ /* 0x000e6c0000004200 */
[----:B------:R-:W3:Y:S01]  /*52b0*/  LDSM.16.MT88.4 R88, [R234+0x15000] ;  /* 0x01500000ea58783b */ /* 0x000ee20000004200 */
        /* <DEDUP_REMOVED lines=22> */
[-C--:B-1----:R-:W-:Y:S08]  /*5420*/  HMMA.16816.F32.BF16 R20, R4, R12.reuse, R20 ;  /* 0x0000000c0414723c */ /* 0x082ff00000041814 */
[C---:B------:R-:W-:Y:S08]  /*5430*/  HMMA.16816.F32.BF16 R24, R16.reuse, R12, R24 ;  /* 0x0000000c1018723c */ /* 0x040ff00000041818 */
[-C--:B------:R-:W-:Y:S08]  /*5440*/  HMMA.16816.F32.BF16 R28, R16, R14.reuse, R28 ;  /* 0x0000000e101c723c */ /* 0x080ff0000004181c */
[C---:B------:R-:W-:Y:S01]  /*5450*/  HMMA.16816.F32.BF16 R32, R4.reuse, R14, R32 ;  /* 0x0000000e0420723c */ /* 0x040fe20000041820 */
[----:B------:R-:W1:Y:S01]  /*5460*/  LDSM.16.MT88.4 R12, [R234+0x17800] ;  /* 0x01780000ea0c783b */ /* 0x000e620000004200 */
        /* <DEDUP_REMOVED lines=9> */
[-C--:B--2---:R-:W-:Y:S08]  /*5500*/  HMMA.16816.F32.BF16 R68, R4, R92.reuse, R68 ;  /* 0x0000005c0444723c */ /* 0x084ff00000041844 */
        /* <DEDUP_REMOVED lines=50> */
.L_x_1080:
        /* <DEDUP_REMOVED lines=12> */
[----:B------:R-:W-:Y:S02]  /*58f0*/  IMAD.IADD R208, R231, 0x1, R235 ;  /* 0x00000001e7d07824 */ /* 0x000fe400078e02eb */
[----:B------:R-:W-:Y:S01]  /*5900*/  @UP0 UIADD3.X UR17, UPT, UPT, UR17, -0x1, URZ, UP1, !UPT ;  /* 0xffffffff11110890 */ /* 0x000fe20008ffe4ff */
[----:B------:R-:W2:Y:S01]  /*5910*/  LDSM.16.M88.4 R124, [R235+0x29000] ;  /* 0x02900000eb7c783b */ /* 0x000ea20000000200 */
[----:B------:R-:W-:Y:S03]  /*5920*/  UISETP.NE.U32.AND UP1, UPT, UR8, 0x1, UPT ;  /* 0x000000010800788c */ /* 0x000fe6000bf25070 */
[----:B------:R-:W3:Y:S03]  /*5930*/  LDSM.16.MT88.4 R196, [R234+0x1e000] ;  /* 0x01e00000eac4783b */ /* 0x000ee60000004200 */
[----:B------:R-:W-:Y:S01]  /*5940*/  PLOP3.LUT P1, PT, PT, PT, UP1, 0x80, 0x8 ;  /* 0x000000000008781c */ /* 0x000fe20003f2f018 */
[----:B------:R-:W-:Y:S04]  /*5950*/  LDSM.16.MT88.4 R204, [R234+0x18800] ;  /* 0x01880000eacc783b */ /* 0x000fe80000004200 */
[----:B------:R-:W4:Y:S04]  /*5960*/  LDSM.16.M88.4 R200, [R208+0x28000] ;  /* 0x02800000d0c8783b */ /* 0x000f280000000200 */
[----:B------:R-:W4:Y:S04]  /*5970*/  LDSM.16.M88.4 R208, [R208+0x29000] ;  /* 0x02900000d0d0783b */ /* 0x000f280000000200 */
[----:B------:R-:W4:Y:S04]  /*5980*/  LDSM.16.MT88.4 R212, [R234+0x1a800] ;  /* 0x01a80000ead4783b */ /* 0x000f280000004200 */
[----:B------:R-:W-:Y:S04]  /*5990*/  LDSM.16.MT88.4 R216, [R234+0x1e800] ;  /* 0x01e80000ead8783b */ /* 0x000fe80000004200 */
[----:B------:R-:W-:Y:S01]  /*59a0*/  LDSM.16.MT88.4 R220, [R234+0x19000] ;  /* 0x01900000eadc783b */ /* 0x000fe20000004200 */
        /* <DEDUP_REMOVED lines=15> */
[----:B------:R-:W-:Y:S01]  /*5aa0*/  HMMA.16816.F32.BF16 R128, R128, R198, RZ ;  /* 0x000000c68080723c */ /* 0x000fe200000418ff */
[----:B------:R-:W1:Y:S07]  /*5ab0*/  LDSM.16.MT88.4 R196, [R234+0x1c800] ;  /* 0x01c80000eac4783b */ /* 0x000e6e0000004200 */
[-C--:B----4-:R-:W-:Y:S08]  /*5ac0*/  HMMA.16816.F32.BF16 R4, R200, R204.reuse, R4 ;  /* 0x000000ccc804723c */ /* 0x090ff00000041804 */
[C---:B------:R-:W-:Y:S04]  /*5ad0*/  HMMA.16816.F32.BF16 R8, R208.reuse, R204, R8 ;  /* 0x000000ccd008723c */ /* 0x040fe80000041808 */
[C---:B------:R-:W-:Y:S02]  /*5ae0*/  VIADD R204, R235.reuse, 0x28000 ;  /* 0x00028000ebcc7836 */ /* 0x040fe40000000000 */
[----:B------:R-:W-:Y:S02]  /*5af0*/  VIADD R235, R235, 0x28040 ;  /* 0x00028040ebeb7836 */ /* 0x000fe40000000000 */
[-C--:B------:R-:W-:Y:S03]  /*5b00*/  HMMA.16816.F32.BF16 R12, R208, R206.reuse, R12 ;  /* 0x000000ced00c723c */ /* 0x080fe6000004180c */
[----:B------:R-:W-:Y:S05]  /*5b10*/  @P3 VIADD R235, R204, 0xffffffc0 ;  /* 0xffffffc0cceb3836 */ /* 0x000fea0000000000 */
[C---:B------:R-:W-:Y:S01]  /*5b20*/  HMMA.16816.F32.BF16 R16, R200.reuse, R206, R16 ;  /* 0x000000cec810723c */ /* 0x040fe20000041810 */
[----:B------:R-:W2:Y:S04]  /*5b30*/  LDSM.16.M88.4 R204, [R235] ;  /* 0x00000000ebcc783b */ /* 0x000ea80000000200 */
[----:B------:R-:W3:Y:S03]  /*5b40*/  LDSM.16.M88.4 R224, [R235+0x1000] ;  /* 0x00100000ebe0783b */ /* 0x000ee60000000200 */
[-C--:B------:R-:W-:Y:S08]  /*5b50*/  HMMA.16816.F32.BF16 R84, R200, R212.reuse, R84 ;  /* 0x000000d4c854723c */ /* 0x080ff00000041854 */
[C---:B------:R-:W-:Y:S08]  /*5b60*/  HMMA.16816.F32.BF16 R88, R208.reuse, R212, R88 ;  /* 0x000000d4d058723c */ /* 0x040ff00000041858 */
[-C--:B------:R-:W-:Y:S08]  /*5b70*/  HMMA.16816.F32.BF16 R92, R208, R214.reuse, R92 ;  /* 0x000000d6d05c723c */ /* 0x080ff0000004185c */
[C---:B------:R-:W-:Y:S08]  /*5b80*/  HMMA.16816.F32.BF16 R96, R200.reuse, R214, R96 ;  /* 0x000000d6c860723c */ /* 0x040ff00000041860 */
[-C--:B-1----:R-:W-:Y:S08]  /*5b90*/  HMMA.16816.F32.BF16 R100, R200, R196.reuse, R100 ;  /* 0x000000c4c864723c */ /* 0x082ff00000041864 */
[C---:B------:R-:W-:Y:S08]  /*5ba0*/  HMMA.16816.F32.BF16 R104, R208.reuse, R196, R104 ;  /* 0x000000c4d068723c */ /* 0x040ff00000041868 */
[-C--:B------:R-:W-:Y:S08]  /*5bb0*/  HMMA.16816.F32.BF16 R108, R208, R198.reuse, R108 ;  /* 0x000000c6d06c723c */ /* 0x080ff0000004186c */
[C---:B------:R-:W-:Y:S01]  /*5bc0*/  HMMA.16816.F32.BF16 R112, R200.reuse, R198, R112 ;  /* 0x000000c6c870723c */ /* 0x040fe20000041870 */
[----:B------:R-:W1:Y:S07]  /*5bd0*/  LDSM.16.MT88.4 R196, [R234+0x1b000] ;  /* 0x01b00000eac4783b */ /* 0x000e6e0000004200 */
[-C--:B------:R-:W-:Y:S08]  /*5be0*/  HMMA.16816.F32.BF16 R116, R200, R216.reuse, R116 ;  /* 0x000000d8c874723c */ /* 0x080ff00000041874 */
[C---:B------:R-:W-:Y:S08]  /*5bf0*/  HMMA.16816.F32.BF16 R120, R208.reuse, R216, R120 ;  /* 0x000000d8d078723c */ /* 0x040ff00000041878 */
[-C--:B------:R-:W-:Y:S01]  /*5c00*/  HMMA.16816.F32.BF16 R124, R208, R218.reuse, R124 ;  /* 0x000000dad07c723c */ /* 0x080fe2000004187c */
[----:B------:R-:W4:Y:S07]  /*5c10*/  LDSM.16.MT88.4 R208, [R234+0x1d000] ;  /* 0x01d00000ead0783b */ /* 0x000f2e0000004200 */
[----:B------:R-:W-:Y:S01]  /*5c20*/  HMMA.16816.F32.BF16 R128, R200, R218, R128 ;  /* 0x000000dac880723c */ /* 0x000fe20000041880 */
[----:B------:R-:W4:Y:S04]  /*5c30*/  LDSM.16.MT88.4 R200, [R234+0x1f000] ;  /* 0x01f00000eac8783b */ /* 0x000f280000004200 */
[----:B------:R-:W-:Y:S03]  /*5c40*/  LDSM.16.MT88.4 R216, [R234+0x19800] ;  /* 0x01980000ead8783b */ /* 0x000fe60000004200 */
[-C--:B--2---:R-:W-:Y:S08]  /*5c50*/  HMMA.16816.F32.BF16 R4, R204, R220.reuse, R4 ;  /* 0x000000dccc04723c */ /* 0x084ff00000041804 */
[C---:B---3--:R-:W-:Y:S04]  /*5c60*/  HMMA.16816.F32.BF16 R8, R224.reuse, R220, R8 ;  /* 0x000000dce008723c */ /* 0x048fe80000041808 */
[----:B------:R-:W-:Y:S04]  /*5c70*/  IMAD.IADD R220, R231, 0x1, R235 ;  /* 0x00000001e7dc7824 */ /* 0x000fe800078e02eb */
[-C--:B------:R-:W-:Y:S01]  /*5c80*/  HMMA.16816.F32.BF16 R12, R224, R222.reuse, R12 ;  /* 0x000000dee00c723c */ /* 0x080fe2000004180c */
[----:B------:R-:W2:Y:S07]  /*5c90*/  LDSM.16.M88.4 R212, [R220] ;  /* 0x00000000dcd4783b */ /* 0x000eae0000000200 */
[C---:B------:R-:W-:Y:S01]  /*5ca0*/  HMMA.16816.F32.BF16 R16, R204.reuse, R222, R16 ;  /* 0x000000decc10723c */ /* 0x040fe20000041810 */
[----:B------:R-:W3:Y:S07]  /*5cb0*/  LDSM.16.M88.4 R220, [R220+0x1000] ;  /* 0x00100000dcdc783b */ /* 0x000eee0000000200 */
[-C--:B-1----:R-:W-:Y:S08]  /*5cc0*/  HMMA.16816.F32.BF16 R84, R204, R196.reuse, R84 ;  /* 0x000000c4cc54723c */ /* 0x082ff00000041854 */
[C---:B------:R-:W-:Y:S08]  /*5cd0*/  HMMA.16816.F32.BF16 R88, R224.reuse, R196, R88 ;  /* 0x000000c4e058723c */ /* 0x040ff00000041858 */
[-C--:B------:R-:W-:Y:S08]  /*5ce0*/  HMMA.16816.F32.BF16 R92, R224, R198.reuse, R92 ;  /* 0x000000c6e05c723c */ /* 0x080ff0000004185c */
[C---:B------:R-:W-:Y:S01]  /*5cf0*/  HMMA.16816.F32.BF16 R96, R204.reuse, R198, R96 ;  /* 0x000000c6cc60723c */ /* 0x040fe20000041860 */
[----:B------:R-:W1:Y:S07]  /*5d00*/  LDSM.16.MT88.4 R196, [R234+0x1b800] ;  /* 0x01b80000eac4783b */ /* 0x000e6e0000004200 */
[-C--:B----4-:R-:W-:Y:S08]  /*5d10*/  HMMA.16816.F32.BF16 R100, R204, R208.reuse, R100 ;  /* 0x000000d0cc64723c */ /* 0x090ff00000041864 */
[C---:B------:R-:W-:Y:S01]  /*5d20*/  HMMA.16816.F32.BF16 R104, R224.reuse, R208, R104 ;  /* 0x000000d0e068723c */ /* 0x040fe20000041868 */
[----:B------:R-:W-:Y:S05]  /*5d30*/  IMAD.U32 R208, RZ, RZ, UR55 ;  /* 0x00000037ffd07e24 */ /* 0x000fea000f8e00ff */
[----:B------:R-:W-:Y:S02]  /*5d40*/  LEA R208, P0, R208, R244, 0x2 ;  /* 0x000000f4d0d07211 */ /* 0x000fe400078010ff */
[-C--:B------:R-:W-:Y:S08]  /*5d50*/  HMMA.16816.F32.BF16 R108, R224, R210.reuse, R108 ;  /* 0x000000d2e06c723c */ /* 0x080ff0000004186c */
[C---:B------:R-:W-:Y:S08]  /*5d60*/  HMMA.16816.F32.BF16 R112, R204.reuse, R210, R112 ;  /* 0x000000d2cc70723c */ /* 0x040ff00000041870 */
[-C--:B------:R-:W-:Y:S08]  /*5d70*/  HMMA.16816.F32.BF16 R116, R204, R200.reuse, R116 ;  /* 0x000000c8cc74723c */ /* 0x080ff00000041874 */
[C---:B------:R-:W-:Y:S01]  /*5d80*/  HMMA.16816.F32.BF16 R120, R224.reuse, R200, R120 ;  /* 0x000000c8e078723c */ /* 0x040fe20000041878 */
[----:B------:R-:W-:Y:S05]  /*5d90*/  IMAD.U32 R200, RZ, RZ, UR55 ;  /* 0x00000037ffc87e24 */ /* 0x000fea000f8e00ff */
[----:B------:R-:W-:Y:S02]  /*5da0*/  LEA.HI.X.SX32 R209, R200, R245, 0x2, P0 ;  /* 0x000000f5c8d17211 */ /* 0x000fe400000f16ff */
[-C--:B------:R-:W-:Y:S03]  /*5db0*/  HMMA.16816.F32.BF16 R124, R224, R202.reuse, R124 ;  /* 0x000000cae07c723c */ /* 0x080fe6000004187c */
[C---:B------:R-:W-:Y:S04]  /*5dc0*/  LEA R210, P0, R250.reuse, R208, 0x5 ;  /* 0x000000d0fad27211 */ /* 0x040fe800078028ff */
[C---:B------:R-:W-:Y:S01]  /*5dd0*/  LEA.HI.X.SX32 R211, R250.reuse, R209, 0x5, P0 ;  /* 0x000000d1fad37211 */ /* 0x040fe200000f2eff */
[----:B------:R-:W-:Y:S01]  /*5de0*/  HMMA.16816.F32.BF16 R128, R204, R202, R128 ;  /* 0x000000cacc80723c */ /* 0x000fe20000041880 */
[----:B------:R-:W4:Y:S04]  /*5df0*/  LDSM.16.MT88.4 R200, [R234+0x1d800] ;  /* 0x01d80000eac8783b */ /* 0x000f280000004200 */
[----:B------:R-:W4:Y:S03]  /*5e00*/  LDSM.16.MT88.4 R204, [R234+0x1f800] ;  /* 0x01f80000eacc783b */ /* 0x000f260000004200 */
[-C--:B--2---:R-:W-:Y:S08]  /*5e10*/  HMMA.16816.F32.BF16 R4, R212, R216.reuse, R4 ;  /* 0x000000d8d404723c */ /* 0x084ff00000041804 */
[C---:B---3--:R-:W-:Y:S04]  /*5e20*/  HMMA.16816.F32.BF16 R8, R220.reuse, R216, R8 ;  /* 0x000000d8dc08723c */ /* 0x048fe80000041808 */
        /* <DEDUP_REMOVED lines=24> */
[-C--:B------:R-:W-:Y:S03]  /*5fb0*/  HMMA.16816.F32.BF16 R116, R212, R204.reuse, R116 ;  /* 0x000000ccd474723c */ /* 0x080fe60000041874 */
[C---:B------:R-:W-:Y:S02]  /*5fc0*/  LEA.HI.X.SX32 R203, R250.reuse, R201, 0x5, P0 ;  /* 0x000000c9facb7211 */ /* 0x040fe400000f2eff */
[C---:B------:R-:W-:Y:S03]  /*5fd0*/  LEA R234, P0, R250.reuse, R202, 0x5 ;  /* 0x000000cafaea7211 */ /* 0x040fe600078028ff */
[C---:B------:R-:W-:Y:S04]  /*5fe0*/  HMMA.16816.F32.BF16 R120, R220.reuse, R204, R120 ;  /* 0x000000ccdc78723c */ /* 0x040fe80000041878 */
[C---:B------:R-:W-:Y:S02]  /*5ff0*/  LEA.HI.X.SX32 R235, R250.reuse, R203, 0x5, P0 ;  /* 0x000000cbfaeb7211 */ /* 0x040fe400000f2eff */
[C---:B------:R-:W-:Y:S02]  /*6000*/  LEA R204, P0, R250.reuse, R234, 0x5 ;  /* 0x000000eafacc7211 */ /* 0x040fe400078028ff */
[-C--:B------:R-:W-:Y:S03]  /*6010*/  HMMA.16816.F32.BF16 R124, R220, R206.reuse, R124 ;  /* 0x000000cedc7c723c */ /* 0x080fe6000004187c */
[C---:B------:R-:W-:Y:S02]  /*6020*/  LEA.HI.X.SX32 R205, R250.reuse, R235, 0x5, P0 ;  /* 0x000000ebfacd7211 */ /* 0x040fe400000f2eff */
[----:B------:R-:W-:Y:S03]  /*6030*/  LEA R222, P0, R250, R204, 0x5 ;  /* 0x000000ccfade7211 */ /* 0x000fe600078028ff */
[----:B------:R-:W-:Y:S04]  /*6040*/  HMMA.16816.F32.BF16 R128, R212, R206, R128 ;  /* 0x000000ced480723c */ /* 0x000fe80000041880 */
[----:B------:R-:W-:Y:S02]  /*6050*/  @P2 LOP3.LUT R206, R238, 0x30, RZ, 0xc0, !PT ;  /* 0x00000030eece2812 */ /* 0x000fe400078ec0ff */
[----:B------:R-:W-:Y:S02]  /*6060*/  LEA.HI.X.SX32 R223, R250, R205, 0x5, P0 ;  /* 0x000000cdfadf7211 */ /* 0x000fe400000f2eff */
[----:B------:R-:W-:Y:S02]  /*6070*/  @P2 LOP3.LUT R242, R206, 0x7, R237, 0xf8, !PT ;  /* 0x00000007cef22812 */ /* 0x000fe400078ef8ed */
[----:B------:R-:W-:Y:S03]  /*6080*/  LEA R220, P0, R250, R222, 0x5 ;  /* 0x000000defadc7211 */ /* 0x000fe600078028ff */
[----:B------:R-:W-:Y:S01]  /*6090*/  @P2 IMAD.WIDE.U32 R206, R242, R236, UR64 ;  /* 0x00000040f2ce2e25 */ /* 0x000fe2000f8e00ec */
[C---:B------:R-:W-:Y:S01]  /*60a0*/  LEA.HI.X.SX32 R221, R250.reuse, R223, 0x5, P0 ;  /* 0x000000dffadd7211 */ /* 0x040fe200000f2eff */
[----:B------:R-:W-:Y:S01]  /*60b0*/  @UP0 UMOV UR64, UR15 ;  /* 0x0000000f00400c82 */ /* 0x000fe20008000000 */
[----:B------:R-:W-:Y:S01]  /*60c0*/  @UP0 UMOV UR65, UR14 ;  /* 0x0000000e00410c82 */ /* 0x000fe20008000000 */
[----:B------:R-:W-:Y:S01]  /*60d0*/  UISETP.GT.AND UP0, UPT, UR54, UR51, UPT ;  /* 0x000000333600728c */ /* 0x000fe2000bf04270 */
[----:B------:R-:W5:Y:S01]  /*60e0*/  @P2 LDG.E R241, desc[UR34][R206.64+-0x100] ;  /* 0xffff0022cef12981 */ /* 0x000f62000c1e1900 */
[C---:B------:R-:W-:Y:S01]  /*60f0*/  IMAD.WIDE R214, R250.reuse, -0xc0, R220 ;  /* 0xffffff40fad67825 */ /* 0x040fe200078e02dc */
[----:B------:R-:W-:Y:S02]  /*6100*/  UIADD3 UR54, UPT, UPT, UR54, -0x1, URZ ;  /* 0xffffffff36367890 */ /* 0x000fe4000fffe0ff */
        /* <DEDUP_REMOVED lines=155> */
[----:B------:R-:W-:Y:S01]  /*6ac0*/  LDSM.16.MT88.4 R116, [R0+0x5800] ;  /* 0x005800000074783b */ /* 0x000fe20000004200 */
        /* <DEDUP_REMOVED lines=43> */
[----:B------:R4:W1:Y:S07]  /*6d80*/  LDSM.16.MT88.4 R8, [R0+0x7800] ;  /* 0x007800000008783b */ /* 0x00086e0000004200 */
        /* <DEDUP_REMOVED lines=267> */
.L_x_1082:
        /* <DEDUP_REMOVED lines=12> */
.L_x_1083:
[----:B------:R-:W2:Y:S01]  /*7f00*/  LDCU.64 UR8, c[0x0][0x5c8] ;  /* 0x0000b900ff0877ac */ /* 0x000ea20008000a00 */
[----:B------:R-:W-:-:S04]  /*7f10*/  UIADD3 UR12, UPT, UPT, UR41, UR42, URZ ;  /* 0x0000002a290c7290 */ /* 0x000fc8000fffe0ff */
[----:B--2---:R-:W-:Y:S02]  /*7f20*/  UIMAD.WIDE.U32 UR42, UR12, UR8, URZ ;  /* 0x000000080c2a72a5 */ /* 0x004fe4000f8e00ff */
[----:B------:R-:W-:-:S04]  /*7f30*/  UIMAD UR12, UR12, UR9, URZ ;  /* 0x000000090c0c72a4 */ /* 0x000fc8000f8e02ff */
[----:B------:R-:W-:-:S06]  /*7f40*/  UIADD3 UR12, UPT, UPT, UR43, UR12, URZ ;  /* 0x0000000c2b0c7290 */ /* 0x000fcc000fffe0ff */
[----:B-1----:R-:W-:-:S07]  /*7f50*/  MOV R0, UR12 ;  /* 0x0000000c00007c02 */ /* 0x002fce0008000f00 */
.L_x_1084:
        /* <DEDUP_REMOVED lines=15> */
[----:B------:R-:W-:Y:S01]  /*8050*/  ISETP.GE.AND P1, PT, R3, UR36, PT ;  /* 0x0000002403007c0c */ /* 0x000fe2000bf26270 */
[----:B------:R-:W-:Y:S01]  /*8060*/  IMAD.U32 R53, RZ, RZ, UR45 ;  /* 0x0000002dff357e24 */ /* 0x000fe2000f8e00ff */
[----:B------:R-:W-:Y:S01]  /*8070*/  LEA R68, R68, UR5, 0x1 ;  /* 0x0000000544447c11 */ /* 0x000fe2000f8e08ff */
[----:B------:R-:W-:Y:S01]  /*8080*/  UIMAD UR12, UR14, UR11, UR12 ;  /* 0x0000000b0e0c72a4 */ /* 0x000fe2000f8e020c */
[----:B------:R-:W-:Y:S01]  /*8090*/  LOP3.LUT R2, R4, 0x38, R69, 0xf8, !PT ;  /* 0x0000003804027812 */ /* 0x000fe200078ef845 */
[----:B------:R-:W-:Y:S01]  /*80a0*/  IMAD.U32 R52, RZ, RZ, UR44 ;  /* 0x0000002cff347e24 */ /* 0x000fe2000f8e00ff */
[----:B------:R-:W2:Y:S01]  /*80b0*/  LDC.64 R4, c[0x0][0x5e0] ;  /* 0x00017800ff047b82 */ /* 0x000ea20000000a00 */
[----:B------:R3:W4:Y:S01]  /*80c0*/  LDS.128 R48, [R68+0x19000] ;  /* 0x0190000044307984 */ /* 0x0007220000000c00 */
[----:B------:R-:W-:Y:S01]  /*80d0*/  IADD3 R72, P0, PT, R2, UR30, RZ ;  /* 0x0000001e02487c10 */ /* 0x000fe2000ff1e0ff */
[----:B------:R-:W-:Y:S01]  /*80e0*/  IMAD.U32 R2, RZ, RZ, UR12 ;  /* 0x0000000cff027e24 */ /* 0x000fe2000f8e00ff */
[----:B------:R-:W-:Y:S01]  /*80f0*/  LOP3.LUT R69, R69, 0x38, RZ, 0xc0, !PT ;  /* 0x0000003845457812 */ /* 0x000fe200078ec0ff */
[----:B------:R3:W2:Y:S01]  /*8100*/  LDS.128 R44, [R68+0x1b000] ;  /* 0x01b00000442c7984 */ /* 0x0006a20000000c00 */
[----:B------:R-:W-:-:S02]  /*8110*/  VIADD R52, R3, 0x20 ;  /* 0x0000002003347836 */ /* 0x000fc40000000000 */
[----:B------:R-:W-:Y:S01]  /*8120*/  IADD3.X R73, PT, PT, R53, UR16, R2, P0, !PT ;  /* 0x0000001035497c10 */ /* 0x000fe200087fe402 */
[----:B------:R3:W2:Y:S01]  /*8130*/  LDS.128 R40, [R68+0x1d000] ;  /* 0x01d0000044287984 */ /* 0x0006a20000000c00 */
[----:B------:R-:W-:Y:S02]  /*8140*/  IADD3 R2, P0, PT, R3, 0x20, RZ ;  /* 0x0000002003027810 */ /* 0x000fe40007f1e0ff */
[----:B------:R-:W-:Y:S01]  /*8150*/  ISETP.GE.AND P2, PT, R52, UR36, PT ;  /* 0x0000002434007c0c */ /* 0x000fe2000bf46270 */
        /* <DEDUP_REMOVED lines=28> */
.L_x_1086:
[----:B------:R-:W-:Y:S05]  /*8320*/  BSYNC.RECONVERGENT B0 ;  /* 0x0000000000007941 */ /* 0x000fea0003800200 */
.L_x_1085:
        /* <DEDUP_REMOVED lines=16> */
.L_x_1088:
[----:B------:R-:W-:Y:S05]  /*8430*/  BSYNC.RECONVERGENT B0 ;  /* 0x0000000000007941 */ /* 0x000fea0003800200 */
.L_x_1087:
        /* <DEDUP_REMOVED lines=21> */
.L_x_1090:
[----:B------:R-:W-:Y:S05]  /*8590*/  BSYNC.RECONVERGENT B0 ;  /* 0x0000000000007941 */ /* 0x000fea0003800200 */
.L_x_1089:
        /* <DEDUP_REMOVED lines=13> */
.L_x_1076:
[----:B------:R-:W-:Y:S05]  /*8670*/  BSYNC.RECONVERGENT B1 ;  /* 0x0000000000017941 */ /* 0x000fea0003800200 */
.L_x_1054:
        /* <DEDUP_REMOVED lines=11> */
.L_x_1092:
        /* <DEDUP_REMOVED lines=13> */
.L_x_2508:


//--------------------- .text._ZN5flash44flash_bwd_dq_dk_dv_loop_seqk_parallel_kernelI23Flash_bwd_kernel_traitsILi256ELi64ELi64ELi8ELi4ELi2ELi2ELb0ELb0EN7cutlass10bfloat16_tE19Flash_kernel_traitsILi256ELi64ELi64ELi8ES3_EELb0ELb0ELb1ELb1ELb0ELb0ELb0EEEvNS_16Flash_bwd_paramsE --------------------------
	.section	.text._ZN5flash44flash_bwd_dq_dk_dv_loop_seqk_parallel_kernelI23Flash_bwd_kernel_traitsILi256ELi64ELi64ELi8ELi4ELi2ELi2ELb0ELb0EN7cutlass10bfloat16_tE19Flash_kernel_traitsILi256ELi64ELi64ELi8ES3_EELb0ELb0ELb1ELb1ELb0ELb0ELb0EEEvNS_16Flash_bwd_paramsE,"ax",@progbits
	.align	128
        .global         _ZN5flash44flash_bwd_dq_dk_dv_loop_seqk_parallel_kernelI23Flash_bwd_kernel_traitsILi256ELi64ELi64ELi8ELi4ELi2ELi2ELb0ELb0EN7cutlass10bfloat16_tE19Flash_kernel_traitsILi256ELi64ELi64ELi8ES3_EELb0ELb0ELb1ELb1ELb0ELb0ELb0EEEvNS_16Flash_bwd_paramsE
        .type           _ZN5flash44flash_bwd_dq_dk_dv_loop_seqk_parallel_kernelI23Flash_bwd_kernel_traitsILi256ELi64ELi64ELi8ELi4ELi2ELi2ELb0ELb0EN7cutlass10bfloat16_tE19Flash_kernel_traitsILi256ELi64ELi64ELi8ES3_EELb0ELb0ELb1ELb1ELb0ELb0ELb0EEEvNS_16Flash_bwd_paramsE,@function
        .size           _ZN5flash44flash_bwd_dq_dk_dv_loop_seqk_parallel_kernelI23Flash_bwd_kernel_traitsILi256ELi64ELi64ELi8ELi4ELi2ELi2ELb0ELb0EN7cutlass10bfloat16_tE19Flash_kernel_traitsILi256ELi64ELi64ELi8ES3_EELb0ELb0ELb1ELb1ELb0ELb0ELb0EEEvNS_16Flash_bwd_paramsE,(.L_x_2509 - _ZN5flash44flash_bwd_dq_dk_dv_loop_seqk_parallel_kernelI23Flash_bwd_kernel_traitsILi256ELi64ELi64ELi8ELi4ELi2ELi2ELb0ELb0EN7cutlass10bfloat16_tE19Flash_kernel_traitsILi256ELi64ELi64ELi8ES3_EELb0ELb0ELb1ELb1ELb0ELb0ELb0EEEvNS_16Flash_bwd_paramsE)
        .other          _ZN5flash44flash_bwd_dq_dk_dv_loop_seqk_parallel_kernelI23Flash_bwd_kernel_traitsILi256ELi64ELi64ELi8ELi4ELi2ELi2ELb0ELb0EN7cutlass10bfloat16_tE19Flash_kernel_traitsILi256ELi64ELi64ELi8ES3_EELb0ELb0ELb1ELb1ELb0ELb0ELb0EEEvNS_16Flash_bwd_paramsE,@"STO_CUDA_ENTRY STV_DEFAULT"
_ZN5flash44flash_bwd_dq_dk_dv_loop_seqk_parallel_kernelI23Flash_bwd_kernel_traitsILi256ELi64ELi64ELi8ELi4ELi2ELi2ELb0ELb0EN7cutlass10bfloat16_tE19Flash_kernel_traitsILi256ELi64ELi64ELi8ES3_EELb0ELb0ELb1ELb1ELb0ELb0ELb0EEEvNS_16Flash_bwd_paramsE:
.text._ZN5flash44flash_bwd_dq_dk_dv_loop_seqk_parallel_kernelI23Flash_bwd_kernel_traitsILi256ELi64ELi64ELi8ELi4ELi2ELi2ELb0ELb0EN7cutlass10bfloat16_tE19Flash_kernel_traitsILi256ELi64ELi64ELi8ES3_EELb0ELb0ELb1ELb1ELb0ELb0ELb0EEEvNS_16Flash_bwd_paramsE:
        /* <DEDUP_REMOVED lines=53> */
.L_x_1151:
[----:B---3--:R-:W3:Y:S01]  /*0350*/  LDCU.64 UR8, c[0x0][0x478] ;  /* 0x00008f00ff0877ac */ /* 0x008ee20008000a00 */
        /* <DEDUP_REMOVED lines=51> */
.L_x_1093:
[----:B------:R-:W-:Y:S01]  /*0690*/  @!UP0 UIADD3 UR38, UPT, UPT, UR9, UR10, -UR39 ;  /* 0x0000000a09268290 */ /* 0x000fe2000fffe827 */
[----:B-1----:R-:W-:Y:S01]  /*06a0*/  @!UP4 UMOV UR45, UR23 ;  /* 0x00000017002dcc82 */ /* 0x002fe20008000000 */
        /* <DEDUP_REMOVED lines=41> */
.L_x_1095:
[----:B------:R-:W1:Y:S01]  /*0940*/  LDCU.64 UR14, c[0x0][0x3b8] ;  /* 0x00007700ff0e77ac */ /* 0x000e620008000a00 */
[----:B------:R-:W-:-:S04]  /*0950*/  UIADD3 UR8, UPT, UPT, UR39, UR41, URZ ;  /* 0x0000002927087290 */ /* 0x000fc8000fffe0ff */
[----:B-1----:R-:W-:Y:S02]  /*0960*/  UIMAD.WIDE.U32 UR56, UR8, UR14, URZ ;  /* 0x0000000e083872a5 */ /* 0x002fe4000f8e00ff */
[----:B------:R-:W-:-:S04]  /*0970*/  UIMAD UR8, UR8, UR15, URZ ;  /* 0x0000000f080872a4 */ /* 0x000fc8000f8e02ff */
[----:B------:R-:W-:-:S06]  /*0980*/  UIADD3 UR8, UPT, UPT, UR57, UR8, URZ ;  /* 0x0000000839087290 */ /* 0x000fcc000fffe0ff */
[----:B------:R-:W-:Y:S02]  /*0990*/  MOV R6, UR8 ;  /* 0x0000000800067c02 */ /* 0x000fe40008000f00 */
.L_x_1096:
        /* <DEDUP_REMOVED lines=42> */
.L_x_1097:
[----:B------:R-:W1:Y:S01]  /*0c40*/  LDCU.64 UR12, c[0x0][0x3c0] ;  /* 0x00007800ff0c77ac */ /* 0x000e620008000a00 */
[----:B------:R-:W-:-:S04]  /*0c50*/  UIADD3 UR8, UPT, UPT, UR39, UR41, URZ ;  /* 0x0000002927087290 */ /* 0x000fc8000fffe0ff */
[----:B-1----:R-:W-:Y:S02]  /*0c60*/  UIMAD.WIDE.U32 UR10, UR8, UR12, URZ ;  /* 0x0000000c080a72a5 */ /* 0x002fe4000f8e00ff */
[----:B------:R-:W-:-:S04]  /*0c70*/  UIMAD UR8, UR8, UR13, URZ ;  /* 0x0000000d080872a4 */ /* 0x000fc8000f8e02ff */
[----:B------:R-:W-:Y:S01]  /*0c80*/  UIADD3 UR8, UPT, UPT, UR11, UR8, URZ ;  /* 0x000000080b087290 */ /* 0x000fe2000fffe0ff */
[----:B------:R-:W-:-:S05]  /*0c90*/  UMOV UR54, UR10 ;  /* 0x0000000a00367c82 */ /* 0x000fca0008000000 */
[----:B------:R-:W-:-:S07]  /*0ca0*/  MOV R7, UR8 ;  /* 0x0000000800077c02 */ /* 0x000fce0008000f00 */
.L_x_1098:
        /* <DEDUP_REMOVED lines=28> */
.L_x_1099:
[----:B------:R-:W-:Y:S02]  /*0e70*/  UIMAD.WIDE.U32 UR10, UR60, UR17, URZ ;  /* 0x000000113c0a72a5 */ /* 0x000fe4000f8e00ff */
[----:B------:R-:W-:-:S04]  /*0e80*/  UIMAD UR8, UR61, UR17, URZ ;  /* 0x000000113d0872a4 */ /* 0x000fc8000f8e02ff */
[----:B------:R-:W-:-:S12]  /*0e90*/  UIADD3 UR8, UPT, UPT, UR11, UR8, URZ ;  /* 0x000000080b087290 */ /* 0x000fd8000fffe0ff */
.L_x_1100:
        /* <DEDUP_REMOVED lines=21> */
.L_x_1101:
[----:B------:R-:W1:Y:S01]  /*0ff0*/  LDCU UR61, c[0x0][0x434] ;  /* 0x00008680ff3d77ac */ /* 0x000e620008000800 */
[----:B------:R-:W-:-:S04]  /*1000*/  UIMAD UR9, UR25, UR16, UR24 ;  /* 0x00000010190972a4 */ /* 0x000fc8000f8e0218 */
[----:B-1----:R-:W-:Y:S02]  /*1010*/  UIMAD UR61, UR9, UR61, URZ ;  /* 0x0000003d093d72a4 */ /* 0x002fe4000f8e02ff */
.L_x_1102:
        /* <DEDUP_REMOVED lines=11> */
.L_x_1103:
[----:B------:R-:W1:Y:S01]  /*10d0*/  LDCU UR60, c[0x0][0x444] ;  /* 0x00008880ff3c77ac */ /* 0x000e620008000800 */
[----:B------:R-:W-:-:S04]  /*10e0*/  UIMAD UR9, UR25, UR16, UR24 ;  /* 0x00000010190972a4 */ /* 0x000fc8000f8e0218 */
[----:B-1----:R-:W-:-:S12]  /*10f0*/  UIMAD UR60, UR9, UR60, URZ ;  /* 0x0000003c093c72a4 */ /* 0x002fd8000f8e02ff */
.L_x_1104:
        /* <DEDUP_REMOVED lines=46> */
[----:B-1----:R-:W-:Y:S01]  /*13e0*/  LEA R248, P2, R16, UR10, 0x1 ;  /* 0x0000000a10f87c11 */ /* 0x002fe2000f8408ff */
[----:B------:R-:W-:Y:S01]  /*13f0*/  IMAD R12, R9, UR9, R17 ;  /* 0x00000009090c7c24 */ /* 0x000fe2000f8e0211 */
[----:B------:R-:W-:Y:S01]  /*1400*/  LOP3.LUT R17, R20, 0x80, RZ, 0xfc, !PT ;  /* 0x0000008014117812 */ /* 0x000fe200078efcff */
[C---:B---3--:R-:W-:Y:S02]  /*1410*/  IMAD R14, R2.reuse, UR55, RZ ;  /* 0x00000037020e7c24 */ /* 0x048fe4000f8e02ff */
        /* <DEDUP_REMOVED lines=13> */
[----:B------:R-:W2:Y:S01]  /*14f0*/  LDCU.64 UR16, c[0x0][0x570] ;  /* 0x0000ae00ff1077ac */ /* 0x000ea20008000a00 */
[----:B------:R-:W-:Y:S01]  /*1500*/  IMAD.WIDE.U32 R18, R18, UR24, R24 ;  /* 0x0000001812127c25 */ /* 0x000fe2000f8e0018 */
[----:B------:R-:W-:Y:S01]  /*1510*/  IADD3 R10, P1, P0, R13, UR59, R10 ;  /* 0x0000003b0d0a7c10 */ /* 0x000fe2000f83e00a */
[----:B------:R-:W-:Y:S02]  /*1520*/  USHF.L.U32 UR53, UR49, 0x6, URZ ;  /* 0x0000000631357899 */ /* 0x000fe400080006ff */
[----:B------:R-:W-:Y:S01]  /*1530*/  IMAD R15, R14, UR24, R19 ;  /* 0x000000180e0f7c24 */ /* 0x000fe2000f8e0213 */
[----:B------:R-:W-:Y:S01]  /*1540*/  SHF.R.S32.HI R13, RZ, 0x1f, R13 ;  /* 0x0000001fff0d7819 */ /* 0x000fe2000001140d */
[----:B------:R-:W-:Y:S01]  /*1550*/  IMAD.MOV.U32 R14, RZ, RZ, R18 ;  /* 0x000000ffff0e7224 */ /* 0x000fe200078e0012 */
[----:B------:R-:W-:Y:S01]  /*1560*/  SEL R11, R11, RZ, P3 ;  /* 0x000000ff0b0b7207 */ /* 0x000fe20001800000 */
[----:B------:R-:W3:Y:S01]  /*1570*/  LDCU.64 UR58, c[0x0][0x420] ;  /* 0x00008400ff3a77ac */ /* 0x000ee20008000a00 */
[----:B------:R-:W-:Y:S01]  /*1580*/  IMAD.U32 R12, RZ, RZ, UR53 ;  /* 0x00000035ff0c7e24 */ /* 0x000fe2000f8e00ff */
[----:B------:R-:W-:Y:S01]  /*1590*/  LOP3.LUT R18, R20, 0x40, RZ, 0xfc, !PT ;  /* 0x0000004014127812 */ /* 0x000fe200078efcff */
[----:B------:R-:W-:Y:S01]  /*15a0*/  IMAD.WIDE.U32 R14, R9, R2, R14 ;  /* 0x00000002090e7225 */ /* 0x000fe200078e000e */
[----:B------:R-:W-:-:S02]  /*15b0*/  IADD3.X R13, PT, PT, R13, UR57, R11, P1, P0 ;  /* 0x000000390d0d7c10 */ /* 0x000fc40008fe040b */
[----:B------:R-:W-:Y:S01]  /*15c0*/  IADD3 R11, P0, PT, R10, UR53, RZ ;  /* 0x000000350a0b7c10 */ /* 0x000fe2000ff1e0ff */
[----:B------:R-:W-:Y:S01]  /*15d0*/  IMAD R10, R9, R3, R15 ;  /* 0x00000003090a7224 */ /* 0x000fe200078e020f */
[----:B-1----:R-:W-:Y:S02]  /*15e0*/  LEA R250, P1, R14, UR8, 0x1 ;  /* 0x000000080efa7c11 */ /* 0x002fe4000f8208ff */
[----:B------:R-:W-:Y:S02]  /*15f0*/  LEA.HI.X.SX32 R12, R12, R13, 0x1, P0 ;  /* 0x0000000d0c0c7211 */ /* 0x000fe400000f0eff */
[C---:B--2---:R-:W-:Y:S01]  /*1600*/  LEA R246, P0, R11.reuse, UR16, 0x2 ;  /* 0x000000100bf67c11 */ /* 0x044fe2000f8010ff */
[----:B------:R-:W-:Y:S01]  /*1610*/  UMOV UR16, UR64 ;  /* 0x0000004000107c82 */ /* 0x000fe20008000000 */
[----:B------:R-:W-:Y:S02]  /*1620*/  LEA.HI.X R251, R14, UR9, R10, 0x1, P1 ;  /* 0x000000090efb7c11 */ /* 0x000fe400088f0c0a */
[----:B------:R-:W-:Y:S01]  /*1630*/  LEA.HI.X R247, R11, UR17, R12, 0x2, P0 ;  /* 0x000000110bf77c11 */ /* 0x000fe200080f140c */
[C---:B------:R-:W-:Y:S01]  /*1640*/  IMAD.SHL.U32 R11, R2.reuse, 0x20, RZ ;  /* 0x00000020020b7824 */ /* 0x040fe200078e00ff */
[C---:B------:R-:W-:Y:S01]  /*1650*/  IADD3 R10, P0, PT, R9.reuse, 0x20, RZ ;  /* 0x00000020090a7810 */ /* 0x040fe20007f1e0ff */
[----:B---3--:R-:W-:Y:S01]  /*1660*/  UIMAD.WIDE UR58, UR61, 0x4, UR58 ;  /* 0x000000043d3a78a5 */ /* 0x008fe2000f8e023a */
[----:B------:R-:W-:Y:S01]  /*1670*/  SHF.L.U64.HI R3, R2, 0x5, R3 ;  /* 0x0000000502037819 */ /* 0x000fe20000010203 */
[----:B------:R-:W-:Y:S01]  /*1680*/  UMOV UR17, UR65 ;  /* 0x0000004100117c82 */ /* 0x000fe20008000000 */
        /* <DEDUP_REMOVED lines=16> */
.L_x_1106:
[----:B------:R-:W1:Y:S01]  /*1790*/  LDCU.64 UR12, c[0x0][0x5c0] ;  /* 0x0000b800ff0c77ac */ /* 0x000e620008000a00 */
[----:B------:R-:W-:-:S04]  /*17a0*/  UIADD3 UR8, UPT, UPT, UR39, UR41, URZ ;  /* 0x0000002927087290 */ /* 0x000fc8000fffe0ff */
[----:B-1----:R-:W-:Y:S02]  /*17b0*/  UIMAD.WIDE.U32 UR16, UR8, UR12, URZ ;  /* 0x0000000c081072a5 */ /* 0x002fe4000f8e00ff */
[----:B------:R-:W-:-:S04]  /*17c0*/  UIMAD UR8, UR8, UR13, URZ ;  /* 0x0000000d080872a4 */ /* 0x000fc8000f8e02ff */
[----:B------:R-:W-:-:S06]  /*17d0*/  UIADD3 UR8, UPT, UPT, UR17, UR8, URZ ;  /* 0x0000000811087290 */ /* 0x000fcc000fffe0ff */
[----:B------:R-:W-:Y:S02]  /*17e0*/  MOV R3, UR8 ;  /* 0x0000000800037c02 */ /* 0x000fe40008000f00 */
.L_x_1107:
        /* <DEDUP_REMOVED lines=13> */
.L_x_1108:
[----:B------:R-:W1:Y:S01]  /*18c0*/  LDCU.64 UR10, c[0x0][0x5c8] ;  /* 0x0000b900ff0a77ac */ /* 0x000e620008000a00 */
[----:B------:R-:W-:-:S04]  /*18d0*/  UIADD3 UR39, UPT, UPT, UR39, UR41, URZ ;  /* 0x0000002927277290 */ /* 0x000fc8000fffe0ff */
[----:B-1----:R-:W-:Y:S02]  /*18e0*/  UIMAD.WIDE.U32 UR14, UR39, UR10, URZ ;  /* 0x0000000a270e72a5 */ /* 0x002fe4000f8e00ff */
[----:B------:R-:W-:-:S04]  /*18f0*/  UIMAD UR39, UR39, UR11, URZ ;  /* 0x0000000b272772a4 */ /* 0x000fc8000f8e02ff */
[----:B------:R-:W-:-:S06]  /*1900*/  UIADD3 UR39, UPT, UPT, UR15, UR39, URZ ;  /* 0x000000270f277290 */ /* 0x000fcc000fffe0ff */
[----:B------:R-:W-:-:S07]  /*1910*/  MOV R0, UR39 ;  /* 0x0000002700007c02 */ /* 0x000fce0008000f00 */
.L_x_1109:
        /* <DEDUP_REMOVED lines=32> */
.L_x_1111:
[----:B------:R-:W-:Y:S05]  /*1b20*/  BSYNC.RECONVERGENT B0 ;  /* 0x0000000000007941 */ /* 0x000fea0003800200 */
.L_x_1110:
        /* <DEDUP_REMOVED lines=19> */
.L_x_1113:
[----:B------:R-:W-:Y:S05]  /*1c60*/  BSYNC.RECONVERGENT B0 ;  /* 0x0000000000007941 */ /* 0x000fea0003800200 */
.L_x_1112:
        /* <DEDUP_REMOVED lines=29> */
.L_x_1115:
[----:B------:R-:W-:Y:S05]  /*1e40*/  BSYNC.RECONVERGENT B0 ;  /* 0x0000000000007941 */ /* 0x000fea0003800200 */
.L_x_1114:
        /* <DEDUP_REMOVED lines=20> */
.L_x_1105:
        /* <DEDUP_REMOVED lines=38> */
.L_x_1118:
[----:B------:R2:W-:Y:S04]  /*21f0*/  STS.128 [R14+0x10000], RZ ;  /* 0x010000ff0e007388 */ /* 0x0005e80000000c00 */
[----:B------:R2:W-:Y:S04]  /*2200*/  STS.128 [R14+0x12000], RZ ;  /* 0x012000ff0e007388 */ /* 0x0005e80000000c00 */
[----:B------:R2:W-:Y:S04]  /*2210*/  STS.128 [R14+0x14000], RZ ;  /* 0x014000ff0e007388 */ /* 0x0005e80000000c00 */
[----:B------:R2:W-:Y:S02]  /*2220*/  STS.128 [R14+0x16000], RZ ;  /* 0x016000ff0e007388 */ /* 0x0005e40000000c00 */
.L_x_1119:
[----:B------:R-:W-:Y:S05]  /*2230*/  BSYNC.RECONVERGENT B0 ;  /* 0x0000000000007941 */ /* 0x000fea0003800200 */
.L_x_1117:
        /* <DEDUP_REMOVED lines=37> */
.L_x_1121:
[----:B------:R-:W-:Y:S05]  /*2490*/  BSYNC.RECONVERGENT B0 ;  /* 0x0000000000007941 */ /* 0x000fea0003800200 */
.L_x_1120:
        /* <DEDUP_REMOVED lines=29> */
.L_x_1123:
[----:B------:R1:W-:Y:S04]  /*2670*/  STS.128 [R244], RZ ;  /* 0x000000fff4007388 */ /* 0x0003e80000000c00 */
[----:B------:R1:W-:Y:S04]  /*2680*/  STS.128 [R244+0x2000], RZ ;  /* 0x002000fff4007388 */ /* 0x0003e80000000c00 */
[----:B------:R1:W-:Y:S04]  /*2690*/  STS.128 [R244+0x4000], RZ ;  /* 0x004000fff4007388 */ /* 0x0003e80000000c00 */
[----:B------:R1:W-:Y:S02]  /*26a0*/  STS.128 [R244+0x6000], RZ ;  /* 0x006000fff4007388 */ /* 0x0003e40000000c00 */
.L_x_1124:
[----:B------:R-:W-:Y:S05]  /*26b0*/  BSYNC.RECONVERGENT B0 ;  /* 0x0000000000007941 */ /* 0x000fea0003800200 */
.L_x_1122:
        /* <DEDUP_REMOVED lines=46> */
.L_x_1126:
[----:B------:R-:W-:Y:S05]  /*29a0*/  BSYNC.RECONVERGENT B0 ;  /* 0x0000000000007941 */ /* 0x000fea0003800200 */
.L_x_1125:
        /* <DEDUP_REMOVED lines=48> */
.L_x_1128:
[----:B------:R2:W-:Y:S04]  /*2cb0*/  STS.128 [R14+0x18000], RZ ;  /* 0x018000ff0e007388 */ /* 0x0005e80000000c00 */
[----:B------:R2:W-:Y:S04]  /*2cc0*/  STS.128 [R14+0x1a000], RZ ;  /* 0x01a000ff0e007388 */ /* 0x0005e80000000c00 */
[----:B------:R2:W-:Y:S04]  /*2cd0*/  STS.128 [R14+0x1c000], RZ ;  /* 0x01c000ff0e007388 */ /* 0x0005e80000000c00 */
[----:B------:R2:W-:Y:S02]  /*2ce0*/  STS.128 [R14+0x1e000], RZ ;  /* 0x01e000ff0e007388 */ /* 0x0005e40000000c00 */
.L_x_1129:
[----:B------:R-:W-:Y:S05]  /*2cf0*/  BSYNC.RECONVERGENT B0 ;  /* 0x0000000000007941 */ /* 0x000fea0003800200 */
.L_x_1127:
        /* <DEDUP_REMOVED lines=40> */
.L_x_1131:
[----:B------:R-:W-:Y:S05]  /*2f80*/  BSYNC.RECONVERGENT B0 ;  /* 0x0000000000007941 */ /* 0x000fea0003800200 */
.L_x_1130:
        /* <DEDUP_REMOVED lines=46> */
.L_x_1133:
[----:B------:R2:W-:Y:S04]  /*3270*/  STS.128 [R14+0x20000], RZ ;  /* 0x020000ff0e007388 */ /* 0x0005e80000000c00 */
[----:B------:R2:W-:Y:S04]  /*3280*/  STS.128 [R14+0x22000], RZ ;  /* 0x022000ff0e007388 */ /* 0x0005e80000000c00 */
[----:B------:R2:W-:Y:S04]  /*3290*/  STS.128 [R14+0x24000], RZ ;  /* 0x024000ff0e007388 */ /* 0x0005e80000000c00 */
[----:B------:R2:W-:Y:S02]  /*32a0*/  STS.128 [R14+0x26000], RZ ;  /* 0x026000ff0e007388 */ /* 0x0005e40000000c00 */
.L_x_1134:
[----:B------:R-:W-:Y:S05]  /*32b0*/  BSYNC.RECONVERGENT B0 ;  /* 0x0000000000007941 */ /* 0x000fea0003800200 */
.L_x_1132:
        /* <DEDUP_REMOVED lines=40> */
.L_x_1136:
[----:B------:R-:W-:Y:S05]  /*3540*/  BSYNC.RECONVERGENT B0 ;  /* 0x0000000000007941 */ /* 0x000fea0003800200 */
.L_x_1135:
[----:B------:R-:W3:Y:S01]  /*3550*/  LDCU.64 UR10, c[0x0][0x538] ;  /* 0x0000a700ff0a77ac */ /* 0x000ee20008000a00 */
[C---:B--2---:R-:W-:Y:S01]  /*3560*/  IMAD.SHL.U32 R7, R8.reuse, 0x2, RZ ;  /* 0x0000000208077824 */ /* 0x044fe200078e00ff */
[----:B------:R-:W2:Y:S01]  /*3570*/  S2R R238, SR_TID.X ;  /* 0x0000000000ee7919 */ /* 0x000ea20000002100 */
[C---:B------:R-:W-:Y:S02]  /*3580*/  IMAD.SHL.U32 R10, R8.reuse, 0x20, RZ ;  /* 0x00000020080a7824 */ /* 0x040fe400078e00ff */
        /* <DEDUP_REMOVED lines=9> */
[----:B------:R-:W-:Y:S01]  /*3620*/  LOP3.LUT R6, R7, 0x20, RZ, 0xc0, !PT ;  /* 0x0000002007067812 */ /* 0x000fe200078ec0ff */
[----:B------:R-:W-:Y:S01]  /*3630*/  IMAD.MOV.U32 R232, RZ, RZ, 0x40 ;  /* 0x00000040ffe87424 */ /* 0x000fe200078e00ff */
[----:B------:R-:W-:Y:S01]  /*3640*/  R2P PR, R8, 0x6 ;  /* 0x0000000608007804 */ /* 0x000fe20000000000 */
[----:B------:R-:W-:Y:S02]  /*3650*/  @UP0 UIMAD UR9, UR25, UR9, UR13 ;  /* 0x00000009190902a4 */ /* 0x000fe4000f8e020d */
[----:B------:R-:W-:Y:S01]  /*3660*/  @UP0 ULEA UR10, UP1, UR12, UR10, 0x2 ;  /* 0x0000000a0c0a0291 */ /* 0x000fe2000f8210ff */
[----:B------:R-:W-:-:S02]  /*3670*/  IMAD.MOV.U32 R231, RZ, RZ, 0x20 ;  /* 0x00000020ffe77424 */ /* 0x000fc400078e00ff */
[----:B------:R-:W-:Y:S01]  /*3680*/  IMAD.U32 R239, RZ, RZ, UR44 ;  /* 0x0000002cffef7e24 */ /* 0x000fe2000f8e00ff */
[----:B------:R-:W-:Y:S02]  /*3690*/  @UP0 ULEA.HI.X UR11, UR12, UR11, UR9, 0x2, UP1 ;  /* 0x0000000b0c0b0291 */ /* 0x000fe400088f1409 */
[----:B------:R-:W-:Y:S01]  /*36a0*/  IMAD.U32 R2, RZ, RZ, UR10 ;  /* 0x0000000aff027e24 */ /* 0x000fe2000f8e00ff */
[----:B------:R-:W-:Y:S01]  /*36b0*/  LOP3.LUT R6, R6, 0x18, R9, 0xf8, !PT ;  /* 0x0000001806067812 */ /* 0x000fe200078ef809 */
[----:B------:R-:W3:Y:S02]  /*36c0*/  LDCU UR13, c[0x0][0x590] ;  /* 0x0000b200ff0d77ac */ /* 0x000ee40008000800 */
[----:B------:R-:W-:Y:S01]  /*36d0*/  IMAD.U32 R3, RZ, RZ, UR11 ;  /* 0x0000000bff037e24 */ /* 0x000fe2000f8e00ff */
[----:B------:R-:W4:Y:S04]  /*36e0*/  @UP0 LDCU UR9, c[0x0][0x458] ;  /* 0x00008b00ff0907ac */ /* 0x000f280008000800 */
[----:B------:R1:W3:Y:S01]  /*36f0*/  @P0 LDG.E R2, desc[UR36][R2.64] ;  /* 0x0000002402020981 */ /* 0x0002e2000c1e1900 */
[----:B------:R-:W-:Y:S01]  /*3700*/  LOP3.LUT R9, R7, 0x6, RZ, 0xc0, !PT ;  /* 0x0000000607097812 */ /* 0x000fe200078ec0ff */
[----:B------:R-:W-:Y:S01]  /*3710*/  IMAD.MOV.U32 R240, RZ, RZ, R244 ;  /* 0x000000fffff07224 */ /* 0x000fe200078e00f4 */
[----:B------:R-:W-:Y:S01]  /*3720*/  SEL R232, R232, 0xffffffc0, !P2 ;  /* 0xffffffc0e8e87807 */ /* 0x000fe20005000000 */
[----:B------:R-:W-:Y:S01]  /*3730*/  IMAD.MOV.U32 R236, RZ, RZ, 0x4 ;  /* 0x00000004ffec7424 */ /* 0x000fe200078e00ff */
[----:B------:R-:W-:-:S02]  /*3740*/  SEL R231, R231, 0xffffffe0, !P1 ;  /* 0xffffffe0e7e77807 */ /* 0x000fc40004800000 */
[----:B------:R-:W-:Y:S02]  /*3750*/  CS2R R190, SRZ ;  /* 0x0000000000be7805 */ /* 0x000fe4000001ff00 */
[----:B------:R-:W-:Y:S02]  /*3760*/  LOP3.LUT R12, R9, 0xe0, R12, 0xf8, !PT ;  /* 0x000000e0090c7812 */ /* 0x000fe400078ef80c */
[----:B------:R-:W-:Y:S02]  /*3770*/  CS2R R188, SRZ ;  /* 0x0000000000bc7805 */ /* 0x000fe4000001ff00 */
[----:B------:R-:W-:Y:S02]  /*3780*/  CS2R R194, SRZ ;  /* 0x0000000000c27805 */ /* 0x000fe4000001ff00 */
[----:B------:R-:W-:Y:S02]  /*3790*/  CS2R R192, SRZ ;  /* 0x0000000000c07805 */ /* 0x000fe4000001ff00 */
[----:B------:R-:W-:-:S02]  /*37a0*/  IADD3 R239, PT, PT, -R239, UR38, -R12 ;  /* 0x00000026efef7c10 */ /* 0x000fc4000fffe90c */
[----:B------:R-:W-:Y:S02]  /*37b0*/  CS2R R186, SRZ ;  /* 0x0000000000ba7805 */ /* 0x000fe4000001ff00 */
[----:B------:R-:W-:Y:S02]  /*37c0*/  CS2R R184, SRZ ;  /* 0x0000000000b87805 */ /* 0x000fe4000001ff00 */
[----:B------:R-:W-:Y:S01]  /*37d0*/  CS2R R182, SRZ ;  /* 0x0000000000b67805 */ /* 0x000fe2000001ff00 */
[----:B----4-:R-:W4:Y:S01]  /*37e0*/  @P0 MUFU.RCP R4, UR9 ;  /* 0x0000000900040d08 */ /* 0x010f220008001000 */
        /* <DEDUP_REMOVED lines=8> */
[----:B------:R-:W-:Y:S01]  /*3870*/  CS2R R164, SRZ ;  /* 0x0000000000a47805 */ /* 0x000fe2000001ff00 */
[----:B-1----:R-:W-:Y:S01]  /*3880*/  IMAD.SHL.U32 R3, R8, 0x40, RZ ;  /* 0x0000004008037824 */ /* 0x002fe200078e00ff */
[----:B------:R-:W-:-:S02]  /*3890*/  CS2R R158, SRZ ;  /* 0x00000000009e7805 */ /* 0x000fc4000001ff00 */
[----:B------:R-:W-:Y:S02]  /*38a0*/  CS2R R156, SRZ ;  /* 0x00000000009c7805 */ /* 0x000fe4000001ff00 */
[----:B------:R-:W-:Y:S02]  /*38b0*/  CS2R R162, SRZ ;  /* 0x0000000000a27805 */ /* 0x000fe4000001ff00 */
[----:B------:R-:W-:Y:S02]  /*38c0*/  CS2R R160, SRZ ;  /* 0x0000000000a07805 */ /* 0x000fe4000001ff00 */
[C---:B------:R-:W-:Y:S02]  /*38d0*/  LOP3.LUT R5, R3.reuse, 0x200, RZ, 0xc0, !PT ;  /* 0x0000020003057812 */ /* 0x040fe400078ec0ff */
[----:B------:R-:W-:Y:S02]  /*38e0*/  CS2R R154, SRZ ;  /* 0x00000000009a7805 */ /* 0x000fe4000001ff00 */
[----:B------:R-:W-:-:S02]  /*38f0*/  LOP3.LUT R7, R3, 0x1c0, RZ, 0xc0, !PT ;  /* 0x000001c003077812 */ /* 0x000fc400078ec0ff */
[----:B------:R-:W-:Y:S02]  /*3900*/  CS2R R152, SRZ ;  /* 0x0000000000987805 */ /* 0x000fe4000001ff00 */
[----:B------:R-:W-:Y:S02]  /*3910*/  LOP3.LUT R5, R5, 0xc00, R10, 0xf8, !PT ;  /* 0x00000c0005057812 */ /* 0x000fe400078ef80a */
[----:B------:R-:W-:Y:S02]  /*3920*/  CS2R R150, SRZ ;  /* 0x0000000000967805 */ /* 0x000fe4000001ff00 */
[----:B------:R-:W-:Y:S02]  /*3930*/  LOP3.LUT R10, R10, 0x200, RZ, 0xc0, !PT ;  /* 0x000002000a0a7812 */ /* 0x000fe400078ec0ff */
        /* <DEDUP_REMOVED lines=15> */
[----:B------:R-:W-:Y:S02]  /*3a30*/  LOP3.LUT R0, R0, 0x200, R3, 0xf8, !PT ;  /* 0x0000020000007812 */ /* 0x000fe400078ef803 */
[----:B------:R-:W-:Y:S02]  /*3a40*/  CS2R R132, SRZ ;  /* 0x0000000000847805 */ /* 0x000fe4000001ff00 */
[----:B------:R-:W-:Y:S02]  /*3a50*/  LEA R230, R230, UR26, 0x1 ;  /* 0x0000001ae6e67c11 */ /* 0x000fe4000f8e08ff */
[----:B------:R-:W-:Y:S02]  /*3a60*/  CS2R R78, SRZ ;  /* 0x00000000004e7805 */ /* 0x000fe4000001ff00 */
[----:B------:R-:W-:-:S02]  /*3a70*/  LEA R0, R0, UR26, 0x1 ;  /* 0x0000001a00007c11 */ /* 0x000fc4000f8e08ff */
[----:B------:R-:W-:Y:S02]  /*3a80*/  CS2R R76, SRZ ;  /* 0x00000000004c7805 */ /* 0x000fe4000001ff00 */
[----:B------:R-:W-:Y:S01]  /*3a90*/  CS2R R82, SRZ ;  /* 0x0000000000527805 */ /* 0x000fe2000001ff00 */
[----:B------:R-:W-:Y:S01]  /*3aa0*/  IMAD.IADD R228, R232, 0x1, R230 ;  /* 0x00000001e8e47824 */ /* 0x000fe200078e02e6 */
        /* <DEDUP_REMOVED lines=29> */
[----:B--2---:R-:W-:Y:S01]  /*3c80*/  SHF.R.U32.HI R237, RZ, 0x2, R238 ;  /* 0x00000002ffed7819 */ /* 0x004fe200000116ee */
[----:B------:R-:W-:Y:S01]  /*3c90*/  VIADD R0, R0, UR52 ;  /* 0x0000003400007c36 */ /* 0x000fe20008000000 */
[----:B------:R-:W-:Y:S01]  /*3ca0*/  UMOV UR15, URZ ;  /* 0x000000ff000f7c82 */ /* 0x000fe20008000000 */
[C---:B------:R-:W-:Y:S01]  /*3cb0*/  IMAD.IADD R229, R231.reuse, 0x1, R230 ;  /* 0x00000001e7e57824 */ /* 0x040fe200078e02e6 */
[----:B------:R-:W1:Y:S01]  /*3cc0*/  LDCU UR8, c[0x0][0x440] ;  /* 0x00008800ff0877ac */ /* 0x000e620008000800 */
[----:B------:R-:W-:Y:S01]  /*3cd0*/  IMAD.IADD R3, R231, 0x1, R228 ;  /* 0x00000001e7037824 */ /* 0x000fe200078e02e4 */
[----:B------:R-:W2:Y:S01]  /*3ce0*/  LDCU UR11, c[0x0][0x504] ;  /* 0x0000a080ff0b77ac */ /* 0x000ea20008000800 */
[----:B------:R-:W1:Y:S01]  /*3cf0*/  LDCU UR10, c[0x0][0x508] ;  /* 0x0000a100ff0a77ac */ /* 0x000e620008000800 */
[----:B------:R-:W1:Y:S01]  /*3d00*/  LDCU UR9, c[0x0][0x3e0] ;  /* 0x00007c00ff0977ac */ /* 0x000e620008000800 */
[----:B------:R-:W1:Y:S01]  /*3d10*/  LDCU UR12, c[0x0][0x45c] ;  /* 0x00008b80ff0c77ac */ /* 0x000e620008000800 */
[----:B---3--:R-:W-:-:S02]  /*3d20*/  USHF.L.U32 UR13, UR13, 0x6, URZ ;  /* 0x000000060d0d7899 */ /* 0x008fc400080006ff */
[----:B------:R-:W-:Y:S02]  /*3d30*/  USHF.L.U32 UR49, UR49, 0x3, URZ ;  /* 0x0000000331317899 */ /* 0x000fe400080006ff */
[----:B------:R-:W-:Y:S01]  /*3d40*/  UIADD3 UR44, UPT, UPT, UR44, -UR47, -UR38 ;  /* 0x8000002f2c2c7290 */ /* 0x000fe2000fffe826 */
[----:B----4-:R-:W-:Y:S01]  /*3d50*/  @P0 FMUL.FTZ R4, R2, R4 ;  /* 0x0000000402040220 */ /* 0x010fe20000410000 */
[----:B------:R-:W-:-:S04]  /*3d60*/  LOP3.LUT R2, R5, R13, RZ, 0xfc, !PT ;  /* 0x0000000d05027212 */ /* 0x000fc800078efcff */
[----:B------:R-:W-:Y:S02]  /*3d70*/  @P0 R2UR UR14, R4 ;  /* 0x00000000040e02ca */ /* 0x000fe400000e0000 */
[----:B------:R-:W-:-:S05]  /*3d80*/  LEA R2, R2, UR26, 0x1 ;  /* 0x0000001a02027c11 */ /* 0x000fca000f8e08ff */
[----:B------:R-:W-:-:S06]  /*3d90*/  VIADD R2, R2, UR52 ;  /* 0x0000003402027c36 */ /* 0x000fcc0008000000 */
[----:B-12---:R-:W-:-:S05]  /*3da0*/  @UP0 UMOV UR15, UR14 ;  /* 0x0000000e000f0c82 */ /* 0x006fca0008000000 */
.L_x_1141:
[----:B------:R-:W0:Y:S01]  /*3db0*/  LDGDEPBAR ;  /* 0x00000000000079af */ /* 0x000e220000000000 */
[C---:B-----5:R-:W-:Y:S01]  /*3dc0*/  IMAD.IADD R116, R2.reuse, 0x1, R231 ;  /* 0x0000000102747824 */ /* 0x060fe200078e02e7 */
[----:B------:R-:W-:Y:S01]  /*3dd0*/  USHF.L.U32 UR29, UR48, 0x6, URZ ;  /* 0x00000006301d7899 */ /* 0x000fe200080006ff */
[----:B------:R-:W-:Y:S03]  /*3de0*/  IMAD.IADD R232, R2, 0x1, R232 ;  /* 0x0000000102e87824 */ /* 0x000fe600078e02e8 */
[----:B------:R-:W-:Y:S02]  /*3df0*/  UISETP.GE.AND UP0, UPT, UR29, UR44, UPT ;  /* 0x0000002c1d00728c */ /* 0x000fe4000bf06270 */
[----:B------:R-:W-:Y:S01]  /*3e00*/  IADD3 R231, PT, PT, R231, R232, RZ ;  /* 0x000000e8e7e77210 */ /* 0x000fe20007ffe0ff */
        /* <DEDUP_REMOVED lines=19> */
[----:B------:R-:W2:Y:S07]  /*3f40*/  LDSM.16.M88.4 R92, [R231] ;  /* 0x00000000e75c783b */ /* 0x000eae0000000200 */
[C---:B----4-:R-:W-:Y:S08]  /*3f50*/  HMMA.16816.F32.BF16 R12, R88.reuse, R96, R12 ;  /* 0x00000060580c723c */ /* 0x050ff0000004180c */
[----:B------:R-:W-:Y:S01]  /*3f60*/  HMMA.16816.F32.BF16 R16, R88, R98, R16 ;  /* 0x000000625810723c */ /* 0x000fe20000041810 */
[----:B------:R-:W3:Y:S05]  /*3f70*/  LDSM.16.M88.4 R88, [R3+0x18800] ;  /* 0x018800000358783b */ /* 0x000eea0000000200 */
[----:B------:R-:W4:Y:S02]  /*3f80*/  LDSM.16.M88.4 R96, [R2+0x2000] ;  /* 0x002000000260783b */ /* 0x000f240000000200 */
[C---:B------:R-:W-:Y:S08]  /*3f90*/  HMMA.16816.F32.BF16 R4, R100.reuse, R104, R4 ;  /* 0x000000686404723c */ /* 0x040ff00000041804 */
[C---:B------:R-:W-:Y:S01]  /*3fa0*/  HMMA.16816.F32.BF16 R8, R100.reuse, R106, R8 ;  /* 0x0000006a6408723c */ /* 0x040fe20000041808 */
[----:B------:R-:W4:Y:S07]  /*3fb0*/  LDSM.16.M88.4 R104, [R230+0x1a800] ;  /* 0x01a80000e668783b */ /* 0x000f2e0000000200 */
[C---:B-1----:R-:W-:Y:S08]  /*3fc0*/  HMMA.16816.F32.BF16 R12, R100.reuse, R84, R12 ;  /* 0x00000054640c723c */ /* 0x042ff0000004180c */
[----:B------:R-:W-:Y:S01]  /*3fd0*/  HMMA.16816.F32.BF16 R16, R100, R86, R16 ;  /* 0x000000566410723c */ /* 0x000fe20000041810 */
[----:B------:R-:W-:Y:S05]  /*3fe0*/  LDSM.16.M88.4 R84, [R116+0x2000] ;  /* 0x002000007454783b */ /* 0x000fea0000000200 */
        /* <DEDUP_REMOVED lines=8> */
[C---:B----4-:R-:W-:Y:S01]  /*4070*/  HMMA.16816.F32.BF16 R4, R96.reuse, R112, R4 ;  /* 0x000000706004723c */ /* 0x050fe20000041804 */
[----:B------:R-:W-:Y:S02]  /*4080*/  IMAD.U32 R112, RZ, RZ, UR16 ;  /* 0x00000010ff707e24 */ /* 0x000fe4000f8e00ff */
[----:B------:R-:W-:Y:S05]  /*4090*/  IMAD.U32 R113, RZ, RZ, UR17 ;  /* 0x00000011ff717e24 */ /* 0x000fea000f8e00ff */
[C---:B------:R-:W-:Y:S08]  /*40a0*/  HMMA.16816.F32.BF16 R8, R96.reuse, R114, R8 ;  /* 0x000000726008723c */ /* 0x040ff00000041808 */
[C---:B------:R-:W-:Y:S03]  /*40b0*/  HMMA.16816.F32.BF16 R12, R96.reuse, R104, R12 ;  /* 0x00000068600c723c */ /* 0x040fe6000004180c */
[C---:B------:R-:W-:Y:S04]  /*40c0*/  LEA R104, P0, R243.reuse, R112, 0x2 ;  /* 0x00000070f3687211 */ /* 0x040fe800078010ff */
[C---:B------:R-:W-:Y:S01]  /*40d0*/  LEA.HI.X R105, R243.reuse, R113, RZ, 0x2, P0 ;  /* 0x00000071f3697211 */ /* 0x040fe200000f14ff */
[----:B------:R-:W-:Y:S01]  /*40e0*/  HMMA.16816.F32.BF16 R16, R96, R106, R16 ;  /* 0x0000006a6010723c */ /* 0x000fe20000041810 */
[----:B------:R-:W4:Y:S05]  /*40f0*/  LDSM.16.M88.4 R96, [R228+0x1a800] ;  /* 0x01a80000e460783b */ /* 0x000f2a0000000200 */
[----:B-----5:R-:W5:Y:S02]  /*4100*/  LDG.E R129, desc[UR36][R104.64] ;  /* 0x0000002468817981 */ /* 0x020f64000c1e1900 */
[C---:B-1----:R-:W-:Y:S03]  /*4110*/  HMMA.16816.F32.BF16 R4, R84.reuse, R100, R4 ;  /* 0x000000645404723c */ /* 0x042fe60000041804 */
[----:B------:R1:W5:Y:S05]  /*4120*/  LDG.E R128, desc[UR36][R104.64+0x20] ;  /* 0x0000202468807981 */ /* 0x00036a000c1e1900 */
[----:B------:R-:W-:Y:S01]  /*4130*/  LDSM.16.M88.4 R112, [R3+0x1a000] ;  /* 0x01a000000370783b */ /* 0x000fe20000000200 */
[C---:B------:R-:W-:Y:S04]  /*4140*/  HMMA.16816.F32.BF16 R8, R84.reuse, R102, R8 ;  /* 0x000000665408723c */ /* 0x040fe80000041808 */
[----:B------:R-:W-:Y:S04]  /*4150*/  LDSM.16.M88.4 R100, [R230+0x1c000] ;  /* 0x01c00000e664783b */ /* 0x000fe80000000200 */
[C---:B--2---:R-:W-:Y:S08]  /*4160*/  HMMA.16816.F32.BF16 R12, R84.reuse, R88, R12 ;  /* 0x00000058540c723c */ /* 0x044ff0000004180c */
[----:B------:R-:W-:Y:S01]  /*4170*/  HMMA.16816.F32.BF16 R16, R84, R90, R16 ;  /* 0x0000005a5410723c */ /* 0x000fe20000041810 */
[----:B------:R-:W-:Y:S05]  /*4180*/  LDSM.16.M88.4 R84, [R3+0x1a800] ;  /* 0x01a800000354783b */ /* 0x000fea0000000200 */
[----:B-1----:R-:W1:Y:S02]  /*4190*/  LDSM.16.M88.4 R104, [R231+0x2000] ;  /* 0x00200000e768783b */ /* 0x002e640000000200 */
[C---:B---3--:R-:W-:Y:S03]  /*41a0*/  HMMA.16816.F32.BF16 R4, R92.reuse, R108, R4 ;  /* 0x0000006c5c04723c */ /* 0x048fe60000041804 */
[----:B------:R-:W2:Y:S05]  /*41b0*/  LDSM.16.M88.4 R88, [R2+0x4000] ;  /* 0x004000000258783b */ /* 0x000eaa0000000200 */
[C---:B------:R-:W-:Y:S01]  /*41c0*/  HMMA.16816.F32.BF16 R8, R92.reuse, R110, R8 ;  /* 0x0000006e5c08723c */ /* 0x040fe20000041808 */
[----:B------:R-:W-:Y:S07]  /*41d0*/  LDSM.16.M88.4 R108, [R229+0x1c000] ;  /* 0x01c00000e56c783b */ /* 0x000fee0000000200 */
[C---:B----4-:R-:W-:Y:S08]  /*41e0*/  HMMA.16816.F32.BF16 R12, R92.reuse, R96, R12 ;  /* 0x000000605c0c723c */ /* 0x050ff0000004180c */
[----:B------:R-:W-:Y:S01]  /*41f0*/  HMMA.16816.F32.BF16 R16, R92, R98, R16 ;  /* 0x000000625c10723c */ /* 0x000fe20000041810 */
[----:B------:R-:W3:Y:S05]  /*4200*/  LDSM.16.M88.4 R92, [R230+0x1c800] ;  /* 0x01c80000e65c783b */ /* 0x000eea0000000200 */
[----:B------:R-:W4:Y:S02]  /*4210*/  LDSM.16.M88.4 R96, [R116+0x4000] ;  /* 0x004000007460783b */ /* 0x000f240000000200 */
[C---:B-1----:R-:W-:Y:S08]  /*4220*/  HMMA.16816.F32.BF16 R4, R104.reuse, R112, R4 ;  /* 0x000000706804723c */ /* 0x042ff00000041804 */
[C---:B------:R-:W-:Y:S01]  /*4230*/  HMMA.16816.F32.BF16 R8, R104.reuse, R114, R8 ;  /* 0x000000726808723c */ /* 0x040fe20000041808 */
[----:B------:R-:W-:Y:S07]  /*4240*/  LDSM.16.M88.4 R112, [R228+0x1c000] ;  /* 0x01c00000e470783b */ /* 0x000fee0000000200 */
[C---:B------:R-:W-:Y:S08]  /*4250*/  HMMA.16816.F32.BF16 R12, R104.reuse, R84, R12 ;  /* 0x00000054680c723c */ /* 0x040ff0000004180c */
        /* <DEDUP_REMOVED lines=36> */
[----:B------:R-:W-:Y:S05]  /*44a0*/  LDSM.16.M88.4 R88, [R231+0x6000] ;  /* 0x00600000e758783b */ /* 0x000fea0000000200 */
[----:B------:R-:W2:Y:S02]  /*44b0*/  LDSM.16.M88.4 R96, [R3+0x1e000] ;  /* 0x01e000000360783b */ /* 0x000ea40000000200 */
[C---:B---3--:R-:W-:Y:S08]  /*44c0*/  HMMA.16816.F32.BF16 R4, R100.reuse, R104, R4 ;  /* 0x000000686404723c */ /* 0x048ff00000041804 */
[C---:B------:R-:W-:Y:S08]  /*44d0*/  HMMA.16816.F32.BF16 R8, R100.reuse, R106, R8 ;  /* 0x0000006a6408723c */ /* 0x040ff00000041808 */
[C---:B-1----:R-:W-:Y:S08]  /*44e0*/  HMMA.16816.F32.BF16 R12, R100.reuse, R84, R12 ;  /* 0x00000054640c723c */ /* 0x042ff0000004180c */
[----:B------:R-:W-:Y:S01]  /*44f0*/  HMMA.16816.F32.BF16 R16, R100, R86, R16 ;  /* 0x000000566410723c */ /* 0x000fe20000041810 */
[----:B------:R1:W3:Y:S07]  /*4500*/  LDSM.16.M88.4 R84, [R3+0x1e800] ;  /* 0x01e800000354783b */ /* 0x0002ee0000000200 */
[C---:B----4-:R-:W-:Y:S08]  /*4510*/  HMMA.16816.F32.BF16 R4, R92.reuse, R108, R4 ;  /* 0x0000006c5c04723c */ /* 0x050ff00000041804 */
[C---:B------:R-:W-:Y:S03]  /*4520*/  HMMA.16816.F32.BF16 R8, R92.reuse, R110, R8 ;  /* 0x0000006e5c08723c */ /* 0x040fe60000041808 */
[----:B-1----:R-:W-:Y:S05]  /*4530*/  LOP3.LUT R3, R243, UR29, RZ, 0xfc, !PT ;  /* 0x0000001df3037c12 */ /* 0x002fea000f8efcff */
[C---:B------:R-:W-:Y:S08]  /*4540*/  HMMA.16816.F32.BF16 R12, R92.reuse, R112, R12 ;  /* 0x000000705c0c723c */ /* 0x040ff0000004180c */
[----:B------:R-:W-:Y:S03]  /*4550*/  HMMA.16816.F32.BF16 R16, R92, R114, R16 ;  /* 0x000000725c10723c */ /* 0x000fe60000041810 */
[----:B------:R-:W-:Y:S04]  /*4560*/  IADD3 R92, PT, PT, R3, R239, RZ ;  /* 0x000000ef035c7210 */ /* 0x000fe80007ffe0ff */
[C---:B------:R-:W-:Y:S01]  /*4570*/  IADD3 R94, PT, PT, R92.reuse, 0x40, RZ ;  /* 0x000000405c5e7810 */ /* 0x040fe20007ffe0ff */
[C---:B--2---:R-:W-:Y:S05]  /*4580*/  HMMA.16816.F32.BF16 R4, R88.reuse, R96, R4 ;  /* 0x000000605804723c */ /* 0x044fea0000041804 */
[----:B------:R-:W-:Y:S01]  /*4590*/  IABS R94, R94 ;  /* 0x0000005e005e7213 */ /* 0x000fe20000000000 */
[C---:B------:R-:W-:Y:S02]  /*45a0*/  VIADD R93, R92.reuse, 0x48 ;  /* 0x000000485c5d7836 */ /* 0x040fe40000000000 */
[C---:B------:R-:W-:Y:S03]  /*45b0*/  HMMA.16816.F32.BF16 R8, R88.reuse, R98, R8 ;  /* 0x000000625808723c */ /* 0x040fe60000041808 */
[----:B------:R-:W-:Y:S01]  /*45c0*/  IABS R93, R93 ;  /* 0x0000005d005d7213 */ /* 0x000fe20000000000 */
[C---:B------:R-:W-:Y:S01]  /*45d0*/  VIADD R95, R92.reuse, 0x47 ;  /* 0x000000475c5f7836 */ /* 0x040fe20000000000 */
[----:B------:R-:W-:Y:S02]  /*45e0*/  I2FP.F32.S32 R94, R94 ;  /* 0x0000005e005e7245 */ /* 0x000fe40000201400 */
[----:B------:R-:W-:Y:S01]  /*45f0*/  I2FP.F32.S32 R93, R93 ;  /* 0x0000005d005d7245 */ /* 0x000fe20000201400 */
[C---:B---3--:R-:W-:Y:S03]  /*4600*/  HMMA.16816.F32.BF16 R12, R88.reuse, R84, R12 ;  /* 0x00000054580c723c */ /* 0x048fe6000004180c */
[C---:B------:R-:W-:Y:S01]  /*4610*/  IADD3 R84, PT, PT, R92.reuse, 0x37, RZ ;  /* 0x000000375c547810 */ /* 0x040fe20007ffe0ff */
[----:B------:R-:W-:Y:S01]  /*4620*/  FFMA.FTZ R6, R93, -UR15, R6 ;  /* 0x8000000f5d067c23 */ /* 0x000fe20008010006 */
[----:B------:R-:W-:Y:S01]  /*4630*/  IABS R95, R95 ;  /* 0x0000005f005f7213 */ /* 0x000fe20000000000 */
[C---:B------:R-:W-:Y:S01]  /*4640*/  VIADD R93, R92.reuse, 0x3f ;  /* 0x0000003f5c5d7836 */ /* 0x040fe20000000000 */
[----:B------:R-:W-:Y:S01]  /*4650*/  IABS R84, R84 ;  /* 0x0000005400547213 */ /* 0x000fe20000000000 */
[----:B------:R-:W-:Y:S01]  /*4660*/  VIADD R85, R92, 0x38 ;  /* 0x000000385c557836 */ /* 0x000fe20000000000 */
[----:B------:R-:W-:Y:S01]  /*4670*/  I2FP.F32.S32 R95, R95 ;  /* 0x0000005f005f7245 */ /* 0x000fe20000201400 */
[----:B------:R-:W-:Y:S03]  /*4680*/  HMMA.16816.F32.BF16 R16, R88, R86, R16 ;  /* 0x000000565810723c */ /* 0x000fe60000041810 */
[----:B------:R-:W-:Y:S01]  /*4690*/  IABS R93, R93 ;  /* 0x0000005d005d7213 */ /* 0x000fe20000000000 */
[C---:B------:R-:W-:Y:S01]  /*46a0*/  FFMA.FTZ R4, R94.reuse, -UR15, R4 ;  /* 0x8000000f5e047c23 */ /* 0x040fe20008010004 */
[----:B------:R-:W-:Y:S01]  /*46b0*/  IABS R85, R85 ;  /* 0x0000005500557213 */ /* 0x000fe20000000000 */
[----:B------:R-:W-:Y:S01]  /*46c0*/  FFMA.FTZ R10, R94, -UR15, R10 ;  /* 0x8000000f5e0a7c23 */ /* 0x000fe2000801000a */
[----:B------:R-:W-:Y:S01]  /*46d0*/  I2FP.F32.S32 R93, R93 ;  /* 0x0000005d005d7245 */ /* 0x000fe20000201400 */
[C---:B------:R-:W-:Y:S01]  /*46e0*/  VIADD R94, R92.reuse, 0x30 ;  /* 0x000000305c5e7836 */ /* 0x040fe20000000000 */
[----:B------:R-:W-:Y:S01]  /*46f0*/  I2FP.F32.S32 R85, R85 ;  /* 0x0000005500557245 */ /* 0x000fe20000201400 */
[C---:B------:R-:W-:Y:S01]  /*4700*/  VIADD R88, R92.reuse, 0x28 ;  /* 0x000000285c587836 */ /* 0x040fe20000000000 */
[C---:B------:R-:W-:Y:S01]  /*4710*/  IADD3 R87, PT, PT, R92.reuse, 0x27, RZ ;  /* 0x000000275c577810 */ /* 0x040fe20007ffe0ff */
[C---:B------:R-:W-:Y:S01]  /*4720*/  FFMA.FTZ R5, R93.reuse, -UR15, R5 ;  /* 0x8000000f5d057c23 */ /* 0x040fe20008010005 */
[----:B------:R-:W-:Y:S01]  /*4730*/  IABS R86, R94 ;  /* 0x0000005e00567213 */ /* 0x000fe20000000000 */
[----:B------:R-:W-:Y:S01]  /*4740*/  FFMA.FTZ R11, R93, -UR15, R11 ;  /* 0x8000000f5d0b7c23 */ /* 0x000fe2000801000b */
[----:B------:R-:W-:Y:S01]  /*4750*/  IADD3 R93, PT, PT, R92, 0x2f, RZ ;  /* 0x0000002f5c5d7810 */ /* 0x000fe20007ffe0ff */
[C---:B------:R-:W-:Y:S01]  /*4760*/  FFMA.FTZ R8, R85.reuse, -UR15, R8 ;  /* 0x8000000f55087c23 */ /* 0x040fe20008010008 */
[----:B------:R-:W-:Y:S01]  /*4770*/  IABS R88, R88 ;  /* 0x0000005800587213 */ /* 0x000fe20000000000 */
[----:B------:R-:W-:Y:S01]  /*4780*/  FFMA.FTZ R14, R85, -UR15, R14 ;  /* 0x8000000f550e7c23 */ /* 0x000fe2000801000e */
[----:B------:R-:W-:Y:S01]  /*4790*/  IABS R85, R93 ;  /* 0x0000005d00557213 */ /* 0x000fe20000000000 */
        /* <DEDUP_REMOVED lines=9> */
[C---:B------:R-:W-:Y:S01]  /*4830*/  FFMA.FTZ R12, R86.reuse, -UR15, R12 ;  /* 0x8000000f560c7c23 */ /* 0x040fe2000801000c */
[C---:B------:R-:W-:Y:S01]  /*4840*/  FFMA.FTZ R13, R85.reuse, -UR15, R13 ;  /* 0x8000000f550d7c23 */ /* 0x040fe2000801000d */
[----:B------:R-:W-:Y:S01]  /*4850*/  FFMA.FTZ R18, R86, -UR15, R18 ;  /* 0x8000000f56127c23 */ /* 0x000fe20008010012 */
[----:B------:R-:W-:Y:S01]  /*4860*/  FFMA.FTZ R19, R85, -UR15, R19 ;  /* 0x8000000f55137c23 */ /* 0x000fe20008010013 */
        /* <DEDUP_REMOVED lines=16> */
.L_x_1137:
[----:B------:R-:W1:Y:S01]  /*4970*/  S2R R85, SR_TID.X ;  /* 0x0000000000557919 */ /* 0x000e620000002100 */
[----:B------:R-:W-:Y:S01]  /*4980*/  UIADD3 UR25, UPT, UPT, UR38, -UR11, -UR45 ;  /* 0x8000000b26197290 */ /* 0x000fe2000fffe82d */
[----:B------:R-:W-:Y:S01]  /*4990*/  IMAD.MOV.U32 R91, RZ, RZ, 0x1 ;  /* 0x00000001ff5b7424 */ /* 0x000fe200078e00ff */
[----:B------:R-:W-:Y:S04]  /*49a0*/  UIADD3 UR14, UPT, UPT, UR38, UR10, -UR45 ;  /* 0x0000000a260e7290 */ /* 0x000fe8000fffe82d */
[----:B------:R-:W-:Y:S05]  /*49b0*/  VIADD R92, R3, UR25 ;  /* 0x00000019035c7c36 */ /* 0x000fea0008000000 */
[----:B------:R-:W-:Y:S02]  /*49c0*/  VIMNMX R93, PT, PT, RZ, R92, !PT ;  /* 0x0000005cff5d7248 */ /* 0x000fe40007fe0100 */
[----:B------:R-:W-:Y:S01]  /*49d0*/  VIADDMNMX R92, R92, 0x8, RZ, !PT ;  /* 0x000000085c5c7846 */ /* 0x000fe200078001ff */
[----:B-1----:R-:W-:Y:S01]  /*49e0*/  IMAD.SHL.U32 R84, R85, 0x2, RZ ;  /* 0x0000000255547824 */ /* 0x002fe200078e00ff */
[----:B------:R-:W-:Y:S04]  /*49f0*/  SHF.R.U32.HI R85, RZ, 0x2, R85 ;  /* 0x00000002ff557819 */ /* 0x000fe80000011655 */
[----:B------:R-:W-:Y:S04]  /*4a00*/  LOP3.LUT R84, R84, 0x6, RZ, 0xc0, !PT ;  /* 0x0000000654547812 */ /* 0x000fe800078ec0ff */
[----:B------:R-:W-:Y:S01]  /*4a10*/  LOP3.LUT R85, R84, 0xe0, R85, 0xf8, !PT ;  /* 0x000000e054557812 */ /* 0x000fe200078ef855 */
[----:B------:R-:W-:Y:S04]  /*4a20*/  IMAD.U32 R84, RZ, RZ, UR40 ;  /* 0x00000028ff547e24 */ /* 0x000fe8000f8e00ff */
[----:B------:R-:W-:Y:S02]  /*4a30*/  IMAD R84, R84, 0x40, R85 ;  /* 0x0000004054547824 */ /* 0x000fe400078e0255 */
[----:B------:R-:W-:Y:S02]  /*4a40*/  VIADD R85, R3, UR14 ;  /* 0x0000000e03557c36 */ /* 0x000fe40008000000 */
[----:B------:R-:W-:Y:S01]  /*4a50*/  IMAD.MOV.U32 R3, RZ, RZ, 0x9 ;  /* 0x00000009ff037424 */ /* 0x000fe200078e00ff */
[C---:B------:R-:W-:Y:S01]  /*4a60*/  ISETP.GE.AND P0, PT, R84.reuse, R93, PT ;  /* 0x0000005d5400720c */ /* 0x040fe20003f06270 */
[C---:B------:R-:W-:Y:S01]  /*4a70*/  VIADD R90, R84.reuse, 0x1 ;  /* 0x00000001545a7836 */ /* 0x040fe20000000000 */
[C---:B------:R-:W-:Y:S01]  /*4a80*/  VIADDMNMX R91, R85.reuse, R91, UR38, PT ;  /* 0x00000026555b7e46 */ /* 0x040fe2000b80015b */
[C---:B------:R-:W-:Y:S01]  /*4a90*/  VIADD R89, R84.reuse, 0x8 ;  /* 0x0000000854597836 */ /* 0x040fe20000000000 */
[----:B------:R-:W-:Y:S01]  /*4aa0*/  VIADDMNMX R3, R85, R3, UR38, PT ;  /* 0x0000002655037e46 */ /* 0x000fe2000b800103 */
[C---:B------:R-:W-:Y:S01]  /*4ab0*/  VIADD R88, R84.reuse, 0x9 ;  /* 0x0000000954587836 */ /* 0x040fe20000000000 */
[CC--:B------:R-:W-:Y:S01]  /*4ac0*/  ISETP.GE.AND P4, PT, R84.reuse, R92.reuse, PT ;  /* 0x0000005c5400720c */ /* 0x0c0fe20003f86270 */
[C---:B------:R-:W-:Y:S01]  /*4ad0*/  VIADD R87, R84.reuse, 0x10 ;  /* 0x0000001054577836 */ /* 0x040fe20000000000 */
[C---:B------:R-:W-:Y:S01]  /*4ae0*/  ISETP.GE.AND P6, PT, R84.reuse, R91, PT ;  /* 0x0000005b5400720c */ /* 0x040fe20003fc6270 */
[C---:B------:R-:W-:Y:S01]  /*4af0*/  VIADD R86, R84.reuse, 0x11 ;  /* 0x0000001154567836 */ /* 0x040fe20000000000 */
[C---:B------:R-:W-:Y:S01]  /*4b00*/  ISETP.GE.AND P5, PT, R84.reuse, R3, PT ;  /* 0x000000035400720c */ /* 0x040fe20003fa6270 */
[----:B------:R-:W-:Y:S01]  /*4b10*/  VIADD R85, R84, 0x18 ;  /* 0x0000001854557836 */ /* 0x000fe20000000000 */
[----:B------:R-:W-:Y:S01]  /*4b20*/  FSEL R4, R4, -INF , P0 ;  /* 0xff80000004047808 */ /* 0x000fe20000000000 */
[----:B------:R-:W-:Y:S01]  /*4b30*/  VIADD R84, R84, 0x19 ;  /* 0x0000001954547836 */ /* 0x000fe20000000000 */
[-C--:B------:R-:W-:Y:S02]  /*4b40*/  ISETP.GE.AND P3, PT, R90, R93.reuse, PT ;  /* 0x0000005d5a00720c */ /* 0x080fe40003f66270 */
        /* <DEDUP_REMOVED lines=58> */
.L_x_1138:
        /* <DEDUP_REMOVED lines=48> */
[----:B------:R-:W-:Y:S02]  /*51f0*/  LOP3.LUT R5, R122, 0x38, RZ, 0xc0, !PT ;  /* 0x000000387a057812 */ /* 0x000fe400078ec0ff */
[----:B------:R-:W-:Y:S02]  /*5200*/  LOP3.LUT R208, R118, 0xc00, RZ, 0xc0, !PT ;  /* 0x00000c0076d07812 */ /* 0x000fe400078ec0ff */
[----:B------:R-:W-:Y:S01]  /*5210*/  LOP3.LUT R4, R5, 0x20, R4, 0x78, !PT ;  /* 0x0000002005047812 */ /* 0x000fe200078e7804 */
[----:B------:R-:W-:Y:S01]  /*5220*/  IMAD.SHL.U32 R5, R120, 0x10, RZ ;  /* 0x0000001078057824 */ /* 0x000fe200078e00ff */
[----:B------:R-:W-:Y:S02]  /*5230*/  LOP3.LUT R208, R208, 0x6, R122, 0xf8, !PT ;  /* 0x00000006d0d07812 */ /* 0x000fe400078ef87a */
[----:B------:R-:W-:Y:S02]  /*5240*/  LOP3.LUT R123, R121, 0x1c0, RZ, 0xc0, !PT ;  /* 0x000001c0797b7812 */ /* 0x000fe400078ec0ff */
        /* <DEDUP_REMOVED lines=18> */
[----:B------:R-:W-:Y:S02]  /*5370*/  IADD3 R205, PT, PT, R208, R207, RZ ;  /* 0x000000cfd0cd7210 */ /* 0x000fe40007ffe0ff */
[----:B------:R-:W-:Y:S02]  /*5380*/  LOP3.LUT R117, R121, 0x200, RZ, 0xc0, !PT ;  /* 0x0000020079757812 */ /* 0x000fe400078ec0ff */
[----:B------:R-:W-:Y:S02]  /*5390*/  LOP3.LUT R116, R123, 0x8, R233, 0x78, !PT ;  /* 0x000000087b747812 */ /* 0x000fe400078e78e9 */
[----:B------:R-:W-:Y:S02]  /*53a0*/  LOP3.LUT R127, R117, 0xc00, R118, 0xf8, !PT ;  /* 0x00000c00757f7812 */ /* 0x000fe400078ef876 */
[----:B------:R-:W-:Y:S02]  /*53b0*/  F2FP.BF16.F32.PACK_AB R6, R212, R213 ;  /* 0x000000d5d406723e */ /* 0x000fe400000010ff */
[----:B-1----:R-:W-:Y:S02]  /*53c0*/  IADD3 R4, PT, PT, R208, 0x2a000, RZ ;  /* 0x0002a000d0047810 */ /* 0x002fe40007ffe0ff */
[----:B------:R-:W-:Y:S02]  /*53d0*/  LOP3.LUT R127, R127, R116, RZ, 0xfc, !PT ;  /* 0x000000747f7f7212 */ /* 0x000fe400078efcff */
[----:B------:R-:W-:Y:S01]  /*53e0*/  LEA R230, R230, UR4, 0x1 ;  /* 0x00000004e6e67c11 */ /* 0x000fe2000f8e08ff */
[----:B------:R-:W-:Y:S01]  /*53f0*/  @P0 VIADD R206, R4, 0xffffffe0 ;  /* 0xffffffe004ce0836 */ /* 0x000fe20000000000 */
[----:B------:R-:W-:Y:S02]  /*5400*/  F2FP.BF16.F32.PACK_AB R4, R131, R196 ;  /* 0x000000c48304723e */ /* 0x000fe400000010ff */
[----:B------:R-:W-:Y:S02]  /*5410*/  LEA R127, R127, UR4, 0x1 ;  /* 0x000000047f7f7c11 */ /* 0x000fe4000f8e08ff */
[----:B--2---:R-:W-:Y:S01]  /*5420*/  F2FP.BF16.F32.PACK_AB R5, R201, R202 ;  /* 0x000000cac905723e */ /* 0x004fe200000010ff */
[----:B------:R1:W-:Y:S01]  /*5430*/  STS [R205+0x2a400], R4 ;  /* 0x02a40004cd007388 */ /* 0x0003e20000000800 */
[----:B------:R-:W-:Y:S02]  /*5440*/  LOP3.LUT P0, RZ, R120, 0x2, RZ, 0xc0, !PT ;  /* 0x0000000278ff7812 */ /* 0x000fe4000780c0ff */
[----:B------:R-:W-:Y:S03]  /*5450*/  SEL R232, R232, 0xffffffc0, !P5 ;  /* 0xffffffc0e8e87807 */ /* 0x000fe60006800000 */
[----:B------:R2:W-:Y:S01]  /*5460*/  STS [R205+0x2a000], R5 ;  /* 0x02a00005cd007388 */ /* 0x0005e20000000800 */
[----:B------:R-:W-:Y:S02]  /*5470*/  SEL R231, R231, 0xffffffe0, !P0 ;  /* 0xffffffe0e7e77807 */ /* 0x000fe40004000000 */
[C---:B------:R-:W-:Y:S03]  /*5480*/  IADD3 R125, PT, PT, R127.reuse, R232, RZ ;  /* 0x000000e87f7d7210 */ /* 0x040fe60007ffe0ff */
[----:B------:R3:W-:Y:S01]  /*5490*/  STS [R206], R3 ;  /* 0x00000003ce007388 */ /* 0x0007e20000000800 */
[----:B------:R-:W-:Y:S01]  /*54a0*/  IADD3 R126, PT, PT, R127, R231, RZ ;  /* 0x000000e77f7e7210 */ /* 0x000fe20007ffe0ff */
[C-C-:B------:R-:W-:Y:S01]  /*54b0*/  IMAD.IADD R229, R231.reuse, 0x1, R230.reuse ;  /* 0x00000001e7e57824 */ /* 0x140fe200078e02e6 */
[----:B------:R-:W-:Y:S01]  /*54c0*/  LOP3.LUT R122, R122, 0x20, RZ, 0xc0, !PT ;  /* 0x000000207a7a7812 */ /* 0x000fe200078ec0ff */
[----:B------:R-:W-:Y:S02]  /*54d0*/  IMAD.IADD R228, R232, 0x1, R230 ;  /* 0x00000001e8e47824 */ /* 0x000fe400078e02e6 */
[----:B------:R-:W-:Y:S02]  /*54e0*/  IMAD.IADD R124, R231, 0x1, R125 ;  /* 0x00000001e77c7824 */ /* 0x000fe400078e027d */
        /* <DEDUP_REMOVED lines=9> */
[----:B-1----:R-:W-:Y:S05]  /*5580*/  IADD3 R3, PT, PT, R231, R228, RZ ;  /* 0x000000e4e7037210 */ /* 0x002fea0007ffe0ff */
        /* <DEDUP_REMOVED lines=116> */
[C---:B------:R-:W-:Y:S02]  /*5cd0*/  VIADD R85, R234.reuse, 0x2a000 ;  /* 0x0002a000ea557836 */ /* 0x040fe40000000000 */
[----:B------:R-:W-:Y:S01]  /*5ce0*/  VIADD R112, R234, 0x2a040 ;  /* 0x0002a040ea707836 */ /* 0x000fe20000000000 */
        /* <DEDUP_REMOVED lines=14> */
[----:B------:R-:W-:Y:S01]  /*5dd0*/  LOP3.LUT R121, R119, 0x38, RZ, 0xc0, !PT ;  /* 0x0000003877797812 */ /* 0x000fe200078ec0ff */
[----:B------:R-:W-:Y:S01]  /*5de0*/  FMUL.FTZ R7, R197, R7 ;  /* 0x00000007c5077220 */ /* 0x000fe20000410000 */
[----:B------:R-:W-:Y:S01]  /*5df0*/  FADD.FTZ R12, -R129, R12 ;  /* 0x0000000c810c7221 */ /* 0x000fe20000010100 */
[----:B------:R-:W-:Y:S01]  /*5e00*/  @P5 IADD3 R112, PT, PT, R85, -0x40, RZ ;  /* 0xffffffc055705810 */ /* 0x000fe20007ffe0ff */
[----:B------:R-:W-:Y:S01]  /*5e10*/  FADD.FTZ R13, -R129, R13 ;  /* 0x0000000d810d7221 */ /* 0x000fe20000010100 */
[C---:B------:R-:W-:Y:S01]  /*5e20*/  FADD.FTZ R14, -R128.reuse, R14 ;  /* 0x0000000e800e7221 */ /* 0x040fe20000010100 */
[----:B------:R-:W-:Y:S01]  /*5e30*/  F2FP.BF16.F32.PACK_AB R4, R5, R4 ;  /* 0x000000040504723e */ /* 0x000fe200000010ff */
[----:B------:R-:W-:Y:S01]  /*5e40*/  FADD.FTZ R15, -R128, R15 ;  /* 0x0000000f800f7221 */ /* 0x000fe20000010100 */
[----:B------:R-:W-:Y:S01]  /*5e50*/  FMUL.FTZ R8, R202, R8 ;  /* 0x00000008ca087220 */ /* 0x000fe20000410000 */
[----:B------:R-:W-:Y:S01]  /*5e60*/  F2FP.BF16.F32.PACK_AB R6, R7, R6 ;  /* 0x000000060706723e */ /* 0x000fe200000010ff */
        /* <DEDUP_REMOVED lines=13> */
[C---:B------:R-:W-:Y:S01]  /*5f40*/  FADD.FTZ R18, -R128.reuse, R18 ;  /* 0x0000001280127221 */ /* 0x040fe20000010100 */
[----:B------:R-:W-:Y:S01]  /*5f50*/  F2FP.BF16.F32.PACK_AB R14, R15, R14 ;  /* 0x0000000e0f0e723e */ /* 0x000fe200000010ff */
[----:B------:R-:W-:Y:S01]  /*5f60*/  FADD.FTZ R19, -R128, R19 ;  /* 0x0000001380137221 */ /* 0x000fe20000010100 */
[----:B------:R-:W-:Y:S01]  /*5f70*/  FMUL.FTZ R16, R213, R16 ;  /* 0x00000010d5107220 */ /* 0x000fe20000410000 */
[C---:B------:R-:W-:Y:S01]  /*5f80*/  LOP3.LUT R114, R121.reuse, 0x80, RZ, 0xfc, !PT ;  /* 0x0000008079727812 */ /* 0x040fe200078efcff */
        /* <DEDUP_REMOVED lines=74> */
.L_x_1139:
        /* <DEDUP_REMOVED lines=115> */
[----:B------:R-:W-:Y:S02]  /*6b60*/  SHF.R.S64 R6, R6, 0x1f, R5 ;  /* 0x0000001f06067819 */ /* 0x000fe40000001005 */
[----:B------:R-:W-:Y:S01]  /*6b70*/  LOP3.LUT R119, R4, 0x1e00, R119, 0xf8, !PT ;  /* 0x00001e0004777812 */ /* 0x000fe200078ef877 */
[----:B------:R-:W-:Y:S01]  /*6b80*/  IMAD.U32 R4, RZ, RZ, UR50 ;  /* 0x00000032ff047e24 */ /* 0x000fe2000f8e00ff */
[----:B------:R-:W-:Y:S01]  /*6b90*/  IADD3 R248, P0, PT, R248, R6, RZ ;  /* 0x00000006f8f87210 */ /* 0x000fe20007f1e0ff */
[----:B------:R-:W-:Y:S01]  /*6ba0*/  IMAD.U32 R6, RZ, RZ, UR51 ;  /* 0x00000033ff067e24 */ /* 0x000fe2000f8e00ff */
        /* <DEDUP_REMOVED lines=48> */
.L_x_1140:
        /* <DEDUP_REMOVED lines=12> */
[----:B------:R-:W-:Y:S01]  /*6f70*/  IMAD.IADD R208, R231, 0x1, R224 ;  /* 0x00000001e7d07824 */ /* 0x000fe200078e02e0 */
[----:B------:R-:W-:Y:S01]  /*6f80*/  @P2 LOP3.LUT R233, R233, 0x30, RZ, 0xc0, !PT ;  /* 0x00000030e9e92812 */ /* 0x000fe200078ec0ff */
[----:B------:R-:W-:Y:S01]  /*6f90*/  @UP0 UIADD3.X UR17, UPT, UPT, UR17, -0x1, URZ, UP1, !UPT ;  /* 0xffffffff11110890 */ /* 0x000fe20008ffe4ff */
[----:B------:R-:W2:Y:S01]  /*6fa0*/  LDSM.16.M88.4 R124, [R224+0x29000] ;  /* 0x02900000e07c783b */ /* 0x000ea20000000200 */
[----:B------:R-:W-:Y:S01]  /*6fb0*/  UISETP.NE.U32.AND UP1, UPT, UR14, 0x1, UPT ;  /* 0x000000010e00788c */ /* 0x000fe2000bf25070 */
[----:B------:R-:W-:Y:S02]  /*6fc0*/  @P2 LOP3.LUT R243, R233, 0x7, R237, 0xf8, !PT ;  /* 0x00000007e9f32812 */ /* 0x000fe400078ef8ed */
[----:B------:R-:W3:Y:S03]  /*6fd0*/  LDSM.16.MT88.4 R196, [R235+0x1e000] ;  /* 0x01e00000ebc4783b */ /* 0x000ee60000004200 */
[----:B------:R-:W-:Y:S01]  /*6fe0*/  PLOP3.LUT P1, PT, PT, PT, UP1, 0x80, 0x8 ;  /* 0x000000000008781c */ /* 0x000fe20003f2f018 */
[----:B------:R-:W-:Y:S04]  /*6ff0*/  LDSM.16.MT88.4 R204, [R235+0x18800] ;  /* 0x01880000ebcc783b */ /* 0x000fe80000004200 */
[----:B------:R-:W4:Y:S04]  /*7000*/  LDSM.16.M88.4 R200, [R208+0x28000] ;  /* 0x02800000d0c8783b */ /* 0x000f280000000200 */
[----:B------:R-:W4:Y:S04]  /*7010*/  LDSM.16.M88.4 R208, [R208+0x29000] ;  /* 0x02900000d0d0783b */ /* 0x000f280000000200 */
[----:B------:R-:W4:Y:S04]  /*7020*/  LDSM.16.MT88.4 R212, [R235+0x1a800] ;  /* 0x01a80000ebd4783b */ /* 0x000f280000004200 */
[----:B------:R-:W4:Y:S04]  /*7030*/  LDSM.16.MT88.4 R216, [R235+0x1c800] ;  /* 0x01c80000ebd8783b */ /* 0x000f280000004200 */
        /* <DEDUP_REMOVED lines=14> */
[C---:B------:R-:W-:Y:S02]  /*7120*/  HMMA.16816.F32.BF16 R120, R124.reuse, R196, RZ ;  /* 0x000000c47c78723c */ /* 0x040fe400000418ff */
[C---:B------:R-:W-:Y:S02]  /*7130*/  VIADD R196, R224.reuse, 0x28000 ;  /* 0x00028000e0c47836 */ /* 0x040fe40000000000 */
[----:B------:R-:W-:Y:S02]  /*7140*/  VIADD R224, R224, 0x28040 ;  /* 0x00028040e0e07836 */ /* 0x000fe40000000000 */
[----:B------:R-:W-:Y:S02]  /*7150*/  @P5 VIADD R224, R196, 0xffffffc0 ;  /* 0xffffffc0c4e05836 */ /* 0x000fe40000000000 */
[-C--:B------:R-:W-:Y:S03]  /*7160*/  HMMA.16816.F32.BF16 R124, R124, R198.reuse, RZ ;  /* 0x000000c67c7c723c */ /* 0x080fe600000418ff */
[----:B------:R-:W-:Y:S05]  /*7170*/  LDSM.16.M88.4 R220, [R224+0x1000] ;  /* 0x00100000e0dc783b */ /* 0x000fea0000000200 */
[----:B------:R-:W-:Y:S01]  /*7180*/  HMMA.16816.F32.BF16 R128, R128, R198, RZ ;  /* 0x000000c68080723c */ /* 0x000fe200000418ff */
[----:B------:R-:W1:Y:S07]  /*7190*/  LDSM.16.MT88.4 R196, [R235+0x1e800] ;  /* 0x01e80000ebc4783b */ /* 0x000e6e0000004200 */
[-C--:B----4-:R-:W-:Y:S08]  /*71a0*/  HMMA.16816.F32.BF16 R4, R200, R204.reuse, R4 ;  /* 0x000000ccc804723c */ /* 0x090ff00000041804 */
[C---:B------:R-:W-:Y:S08]  /*71b0*/  HMMA.16816.F32.BF16 R8, R208.reuse, R204, R8 ;  /* 0x000000ccd008723c */ /* 0x040ff00000041808 */
[-C--:B------:R-:W-:Y:S08]  /*71c0*/  HMMA.16816.F32.BF16 R12, R208, R206.reuse, R12 ;  /* 0x000000ced00c723c */ /* 0x080ff0000004180c */
[C---:B------:R-:W-:Y:S01]  /*71d0*/  HMMA.16816.F32.BF16 R16, R200.reuse, R206, R16 ;  /* 0x000000cec810723c */ /* 0x040fe20000041810 */
[----:B------:R2:W-:Y:S07]  /*71e0*/  LDSM.16.M88.4 R204, [R224] ;  /* 0x00000000e0cc783b */ /* 0x0005ee0000000200 */
        /* <DEDUP_REMOVED lines=14> */
[----:B------:R-:W-:Y:S04]  /*72d0*/  LDSM.16.M88.4 R208, [R224] ;  /* 0x00000000e0d0783b */ /* 0x000fe80000000200 */
[----:B------:R-:W-:Y:S03]  /*72e0*/  LDSM.16.M88.4 R224, [R224+0x1000] ;  /* 0x00100000e0e0783b */ /* 0x000fe60000000200 */
[----:B------:R-:W-:Y:S01]  /*72f0*/  HMMA.16816.F32.BF16 R128, R200, R198, R128 ;  /* 0x000000c6c880723c */ /* 0x000fe20000041880 */
[----:B------:R-:W1:Y:S04]  /*7300*/  LDSM.16.MT88.4 R196, [R235+0x1d000] ;  /* 0x01d00000ebc4783b */ /* 0x000e680000004200 */
[----:B------:R-:W4:Y:S03]  /*7310*/  LDSM.16.MT88.4 R200, [R235+0x1f000] ;  /* 0x01f00000ebc8783b */ /* 0x000f260000004200 */
[-C--:B--2---:R-:W-:Y:S08]  /*7320*/  HMMA.16816.F32.BF16 R4, R204, R212.reuse, R4 ;  /* 0x000000d4cc04723c */ /* 0x084ff00000041804 */
[C---:B------:R-:W-:Y:S08]  /*7330*/  HMMA.16816.F32.BF16 R8, R220.reuse, R212, R8 ;  /* 0x000000d4dc08723c */ /* 0x040ff00000041808 */
[-C--:B------:R-:W-:Y:S08]  /*7340*/  HMMA.16816.F32.BF16 R12, R220, R214.reuse, R12 ;  /* 0x000000d6dc0c723c */ /* 0x080ff0000004180c */
[C---:B------:R-:W-:Y:S01]  /*7350*/  HMMA.16816.F32.BF16 R16, R204.reuse, R214, R16 ;  /* 0x000000d6cc10723c */ /* 0x040fe20000041810 */
[----:B------:R-:W2:Y:S07]  /*7360*/  LDSM.16.MT88.4 R212, [R235+0x19800] ;  /* 0x01980000ebd4783b */ /* 0x000eae0000004200 */
[-C--:B---3--:R-:W-:Y:S08]  /*7370*/  HMMA.16816.F32.BF16 R84, R204, R216.reuse, R84 ;  /* 0x000000d8cc54723c */ /* 0x088ff00000041854 */
[C---:B------:R-:W-:Y:S01]  /*7380*/  HMMA.16816.F32.BF16 R88, R220.reuse, R216, R88 ;  /* 0x000000d8dc58723c */ /* 0x040fe20000041858 */
[----:B------:R-:W-:Y:S05]  /*7390*/  IMAD.U32 R216, RZ, RZ, UR49 ;  /* 0x00000031ffd87e24 */ /* 0x000fea000f8e00ff */
[----:B------:R-:W-:Y:S02]  /*73a0*/  LEA R216, P0, R216, R246, 0x2 ;  /* 0x000000f6d8d87211 */ /* 0x000fe400078010ff */
[-C--:B------:R-:W-:Y:S08]  /*73b0*/  HMMA.16816.F32.BF16 R92, R220, R218.reuse, R92 ;  /* 0x000000dadc5c723c */ /* 0x080ff0000004185c */
[C---:B------:R-:W-:Y:S08]  /*73c0*/  HMMA.16816.F32.BF16 R96, R204.reuse, R218, R96 ;  /* 0x000000dacc60723c */ /* 0x040ff00000041860 */
        /* <DEDUP_REMOVED lines=8> */
[----:B------:R-:W-:Y:S02]  /*7450*/  LEA.HI.X.SX32 R217, R200, R247, 0x2, P0 ;  /* 0x000000f7c8d97211 */ /* 0x000fe400000f16ff */
[-C--:B------:R-:W-:Y:S08]  /*7460*/  HMMA.16816.F32.BF16 R124, R220, R202.reuse, R124 ;  /* 0x000000cadc7c723c */ /* 0x080ff0000004187c */
[----:B------:R-:W-:Y:S01]  /*7470*/  HMMA.16816.F32.BF16 R128, R204, R202, R128 ;  /* 0x000000cacc80723c */ /* 0x000fe20000041880 */
[----:B------:R-:W3:Y:S04]  /*7480*/  LDSM.16.MT88.4 R200, [R235+0x1d800] ;  /* 0x01d80000ebc8783b */ /* 0x000ee80000004200 */
[----:B------:R-:W4:Y:S03]  /*7490*/  LDSM.16.MT88.4 R204, [R235+0x1f800] ;  /* 0x01f80000ebcc783b */ /* 0x000f260000004200 */
[-C--:B--2---:R-:W-:Y:S08]  /*74a0*/  HMMA.16816.F32.BF16 R4, R208, R212.reuse, R4 ;  /* 0x000000d4d004723c */ /* 0x084ff00000041804 */
        /* <DEDUP_REMOVED lines=16> */
[-C--:B---3--:R-:W-:Y:S03]  /*75b0*/  HMMA.16816.F32.BF16 R100, R208, R200.reuse, R100 ;  /* 0x000000c8d064723c */ /* 0x088fe60000041864 */
[C---:B------:R-:W-:Y:S05]  /*75c0*/  LEA.HI.X.SX32 R199, R245.reuse, R197, 0x5, P0 ;  /* 0x000000c5f5c77211 */ /* 0x040fea00000f2eff */
        /* <DEDUP_REMOVED lines=12> */
[C---:B------:R-:W-:Y:S02]  /*7690*/  LEA.HI.X.SX32 R223, R245.reuse, R203, 0x5, P0 ;  /* 0x000000cbf5df7211 */ /* 0x040fe400000f2eff */
[----:B------:R-:W-:Y:S03]  /*76a0*/  LEA R204, P0, R245, R222, 0x5 ;  /* 0x000000def5cc7211 */ /* 0x000fe600078028ff */
[----:B------:R-:W-:Y:S04]  /*76b0*/  HMMA.16816.F32.BF16 R128, R208, R206, R128 ;  /* 0x000000ced080723c */ /* 0x000fe80000041880 */
        /* <DEDUP_REMOVED lines=10> */
[C---:B------:R-:W-:Y:S03]  /*7760*/  LEA R224, P0, R245.reuse, R226, 0x5 ;  /* 0x000000e2f5e07211 */ /* 0x040fe600078028ff */
        /* <DEDUP_REMOVED lines=26> */
[C---:B------:R-:W-:Y:S02]  /*7910*/  LEA.HI.X.SX32 R7, R245.reuse, R213, 0x5, P0 ;  /* 0x000000d5f5077211 */ /* 0x040fe400000f2eff */
[C---:B------:R-:W-:Y:S01]  /*7920*/  LEA R214, P0, R245.reuse, R6, 0x5 ;  /* 0x00000006f5d67211 */ /* 0x040fe200078028ff */
        /* <DEDUP_REMOVED lines=16> */
[C---:B------:R-:W-:Y:S03]  /*7a30*/  LEA R10, P0, R245.reuse, R198, 0x5 ;  /* 0x000000c6f50a7211 */ /* 0x040fe600078028ff */
[----:B------:R-:W-:Y:S01]  /*7a40*/  REDG.E.ADD.F32.FTZ.RN.STRONG.GPU desc[UR36][R212.64+0x100], R89 ;  /* 0x00010059d40079a6 */ /* 0x000fe2000c12f324 */
[C---:B--2---:R-:W-:Y:S02]  /*7a50*/  LEA.HI.X.SX32 R11, R245.reuse, R199, 0x5, P0 ;  /* 0x000000c7f50b7211 */ /* 0x044fe400000f2eff */
        /* <DEDUP_REMOVED lines=10> */
[C---:B----4-:R-:W-:Y:S03]  /*7b00*/  LEA R202, P0, R245.reuse, R220, 0x5 ;  /* 0x000000dcf5ca7211 */ /* 0x050fe600078028ff */
        /* <DEDUP_REMOVED lines=43> */
[C---:B-1----:R-:W-:Y:S01]  /*7dc0*/  LEA.HI.X.SX32 R87, R245.reuse, R209, 0x5, P0 ;  /* 0x000000d1f5577211 */ /* 0x042fe200000f2eff */
[C---:B--2---:R-:W-:Y:S02]  /*7dd0*/  VIADD R112, R234.reuse, 0x40 ;  /* 0x00000040ea707836 */ /* 0x044fe40000000000 */
[----:B------:R-:W-:Y:S01]  /*7de0*/  LDSM.16.MT88.4 R16, [R0+0x2000] ;  /* 0x002000000010783b */ /* 0x000fe20000004200 */
[----:B------:R-:W-:Y:S02]  /*7df0*/  @P5 VIADD R112, R234, 0xffffffc0 ;  /* 0xffffffc0ea705836 */ /* 0x000fe40000000000 */
[C---:B------:R-:W-:Y:S01]  /*7e00*/  IMAD.WIDE R4, R245.reuse, -0xc0, R86 ;  /* 0xffffff40f5047825 */ /* 0x040fe200078e0256 */
[----:B------:R-:W-:Y:S02]  /*7e10*/  REDG.E.ADD.F32.FTZ.RN.STRONG.GPU desc[UR36][R86.64+0x280], R111 ;  /* 0x0002806f560079a6 */ /* 0x000fe4000c12f324 */
[C---:B------:R-:W-:Y:S02]  /*7e20*/  LEA R216, P0, R245.reuse, R4, 0x5 ;  /* 0x00000004f5d87211 */ /* 0x040fe400078028ff */
[----:B------:R-:W-:Y:S02]  /*7e30*/  REDG.E.ADD.F32.FTZ.RN.STRONG.GPU desc[UR36][R246.64+0x300], R116 ;  /* 0x00030074f60079a6 */ /* 0x000fe4000c12f324 */
[C---:B------:R-:W-:Y:S02]  /*7e40*/  LEA.HI.X.SX32 R217, R245.reuse, R5, 0x5, P0 ;  /* 0x00000005f5d97211 */ /* 0x040fe400000f2eff */
[----:B------:R1:W-:Y:S01]  /*7e50*/  REDG.E.ADD.F32.FTZ.RN.STRONG.GPU desc[UR36][R4.64+0x300], R117 ;  /* 0x00030075040079a6 */ /* 0x0003e2000c12f324 */
        /* <DEDUP_REMOVED lines=34> */
[C---:B---3--:R-:W-:Y:S01]  /*8080*/  LEA R14, P0, R245.reuse, R12, 0x5 ;  /* 0x0000000cf50e7211 */ /* 0x048fe200078028ff */
        /* <DEDUP_REMOVED lines=9> */
[----:B------:R-:W3:Y:S04]  /*8120*/  LDSM.16.MT88.4 R96, [R0+0x800] ;  /* 0x000800000060783b */ /* 0x000ee80000004200 */
[----:B------:R-:W4:Y:S04]  /*8130*/  LDSM.16.MT88.4 R104, [R0+0x2800] ;  /* 0x002800000068783b */ /* 0x000f280000004200 */
[----:B------:R-:W4:Y:S04]  /*8140*/  LDSM.16.MT88.4 R108, [R0+0x4800] ;  /* 0x00480000006c783b */ /* 0x000f280000004200 */
[----:B------:R-:W-:Y:S04]  /*8150*/  LDSM.16.MT88.4 R116, [R0+0x5800] ;  /* 0x005800000074783b */ /* 0x000fe80000004200 */
[----:B--2---:R2:W5:Y:S01]  /*8160*/  LDL.LU.64 R2, [R1] ;  /* 0x0000000001027983 */ /* 0x0045620000300a00 */
        /* <DEDUP_REMOVED lines=24> */
[C---:B------:R-:W-:Y:S08]  /*82f0*/  HMMA.16816.F32.BF16 R136, R100.reuse, R96, R136 ;  /* 0x000000606488723c */ /* 0x040ff00000041888 */
[-C--:B------:R-:W-:Y:S08]  /*8300*/  HMMA.16816.F32.BF16 R140, R100, R98.reuse, R140 ;  /* 0x00000062648c723c */ /* 0x080ff0000004188c */
[C---:B------:R-:W-:Y:S01]  /*8310*/  HMMA.16816.F32.BF16 R144, R92.reuse, R98, R144 ;  /* 0x000000625c90723c */ /* 0x040fe20000041890 */
[----:B------:R-:W3:Y:S07]  /*8320*/  LDSM.16.MT88.4 R96, [R0+0x7000] ;  /* 0x007000000060783b */ /* 0x000eee0000004200 */
        /* <DEDUP_REMOVED lines=9> */
[----:B------:R-:W4:Y:S07]  /*83c0*/  LDSM.16.MT88.4 R108, [R0+0x1800] ;  /* 0x00180000006c783b */ /* 0x000f2e0000004200 */
        /* <DEDUP_REMOVED lines=18> */
[-C--:B---3--:R-:W-:Y:S08]  /*84f0*/  HMMA.16816.F32.BF16 R180, R4, R96.reuse, R180 ;  /* 0x0000006004b4723c */ /* 0x088ff000000418b4 */
[C---:B------:R-:W-:Y:S08]  /*8500*/  HMMA.16816.F32.BF16 R184, R16.reuse, R96, R184 ;  /* 0x0000006010b8723c */ /* 0x040ff000000418b8 */
[-C--:B------:R-:W-:Y:S08]  /*8510*/  HMMA.16816.F32.BF16 R188, R16, R98.reuse, R188 ;  /* 0x0000006210bc723c */ /* 0x080ff000000418bc */
[----:B------:R-:W-:Y:S04]  /*8520*/  HMMA.16816.F32.BF16 R192, R4, R98, R192 ;  /* 0x0000006204c0723c */ /* 0x000fe800000418c0 */
[C---:B------:R-:W-:Y:S02]  /*8530*/  VIADD R4, R0.reuse, 0xffff8000 ;  /* 0xffff800000047836 */ /* 0x040fe40000000000 */
[----:B------:R-:W-:Y:S02]  /*8540*/  @P1 VIADD R4, R0, 0x8000 ;  /* 0x0000800000041836 */ /* 0x000fe40000000000 */
[-C--:B----4-:R-:W-:Y:S05]  /*8550*/  HMMA.16816.F32.BF16 R132, R104, R108.reuse, R132 ;  /* 0x0000006c6884723c */ /* 0x090fea0000041884 */
[----:B------:R-:W-:Y:S03]  /*8560*/  IMAD.MOV.U32 R0, RZ, RZ, R4 ;  /* 0x000000ffff007224 */ /* 0x000fe600078e0004 */
        /* <DEDUP_REMOVED lines=247> */
.L_x_1142:
        /* <DEDUP_REMOVED lines=12> */
.L_x_1143:
[----:B------:R-:W2:Y:S01]  /*95a0*/  LDCU.64 UR8, c[0x0][0x5c8] ;  /* 0x0000b900ff0877ac */ /* 0x000ea20008000a00 */
[----:B------:R-:W-:-:S04]  /*95b0*/  UIADD3 UR12, UPT, UPT, UR39, UR41, URZ ;  /* 0x00000029270c7290 */ /* 0x000fc8000fffe0ff */
[----:B--2---:R-:W-:Y:S02]  /*95c0*/  UIMAD.WIDE.U32 UR44, UR12, UR8, URZ ;  /* 0x000000080c2c72a5 */ /* 0x004fe4000f8e00ff */
[----:B------:R-:W-:-:S04]  /*95d0*/  UIMAD UR12, UR12, UR9, URZ ;  /* 0x000000090c0c72a4 */ /* 0x000fc8000f8e02ff */
[----:B------:R-:W-:-:S06]  /*95e0*/  UIADD3 UR12, UPT, UPT, UR45, UR12, URZ ;  /* 0x0000000c2d0c7290 */ /* 0x000fcc000fffe0ff */
[----:B-1----:R-:W-:-:S07]  /*95f0*/  MOV R0, UR12 ;  /* 0x0000000c00007c02 */ /* 0x002fce0008000f00 */
.L_x_1144:
        /* <DEDUP_REMOVED lines=68> */
.L_x_1146:
[----:B------:R-:W-:Y:S05]  /*9a40*/  BSYNC.RECONVERGENT B0 ;  /* 0x0000000000007941 */ /* 0x000fea0003800200 */
.L_x_1145:
        /* <DEDUP_REMOVED lines=21> */
.L_x_1148:
[----:B------:R-:W-:Y:S05]  /*9ba0*/  BSYNC.RECONVERGENT B0 ;  /* 0x0000000000007941 */ /* 0x000fea0003800200 */
.L_x_1147:
        /* <DEDUP_REMOVED lines=26> */
.L_x_1150:
[----:B------:R-:W-:Y:S05]  /*9d50*/  BSYNC.RECONVERGENT B0 ;  /* 0x0000000000007941 */ /* 0x000fea0003800200 */
.L_x_1149:
[----:B------:R-:W-:Y:S05]  /*9d60*/  @P6 BRA `(.L_x_1116) ;  /* 0x0000000000486947 */ /* 0x000fea0003800000 */
[----:B------:R-:W5:Y:S01]  /*9d70*/  LDCU UR12, c[0x0][0x440] ;  /* 0x00008800ff0c77ac */ /* 0x000f620008000800 */
[----:B------:R-:W-:Y:S02]  /*9d80*/  IMAD R72, R72, UR8, RZ ;  /* 0x0000000848487c24 */ /* 0x000fe4000f8e02ff */
[----:B-12-4-:R-:W-:Y:S01]  /*9d90*/  IMAD.MOV.U32 R2, RZ, RZ, R40 ;  /* 0x000000ffff027224 */ /* 0x016fe200078e0028 */
[----:B------:R-:W1:Y:S01]  /*9da0*/  LDCU.64 UR10, c[0x0][0x568] ;  /* 0x0000ad00ff0a77ac */ /* 0x000e620008000a00 */
        /* <DEDUP_REMOVED lines=14> */
.L_x_1116:
[----:B------:R-:W-:Y:S05]  /*9e90*/  BSYNC.RECONVERGENT B1 ;  /* 0x0000000000017941 */ /* 0x000fea0003800200 */
.L_x_1094:
        /* <DEDUP_REMOVED lines=11> */
.L_x_1152:
        /* <DEDUP_REMOVED lines=11> */
.L_x_2509:


//--------------------- .text._ZN5flash27flash_bwd_convert_dq_kernelI23Flash_bwd_kernel_traitsILi256ELi64ELi64ELi8ELi4ELi2ELi2ELb0ELb1EN7cutlass10bfloat16_tE19Flash_kernel_traitsILi256ELi64ELi64ELi8ES3_EEEEvNS_16Flash_bwd_paramsEi --------------------------
	.section	.text._ZN5flash27flash_bwd_convert_dq_kernelI23Flash_bwd_kernel_traitsILi256ELi64ELi64ELi8ELi4ELi2ELi2ELb0ELb1EN7cutlass10bfloat16_tE19Flash_kernel_traitsILi256ELi64ELi64ELi8ES3_EEEEvNS_16Flash_bwd_paramsEi,"ax",@progbits
	.align	128
        .global         _ZN5flash27flash_bwd_convert_dq_kernelI23Flash_bwd_kernel_traitsILi256ELi64ELi64ELi8ELi4ELi2ELi2ELb0ELb1EN7cutlass10bfloat16_tE19Flash_kernel_traitsILi256ELi64ELi64ELi8ES3_EEEEvNS_16Flash_bwd_paramsEi
        .type           _ZN5flash27flash_bwd_convert_dq_kernelI23Flash_bwd_kernel_traitsILi256ELi64ELi64ELi8ELi4ELi2ELi2ELb0ELb1EN7cutlass10bfloat16_tE19Flash_kernel_traitsILi256ELi64ELi64ELi8ES3_EEEEvNS_16Flash_bwd_paramsEi,@function
        .size           _ZN5flash27flash_bwd_convert_dq_kernelI23Flash_bwd_kernel_traitsILi256ELi64ELi64ELi8ELi4ELi2ELi2ELb0ELb1EN7cutlass10bfloat16_tE19Flash_kernel_traitsILi256ELi64ELi64ELi8ES3_EEEEvNS_16Flash_bwd_paramsEi,(.L_x_2510 - _ZN5flash27flash_bwd_convert_dq_kernelI23Flash_bwd_kernel_traitsILi256ELi64ELi64ELi8ELi4ELi2ELi2ELb0ELb1EN7cutlass10bfloat16_tE19Flash_kernel_traitsILi256ELi64ELi64ELi8ES3_EEEEvNS_16Flash_bwd_paramsEi)
        .other          _ZN5flash27flash_bwd_convert_dq_kernelI23Flash_bwd_kernel_traitsILi256ELi64ELi64ELi8ELi4ELi2ELi2ELb0ELb1EN7cutlass10bfloat16_tE19Flash_kernel_traitsILi256ELi64ELi64ELi8ES3_EEEEvNS_16Flash_bwd_paramsEi,@"STO_CUDA_ENTRY STV_DEFAULT"
_ZN5flash27flash_bwd_convert_dq_kernelI23Flash_bwd_kernel_traitsILi256ELi64ELi64ELi8ELi4ELi2ELi2ELb0ELb1EN7cutlass10bfloat16_tE19Flash_kernel_traitsILi256ELi64ELi64ELi8ES3_EEEEvNS_16Flash_bwd_paramsEi:
.text._ZN5flash27flash_bwd_convert_dq_kernelI23Flash_bwd_kernel_traitsILi256ELi64ELi64ELi8ELi4ELi2ELi2ELb0ELb1EN7cutlass10bfloat16_tE19Flash_kernel_traitsILi256ELi64ELi64ELi8ES3_EEEEvNS_16Flash_bwd_paramsEi:
        /* <DEDUP_REMOVED lines=48> */
.L_x_1153:
[-C--:B------:R-:W-:Y:S02]  /*0300*/  IMAD R5, R3, R41.reuse, RZ ;  /* 0x0000002903057224 */ /* 0x080fe400078e02ff */
[----:B------:R-:W-:-:S05]  /*0310*/  IMAD.WIDE.U32 R40, R2, R41, RZ ;  /* 0x0000002902287225 */ /* 0x000fca00078e00ff */
[----:B------:R-:W-:-:S07]  /*0320*/  IADD3 R38, PT, PT, R41, R5, RZ ;  /* 0x0000000529267210 */ /* 0x000fce0007ffe0ff */
.L_x_1154:
        /* <DEDUP_REMOVED lines=64> */
.L_x_1156:
        /* <DEDUP_REMOVED lines=144> */
.L_x_1155:
        /* <DEDUP_REMOVED lines=194> */
.L_x_1158:
[----:B------:R-:W-:Y:S05]  /*1c50*/  BSYNC.RECONVERGENT B0 ;  /* 0x0000000000007941 */ /* 0x000fea0003800200 */
.L_x_1157:
        /* <DEDUP_REMOVED lines=24> */
.L_x_1159:
        /* <DEDUP_REMOVED lines=10> */
.L_x_2510:


//--------------------- .text._ZN5flash44flash_bwd_dq_dk_dv_loop_seqk_parallel_kernelI23Flash_bwd_kernel_traitsILi256ELi64ELi64ELi8ELi4ELi2ELi2ELb0ELb1EN7cutlass10bfloat16_tE19Flash_kernel_traitsILi256ELi64ELi64ELi8ES3_EELb1ELb0ELb0ELb0ELb0ELb0ELb0EEEvNS_16Flash_bwd_paramsE --------------------------
	.section	.text._ZN5flash44flash_bwd_dq_dk_dv_loop_seqk_parallel_kernelI23Flash_bwd_kernel_traitsILi256ELi64ELi64ELi8ELi4ELi2ELi2ELb0ELb1EN7cutlass10bfloat16_tE19Flash_kernel_traitsILi256ELi64ELi64ELi8ES3_EELb1ELb0ELb0ELb0ELb0ELb0ELb0EEEvNS_16Flash_bwd_paramsE,"ax",@progbits
	.align	128
        .global         _ZN5flash44flash_bwd_dq_dk_dv_loop_seqk_parallel_kernelI23Flash_bwd_kernel_traitsILi256ELi64ELi64ELi8ELi4ELi2ELi2ELb0ELb1EN7cutlass10bfloat16_tE19Flash_kernel_traitsILi256ELi64ELi64ELi8ES3_EELb1ELb0ELb0ELb0ELb0ELb0ELb0EEEvNS_16Flash_bwd_paramsE
        .type           _ZN5flash44flash_bwd_dq_dk_dv_loop_seqk_parallel_kernelI23Flash_bwd_kernel_traitsILi256ELi64ELi64ELi8ELi4ELi2ELi2ELb0ELb1EN7cutlass10bfloat16_tE19Flash_kernel_traitsILi256ELi64ELi64ELi8ES3_EELb1ELb0ELb0ELb0ELb0ELb0ELb0EEEvNS_16Flash_bwd_paramsE,@function
        .size           _ZN5flash44flash_bwd_dq_dk_dv_loop_seqk_parallel_kernelI23Flash_bwd_kernel_traitsILi256ELi64ELi64ELi8ELi4ELi2ELi2ELb0ELb1EN7cutlass10bfloat16_tE19Flash_kernel_traitsILi256ELi64ELi64ELi8ES3_EELb1ELb0ELb0ELb0ELb0ELb0ELb0EEEvNS_16Flash_bwd_paramsE,(.L_x_2511 - _ZN5flash44flash_bwd_dq_dk_dv_loop_seqk_parallel_kernelI23Flash_bwd_kernel_traitsILi256ELi64ELi64ELi8ELi4ELi2ELi2ELb0ELb1EN7cutlass10bfloat16_tE19Flash_kernel_traitsILi256ELi64ELi64ELi8ES3_EELb1ELb0ELb0ELb0ELb0ELb0ELb0EEEvNS_16Flash_bwd_paramsE)
        .other          _ZN5flash44flash_bwd_dq_dk_dv_loop_seqk_parallel_kernelI23Flash_bwd_kernel_traitsILi256ELi64ELi64ELi8ELi4ELi2ELi2ELb0ELb1EN7cutlass10bfloat16_tE19Flash_kernel_traitsILi256ELi64ELi64ELi8ES3_EELb1ELb0ELb0ELb0ELb0ELb0ELb0EEEvNS_16Flash_bwd_paramsE,@"STO_CUDA_ENTRY STV_DEFAULT"
_ZN5flash44flash_bwd_dq_dk_dv_loop_seqk_parallel_kernelI23Flash_bwd_kernel_traitsILi256ELi64ELi64ELi8ELi4ELi2ELi2ELb0ELb1EN7cutlass10bfloat16_tE19Flash_kernel_traitsILi256ELi64ELi64ELi8ES3_EELb1ELb0ELb0ELb0ELb0ELb0ELb0EEEvNS_16Flash_bwd_paramsE:
.text._ZN5flash44flash_bwd_dq_dk_dv_loop_seqk_parallel_kernelI23Flash_bwd_kernel_traitsILi256ELi64ELi64ELi8ELi4ELi2ELi2ELb0ELb1EN7cutlass10bfloat16_tE19Flash_kernel_traitsILi256ELi64ELi64ELi8ES3_EELb1ELb0ELb0ELb0ELb0ELb0ELb0EEEvNS_16Flash_bwd_paramsE:
        /* <DEDUP_REMOVED lines=48> */
.L_x_1217:
[----:B------:R-:W2:Y:S01]  /*0300*/  LDCU.64 UR8, c[0x0][0x478] ;  /* 0x00008f00ff0877ac */ /* 0x000ea20008000a00 */
        /* <DEDUP_REMOVED lines=24> */
[----:B----4-:R-:W4:Y:S04]  /*0490*/  @P4 LDG.E R4, desc[UR34][R8.64] ;  /* 0x0000002208044981 */ /* 0x010f28000c1e1900 */
        /* <DEDUP_REMOVED lines=28> */
.L_x_1160:
        /* <DEDUP_REMOVED lines=34> */
.L_x_1162:
[----:B------:R-:W1:Y:S01]  /*0880*/  LDCU.64 UR14, c[0x0][0x3b8] ;  /* 0x00007700ff0e77ac */ /* 0x000e620008000a00 */
[----:B------:R-:W-:-:S04]  /*0890*/  UIADD3 UR8, UPT, UPT, UR37, UR39, URZ ;  /* 0x0000002725087290 */ /* 0x000fc8000fffe0ff */
[----:B-1----:R-:W-:Y:S02]  /*08a0*/  UIMAD.WIDE.U32 UR10, UR8, UR14, URZ ;  /* 0x0000000e080a72a5 */ /* 0x002fe4000f8e00ff */
[----:B------:R-:W-:-:S04]  /*08b0*/  UIMAD UR8, UR8, UR15, URZ ;  /* 0x0000000f080872a4 */ /* 0x000fc8000f8e02ff */
[----:B------:R-:W-:Y:S01]  /*08c0*/  UIADD3 UR8, UPT, UPT, UR11, UR8, URZ ;  /* 0x000000080b087290 */ /* 0x000fe2000fffe0ff */
[----:B------:R-:W-:-:S05]  /*08d0*/  UMOV UR48, UR10 ;  /* 0x0000000a00307c82 */ /* 0x000fca0008000000 */
[----:B------:R-:W-:Y:S02]  /*08e0*/  MOV R8, UR8 ;  /* 0x0000000800087c02 */ /* 0x000fe40008000f00 */
.L_x_1163:
        /* <DEDUP_REMOVED lines=40> */
.L_x_1164:
[----:B------:R-:W1:Y:S01]  /*0b70*/  LDCU.64 UR12, c[0x0][0x3c0] ;  /* 0x00007800ff0c77ac */ /* 0x000e620008000a00 */
[----:B------:R-:W-:-:S04]  /*0b80*/  UIADD3 UR8, UPT, UPT, UR37, UR39, URZ ;  /* 0x0000002725087290 */ /* 0x000fc8000fffe0ff */
[----:B-1----:R-:W-:Y:S02]  /*0b90*/  UIMAD.WIDE.U32 UR44, UR8, UR12, URZ ;  /* 0x0000000c082c72a5 */ /* 0x002fe4000f8e00ff */
[----:B------:R-:W-:-:S04]  /*0ba0*/  UIMAD UR8, UR8, UR13, URZ ;  /* 0x0000000d080872a4 */ /* 0x000fc8000f8e02ff */
[----:B------:R-:W-:-:S06]  /*0bb0*/  UIADD3 UR8, UPT, UPT, UR45, UR8, URZ ;  /* 0x000000082d087290 */ /* 0x000fcc000fffe0ff */
[----:B------:R-:W-:-:S07]  /*0bc0*/  MOV R9, UR8 ;  /* 0x0000000800097c02 */ /* 0x000fce0008000f00 */
.L_x_1165:
        /* <DEDUP_REMOVED lines=28> */
.L_x_1166:
[----:B------:R-:W-:Y:S02]  /*0d90*/  UIMAD.WIDE.U32 UR10, UR62, UR16, URZ ;  /* 0x000000103e0a72a5 */ /* 0x000fe4000f8e00ff */
[----:B------:R-:W-:-:S04]  /*0da0*/  UIMAD UR8, UR63, UR16, URZ ;  /* 0x000000103f0872a4 */ /* 0x000fc8000f8e02ff */
[----:B------:R-:W-:-:S12]  /*0db0*/  UIADD3 UR8, UPT, UPT, UR11, UR8, URZ ;  /* 0x000000080b087290 */ /* 0x000fd8000fffe0ff */
.L_x_1167:
[----:B------:R-:W1:Y:S01]  /*0dc0*/  LDCU.U8 UR9, c[0x0][0x548] ;  /* 0x0000a900ff0977ac */ /* 0x000e620008000000 */
[----:B------:R-:W-:Y:S01]  /*0dd0*/  USHF.L.U32 UR54, UR24, 0x7, URZ ;  /* 0x0000000718367899 */ /* 0x000fe200080006ff */
[----:B------:R-:W2:Y:S03]  /*0de0*/  LDCU.U8 UR56, c[0x0][0x5f0] ;  /* 0x0000be00ff3877ac */ /* 0x000ea60008000000 */
[----:B------:R-:W-:Y:S02]  /*0df0*/  USEL UR11, UR54, URZ, UP5 ;  /* 0x000000ff360b7287 */ /* 0x000fe4000a800000 */
[----:B------:R-:W-:Y:S02]  /*0e00*/  UIMAD UR53, UR23, UR57, URZ ;  /* 0x00000039173572a4 */ /* 0x000fe4000f8e02ff */
[----:B------:R-:W-:Y:S02]  /*0e10*/  UIADD3 UR11, UP0, UPT, UR49, UR11, URZ ;  /* 0x0000000b310b7290 */ /* 0x000fe4000ff1e0ff */
[----:B-1----:R-:W-:-:S02]  /*0e20*/  UISETP.NE.AND UP1, UPT, UR9, URZ, UPT ;  /* 0x000000ff0900728c */ /* 0x002fc4000bf25270 */
        /* <DEDUP_REMOVED lines=13> */
.L_x_1168:
[----:B------:R-:W1:Y:S01]  /*0f00*/  LDCU UR55, c[0x0][0x434] ;  /* 0x00008680ff3777ac */ /* 0x000e620008000800 */
[----:B------:R-:W-:-:S04]  /*0f10*/  UIMAD UR9, UR24, UR43, UR23 ;  /* 0x0000002b180972a4 */ /* 0x000fc8000f8e0217 */
[----:B-1----:R-:W-:Y:S02]  /*0f20*/  UIMAD UR55, UR9, UR55, URZ ;  /* 0x00000037093772a4 */ /* 0x002fe4000f8e02ff */
.L_x_1169:
        /* <DEDUP_REMOVED lines=11> */
.L_x_1170:
[----:B------:R-:W1:Y:S01]  /*0fe0*/  LDCU UR54, c[0x0][0x444] ;  /* 0x00008880ff3677ac */ /* 0x000e620008000800 */
[----:B------:R-:W-:-:S04]  /*0ff0*/  UIMAD UR9, UR24, UR43, UR23 ;  /* 0x0000002b180972a4 */ /* 0x000fc8000f8e0217 */
[----:B-1----:R-:W-:-:S12]  /*1000*/  UIMAD UR54, UR9, UR54, URZ ;  /* 0x00000036093672a4 */ /* 0x002fd8000f8e02ff */
.L_x_1171:
[----:B------:R-:W1:Y:S01]  /*1010*/  S2R R0, SR_TID.X ;  /* 0x0000000000007919 */ /* 0x000e620000002100 */
[----:B------:R-:W-:Y:S01]  /*1020*/  USHF.R.S32.HI UR9, URZ, 0x1f, UR53 ;  /* 0x0000001fff097899 */ /* 0x000fe20008011435 */
[----:B------:R-:W2:Y:S01]  /*1030*/  LDC.64 R2, c[0x0][0x3b0] ;  /* 0x0000ec00ff027b82 */ /* 0x000ea20000000a00 */
[----:B------:R-:W-:Y:S01]  /*1040*/  UIADD3 UR53, UP1, UP0, UR60, UR10, UR53 ;  /* 0x0000000a3c357290 */ /* 0x000fe2000f83e035 */
[----:B------:R-:W-:Y:S01]  /*1050*/  MOV R21, RZ ;  /* 0x000000ff00157202 */ /* 0x000fe20000000f00 */
[----:B------:R-:W-:Y:S01]  /*1060*/  BSSY.RECONVERGENT B1, `(.L_x_1161) ;  /* 0x0000901000017945 */ /* 0x000fe20003800200 */
[----:B------:R-:W-:Y:S01]  /*1070*/  ISETP.NE.AND P3, PT, RZ, UR56, PT ;  /* 0x00000038ff007c0c */ /* 0x000fe2000bf65270 */
[----:B------:R-:W-:Y:S02]  /*1080*/  UIADD3.X UR52, UPT, UPT, UR52, UR8, UR9, UP1, UP0 ;  /* 0x0000000834347290 */ /* 0x000fe40008fe0409 */
[----:B------:R-:W-:Y:S01]  /*1090*/  UISETP.GT.AND UP0, UPT, UR46, URZ, UPT ;  /* 0x000000ff2e00728c */ /* 0x000fe2000bf04270 */
[----:B------:R-:W3:Y:S01]  /*10a0*/  LDC.64 R10, c[0x0][0x5f8] ;  /* 0x00017e00ff0a7b82 */ /* 0x000ee20000000a00 */
[----:B------:R-:W-:Y:S01]  /*10b0*/  ULEA UR54, UR45, UR54, 0x6 ;  /* 0x000000362d367291 */ /* 0x000fe2000f8e30ff */
[----:B------:R-:W4:Y:S01]  /*10c0*/  LDCU.128 UR8, c[0x0][0x590] ;  /* 0x0000b200ff0877ac */ /* 0x000f220008000c00 */
[----:B------:R-:W-:Y:S01]  /*10d0*/  ULEA UR55, UR45, UR55, 0x6 ;  /* 0x000000372d377291 */ /* 0x000fe2000f8e30ff */
[----:B--2---:R-:W-:Y:S01]  /*10e0*/  SHF.L.U32 R19, R2, 0x5, RZ ;  /* 0x0000000502137819 */ /* 0x004fe200000006ff */
[----:B----4-:R-:W-:Y:S01]  /*10f0*/  UIMAD UR16, UR51, UR8, URZ ;  /* 0x00000008331072a4 */ /* 0x010fe2000f8e02ff */
[C---:B-1----:R-:W-:Y:S01]  /*1100*/  IMAD.SHL.U32 R16, R0.reuse, 0x8, RZ ;  /* 0x0000000800107824 */ /* 0x042fe200078e00ff */
[----:B------:R-:W-:Y:S01]  /*1110*/  LOP3.LUT R250, R0, 0x1f, RZ, 0xc0, !PT ;  /* 0x0000001f00fa7812 */ /* 0x000fe200078ec0ff */
[----:B------:R-:W-:Y:S01]  /*1120*/  IMAD.U32 R4, RZ, RZ, UR8 ;  /* 0x00000008ff047e24 */ /* 0x000fe2000f8e00ff */
[----:B------:R-:W-:Y:S01]  /*1130*/  UIMAD UR16, UR49, UR9, UR16 ;  /* 0x00000009311072a4 */ /* 0x000fe2000f8e0210 */
[----:B------:R-:W-:Y:S01]  /*1140*/  IMAD.U32 R14, RZ, RZ, UR10 ;  /* 0x0000000aff0e7e24 */ /* 0x000fe2000f8e00ff */
[----:B------:R-:W-:Y:S01]  /*1150*/  LOP3.LUT R20, R16, 0x38, RZ, 0xc0, !PT ;  /* 0x0000003810147812 */ /* 0x000fe200078ec0ff */
[----:B---3--:R-:W-:Y:S01]  /*1160*/  IMAD.WIDE.U32 R24, R10, UR21, RZ ;  /* 0x000000150a187c25 */ /* 0x008fe2000f8e00ff */
[----:B------:R-:W-:-:S02]  /*1170*/  SHF.R.U32.HI R17, RZ, 0x5, R0 ;  /* 0x00000005ff117819 */ /* 0x000fc40000011600 */
[----:B------:R-:W-:Y:S01]  /*1180*/  IADD3 R6, P0, PT, R20, UR58, RZ ;  /* 0x0000003a14067c10 */ /* 0x000fe2000ff1e0ff */
[----:B------:R-:W-:Y:S01]  /*1190*/  IMAD.WIDE.U32 R12, R2, UR49, R20 ;  /* 0x00000031020c7c25 */ /* 0x000fe2000f8e0014 */
[----:B------:R-:W-:Y:S01]  /*11a0*/  SEL R10, R24, RZ, P3 ;  /* 0x000000ff180a7207 */ /* 0x000fe20001800000 */
[----:B------:R-:W1:Y:S02]  /*11b0*/  LDCU.64 UR58, c[0x0][0x5e8] ;  /* 0x0000bd00ff3a77ac */ /* 0x000e640008000a00 */
[----:B------:R-:W-:Y:S01]  /*11c0*/  IMAD.X R7, RZ, RZ, UR17, P0 ;  /* 0x00000011ff077e24 */ /* 0x000fe200080e06ff */
[----:B------:R-:W-:Y:S01]  /*11d0*/  IADD3 R12, P0, PT, R12, UR50, RZ ;  /* 0x000000320c0c7c10 */ /* 0x000fe2000ff1e0ff */
[----:B------:R-:W-:Y:S02]  /*11e0*/  IMAD R11, R11, UR21, R25 ;  /* 0x000000150b0b7c24 */ /* 0x000fe4000f8e0219 */
[----:B------:R-:W-:-:S04]  /*11f0*/  IMAD.WIDE.U32 R6, R4, UR49, R6 ;  /* 0x0000003104067c25 */ /* 0x000fc8000f8e0006 */
[----:B------:R-:W-:Y:S01]  /*1200*/  VIADD R7, R7, UR16 ;  /* 0x0000001007077c36 */ /* 0x000fe20008000000 */
[----:B------:R-:W2:Y:S01]  /*1210*/  LDCU.64 UR16, c[0x0][0x3c8] ;  /* 0x00007900ff1077ac */ /* 0x000ea20008000a00 */
[----:B------:R-:W-:Y:S02]  /*1220*/  IMAD R4, R2, UR51, RZ ;  /* 0x0000003302047c24 */ /* 0x000fe4000f8e02ff */
[----:B------:R-:W-:Y:S01]  /*1230*/  IMAD.WIDE.U32 R14, R14, UR23, R6 ;  /* 0x000000170e0e7c25 */ /* 0x000fe2000f8e0006 */
[----:B------:R-:W-:Y:S01]  /*1240*/  UIMAD UR51, UR43, UR57, URZ ;  /* 0x000000392b3372a4 */ /* 0x000fe2000f8e02ff */
[----:B------:R-:W-:Y:S01]  /*1250*/  SHF.R.U32.HI R6, RZ, 0x3, R0 ;  /* 0x00000003ff067819 */ /* 0x000fe20000011600 */
[----:B------:R-:W3:Y:S01]  /*1260*/  LDCU.64 UR56, c[0x0][0x420] ;  /* 0x00008400ff3877ac */ /* 0x000ee20008000a00 */
[----:B------:R-:W-:Y:S02]  /*1270*/  IMAD R4, R3, UR49, R4 ;  /* 0x0000003103047c24 */ /* 0x000fe4000f8e0204 */
[----:B------:R-:W-:Y:S01]  /*1280*/  IMAD.U32 R7, RZ, RZ, UR11 ;  /* 0x0000000bff077e24 */ /* 0x000fe2000f8e00ff */
[----:B------:R-:W4:Y:S02]  /*1290*/  LDCU.64 UR10, c[0x0][0x550] ;  /* 0x0000aa00ff0a77ac */ /* 0x000f240008000a00 */
[----:B------:R-:W-:Y:S01]  /*12a0*/  IADD3.X R13, PT, PT, R13, UR47, R4, P0, !PT ;  /* 0x0000002f0d0d7c10 */ /* 0x000fe200087fe404 */
[----:B------:R-:W-:Y:S01]  /*12b0*/  IMAD R15, R7, UR23, R15 ;  /* 0x00000017070f7c24 */ /* 0x000fe2000f8e020f */
[----:B------:R-:W-:Y:S01]  /*12c0*/  USHF.L.U64.HI UR47, UR8, 0x5, UR9 ;  /* 0x00000005082f7899 */ /* 0x000fe20008010209 */
[----:B------:R-:W-:Y:S01]  /*12d0*/  IMAD R7, R17, UR51, R250 ;  /* 0x0000003311077c24 */ /* 0x000fe2000f8e02fa */
[----:B------:R-:W-:Y:S01]  /*12e0*/  USHF.L.U32 UR49, UR8, 0x5, URZ ;  /* 0x0000000508317899 */ /* 0x000fe200080006ff */
[----:B------:R-:W-:Y:S01]  /*12f0*/  IMAD.WIDE.U32 R14, R6, UR8, R14 ;  /* 0x00000008060e7c25 */ /* 0x000fe2000f8e000e */
[----:B------:R-:W-:-:S02]  /*1300*/  USHF.L.U32 UR51, UR51, 0x6, URZ ;  /* 0x0000000633337899 */ /* 0x000fc400080006ff */
[----:B------:R-:W-:Y:S01]  /*1310*/  IADD3 R10, P1, P0, R7, UR53, R10 ;  /* 0x00000035070a7c10 */ /* 0x000fe2000f83e00a */
[----:B--2---:R-:W-:Y:S01]  /*1320*/  IMAD.U32 R22, RZ, RZ, UR16 ;  /* 0x00000010ff167e24 */ /* 0x004fe2000f8e00ff */
[----:B------:R-:W-:Y:S01]  /*1330*/  SHF.R.S32.HI R7, RZ, 0x1f, R7 ;  /* 0x0000001fff077819 */ /* 0x000fe20000011407 */
[----:B------:R-:W-:Y:S01]  /*1340*/  IMAD R4, R6, UR9, R15 ;  /* 0x0000000906047c24 */ /* 0x000fe2000f8e020f */
[----:B------:R-:W2:Y:S01]  /*1350*/  LDCU.64 UR8, c[0x0][0x380] ;  /* 0x00007000ff0877ac */ /* 0x000ea20008000a00 */
[----:B------:R-:W-:Y:S01]  /*1360*/  IMAD.WIDE.U32 R22, R22, UR23, R12 ;  /* 0x0000001716167c25 */ /* 0x000fe2000f8e000c */
[----:B------:R-:W-:Y:S02]  /*1370*/  SHF.L.U64.HI R13, R2, 0x5, R3 ;  /* 0x00000005020d7819 */ /* 0x000fe40000010203 */
[C---:B----4-:R-:W-:Y:S01]  /*1380*/  LEA R242, P2, R14.reuse, UR10, 0x1 ;  /* 0x0000000a0ef27c11 */ /* 0x050fe2000f8408ff */
[----:B------:R-:W-:Y:S01]  /*1390*/  IMAD.U32 R12, RZ, RZ, UR17 ;  /* 0x00000011ff0c7e24 */ /* 0x000fe2000f8e00ff */
[----:B------:R-:W4:Y:S02]  /*13a0*/  LDCU.64 UR16, c[0x0][0x570] ;  /* 0x0000ae00ff1077ac */ /* 0x000f240008000a00 */
[----:B------:R-:W-:Y:S01]  /*13b0*/  LEA.HI.X R243, R14, UR11, R4, 0x1, P2 ;  /* 0x0000000b0ef37c11 */ /* 0x000fe200090f0c04 */
[----:B------:R-:W-:Y:S01]  /*13c0*/  IMAD R23, R12, UR23, R23 ;  /* 0x000000170c177c24 */ /* 0x000fe2000f8e0217 */
[----:B------:R-:W-:Y:S01]  /*13d0*/  SEL R12, R11, RZ, P3 ;  /* 0x000000ff0b0c7207 */ /* 0x000fe20001800000 */
[----:B-1----:R-:W-:Y:S01]  /*13e0*/  UIMAD.WIDE UR10, UR54, 0x4, UR58 ;  /* 0x00000004360a78a5 */ /* 0x002fe2000f8e023a */
[----:B------:R-:W-:-:S02]  /*13f0*/  IMAD.WIDE.U32 R14, R6, R2, R22 ;  /* 0x00000002060e7225 */ /* 0x000fc400078e0016 */
[----:B------:R-:W-:Y:S02]  /*1400*/  IADD3.X R12, PT, PT, R7, UR52, R12, P1, P0 ;  /* 0x00000034070c7c10 */ /* 0x000fe40008fe040c */
[----:B------:R-:W-:Y:S01]  /*1410*/  IADD3 R10, P0, PT, R10, UR51, RZ ;  /* 0x000000330a0a7c10 */ /* 0x000fe2000ff1e0ff */
[----:B------:R-:W-:Y:S01]  /*1420*/  IMAD.U32 R7, RZ, RZ, UR51 ;  /* 0x00000033ff077e24 */ /* 0x000fe2000f8e00ff */
[----:B--2---:R-:W-:Y:S01]  /*1430*/  LEA R244, P1, R14, UR8, 0x1 ;  /* 0x000000080ef47c11 */ /* 0x004fe2000f8208ff */
[----:B------:R-:W-:Y:S01]  /*1440*/  IMAD R4, R6, R3, R15 ;  /* 0x0000000306047224 */ /* 0x000fe200078e020f */
[----:B------:R-:W-:Y:S01]  /*1450*/  LOP3.LUT R15, R20, 0x40, RZ, 0xfc, !PT ;  /* 0x00000040140f7812 */ /* 0x000fe200078efcff */
[----:B------:R-:W-:Y:S01]  /*1460*/  VIADD R2, R6, 0x20 ;  /* 0x0000002006027836 */ /* 0x000fe20000000000 */
[----:B------:R-:W-:Y:S02]  /*1470*/  LEA.HI.X.SX32 R7, R7, R12, 0x1, P0 ;  /* 0x0000000c07077211 */ /* 0x000fe400000f0eff */
[----:B----4-:R-:W-:-:S02]  /*1480*/  LEA R236, P0, R10, UR16, 0x2 ;  /* 0x000000100aec7c11 */ /* 0x010fc4000f8010ff */
[----:B------:R-:W-:Y:S02]  /*1490*/  LEA.HI.X R245, R14, UR9, R4, 0x1, P1 ;  /* 0x000000090ef57c11 */ /* 0x000fe400088f0c04 */
[----:B------:R-:W-:Y:S01]  /*14a0*/  LEA.HI.X R237, R10, UR17, R7, 0x2, P0 ;  /* 0x000000110aed7c11 */ /* 0x000fe200080f1407 */
[----:B---3--:R-:W-:Y:S01]  /*14b0*/  UIMAD.WIDE UR16, UR55, 0x4, UR56 ;  /* 0x00000004371078a5 */ /* 0x008fe2000f8e0238 */
[----:B------:R-:W-:Y:S02]  /*14c0*/  IADD3 R7, P0, PT, R6, 0x20, RZ ;  /* 0x0000002006077810 */ /* 0x000fe40007f1e0ff */
[C---:B------:R-:W-:Y:S02]  /*14d0*/  LOP3.LUT R14, R20.reuse, 0x80, RZ, 0xfc, !PT ;  /* 0x00000080140e7812 */ /* 0x040fe400078efcff */
[----:B------:R-:W-:Y:S01]  /*14e0*/  LOP3.LUT R10, R20, 0xc0, RZ, 0xfc, !PT ;  /* 0x000000c0140a7812 */ /* 0x000fe200078efcff */
        /* <DEDUP_REMOVED lines=15> */
.L_x_1173:
[----:B------:R-:W1:Y:S01]  /*15e0*/  LDCU.64 UR12, c[0x0][0x5c0] ;  /* 0x0000b800ff0c77ac */ /* 0x000e620008000a00 */
[----:B------:R-:W-:-:S04]  /*15f0*/  UIADD3 UR8, UPT, UPT, UR37, UR39, URZ ;  /* 0x0000002725087290 */ /* 0x000fc8000fffe0ff */
[----:B-1----:R-:W-:Y:S02]  /*1600*/  UIMAD.WIDE.U32 UR16, UR8, UR12, URZ ;  /* 0x0000000c081072a5 */ /* 0x002fe4000f8e00ff */
[----:B------:R-:W-:-:S04]  /*1610*/  UIMAD UR8, UR8, UR13, URZ ;  /* 0x0000000d080872a4 */ /* 0x000fc8000f8e02ff */
[----:B------:R-:W-:-:S06]  /*1620*/  UIADD3 UR8, UPT, UPT, UR17, UR8, URZ ;  /* 0x0000000811087290 */ /* 0x000fcc000fffe0ff */
[----:B------:R-:W-:Y:S02]  /*1630*/  MOV R3, UR8 ;  /* 0x0000000800037c02 */ /* 0x000fe40008000f00 */
.L_x_1174:
        /* <DEDUP_REMOVED lines=13> */
.L_x_1175:
[----:B------:R-:W1:Y:S01]  /*1710*/  LDCU.64 UR10, c[0x0][0x5c8] ;  /* 0x0000b900ff0a77ac */ /* 0x000e620008000a00 */
[----:B------:R-:W-:-:S04]  /*1720*/  UIADD3 UR37, UPT, UPT, UR37, UR39, URZ ;  /* 0x0000002725257290 */ /* 0x000fc8000fffe0ff */
[----:B-1----:R-:W-:Y:S02]  /*1730*/  UIMAD.WIDE.U32 UR14, UR37, UR10, URZ ;  /* 0x0000000a250e72a5 */ /* 0x002fe4000f8e00ff */
[----:B------:R-:W-:-:S04]  /*1740*/  UIMAD UR37, UR37, UR11, URZ ;  /* 0x0000000b252572a4 */ /* 0x000fc8000f8e02ff */
[----:B------:R-:W-:-:S06]  /*1750*/  UIADD3 UR37, UPT, UPT, UR15, UR37, URZ ;  /* 0x000000250f257290 */ /* 0x000fcc000fffe0ff */
[----:B------:R-:W-:-:S07]  /*1760*/  MOV R0, UR37 ;  /* 0x0000002500007c02 */ /* 0x000fce0008000f00 */
.L_x_1176:
        /* <DEDUP_REMOVED lines=31> */
.L_x_1178:
[----:B------:R-:W-:Y:S05]  /*1960*/  BSYNC.RECONVERGENT B0 ;  /* 0x0000000000007941 */ /* 0x000fea0003800200 */
.L_x_1177:
        /* <DEDUP_REMOVED lines=19> */
.L_x_1180:
[----:B------:R-:W-:Y:S05]  /*1aa0*/  BSYNC.RECONVERGENT B0 ;  /* 0x0000000000007941 */ /* 0x000fea0003800200 */
.L_x_1179:
        /* <DEDUP_REMOVED lines=28> */
.L_x_1182:
[----:B------:R-:W-:Y:S05]  /*1c70*/  BSYNC.RECONVERGENT B0 ;  /* 0x0000000000007941 */ /* 0x000fea0003800200 */
.L_x_1181:
        /* <DEDUP_REMOVED lines=20> */
.L_x_1172:
        /* <DEDUP_REMOVED lines=35> */
.L_x_1185:
[----:B------:R2:W-:Y:S04]  /*1ff0*/  STS.128 [R11+0x8000], RZ ;  /* 0x008000ff0b007388 */ /* 0x0005e80000000c00 */
[----:B------:R2:W-:Y:S04]  /*2000*/  STS.128 [R11+0xa000], RZ ;  /* 0x00a000ff0b007388 */ /* 0x0005e80000000c00 */
[----:B------:R2:W-:Y:S04]  /*2010*/  STS.128 [R11+0xc000], RZ ;  /* 0x00c000ff0b007388 */ /* 0x0005e80000000c00 */
[----:B------:R2:W-:Y:S02]  /*2020*/  STS.128 [R11+0xe000], RZ ;  /* 0x00e000ff0b007388 */ /* 0x0005e40000000c00 */
.L_x_1186:
[----:B------:R-:W-:Y:S05]  /*2030*/  BSYNC.RECONVERGENT B0 ;  /* 0x0000000000007941 */ /* 0x000fea0003800200 */
.L_x_1184:
        /* <DEDUP_REMOVED lines=37> */
.L_x_1188:
[----:B------:R-:W-:Y:S05]  /*2290*/  BSYNC.RECONVERGENT B0 ;  /* 0x0000000000007941 */ /* 0x000fea0003800200 */
.L_x_1187:
        /* <DEDUP_REMOVED lines=28> */
.L_x_1190:
[----:B------:R1:W-:Y:S04]  /*2460*/  STS.128 [R11], RZ ;  /* 0x000000ff0b007388 */ /* 0x0003e80000000c00 */
[----:B------:R1:W-:Y:S04]  /*2470*/  STS.128 [R11+0x2000], RZ ;  /* 0x002000ff0b007388 */ /* 0x0003e80000000c00 */
[----:B------:R1:W-:Y:S04]  /*2480*/  STS.128 [R11+0x4000], RZ ;  /* 0x004000ff0b007388 */ /* 0x0003e80000000c00 */
[----:B------:R1:W-:Y:S02]  /*2490*/  STS.128 [R11+0x6000], RZ ;  /* 0x006000ff0b007388 */ /* 0x0003e40000000c00 */
.L_x_1191:
[----:B------:R-:W-:Y:S05]  /*24a0*/  BSYNC.RECONVERGENT B0 ;  /* 0x0000000000007941 */ /* 0x000fea0003800200 */
.L_x_1189:
        /* <DEDUP_REMOVED lines=8> */
[C---:B------:R-:W-:Y:S02]  /*2530*/  VIADD R12, R234.reuse, 0x8 ;  /* 0x00000008ea0c7836 */ /* 0x040fe40000000000 */
[----:B------:R-:W-:-:S03]  /*2540*/  IMAD.WIDE.U32 R22, R234, R23, UR16 ;  /* 0x00000010ea167e25 */ /* 0x000fc6000f8e0017 */
        /* <DEDUP_REMOVED lines=10> */
[----:B------:R-:W-:-:S04]  /*25f0*/  LEA R12, P4, R19, R244, 0x1 ;  /* 0x000000f4130c7211 */ /* 0x000fc800078808ff */
        /* <DEDUP_REMOVED lines=25> */
.L_x_1193:
[----:B------:R-:W-:Y:S05]  /*2790*/  BSYNC.RECONVERGENT B0 ;  /* 0x0000000000007941 */ /* 0x000fea0003800200 */
.L_x_1192:
[----:B------:R-:W2:Y:S01]  /*27a0*/  LDCU.64 UR8, c[0x0][0x3d0] ;  /* 0x00007a00ff0877ac */ /* 0x000ea20008000a00 */
[----:B-1----:R-:W-:Y:S01]  /*27b0*/  MOV R13, UR14 ;  /* 0x0000000e000d7c02 */ /* 0x002fe20008000f00 */
[----:B------:R-:W-:Y:S01]  /*27c0*/  BSSY.RECONVERGENT B0, `(.L_x_1194) ;  /* 0x0000031000007945 */ /* 0x000fe20003800200 */
[----:B------:R-:W-:Y:S02]  /*27d0*/  UIADD3 UR46, UPT, UPT, -UR30, UR36, URZ ;  /* 0x000000241e2e7290 */ /* 0x000fe4000fffe1ff */
[----:B------:R-:W-:Y:S01]  /*27e0*/  UIMAD UR50, UR27, UR14, URZ ;  /* 0x0000000e1b3272a4 */ /* 0x000fe2000f8e02ff */
[----:B------:R-:W-:-:S03]  /*27f0*/  IMAD.WIDE.U32 R12, R13, UR30, R20 ;  /* 0x0000001e0d0c7c25 */ /* 0x000fc6000f8e0014 */
[----:B------:R-:W-:Y:S01]  /*2800*/  UIMAD UR50, UR30, UR15, UR50 ;  /* 0x0000000f1e3272a4 */ /* 0x000fe2000f8e0232 */
[----:B------:R-:W-:Y:S02]  /*2810*/  ISETP.GE.AND P6, PT, R6, UR46, PT ;  /* 0x0000002e06007c0c */ /* 0x000fe4000bfc6270 */
[----:B----4-:R-:W-:-:S04]  /*2820*/  IADD3 R22, P0, PT, R12, UR48, RZ ;  /* 0x000000300c167c10 */ /* 0x010fc8000ff1e0ff */
[----:B------:R-:W-:Y:S01]  /*2830*/  IADD3.X R23, PT, PT, R8, UR50, R13, P0, !PT ;  /* 0x0000003208177c10 */ /* 0x000fe200087fe40d */
[----:B--2---:R-:W-:-:S04]  /*2840*/  IMAD R13, R5, UR8, RZ ;  /* 0x00000008050d7c24 */ /* 0x004fc8000f8e02ff */
[C---:B------:R-:W-:Y:S02]  /*2850*/  IMAD R13, R18.reuse, UR9, R13 ;  /* 0x00000009120d7c24 */ /* 0x040fe4000f8e020d */
[----:B------:R-:W-:-:S05]  /*2860*/  IMAD.WIDE.U32 R22, R18, UR8, R22 ;  /* 0x0000000812167c25 */ /* 0x000fca000f8e0016 */
[----:B------:R-:W-:Y:S01]  /*2870*/  IADD3 R13, PT, PT, R23, R13, RZ ;  /* 0x0000000d170d7210 */ /* 0x000fe20007ffe0ff */
        /* <DEDUP_REMOVED lines=33> */
.L_x_1195:
[----:B------:R2:W-:Y:S04]  /*2a90*/  STS.128 [R11+0x10000], RZ ;  /* 0x010000ff0b007388 */ /* 0x0005e80000000c00 */
[----:B------:R2:W-:Y:S04]  /*2aa0*/  STS.128 [R11+0x12000], RZ ;  /* 0x012000ff0b007388 */ /* 0x0005e80000000c00 */
[----:B------:R2:W-:Y:S04]  /*2ab0*/  STS.128 [R11+0x14000], RZ ;  /* 0x014000ff0b007388 */ /* 0x0005e80000000c00 */
[----:B------:R2:W-:Y:S02]  /*2ac0*/  STS.128 [R11+0x16000], RZ ;  /* 0x016000ff0b007388 */ /* 0x0005e40000000c00 */
.L_x_1196:
[----:B------:R-:W-:Y:S05]  /*2ad0*/  BSYNC.RECONVERGENT B0 ;  /* 0x0000000000007941 */ /* 0x000fea0003800200 */
.L_x_1194:
        /* <DEDUP_REMOVED lines=40> */
.L_x_1198:
[----:B------:R-:W-:Y:S05]  /*2d60*/  BSYNC.RECONVERGENT B0 ;  /* 0x0000000000007941 */ /* 0x000fea0003800200 */
.L_x_1197:
        /* <DEDUP_REMOVED lines=8> */
[----:B--2---:R-:W-:-:S04]  /*2df0*/  IMAD R5, R5, UR8, RZ ;  /* 0x0000000805057c24 */ /* 0x004fc8000f8e02ff */
[C---:B------:R-:W-:Y:S02]  /*2e00*/  IMAD R5, R18.reuse, UR9, R5 ;  /* 0x0000000912057c24 */ /* 0x040fe4000f8e0205 */
[----:B------:R-:W-:-:S05]  /*2e10*/  IMAD.WIDE.U32 R18, R18, UR8, R8 ;  /* 0x0000000812127c25 */ /* 0x000fca000f8e0008 */
        /* <DEDUP_REMOVED lines=35> */
.L_x_1200:
[----:B------:R2:W-:Y:S04]  /*3050*/  STS.128 [R11+0x18000], RZ ;  /* 0x018000ff0b007388 */ /* 0x0005e80000000c00 */
[----:B------:R2:W-:Y:S04]  /*3060*/  STS.128 [R11+0x1a000], RZ ;  /* 0x01a000ff0b007388 */ /* 0x0005e80000000c00 */
[----:B------:R2:W-:Y:S04]  /*3070*/  STS.128 [R11+0x1c000], RZ ;  /* 0x01c000ff0b007388 */ /* 0x0005e80000000c00 */
[----:B------:R2:W-:Y:S02]  /*3080*/  STS.128 [R11+0x1e000], RZ ;  /* 0x01e000ff0b007388 */ /* 0x0005e40000000c00 */
.L_x_1201:
[----:B------:R-:W-:Y:S05]  /*3090*/  BSYNC.RECONVERGENT B0 ;  /* 0x0000000000007941 */ /* 0x000fea0003800200 */
.L_x_1199:
[----:B-1----:R-:W1:Y:S02]  /*30a0*/  LDC.64 R22, c[0x0][0x528] ;  /* 0x00014a00ff167b82 */ /* 0x002e640000000a00 */
[----:B-1----:R1:W5:Y:S04]  /*30b0*/  LDG.E.64 R12, desc[UR34][R22.64+0x8] ;  /* 0x00000822160c7981 */ /* 0x002368000c1e1b00 */
[----:B------:R1:W5:Y:S01]  /*30c0*/  LDG.E.64 R8, desc[UR34][R22.64] ;  /* 0x0000002216087981 */ /* 0x000362000c1e1b00 */
[----:B------:R-:W-:Y:S01]  /*30d0*/  LOP3.LUT R2, R17, 0x3, RZ, 0xc0, !PT ;  /* 0x0000000311027812 */ /* 0x000fe200078ec0ff */
[----:B------:R-:W-:Y:S01]  /*30e0*/  IMAD.U32 R231, RZ, RZ, UR42 ;  /* 0x0000002affe77e24 */ /* 0x000fe2000f8e00ff */
[----:B------:R-:W-:Y:S01]  /*30f0*/  BSSY.RECONVERGENT B0, `(.L_x_1202) ;  /* 0x000002b000007945 */ /* 0x000fe20003800200 */
[----:B------:R-:W1:Y:S01]  /*3100*/  S2R R213, SR_TID.X ;  /* 0x0000000000d57919 */ /* 0x000e620000002100 */
[C---:B------:R-:W-:Y:S01]  /*3110*/  SHF.L.U32 R6, R0.reuse, 0x6, RZ ;  /* 0x0000000600067819 */ /* 0x040fe200000006ff */
[----:B------:R-:W-:Y:S01]  /*3120*/  IMAD R231, R231, 0x4, R2 ;  /* 0x00000004e7e77824 */ /* 0x000fe200078e0202 */
        /* <DEDUP_REMOVED lines=39> */
.L_x_1203:
[----:B------:R-:W-:Y:S05]  /*33a0*/  BSYNC.RECONVERGENT B0 ;  /* 0x0000000000007941 */ /* 0x000fea0003800200 */
.L_x_1202:
[C---:B--2---:R-:W-:Y:S01]  /*33b0*/  LOP3.LUT R5, R6.reuse, 0x1c0, RZ, 0xc0, !PT ;  /* 0x000001c006057812 */ /* 0x044fe200078ec0ff */
[----:B-1----:R-:W-:Y:S01]  /*33c0*/  IMAD.SHL.U32 R214, R213, 0x40, RZ ;  /* 0x00000040d5d67824 */ /* 0x002fe200078e00ff */
[----:B------:R-:W-:Y:S01]  /*33d0*/  LOP3.LUT R225, R6, 0x200, RZ, 0xc0, !PT ;  /* 0x0000020006e17812 */ /* 0x000fe200078ec0ff */
[----:B------:R-:W-:Y:S01]  /*33e0*/  IMAD.SHL.U32 R223, R0, 0x10, RZ ;  /* 0x0000001000df7824 */ /* 0x000fe200078e00ff */
[----:B------:R-:W-:Y:S01]  /*33f0*/  LOP3.LUT R16, R5, 0x38, R16, 0xf8, !PT ;  /* 0x0000003805107812 */ /* 0x000fe200078ef810 */
[----:B------:R-:W-:Y:S01]  /*3400*/  UIMAD UR12, UR24, UR43, UR23 ;  /* 0x0000002b180c72a4 */ /* 0x000fe2000f8e0217 */
[----:B------:R-:W-:Y:S01]  /*3410*/  LOP3.LUT R4, R2, 0x200, RZ, 0xc0, !PT ;  /* 0x0000020002047812 */ /* 0x000fe200078ec0ff */
[----:B------:R-:W-:Y:S01]  /*3420*/  IMAD.SHL.U32 R228, R213, 0x8, RZ ;  /* 0x00000008d5e47824 */ /* 0x000fe200078e00ff */
[----:B------:R-:W-:Y:S01]  /*3430*/  LOP3.LUT R225, R225, 0xc00, R2, 0xf8, !PT ;  /* 0x00000c00e1e17812 */ /* 0x000fe200078ef802 */
[C---:B------:R-:W-:Y:S01]  /*3440*/  IMAD.SHL.U32 R230, R213.reuse, 0x2, RZ ;  /* 0x00000002d5e67824 */ /* 0x040fe200078e00ff */
[----:B------:R-:W-:Y:S01]  /*3450*/  LOP3.LUT R2, R16, 0x8, R3, 0x78, !PT ;  /* 0x0000000810027812 */ /* 0x000fe200078e7803 */
[C---:B------:R-:W-:Y:S01]  /*3460*/  IMAD.SHL.U32 R3, R213.reuse, 0x20, RZ ;  /* 0x00000020d5037824 */ /* 0x040fe200078e00ff */
[----:B------:R-:W-:Y:S01]  /*3470*/  SHF.R.U32.HI R5, RZ, 0x1, R213 ;  /* 0x00000001ff057819 */ /* 0x000fe200000116d5 */
[----:B------:R-:W-:Y:S01]  /*3480*/  USHF.L.U32 UR12, UR12, 0x5, URZ ;  /* 0x000000050c0c7899 */ /* 0x000fe200080006ff */
[----:B---34-:R-:W-:Y:S01]  /*3490*/  LOP3.LUT R11, R214, 0x1c0, RZ, 0xc0, !PT ;  /* 0x000001c0d60b7812 */ /* 0x018fe200078ec0ff */
[----:B------:R-:W-:Y:S01]  /*34a0*/  IMAD.SHL.U32 R240, R213, 0x10, RZ ;  /* 0x00000010d5f07824 */ /* 0x000fe200078e00ff */
[----:B------:R-:W-:Y:S01]  /*34b0*/  LOP3.LUT R223, R4, 0x3800, R223, 0xf8, !PT ;  /* 0x0000380004df7812 */ /* 0x000fe200078ef8df */
[----:B------:R-:W-:Y:S01]  /*34c0*/  USHF.R.S32.HI UR14, URZ, 0x1f, UR12 ;  /* 0x0000001fff0e7899 */ /* 0x000fe2000801140c */
[----:B------:R-:W-:Y:S01]  /*34d0*/  LOP3.LUT R4, R16, 0x8, R0, 0x78, !PT ;  /* 0x0000000810047812 */ /* 0x000fe200078e7800 */
[----:B------:R-:W1:Y:S01]  /*34e0*/  LDC R235, c[0x0][0x44c] ;  /* 0x00011300ffeb7b82 */ /* 0x000e620000000800 */
[----:B------:R-:W-:Y:S01]  /*34f0*/  R2P PR, R0, 0x6 ;  /* 0x0000000600007804 */ /* 0x000fe20000000000 */
[----:B------:R-:W0:Y:S01]  /*3500*/  LDGDEPBAR ;  /* 0x00000000000079af */ /* 0x000e220000000000 */
[----:B------:R-:W-:Y:S01]  /*3510*/  LOP3.LUT R225, R225, R2, RZ, 0xfc, !PT ;  /* 0x00000002e1e17212 */ /* 0x000fe200078efcff */
[----:B------:R-:W-:Y:S01]  /*3520*/  IMAD.MOV.U32 R218, RZ, RZ, 0x20 ;  /* 0x00000020ffda7424 */ /* 0x000fe200078e00ff */
[----:B------:R-:W-:Y:S01]  /*3530*/  LOP3.LUT R0, R5, 0x10, RZ, 0xc0, !PT ;  /* 0x0000001005007812 */ /* 0x000fe200078ec0ff */
[----:B------:R-:W-:Y:S01]  /*3540*/  IMAD.MOV.U32 R212, RZ, RZ, 0x40 ;  /* 0x00000040ffd47424 */ /* 0x000fe200078e00ff */
[----:B------:R-:W-:Y:S01]  /*3550*/  LOP3.LUT R2, R11, 0x38, R228, 0xf8, !PT ;  /* 0x000000380b027812 */ /* 0x000fe200078ef8e4 */
[----:B------:R-:W-:Y:S01]  /*3560*/  IMAD.MOV.U32 R247, RZ, RZ, 0x10 ;  /* 0x00000010fff77424 */ /* 0x000fe200078e00ff */
[----:B------:R-:W-:Y:S01]  /*3570*/  LOP3.LUT R17, R3, 0x200, RZ, 0xc0, !PT ;  /* 0x0000020003117812 */ /* 0x000fe200078ec0ff */
[----:B------:R-:W-:Y:S01]  /*3580*/  UIADD3 UR30, UPT, UPT, UR30, 0x40, URZ ;  /* 0x000000401e1e7890 */ /* 0x000fe2000fffe0ff */
[----:B------:R-:W-:-:S02]  /*3590*/  SHF.R.U32.HI R7, RZ, 0x3, R213 ;  /* 0x00000003ff077819 */ /* 0x000fc400000116d5 */
[----:B------:R-:W-:Y:S02]  /*35a0*/  CS2R R190, SRZ ;  /* 0x0000000000be7805 */ /* 0x000fe4000001ff00 */
[----:B------:R-:W-:Y:S02]  /*35b0*/  LOP3.LUT R6, R230, 0x20, RZ, 0xc0, !PT ;  /* 0x00000020e6067812 */ /* 0x000fe400078ec0ff */
        /* <DEDUP_REMOVED lines=9> */
[----:B------:R-:W-:Y:S01]  /*3650*/  LOP3.LUT R7, R6, 0x18, R7, 0xf8, !PT ;  /* 0x0000001806077812 */ /* 0x000fe200078ef807 */
[----:B------:R-:W-:Y:S01]  /*3660*/  IMAD.MOV.U32 R6, RZ, RZ, 0x40 ;  /* 0x00000040ff067424 */ /* 0x000fe200078e00ff */
[----:B-----5:R-:W-:-:S02]  /*3670*/  IADD3 R250, P3, P0, R12, UR12, R250 ;  /* 0x0000000c0cfa7c10 */ /* 0x020fc4000f87e0fa */
[----:B------:R-:W-:Y:S02]  /*3680*/  CS2R R182, SRZ ;  /* 0x0000000000b67805 */ /* 0x000fe4000001ff00 */
[----:B------:R-:W-:Y:S02]  /*3690*/  LOP3.LUT R223, R223, R4, RZ, 0xfc, !PT ;  /* 0x00000004dfdf7212 */ /* 0x000fe400078efcff */
[----:B------:R-:W-:Y:S02]  /*36a0*/  CS2R R180, SRZ ;  /* 0x0000000000b47805 */ /* 0x000fe4000001ff00 */
[----:B------:R-:W-:Y:S02]  /*36b0*/  LOP3.LUT R238, R238, R5, RZ, 0xfc, !PT ;  /* 0x00000005eeee7212 */ /* 0x000fe400078efcff */
[----:B------:R-:W-:Y:S02]  /*36c0*/  CS2R R174, SRZ ;  /* 0x0000000000ae7805 */ /* 0x000fe4000001ff00 */
[----:B------:R-:W-:-:S02]  /*36d0*/  SHF.R.U32.HI R229, RZ, 0x2, R213 ;  /* 0x00000002ffe57819 */ /* 0x000fc400000116d5 */
[----:B------:R-:W-:Y:S02]  /*36e0*/  CS2R R172, SRZ ;  /* 0x0000000000ac7805 */ /* 0x000fe4000001ff00 */
[----:B------:R-:W-:Y:S02]  /*36f0*/  LOP3.LUT R4, R230, 0x38, RZ, 0xc0, !PT ;  /* 0x00000038e6047812 */ /* 0x000fe400078ec0ff */
[----:B------:R-:W-:Y:S02]  /*3700*/  CS2R R178, SRZ ;  /* 0x0000000000b27805 */ /* 0x000fe4000001ff00 */
[----:B------:R-:W-:Y:S02]  /*3710*/  LOP3.LUT R5, R7, 0x1c0, R214, 0xf8, !PT ;  /* 0x000001c007057812 */ /* 0x000fe400078ef8d6 */
[----:B------:R-:W-:Y:S02]  /*3720*/  CS2R R176, SRZ ;  /* 0x0000000000b07805 */ /* 0x000fe4000001ff00 */
[----:B------:R-:W-:Y:S01]  /*3730*/  IADD3.X R239, PT, PT, R13, UR14, RZ, P3, P0 ;  /* 0x0000000e0def7c10 */ /* 0x000fe20009fe04ff */
[----:B------:R-:W2:Y:S01]  /*3740*/  LDCU UR14, c[0x0][0x590] ;  /* 0x0000b200ff0e77ac */ /* 0x000ea20008000800 */
[----:B------:R-:W-:-:S02]  /*3750*/  LOP3.LUT R11, R4, 0x20, R229, 0x78, !PT ;  /* 0x00000020040b7812 */ /* 0x000fc400078e78e5 */
[----:B------:R-:W-:Y:S02]  /*3760*/  CS2R R170, SRZ ;  /* 0x0000000000aa7805 */ /* 0x000fe4000001ff00 */
[----:B------:R-:W-:Y:S02]  /*3770*/  LOP3.LUT R5, R5, 0x38, R228, 0x78, !PT ;  /* 0x0000003805057812 */ /* 0x000fe400078e78e4 */
[----:B------:R-:W-:Y:S02]  /*3780*/  CS2R R168, SRZ ;  /* 0x0000000000a87805 */ /* 0x000fe4000001ff00 */
[----:B------:R-:W-:Y:S02]  /*3790*/  R2UR UR15, R9 ;  /* 0x00000000090f72ca */ /* 0x000fe400000e0000 */
[----:B------:R-:W-:Y:S02]  /*37a0*/  CS2R R166, SRZ ;  /* 0x0000000000a67805 */ /* 0x000fe4000001ff00 */
[----:B------:R-:W-:-:S02]  /*37b0*/  R2UR UR24, R8 ;  /* 0x00000000081872ca */ /* 0x000fc400000e0000 */
[----:B------:R-:W-:Y:S02]  /*37c0*/  CS2R R164, SRZ ;  /* 0x0000000000a47805 */ /* 0x000fe4000001ff00 */
[----:B------:R-:W-:Y:S02]  /*37d0*/  SEL R6, R6, 0xffffffc0, !P2 ;  /* 0xffffffc006067807 */ /* 0x000fe40005000000 */
[----:B------:R-:W-:Y:S02]  /*37e0*/  CS2R R158, SRZ ;  /* 0x00000000009e7805 */ /* 0x000fe4000001ff00 */
[----:B------:R-:W-:Y:S02]  /*37f0*/  LEA R223, R223, UR33, 0x1 ;  /* 0x00000021dfdf7c11 */ /* 0x000fe4000f8e08ff */
[----:B------:R-:W-:Y:S02]  /*3800*/  CS2R R156, SRZ ;  /* 0x00000000009c7805 */ /* 0x000fe4000001ff00 */
[----:B------:R-:W-:-:S02]  /*3810*/  LOP3.LUT R240, R11, 0x1c0, R240, 0xf8, !PT ;  /* 0x000001c00bf07812 */ /* 0x000fc400078ef8f0 */
[----:B------:R-:W-:Y:S02]  /*3820*/  CS2R R162, SRZ ;  /* 0x0000000000a27805 */ /* 0x000fe4000001ff00 */
[----:B------:R-:W-:Y:S01]  /*3830*/  LOP3.LUT R216, R5, 0x200, R214, 0xf8, !PT ;  /* 0x0000020005d87812 */ /* 0x000fe200078ef8d6 */
[----:B------:R-:W-:Y:S01]  /*3840*/  IMAD.IADD R219, R6, 0x1, R223 ;  /* 0x0000000106db7824 */ /* 0x000fe200078e02df */
[----:B------:R-:W-:Y:S02]  /*3850*/  LEA R225, R225, UR33, 0x1 ;  /* 0x00000021e1e17c11 */ /* 0x000fe4000f8e08ff */
[----:B------:R-:W-:Y:S02]  /*3860*/  CS2R R160, SRZ ;  /* 0x0000000000a07805 */ /* 0x000fe4000001ff00 */
[----:B------:R-:W-:Y:S02]  /*3870*/  LOP3.LUT R11, R3, 0xc00, RZ, 0xc0, !PT ;  /* 0x00000c00030b7812 */ /* 0x000fe400078ec0ff */
[----:B------:R-:W-:-:S02]  /*3880*/  CS2R R154, SRZ ;  /* 0x00000000009a7805 */ /* 0x000fc4000001ff00 */
[----:B------:R-:W-:Y:S01]  /*3890*/  LOP3.LUT R214, R214, 0x200, RZ, 0xc0, !PT ;  /* 0x00000200d6d67812 */ /* 0x000fe200078ec0ff */
[----:B------:R-:W-:Y:S01]  /*38a0*/  IMAD.IADD R221, R6, 0x1, R225 ;  /* 0x0000000106dd7824 */ /* 0x000fe200078e02e1 */
[----:B------:R-:W-:Y:S01]  /*38b0*/  LOP3.LUT R4, R15, R2, RZ, 0x3c, !PT ;  /* 0x000000020f047212 */ /* 0x000fe200078e3cff */
[----:B------:R-:W-:Y:S01]  /*38c0*/  IMAD.MOV.U32 R2, RZ, RZ, 0x20 ;  /* 0x00000020ff027424 */ /* 0x000fe200078e00ff */
[----:B------:R-:W-:Y:S02]  /*38d0*/  SEL R218, R218, 0xffffffe0, !P1 ;  /* 0xffffffe0dada7807 */ /* 0x000fe40004800000 */
[----:B------:R-:W-:Y:S02]  /*38e0*/  CS2R R152, SRZ ;  /* 0x0000000000987805 */ /* 0x000fe4000001ff00 */
[----:B------:R-:W-:Y:S02]  /*38f0*/  LOP3.LUT R11, R11, 0x6, R230, 0xf8, !PT ;  /* 0x000000060b0b7812 */ /* 0x000fe400078ef8e6 */
[----:B------:R-:W-:-:S02]  /*3900*/  CS2R R150, SRZ ;  /* 0x0000000000967805 */ /* 0x000fc4000001ff00 */
[C---:B------:R-:W-:Y:S01]  /*3910*/  LOP3.LUT P3, RZ, R213.reuse, 0x4, RZ, 0xc0, !PT ;  /* 0x00000004d5ff7812 */ /* 0x040fe2000786c0ff */
[C---:B------:R-:W-:Y:S01]  /*3920*/  IMAD.IADD R220, R218.reuse, 0x1, R223 ;  /* 0x00000001dadc7824 */ /* 0x040fe200078e02df */
[----:B------:R-:W-:Y:S01]  /*3930*/  LOP3.LUT P0, RZ, R213, 0x2, RZ, 0xc0, !PT ;  /* 0x00000002d5ff7812 */ /* 0x000fe2000780c0ff */
[----:B------:R-:W-:Y:S01]  /*3940*/  IMAD.IADD R222, R218, 0x1, R225 ;  /* 0x00000001dade7824 */ /* 0x000fe200078e02e1 */
[----:B------:R-:W-:Y:S01]  /*3950*/  LOP3.LUT R5, R214, 0xc00, R3, 0xf8, !PT ;  /* 0x00000c00d6057812 */ /* 0x000fe200078ef803 */
[----:B------:R-:W-:Y:S01]  /*3960*/  IMAD.IADD R217, R218, 0x1, R219 ;  /* 0x00000001dad97824 */ /* 0x000fe200078e02db */
[----:B------:R-:W-:Y:S02]  /*3970*/  LOP3.LUT R240, R11, R240, RZ, 0xfc, !PT ;  /* 0x000000f00bf07212 */ /* 0x000fe400078efcff */
        /* <DEDUP_REMOVED lines=42> */
[----:B------:R-:W-:Y:S01]  /*3c20*/  IMAD.WIDE.U32 R250, R250, -0x2daee0ad, RZ ;  /* 0xd2511f53fafa7825 */ /* 0x000fe200078e00ff */
[----:B------:R-:W-:Y:S01]  /*3c30*/  SHF.R.U32.HI R241, RZ, 0x7, R213 ;  /* 0x00000007fff17819 */ /* 0x000fe200000116d5 */
[----:B------:R-:W3:Y:S01]  /*3c40*/  LDCU UR8, c[0x0][0x440] ;  /* 0x00008800ff0877ac */ /* 0x000ee20008000800 */
[----:B------:R-:W-:Y:S01]  /*3c50*/  SEL R212, R212, 0xffffffc0, !P3 ;  /* 0xffffffc0d4d47807 */ /* 0x000fe20005800000 */
[----:B------:R-:W-:Y:S01]  /*3c60*/  IMAD.IADD R218, R218, 0x1, R221 ;  /* 0x00000001dada7824 */ /* 0x000fe200078e02dd */
[----:B------:R-:W-:Y:S01]  /*3c70*/  SEL R2, R2, 0xffffffe0, !P0 ;  /* 0xffffffe002027807 */ /* 0x000fe20004000000 */
[----:B------:R-:W4:Y:S01]  /*3c80*/  LDCU UR9, c[0x0][0x3e0] ;  /* 0x00007c00ff0977ac */ /* 0x000f220008000800 */
[----:B------:R-:W-:-:S02]  /*3c90*/  SEL R247, R247, 0xfffffff0, !P3 ;  /* 0xfffffff0f7f77807 */ /* 0x000fc40005800000 */
[----:B------:R-:W-:Y:S01]  /*3ca0*/  LOP3.LUT R246, R228, 0x38, RZ, 0xc0, !PT ;  /* 0x00000038e4f67812 */ /* 0x000fe200078ec0ff */
[----:B------:R-:W1:Y:S01]  /*3cb0*/  LDCU UR13, c[0x0][0x45c] ;  /* 0x00008b80ff0d77ac */ /* 0x000e620008000800 */
[----:B------:R-:W-:Y:S02]  /*3cc0*/  LOP3.LUT R215, R4, 0x200, R3, 0xf8, !PT ;  /* 0x0000020004d77812 */ /* 0x000fe400078ef803 */
[----:B------:R-:W-:Y:S01]  /*3cd0*/  LOP3.LUT R248, R5, R0, RZ, 0xfc, !PT ;  /* 0x0000000005f87212 */ /* 0x000fe200078efcff */
[----:B------:R-:W1:Y:S01]  /*3ce0*/  LDCU.U8 UR12, c[0x0][0x4f8] ;  /* 0x00009f00ff0c77ac */ /* 0x000e620008000000 */
[----:B--2---:R-:W-:Y:S02]  /*3cf0*/  USHF.L.U32 UR14, UR14, 0x6, URZ ;  /* 0x000000060e0e7899 */ /* 0x004fe400080006ff */
[----:B------:R-:W-:Y:S02]  /*3d00*/  UISETP.GE.AND UP1, UPT, UR30, UR36, UPT ;  /* 0x000000241e00728c */ /* 0x000fe4000bf26270 */
[----:B------:R-:W-:-:S02]  /*3d10*/  UIADD3 UR56, UPT, UPT, UR24, -0x61c88647, URZ ;  /* 0x9e3779b918387890 */ /* 0x000fc4000fffe0ff */
[----:B------:R-:W-:Y:S02]  /*3d20*/  UIADD3 UR55, UPT, UPT, UR15, -0x4498517b, URZ ;  /* 0xbb67ae850f377890 */ /* 0x000fe4000fffe0ff */
[----:B------:R-:W-:Y:S02]  /*3d30*/  UIADD3 UR54, UPT, UPT, UR24, 0x3c6ef372, URZ ;  /* 0x3c6ef37218367890 */ /* 0x000fe4000fffe0ff */
[----:B------:R-:W-:Y:S02]  /*3d40*/  UIADD3 UR53, UPT, UPT, UR15, 0x76cf5d0a, URZ ;  /* 0x76cf5d0a0f357890 */ /* 0x000fe4000fffe0ff */
[----:B------:R-:W-:Y:S02]  /*3d50*/  UIADD3 UR52, UPT, UPT, UR24, -0x255992d5, URZ ;  /* 0xdaa66d2b18347890 */ /* 0x000fe4000fffe0ff */
[----:B------:R-:W-:Y:S02]  /*3d60*/  UIADD3 UR51, UPT, UPT, UR15, 0x32370b8f, URZ ;  /* 0x32370b8f0f337890 */ /* 0x000fe4000fffe0ff */
[----:B------:R-:W-:-:S02]  /*3d70*/  UIADD3 UR50, UPT, UPT, UR24, 0x78dde6e4, URZ ;  /* 0x78dde6e418327890 */ /* 0x000fc4000fffe0ff */
[----:B------:R-:W-:Y:S02]  /*3d80*/  UIADD3 UR48, UPT, UPT, UR15, -0x126145ec, URZ ;  /* 0xed9eba140f307890 */ /* 0x000fe4000fffe0ff */
[----:B------:R-:W-:Y:S02]  /*3d90*/  UIADD3 UR46, UPT, UPT, UR24, 0x1715609d, URZ ;  /* 0x1715609d182e7890 */ /* 0x000fe4000fffe0ff */
[----:B------:R-:W-:Y:S02]  /*3da0*/  UIADD3 UR44, UPT, UPT, UR15, -0x56f99767, URZ ;  /* 0xa90668990f2c7890 */ /* 0x000fe4000fffe0ff */
[----:B------:R-:W-:Y:S02]  /*3db0*/  UIADD3 UR43, UPT, UPT, UR24, -0x4ab325aa, URZ ;  /* 0xb54cda56182b7890 */ /* 0x000fe4000fffe0ff */
[----:B-1-34-:R-:W-:-:S12]  /*3dc0*/  UIADD3 UR42, UPT, UPT, UR15, 0x646e171e, URZ ;  /* 0x646e171e0f2a7890 */ /* 0x01afd8000fffe0ff */
.L_x_1206:
[----:B------:R-:W0:Y:S01]  /*3dd0*/  LDGDEPBAR ;  /* 0x00000000000079af */ /* 0x000e220000000000 */
[----:B------:R-:W-:Y:S01]  /*3de0*/  IMAD.U32 R117, RZ, RZ, UR11 ;  /* 0x0000000bff757e24 */ /* 0x000fe2000f8e00ff */
[----:B------:R-:W-:Y:S01]  /*3df0*/  LEA R226, R215, UR4, 0x1 ;  /* 0x00000004d7e27c11 */ /* 0x000fe2000f8e08ff */
[----:B------:R-:W-:Y:S01]  /*3e00*/  IMAD.U32 R116, RZ, RZ, UR10 ;  /* 0x0000000aff747e24 */ /* 0x000fe2000f8e00ff */
[----:B------:R-:W-:Y:S01]  /*3e10*/  LEA R224, R216, UR4, 0x1 ;  /* 0x00000004d8e07c11 */ /* 0x000fe2000f8e08ff */
[----:B------:R-:W-:Y:S01]  /*3e20*/  IMAD.U32 R118, RZ, RZ, UR38 ;  /* 0x00000026ff767e24 */ /* 0x000fe2000f8e00ff */
[----:B------:R-:W-:Y:S01]  /*3e30*/  PLOP3.LUT P0, PT, PT, PT, UP1, 0x80, 0x8 ;  /* 0x000000000008781c */ /* 0x000fe20003f0f018 */
[----:B------:R-:W-:Y:S01]  /*3e40*/  VIADD R231, R231, 0xfffffffc ;  /* 0xfffffffce7e77836 */ /* 0x000fe20000000000 */
[----:B------:R-:W-:Y:S01]  /*3e50*/  PLOP3.LUT P2, PT, PT, PT, UP1, 0x80, 0x8 ;  /* 0x000000000008781c */ /* 0x000fe20003f4f018 */
[----:B------:R-:W-:Y:S01]  /*3e60*/  IMAD.U32 R122, RZ, RZ, UR38 ;  /* 0x00000026ff7a7e24 */ /* 0x000fe2000f8e00ff */
[----:B------:R-:W-:Y:S01]  /*3e70*/  PLOP3.LUT P6, PT, PT, PT, UP1, 0x80, 0x8 ;  /* 0x000000000008781c */ /* 0x000fe20003fcf018 */
[----:B------:R-:W-:Y:S01]  /*3e80*/  UISETP.NE.AND UP2, UPT, UR45, URZ, UPT ;  /* 0x000000ff2d00728c */ /* 0x000fe2000bf45270 */
[----:B------:R-:W-:Y:S02]  /*3e90*/  PLOP3.LUT P5, PT, PT, PT, UP1, 0x80, 0x8 ;  /* 0x000000000008781c */ /* 0x000fe40003faf018 */
[----:B------:R-:W-:Y:S02]  /*3ea0*/  PLOP3.LUT P1, PT, PT, PT, UP1, 0x80, 0x8 ;  /* 0x000000000008781c */ /* 0x000fe40003f2f018 */
[----:B------:R-:W-:Y:S03]  /*3eb0*/  LOP3.LUT R227, R214, 0x400, R3, 0xf8, !PT ;  /* 0x00000400d6e37812 */ /* 0x000fe600078ef803 */
[----:B------:R-:W-:Y:S02]  /*3ec0*/  @P0 LOP3.LUT R120, R230, 0x6, RZ, 0xc0, !PT ;  /* 0x00000006e6780812 */ /* 0x000fe400078ec0ff */
[----:B------:R-:W-:Y:S01]  /*3ed0*/  PLOP3.LUT P0, PT, PT, PT, UP1, 0x80, 0x8 ;  /* 0x000000000008781c */ /* 0x000fe20003f0f018 */
[----:B------:R-:W-:Y:S01]  /*3ee0*/  @UP2 UIADD3 UR30, UP0, UPT, UR16, -0x100, URZ ;  /* 0xffffff00101e2890 */ /* 0x000fe2000ff1e0ff */
[----:B------:R-:W-:Y:S01]  /*3ef0*/  LOP3.LUT R227, R227, R0, RZ, 0xfc, !PT ;  /* 0x00000000e3e37212 */ /* 0x000fe200078efcff */
[----:B------:R-:W-:Y:S04]  /*3f00*/  DEPBAR.LE SB0, 0x0 ;  /* 0x000080000000791a */ /* 0x000fe80000000000 */
[----:B------:R-:W-:Y:S01]  /*3f10*/  BAR.SYNC.DEFER_BLOCKING 0x0 ;  /* 0x0000000000007b1d */ /* 0x000fe20000010000 */
[----:B------:R-:W-:Y:S01]  /*3f20*/  @P1 LOP3.LUT R119, R120, 0xe0, R229, 0xf8, !PT ;  /* 0x000000e078771812 */ /* 0x000fe200078ef8e5 */
[----:B------:R-:W-:Y:S01]  /*3f30*/  IMAD.WIDE.U32 R120, R231, -0x326172a9, RZ ;  /* 0xcd9e8d57e7787825 */ /* 0x000fe200078e00ff */
[----:B------:R-:W-:Y:S01]  /*3f40*/  PLOP3.LUT P1, PT, PT, PT, UP1, 0x80, 0x8 ;  /* 0x000000000008781c */ /* 0x000fe20003f2f018 */
[----:B------:R-:W-:Y:S01]  /*3f50*/  @UP2 UIADD3.X UR27, UPT, UPT, UR17, -0x1, URZ, UP0, !UPT ;  /* 0xffffffff111b2890 */ /* 0x000fe200087fe4ff */
[----:B------:R-:W-:Y:S01]  /*3f60*/  LEA R227, R227, UR4, 0x1 ;  /* 0x00000004e3e37c11 */ /* 0x000fe2000f8e08ff */
[----:B------:R-:W-:Y:S01]  /*3f70*/  @P2 IMAD R118, R118, 0x40, R119 ;  /* 0x0000004076762824 */ /* 0x000fe200078e0277 */
[----:B------:R-:W-:Y:S01]  /*3f80*/  PLOP3.LUT P2, PT, PT, PT, UP1, 0x80, 0x8 ;  /* 0x000000000008781c */ /* 0x000fe20003f4f018 */
[----:B------:R-:W-:Y:S01]  /*3f90*/  @UP2 UIADD3 UR10, UP0, UPT, UR10, -0x100, URZ ;  /* 0xffffff000a0a2890 */ /* 0x000fe2000ff1e0ff */
[----:B------:R-:W-:Y:S01]  /*3fa0*/  LOP3.LUT R124, R239, UR24, R121, 0x96, !PT ;  /* 0x00000018ef7c7c12 */ /* 0x000fe2000f8e9679 */
[C---:B------:R-:W-:Y:S01]  /*3fb0*/  @P5 VIADD R119, R118.reuse, 0x1 ;  /* 0x0000000176775836 */ /* 0x040fe20000000000 */
[----:B------:R-:W-:Y:S01]  /*3fc0*/  @P6 ISETP.GE.AND P6, PT, R118, UR36, PT ;  /* 0x0000002476006c0c */ /* 0x000fe2000bfc6270 */
[----:B------:R-:W-:Y:S01]  /*3fd0*/  @UP2 UIADD3.X UR11, UPT, UPT, UR11, -0x1, URZ, UP0, !UPT ;  /* 0xffffffff0b0b2890 */ /* 0x000fe200087fe4ff */
[----:B------:R-:W-:Y:S01]  /*3fe0*/  PLOP3.LUT P5, PT, PT, PT, UP1, 0x80, 0x8 ;  /* 0x000000000008781c */ /* 0x000fe20003faf018 */
[----:B------:R-:W-:Y:S02]  /*3ff0*/  IMAD.WIDE.U32 R124, R124, -0x2daee0ad, RZ ;  /* 0xd2511f537c7c7825 */ /* 0x000fe400078e00ff */
[----:B------:R-:W-:Y:S02]  /*4000*/  @P1 ISETP.GE.AND P1, PT, R119, UR36, PT ;  /* 0x0000002477001c0c */ /* 0x000fe4000bf26270 */
[----:B------:R-:W-:Y:S01]  /*4010*/  IMAD R119, R122, 0x2, R241 ;  /* 0x000000027a777824 */ /* 0x000fe200078e02f1 */
[----:B------:R-:W-:Y:S04]  /*4020*/  LOP3.LUT R122, R250, UR55, R125, 0x96, !PT ;  /* 0x00000037fa7a7c12 */ /* 0x000fe8000f8e967d */
[----:B------:R-:W-:Y:S01]  /*4030*/  LOP3.LUT R119, R119, UR15, R251, 0x96, !PT ;  /* 0x0000000f77777c12 */ /* 0x000fe2000f8e96fb */
[----:B------:R-:W-:Y:S01]  /*4040*/  LDSM.16.M88.4 R84, [R225] ;  /* 0x00000000e154783b */ /* 0x000fe20000000200 */
[----:B------:R-:W-:Y:S04]  /*4050*/  IMAD.WIDE.U32 R122, R122, -0x326172a9, RZ ;  /* 0xcd9e8d577a7a7825 */ /* 0x000fe800078e00ff */
[----:B------:R-:W-:Y:S01]  /*4060*/  IMAD.WIDE.U32 R126, R119, -0x326172a9, RZ ;  /* 0xcd9e8d57777e7825 */ /* 0x000fe200078e00ff */
[----:B-1----:R-:W1:Y:S04]  /*4070*/  LDSM.16.M88.4 R88, [R223+0x10000] ;  /* 0x01000000df58783b */ /* 0x002e680000000200 */
[----:B------:R-:W-:Y:S02]  /*4080*/  LOP3.LUT R120, R120, UR56, R127, 0x96, !PT ;  /* 0x0000003878787c12 */ /* 0x000fe4000f8e967f */
[----:B------:R-:W2:Y:S06]  /*4090*/  LDSM.16.M88.4 R92, [R223+0x10800] ;  /* 0x01080000df5c783b */ /* 0x000eac0000000200 */
[----:B------:R-:W-:Y:S06]  /*40a0*/  LDSM.16.M88.4 R96, [R222] ;  /* 0x00000000de60783b */ /* 0x000fec0000000200 */
[----:B------:R-:W3:Y:S06]  /*40b0*/  LDSM.16.M88.4 R100, [R220+0x10000] ;  /* 0x01000000dc64783b */ /* 0x000eec0000000200 */
[----:B------:R-:W4:Y:S06]  /*40c0*/  LDSM.16.M88.4 R104, [R220+0x10800] ;  /* 0x01080000dc68783b */ /* 0x000f2c0000000200 */
[----:B------:R-:W-:Y:S06]  /*40d0*/  LDSM.16.M88.4 R108, [R221] ;  /* 0x00000000dd6c783b */ /* 0x000fec0000000200 */
[----:B-----5:R-:W5:Y:S01]  /*40e0*/  LDSM.16.M88.4 R112, [R219+0x10000] ;  /* 0x01000000db70783b */ /* 0x020f620000000200 */
[C---:B-1----:R-:W-:Y:S08]  /*40f0*/  HMMA.16816.F32.BF16 R4, R84.reuse, R88, RZ ;  /* 0x000000585404723c */ /* 0x042ff000000418ff */
[C---:B------:R-:W-:Y:S01]  /*4100*/  HMMA.16816.F32.BF16 R8, R84.reuse, R90, RZ ;  /* 0x0000005a5408723c */ /* 0x040fe200000418ff */
[----:B------:R-:W-:Y:S07]  /*4110*/  LDSM.16.M88.4 R88, [R218] ;  /* 0x00000000da58783b */ /* 0x000fee0000000200 */
[C---:B--2---:R-:W-:Y:S08]  /*4120*/  HMMA.16816.F32.BF16 R12, R84.reuse, R92, RZ ;  /* 0x0000005c540c723c */ /* 0x044ff000000418ff */
[----:B------:R-:W-:Y:S01]  /*4130*/  HMMA.16816.F32.BF16 R16, R84, R94, RZ ;  /* 0x0000005e5410723c */ /* 0x000fe200000418ff */
        /* <DEDUP_REMOVED lines=9> */
[C---:B-----5:R-:W-:Y:S08]  /*41d0*/  HMMA.16816.F32.BF16 R4, R108.reuse, R112, R4 ;  /* 0x000000706c04723c */ /* 0x060ff00000041804 */
[C---:B------:R-:W-:Y:S01]  /*41e0*/  HMMA.16816.F32.BF16 R8, R108.reuse, R114, R8 ;  /* 0x000000726c08723c */ /* 0x040fe20000041808 */
[----:B------:R-:W-:Y:S07]  /*41f0*/  LDSM.16.M88.4 R112, [R220+0x12000] ;  /* 0x01200000dc70783b */ /* 0x000fee0000000200 */
[C---:B-1----:R-:W-:Y:S08]  /*4200*/  HMMA.16816.F32.BF16 R12, R108.reuse, R84, R12 ;  /* 0x000000546c0c723c */ /* 0x042ff0000004180c */
[----:B------:R-:W-:Y:S01]  /*4210*/  HMMA.16816.F32.BF16 R16, R108, R86, R16 ;  /* 0x000000566c10723c */ /* 0x000fe20000041810 */
[----:B------:R-:W1:Y:S06]  /*4220*/  LDSM.16.M88.4 R84, [R223+0x12800] ;  /* 0x01280000df54783b */ /* 0x000e6c0000000200 */
[----:B------:R-:W5:Y:S01]  /*4230*/  LDSM.16.M88.4 R108, [R222+0x2000] ;  /* 0x00200000de6c783b */ /* 0x000f620000000200 */
        /* <DEDUP_REMOVED lines=14> */
[C---:B-----5:R-:W-:Y:S08]  /*4320*/  HMMA.16816.F32.BF16 R4, R108.reuse, R112, R4 ;  /* 0x000000706c04723c */ /* 0x060ff00000041804 */
[C---:B------:R-:W-:Y:S01]  /*4330*/  HMMA.16816.F32.BF16 R8, R108.reuse, R114, R8 ;  /* 0x000000726c08723c */ /* 0x040fe20000041808 */
[----:B------:R-:W-:Y:S07]  /*4340*/  LDSM.16.M88.4 R112, [R223+0x14000] ;  /* 0x01400000df70783b */ /* 0x000fee0000000200 */
[C---:B--2---:R-:W-:Y:S08]  /*4350*/  HMMA.16816.F32.BF16 R12, R108.reuse, R88, R12 ;  /* 0x000000586c0c723c */ /* 0x044ff0000004180c */
[----:B------:R-:W-:Y:S01]  /*4360*/  HMMA.16816.F32.BF16 R16, R108, R90, R16 ;  /* 0x0000005a6c10723c */ /* 0x000fe20000041810 */
[----:B------:R-:W2:Y:S06]  /*4370*/  LDSM.16.M88.4 R88, [R217+0x12800] ;  /* 0x01280000d958783b */ /* 0x000eac0000000200 */
[----:B------:R-:W5:Y:S01]  /*4380*/  LDSM.16.M88.4 R108, [R225+0x4000] ;  /* 0x00400000e16c783b */ /* 0x000f620000000200 */
        /* <DEDUP_REMOVED lines=21> */
[C---:B---3--:R-:W-:Y:S08]  /*44e0*/  HMMA.16816.F32.BF16 R4, R92.reuse, R96, R4 ;  /* 0x000000605c04723c */ /* 0x048ff00000041804 */
[C---:B------:R-:W-:Y:S01]  /*44f0*/  HMMA.16816.F32.BF16 R8, R92.reuse, R98, R8 ;  /* 0x000000625c08723c */ /* 0x040fe20000041808 */
[----:B------:R-:W-:Y:S07]  /*4500*/  LDSM.16.M88.4 R96, [R223+0x16000] ;  /* 0x01600000df60783b */ /* 0x000fee0000000200 */
[C---:B--2---:R-:W-:Y:S08]  /*4510*/  HMMA.16816.F32.BF16 R12, R92.reuse, R88, R12 ;  /* 0x000000585c0c723c */ /* 0x044ff0000004180c */
[----:B------:R-:W-:Y:S01]  /*4520*/  HMMA.16816.F32.BF16 R16, R92, R90, R16 ;  /* 0x0000005a5c10723c */ /* 0x000fe20000041810 */
[----:B------:R-:W2:Y:S06]  /*4530*/  LDSM.16.M88.4 R88, [R217+0x14800] ;  /* 0x01480000d958783b */ /* 0x000eac0000000200 */
[----:B------:R3:W2:Y:S01]  /*4540*/  LDSM.16.M88.4 R92, [R225+0x6000] ;  /* 0x00600000e15c783b */ /* 0x0006a20000000200 */
[C---:B----4-:R-:W-:Y:S08]  /*4550*/  HMMA.16816.F32.BF16 R4, R100.reuse, R104, R4 ;  /* 0x000000686404723c */ /* 0x050ff00000041804 */
[C---:B------:R-:W-:Y:S01]  /*4560*/  HMMA.16816.F32.BF16 R8, R100.reuse, R106, R8 ;  /* 0x0000006a6408723c */ /* 0x040fe20000041808 */
[----:B------:R-:W-:Y:S07]  /*4570*/  LDSM.16.M88.4 R104, [R220+0x16000] ;  /* 0x01600000dc68783b */ /* 0x000fee0000000200 */
[C---:B-1----:R-:W-:Y:S03]  /*4580*/  HMMA.16816.F32.BF16 R12, R100.reuse, R84, R12 ;  /* 0x00000054640c723c */ /* 0x042fe6000004180c */
[----:B---3--:R-:W-:Y:S05]  /*4590*/  LEA R225, R248, UR4, 0x1 ;  /* 0x00000004f8e17c11 */ /* 0x008fea000f8e08ff */
[----:B------:R-:W-:Y:S01]  /*45a0*/  HMMA.16816.F32.BF16 R16, R100, R86, R16 ;  /* 0x000000566410723c */ /* 0x000fe20000041810 */
[----:B------:R1:W3:Y:S06]  /*45b0*/  LDSM.16.M88.4 R84, [R223+0x16800] ;  /* 0x01680000df54783b */ /* 0x0002ec0000000200 */
[----:B------:R4:W3:Y:S01]  /*45c0*/  LDSM.16.M88.4 R100, [R222+0x6000] ;  /* 0x00600000de64783b */ /* 0x0008e20000000200 */
[C---:B-----5:R-:W-:Y:S08]  /*45d0*/  HMMA.16816.F32.BF16 R4, R108.reuse, R112, R4 ;  /* 0x000000706c04723c */ /* 0x060ff00000041804 */
[C---:B------:R-:W-:Y:S01]  /*45e0*/  HMMA.16816.F32.BF16 R8, R108.reuse, R114, R8 ;  /* 0x000000726c08723c */ /* 0x040fe20000041808 */
[----:B------:R-:W-:Y:S07]  /*45f0*/  LDSM.16.M88.4 R112, [R219+0x16800] ;  /* 0x01680000db70783b */ /* 0x000fee0000000200 */
[C---:B--2---:R-:W-:Y:S03]  /*4600*/  HMMA.16816.F32.BF16 R12, R108.reuse, R88, R12 ;  /* 0x000000586c0c723c */ /* 0x044fe6000004180c */
[----:B-1----:R-:W-:Y:S01]  /*4610*/  LEA R223, R238, UR4, 0x1 ;  /* 0x00000004eedf7c11 */ /* 0x002fe2000f8e08ff */
[C---:B----4-:R-:W-:Y:S04]  /*4620*/  IMAD.IADD R222, R2.reuse, 0x1, R225 ;  /* 0x0000000102de7824 */ /* 0x050fe800078e02e1 */
[----:B------:R-:W-:Y:S01]  /*4630*/  HMMA.16816.F32.BF16 R16, R108, R90, R16 ;  /* 0x0000005a6c10723c */ /* 0x000fe20000041810 */
[----:B------:R1:W2:Y:S06]  /*4640*/  LDSM.16.M88.4 R88, [R220+0x16800] ;  /* 0x01680000dc58783b */ /* 0x0002ac0000000200 */
[----:B------:R4:W-:Y:S01]  /*4650*/  LDSM.16.M88.4 R108, [R219+0x16000] ;  /* 0x01600000db6c783b */ /* 0x0009e20000000200 */
[C---:B------:R-:W-:Y:S08]  /*4660*/  HMMA.16816.F32.BF16 R4, R92.reuse, R96, R4 ;  /* 0x000000605c04723c */ /* 0x040ff00000041804 */
[C---:B------:R-:W-:Y:S01]  /*4670*/  HMMA.16816.F32.BF16 R8, R92.reuse, R98, R8 ;  /* 0x000000625c08723c */ /* 0x040fe20000041808 */
[----:B------:R5:W2:Y:S07]  /*4680*/  LDSM.16.M88.4 R96, [R221+0x6000] ;  /* 0x00600000dd60783b */ /* 0x000aae0000000200 */
[C---:B---3--:R-:W-:Y:S03]  /*4690*/  HMMA.16816.F32.BF16 R12, R92.reuse, R84, R12 ;  /* 0x000000545c0c723c */ /* 0x048fe6000004180c */
[--C-:B-1----:R-:W-:Y:S02]  /*46a0*/  IMAD.IADD R220, R2, 0x1, R223.reuse ;  /* 0x0000000102dc7824 */ /* 0x102fe400078e02df */
[C---:B----4-:R-:W-:Y:S03]  /*46b0*/  IMAD.IADD R219, R212.reuse, 0x1, R223 ;  /* 0x00000001d4db7824 */ /* 0x050fe600078e02df */
[----:B------:R-:W-:Y:S01]  /*46c0*/  HMMA.16816.F32.BF16 R16, R92, R86, R16 ;  /* 0x000000565c10723c */ /* 0x000fe20000041810 */
[----:B------:R1:W-:Y:S06]  /*46d0*/  LDSM.16.M88.4 R84, [R218+0x6000] ;  /* 0x00600000da54783b */ /* 0x0003ec0000000200 */
[----:B------:R-:W3:Y:S01]  /*46e0*/  LDSM.16.M88.4 R92, [R217+0x16000] ;  /* 0x01600000d95c783b */ /* 0x000ee20000000200 */
[C---:B------:R-:W-:Y:S05]  /*46f0*/  HMMA.16816.F32.BF16 R4, R100.reuse, R104, R4 ;  /* 0x000000686404723c */ /* 0x040fea0000041804 */
[----:B-----5:R-:W-:Y:S03]  /*4700*/  IMAD.IADD R221, R212, 0x1, R225 ;  /* 0x00000001d4dd7824 */ /* 0x020fe600078e02e1 */
[C---:B------:R-:W-:Y:S08]  /*4710*/  HMMA.16816.F32.BF16 R8, R100.reuse, R106, R8 ;  /* 0x0000006a6408723c */ /* 0x040ff00000041808 */
[C---:B--2---:R-:W-:Y:S03]  /*4720*/  HMMA.16816.F32.BF16 R12, R100.reuse, R88, R12 ;  /* 0x00000058640c723c */ /* 0x044fe6000004180c */
        /* <DEDUP_REMOVED lines=19> */
[----:B------:R-:W-:Y:S02]  /*4860*/  @P0 FSEL R7, R7, -INF , !P1 ;  /* 0xff80000007070808 */ /* 0x000fe40004800000 */
[----:B------:R-:W-:Y:S02]  /*4870*/  PLOP3.LUT P0, PT, PT, PT, UP1, 0x80, 0x8 ;  /* 0x000000000008781c */ /* 0x000fe40003f0f018 */
[C---:B------:R-:W-:Y:S01]  /*4880*/  @P6 VIADD R119, R118.reuse, 0x8 ;  /* 0x0000000876776836 */ /* 0x040fe20000000000 */
[----:B------:R-:W-:Y:S02]  /*4890*/  PLOP3.LUT P1, PT, PT, PT, UP1, 0x80, 0x8 ;  /* 0x000000000008781c */ /* 0x000fe40003f2f018 */
[----:B------:R-:W-:Y:S02]  /*48a0*/  PLOP3.LUT P6, PT, PT, PT, UP1, 0x80, 0x8 ;  /* 0x000000000008781c */ /* 0x000fe40003fcf018 */
[----:B------:R-:W-:Y:S01]  /*48b0*/  @P2 ISETP.GE.AND P2, PT, R119, UR36, PT ;  /* 0x0000002477002c0c */ /* 0x000fe2000bf46270 */
[----:B------:R-:W-:Y:S01]  /*48c0*/  @P5 VIADD R121, R118, 0x9 ;  /* 0x0000000976795836 */ /* 0x000fe20000000000 */
[----:B------:R-:W-:Y:S02]  /*48d0*/  PLOP3.LUT P5, PT, PT, PT, UP1, 0x80, 0x8 ;  /* 0x000000000008781c */ /* 0x000fe40003faf018 */
[----:B------:R-:W-:Y:S01]  /*48e0*/  LOP3.LUT R119, R126, UR54, R123, 0x96, !PT ;  /* 0x000000367e777c12 */ /* 0x000fe2000f8e967b */
[----:B------:R-:W-:Y:S01]  /*48f0*/  IMAD.WIDE.U32 R126, R120, -0x2daee0ad, RZ ;  /* 0xd2511f53787e7825 */ /* 0x000fe200078e00ff */
[----:B------:R-:W-:Y:S02]  /*4900*/  @P0 FSEL R8, R8, -INF , !P2 ;  /* 0xff80000008080808 */ /* 0x000fe40005000000 */
[----:B------:R-:W-:Y:S01]  /*4910*/  PLOP3.LUT P0, PT, PT, PT, UP1, 0x80, 0x8 ;  /* 0x000000000008781c */ /* 0x000fe20003f0f018 */
[----:B------:R-:W-:Y:S01]  /*4920*/  IMAD.WIDE.U32 R128, R119, -0x2daee0ad, RZ ;  /* 0xd2511f5377807825 */ /* 0x000fe200078e00ff */
[----:B------:R-:W-:Y:S02]  /*4930*/  @P1 FSEL R10, R10, -INF , !P2 ;  /* 0xff8000000a0a1808 */ /* 0x000fe40005000000 */
[----:B------:R-:W-:Y:S02]  /*4940*/  PLOP3.LUT P2, PT, PT, PT, UP1, 0x80, 0x8 ;  /* 0x000000000008781c */ /* 0x000fe40003f4f018 */
[----:B------:R-:W-:Y:S01]  /*4950*/  @P6 ISETP.GE.AND P6, PT, R121, UR36, PT ;  /* 0x0000002479006c0c */ /* 0x000fe2000bfc6270 */
[----:B------:R-:W-:Y:S01]  /*4960*/  @P5 VIADD R119, R118, 0x10 ;  /* 0x0000001076775836 */ /* 0x000fe20000000000 */
[----:B------:R-:W-:Y:S02]  /*4970*/  PLOP3.LUT P1, PT, PT, PT, UP1, 0x80, 0x8 ;  /* 0x000000000008781c */ /* 0x000fe40003f2f018 */
[----:B------:R-:W-:Y:S02]  /*4980*/  PLOP3.LUT P5, PT, PT, PT, UP1, 0x80, 0x8 ;  /* 0x000000000008781c */ /* 0x000fe40003faf018 */
[----:B------:R-:W-:Y:S02]  /*4990*/  LOP3.LUT R124, R124, UR53, R127, 0x96, !PT ;  /* 0x000000357c7c7c12 */ /* 0x000fe4000f8e967f */
[----:B------:R-:W-:Y:S02]  /*49a0*/  @P0 FSEL R9, R9, -INF , !P6 ;  /* 0xff80000009090808 */ /* 0x000fe40007000000 */
[----:B------:R-:W-:Y:S01]  /*49b0*/  PLOP3.LUT P0, PT, PT, PT, UP1, 0x80, 0x8 ;  /* 0x000000000008781c */ /* 0x000fe20003f0f018 */
[----:B------:R-:W-:Y:S01]  /*49c0*/  IMAD.WIDE.U32 R196, R124, -0x326172a9, RZ ;  /* 0xcd9e8d577cc47825 */ /* 0x000fe200078e00ff */
[----:B------:R-:W-:Y:S02]  /*49d0*/  @P2 FSEL R11, R11, -INF , !P6 ;  /* 0xff8000000b0b2808 */ /* 0x000fe40007000000 */
[----:B------:R-:W-:Y:S02]  /*49e0*/  PLOP3.LUT P6, PT, PT, PT, UP1, 0x80, 0x8 ;  /* 0x000000000008781c */ /* 0x000fe40003fcf018 */
[----:B------:R-:W-:Y:S02]  /*49f0*/  @P1 ISETP.GE.AND P1, PT, R119, UR36, PT ;  /* 0x0000002477001c0c */ /* 0x000fe4000bf26270 */
[----:B------:R-:W-:Y:S02]  /*4a00*/  PLOP3.LUT P2, PT, PT, PT, UP1, 0x80, 0x8 ;  /* 0x000000000008781c */ /* 0x000fe40003f4f018 */
[----:B------:R-:W-:Y:S02]  /*4a10*/  @P5 FSEL R12, R12, -INF , !P1 ;  /* 0xff8000000c0c5808 */ /* 0x000fe40004800000 */
[----:B------:R-:W-:Y:S02]  /*4a20*/  PLOP3.LUT P5, PT, PT, PT, UP1, 0x80, 0x8 ;  /* 0x000000000008781c */ /* 0x000fe40003faf018 */
[----:B------:R-:W-:Y:S02]  /*4a30*/  @P0 FSEL R14, R14, -INF , !P1 ;  /* 0xff8000000e0e0808 */ /* 0x000fe40004800000 */
[----:B------:R-:W-:Y:S01]  /*4a40*/  PLOP3.LUT P0, PT, PT, PT, UP1, 0x80, 0x8 ;  /* 0x000000000008781c */ /* 0x000fe20003f0f018 */
[----:B------:R-:W-:Y:S01]  /*4a50*/  @P6 VIADD R119, R118, 0x11 ;  /* 0x0000001176776836 */ /* 0x000fe20000000000 */
[----:B------:R-:W-:Y:S02]  /*4a60*/  LOP3.LUT R126, R126, UR51, R129, 0x96, !PT ;  /* 0x000000337e7e7c12 */ /* 0x000fe4000f8e9681 */
[----:B------:R-:W-:Y:S02]  /*4a70*/  LOP3.LUT R122, R122, UR52, R197, 0x96, !PT ;  /* 0x000000347a7a7c12 */ /* 0x000fe4000f8e96c5 */
[----:B------:R-:W-:Y:S01]  /*4a80*/  @P2 ISETP.GE.AND P2, PT, R119, UR36, PT ;  /* 0x0000002477002c0c */ /* 0x000fe2000bf46270 */
[----:B------:R-:W-:Y:S01]  /*4a90*/  IMAD.WIDE.U32 R124, R126, -0x326172a9, RZ ;  /* 0xcd9e8d577e7c7825 */ /* 0x000fe200078e00ff */
[----:B------:R-:W-:Y:S02]  /*4aa0*/  PLOP3.LUT P6, PT, PT, PT, UP1, 0x80, 0x8 ;  /* 0x000000000008781c */ /* 0x000fe40003fcf018 */
[----:B------:R-:W-:Y:S01]  /*4ab0*/  PLOP3.LUT P1, PT, PT, PT, UP1, 0x80, 0x8 ;  /* 0x000000000008781c */ /* 0x000fe20003f2f018 */
[C---:B------:R-:W-:Y:S01]  /*4ac0*/  @P5 VIADD R119, R118.reuse, 0x18 ;  /* 0x0000001876775836 */ /* 0x040fe20000000000 */
[----:B------:R-:W-:Y:S01]  /*4ad0*/  PLOP3.LUT P5, PT, PT, PT, UP1, 0x80, 0x8 ;  /* 0x000000000008781c */ /* 0x000fe20003faf018 */
[----:B------:R-:W-:Y:S01]  /*4ae0*/  @P0 VIADD R120, R118, 0x19 ;  /* 0x0000001976780836 */ /* 0x000fe20000000000 */
[----:B------:R-:W-:Y:S01]  /*4af0*/  PLOP3.LUT P0, PT, PT, PT, UP1, 0x80, 0x8 ;  /* 0x000000000008781c */ /* 0x000fe20003f0f018 */
[----:B------:R-:W-:Y:S01]  /*4b00*/  IMAD.WIDE.U32 R122, R122, -0x2daee0ad, RZ ;  /* 0xd2511f537a7a7825 */ /* 0x000fe200078e00ff */
[----:B------:R-:W-:Y:S04]  /*4b10*/  LOP3.LUT R196, R196, UR50, R125, 0x96, !PT ;  /* 0x00000032c4c47c12 */ /* 0x000fe8000f8e967d */
[----:B------:R-:W-:Y:S01]  /*4b20*/  LOP3.LUT R128, R128, UR48, R123, 0x96, !PT ;  /* 0x0000003080807c12 */ /* 0x000fe2000f8e967b */
[----:B------:R-:W-:Y:S01]  /*4b30*/  IMAD.WIDE.U32 R196, R196, -0x2daee0ad, RZ ;  /* 0xd2511f53c4c47825 */ /* 0x000fe200078e00ff */
[----:B------:R-:W-:Y:S02]  /*4b40*/  @P6 ISETP.GE.AND P6, PT, R120, UR36, PT ;  /* 0x0000002478006c0c */ /* 0x000fe4000bfc6270 */
[----:B------:R-:W-:Y:S01]  /*4b50*/  @P1 ISETP.GE.AND P1, PT, R119, UR36, PT ;  /* 0x0000002477001c0c */ /* 0x000fe2000bf26270 */
[----:B------:R-:W-:Y:S01]  /*4b60*/  IMAD.WIDE.U32 R128, R128, -0x326172a9, RZ ;  /* 0xcd9e8d5780807825 */ /* 0x000fe200078e00ff */
[----:B------:R-:W-:Y:S02]  /*4b70*/  LOP3.LUT R126, R122, UR44, R197, 0x96, !PT ;  /* 0x0000002c7a7e7c12 */ /* 0x000fe4000f8e96c5 */
[----:B------:R-:W-:Y:S01]  /*4b80*/  @P5 FSEL R13, R13, -INF , !P2 ;  /* 0xff8000000d0d5808 */ /* 0x000fe20005000000 */
[----:B------:R-:W-:Y:S01]  /*4b90*/  FMUL.FTZ R197, R233, 1.4426950216293334961 ;  /* 0x3fb8aa3be9c57820 */ /* 0x000fe20000410000 */
[----:B------:R-:W-:Y:S01]  /*4ba0*/  @P0 FSEL R15, R15, -INF , !P2 ;  /* 0xff8000000f0f0808 */ /* 0x000fe20005000000 */
[----:B------:R-:W-:Y:S01]  /*4bb0*/  IMAD.WIDE.U32 R126, R126, -0x326172a9, RZ ;  /* 0xcd9e8d577e7e7825 */ /* 0x000fe200078e00ff */
[----:B------:R-:W-:Y:S02]  /*4bc0*/  PLOP3.LUT P5, PT, PT, PT, UP1, 0x80, 0x8 ;  /* 0x000000000008781c */ /* 0x000fe40003faf018 */
[----:B------:R-:W-:Y:S02]  /*4bd0*/  PLOP3.LUT P0, PT, PT, PT, UP1, 0x80, 0x8 ;  /* 0x000000000008781c */ /* 0x000fe40003f0f018 */
[----:B------:R-:W-:Y:S02]  /*4be0*/  LOP3.LUT R118, R124, UR46, R129, 0x96, !PT ;  /* 0x0000002e7c767c12 */ /* 0x000fe4000f8e9681 */
[----:B------:R-:W-:Y:S02]  /*4bf0*/  LOP3.LUT R120, R128, UR43, R127, 0x96, !PT ;  /* 0x0000002b80787c12 */ /* 0x000fe4000f8e967f */
[----:B------:R-:W-:Y:S01]  /*4c00*/  FSETP.NEU.FTZ.AND P2, PT, R233, -INF , PT ;  /* 0xff800000e900780b */ /* 0x000fe20003f5d000 */
[----:B------:R-:W-:Y:S01]  /*4c10*/  IMAD.WIDE.U32 R130, R118, -0x2daee0ad, RZ ;  /* 0xd2511f5376827825 */ /* 0x000fe200078e00ff */
[----:B------:R-:W-:Y:S02]  /*4c20*/  LOP3.LUT R118, R120, 0xff, RZ, 0xc0, !PT ;  /* 0x000000ff78767812 */ /* 0x000fe400078ec0ff */
[----:B------:R-:W-:Y:S02]  /*4c30*/  FSEL R197, R197, RZ, P2 ;  /* 0x000000ffc5c57208 */ /* 0x000fe40001000000 */
[----:B------:R-:W-:Y:S02]  /*4c40*/  LOP3.LUT R196, R196, UR42, R131, 0x96, !PT ;  /* 0x0000002ac4c47c12 */ /* 0x000fe4000f8e9683 */
[C---:B------:R-:W-:Y:S01]  /*4c50*/  PRMT R198, R130.reuse, 0x7771, RZ ;  /* 0x0000777182c67816 */ /* 0x040fe200000000ff */
[--C-:B------:R-:W-:Y:S01]  /*4c60*/  FFMA.FTZ R121, R5, UR13, -R197.reuse ;  /* 0x0000000d05797c23 */ /* 0x100fe200080108c5 */
[C---:B------:R-:W-:Y:S01]  /*4c70*/  PRMT R127, R130.reuse, 0x7770, RZ ;  /* 0x00007770827f7816 */ /* 0x040fe200000000ff */
[--C-:B------:R-:W-:Y:S01]  /*4c80*/  FFMA.FTZ R201, R9, UR13, -R197.reuse ;  /* 0x0000000d09c97c23 */ /* 0x100fe200080108c5 */
[C---:B------:R-:W-:Y:S02]  /*4c90*/  PRMT R128, R130.reuse, 0x7772, RZ ;  /* 0x0000777282807816 */ /* 0x040fe400000000ff */
[----:B------:R-:W-:Y:S01]  /*4ca0*/  PRMT R131, R130, 0x7773, RZ ;  /* 0x0000777382837816 */ /* 0x000fe200000000ff */
[----:B------:R-:W-:Y:S01]  /*4cb0*/  FMUL.FTZ R130, R232, 1.4426950216293334961 ;  /* 0x3fb8aa3be8827820 */ /* 0x000fe20000410000 */
[----:B------:R-:W-:Y:S01]  /*4cc0*/  @P5 FSEL R16, R16, -INF , !P1 ;  /* 0xff80000010105808 */ /* 0x000fe20004800000 */
[----:B------:R-:W-:Y:S01]  /*4cd0*/  MUFU.EX2 R121, R121 ;  /* 0x0000007900797308 */ /* 0x000fe20000000800 */
[----:B------:R-:W-:Y:S02]  /*4ce0*/  @P0 FSEL R18, R18, -INF , !P1 ;  /* 0xff80000012120808 */ /* 0x000fe40004800000 */
[----:B------:R-:W-:Y:S02]  /*4cf0*/  LOP3.LUT R119, R120, 0xffff, RZ, 0xc0, !PT ;  /* 0x0000ffff78777812 */ /* 0x000fe400078ec0ff */
[----:B------:R-:W-:Y:S02]  /*4d00*/  PLOP3.LUT P0, PT, PT, PT, UP1, 0x80, 0x8 ;  /* 0x000000000008781c */ /* 0x000fe40003f0f018 */
[----:B------:R-:W-:Y:S02]  /*4d10*/  FSETP.NEU.FTZ.AND P5, PT, R232, -INF , PT ;  /* 0xff800000e800780b */ /* 0x000fe40003fbd000 */
[----:B------:R-:W-:Y:S01]  /*4d20*/  ISETP.LE.U32.AND P2, PT, R118, UR12, PT ;  /* 0x0000000c76007c0c */ /* 0x000fe2000bf43070 */
[----:B------:R-:W-:Y:S01]  /*4d30*/  FFMA.FTZ R118, R4, UR13, -R197 ;  /* 0x0000000d04767c23 */ /* 0x000fe200080108c5 */
[----:B------:R-:W-:Y:S02]  /*4d40*/  SHF.R.U32.HI R119, RZ, 0x8, R119 ;  /* 0x00000008ff777819 */ /* 0x000fe40000011677 */
[----:B------:R-:W-:Y:S02]  /*4d50*/  FSEL R130, R130, RZ, P5 ;  /* 0x000000ff82827208 */ /* 0x000fe40002800000 */
[C---:B------:R-:W-:Y:S01]  /*4d60*/  PRMT R125, R126.reuse, 0x7770, RZ ;  /* 0x000077707e7d7816 */ /* 0x040fe200000000ff */
[----:B------:R-:W1:Y:S01]  /*4d70*/  MUFU.EX2 R118, R118 ;  /* 0x0000007600767308 */ /* 0x000e620000000800 */
[----:B------:R-:W-:Y:S01]  /*4d80*/  PRMT R124, R126, 0x7771, RZ ;  /* 0x000077717e7c7816 */ /* 0x000fe200000000ff */
[--C-:B------:R-:W-:Y:S01]  /*4d90*/  FFMA.FTZ R129, R6, UR13, -R130.reuse ;  /* 0x0000000d06817c23 */ /* 0x100fe20008010882 */
[C---:B------:R-:W-:Y:S01]  /*4da0*/  PRMT R122, R126.reuse, 0x7772, RZ ;  /* 0x000077727e7a7816 */ /* 0x040fe200000000ff */
[--C-:B------:R-:W-:Y:S01]  /*4db0*/  FFMA.FTZ R200, R11, UR13, -R130.reuse ;  /* 0x0000000d0bc87c23 */ /* 0x100fe20008010882 */
[----:B------:R-:W-:Y:S01]  /*4dc0*/  PRMT R123, R126, 0x7773, RZ ;  /* 0x000077737e7b7816 */ /* 0x000fe200000000ff */
[----:B------:R-:W-:Y:S01]  /*4dd0*/  FFMA.FTZ R202, R14, UR13, -R130 ;  /* 0x0000000d0eca7c23 */ /* 0x000fe20008010882 */
[----:B------:R-:W-:Y:S02]  /*4de0*/  PLOP3.LUT P1, PT, PT, PT, UP1, 0x80, 0x8 ;  /* 0x000000000008781c */ /* 0x000fe40003f2f018 */
[----:B------:R-:W-:Y:S02]  /*4df0*/  PRMT R126, R120, 0x7632, R126 ;  /* 0x00007632787e7816 */ /* 0x000fe4000000007e */
[----:B------:R-:W-:Y:S02]  /*4e00*/  LOP3.LUT R119, R119, 0xffff, RZ, 0xc0, !PT ;  /* 0x0000ffff77777812 */ /* 0x000fe400078ec0ff */
[----:B------:R-:W-:Y:S01]  /*4e10*/  LOP3.LUT R126, R126, 0xff, RZ, 0xc0, !PT ;  /* 0x000000ff7e7e7812 */ /* 0x000fe200078ec0ff */
[----:B-1----:R-:W-:Y:S01]  /*4e20*/  @!P2 FADD.FTZ R118, -R118, -RZ ;  /* 0x800000ff7676a221 */ /* 0x002fe20000010100 */
[----:B------:R-:W-:Y:S02]  /*4e30*/  ISETP.LE.U32.AND P5, PT, R119, UR12, PT ;  /* 0x0000000c77007c0c */ /* 0x000fe4000bfa3070 */
[----:B------:R-:W-:Y:S01]  /*4e40*/  @P0 FSEL R17, R17, -INF , !P6 ;  /* 0xff80000011110808 */ /* 0x000fe20007000000 */
[----:B------:R-:W1:Y:S01]  /*4e50*/  MUFU.EX2 R119, R129 ;  /* 0x0000008100777308 */ /* 0x000e620000000800 */
[----:B------:R-:W-:Y:S01]  /*4e60*/  ISETP.LE.U32.AND P0, PT, R126, UR12, PT ;  /* 0x0000000c7e007c0c */ /* 0x000fe2000bf03070 */
[----:B------:R-:W-:Y:S01]  /*4e70*/  FFMA.FTZ R126, R8, UR13, -R197 ;  /* 0x0000000d087e7c23 */ /* 0x000fe200080108c5 */
[----:B------:R-:W-:Y:S02]  /*4e80*/  @P1 FSEL R19, R19, -INF , !P6 ;  /* 0xff80000013131808 */ /* 0x000fe40007000000 */
[----:B------:R-:W-:Y:S02]  /*4e90*/  SHF.R.U32.HI R120, RZ, 0x18, R120 ;  /* 0x00000018ff787819 */ /* 0x000fe40000011678 */
[----:B------:R-:W-:Y:S01]  /*4ea0*/  ISETP.LE.U32.AND P1, PT, R125, UR12, PT ;  /* 0x0000000c7d007c0c */ /* 0x000fe2000bf23070 */
[--C-:B------:R-:W-:Y:S01]  /*4eb0*/  FFMA.FTZ R125, R7, UR13, -R130.reuse ;  /* 0x0000000d077d7c23 */ /* 0x100fe20008010882 */
[----:B------:R-:W-:Y:S01]  /*4ec0*/  ISETP.LE.U32.AND P2, PT, R120, UR12, PT ;  /* 0x0000000c78007c0c */ /* 0x000fe2000bf43070 */
[----:B------:R-:W-:Y:S01]  /*4ed0*/  @!P5 FADD.FTZ R121, -R121, -RZ ;  /* 0x800000ff7979d221 */ /* 0x000fe20000010100 */
[----:B------:R-:W-:Y:S01]  /*4ee0*/  ISETP.GT.U32.AND P6, PT, R124, UR12, PT ;  /* 0x0000000c7c007c0c */ /* 0x000fe2000bfc4070 */
[----:B------:R2:W3:Y:S01]  /*4ef0*/  MUFU.EX2 R120, R125 ;  /* 0x0000007d00787308 */ /* 0x0004e20000000800 */
[----:B------:R-:W-:Y:S01]  /*4f00*/  FFMA.FTZ R124, R10, UR13, -R130 ;  /* 0x0000000d0a7c7c23 */ /* 0x000fe20008010882 */
[----:B-1----:R-:W-:Y:S01]  /*4f10*/  @!P0 FADD.FTZ R119, -R119, -RZ ;  /* 0x800000ff77778221 */ /* 0x002fe20000010100 */
[----:B------:R-:W-:Y:S02]  /*4f20*/  ISETP.GT.U32.AND P5, PT, R122, UR12, PT ;  /* 0x0000000c7a007c0c */ /* 0x000fe4000bfa4070 */
[----:B------:R-:W-:Y:S05]  /*4f30*/  ISETP.GT.U32.AND P0, PT, R123, UR12, PT ;  /* 0x0000000c7b007c0c */ /* 0x000fea000bf04070 */
[----:B------:R1:W4:Y:S01]  /*4f40*/  MUFU.EX2 R122, R126 ;  /* 0x0000007e007a7308 */ /* 0x0003220000000800 */
[C---:B------:R-:W-:Y:S02]  /*4f50*/  LOP3.LUT R129, R196.reuse, 0xffff, RZ, 0xc0, !PT ;  /* 0x0000ffffc4817812 */ /* 0x040fe400078ec0ff */
[C---:B------:R-:W-:Y:S07]  /*4f60*/  PRMT R199, R196.reuse, 0x7632, R199 ;  /* 0x00007632c4c77816 */ /* 0x040fee00000000c7 */
[----:B------:R-:W5:Y:S01]  /*4f70*/  MUFU.EX2 R123, R201 ;  /* 0x000000c9007b7308 */ /* 0x000f620000000800 */
[----:B------:R-:W-:Y:S02]  /*4f80*/  SHF.R.U32.HI R129, RZ, 0x8, R129 ;  /* 0x00000008ff817819 */ /* 0x000fe40000011681 */
[----:B------:R-:W-:Y:S07]  /*4f90*/  LOP3.LUT R199, R199, 0xff, RZ, 0xc0, !PT ;  /* 0x000000ffc7c77812 */ /* 0x000fee00078ec0ff */
[----:B------:R-:W5:Y:S01]  /*4fa0*/  MUFU.EX2 R124, R124 ;  /* 0x0000007c007c7308 */ /* 0x000f620000000800 */
[----:B--2---:R-:W-:Y:S01]  /*4fb0*/  LOP3.LUT R125, R196, 0xff, RZ, 0xc0, !PT ;  /* 0x000000ffc47d7812 */ /* 0x004fe200078ec0ff */
[----:B---3--:R-:W-:Y:S01]  /*4fc0*/  @!P2 FADD.FTZ R120, -R120, -RZ ;  /* 0x800000ff7878a221 */ /* 0x008fe20000010100 */
[----:B------:R-:W-:Y:S02]  /*4fd0*/  LOP3.LUT R129, R129, 0xffff, RZ, 0xc0, !PT ;  /* 0x0000ffff81817812 */ /* 0x000fe400078ec0ff */
[----:B------:R-:W-:Y:S01]  /*4fe0*/  ISETP.LE.U32.AND P2, PT, R125, UR12, PT ;  /* 0x0000000c7d007c0c */ /* 0x000fe2000bf43070 */
[--C-:B-1----:R-:W-:Y:S04]  /*4ff0*/  FFMA.FTZ R126, R12, UR13, -R197.reuse ;  /* 0x0000000d0c7e7c23 */ /* 0x102fe800080108c5 */
[----:B------:R1:W2:Y:S01]  /*5000*/  MUFU.EX2 R125, R200 ;  /* 0x000000c8007d7308 */ /* 0x0002a20000000800 */
[----:B----4-:R-:W-:Y:S01]  /*5010*/  @!P1 FADD.FTZ R122, -R122, -RZ ;  /* 0x800000ff7a7a9221 */ /* 0x010fe20000010100 */
[----:B------:R-:W-:Y:S01]  /*5020*/  ISETP.LE.U32.AND P1, PT, R129, UR12, PT ;  /* 0x0000000c81007c0c */ /* 0x000fe2000bf23070 */
[----:B-----5:R-:W-:Y:S01]  /*5030*/  @P6 FADD.FTZ R123, -R123, -RZ ;  /* 0x800000ff7b7b6221 */ /* 0x020fe20000010100 */
[----:B------:R-:W-:Y:S01]  /*5040*/  ISETP.LE.U32.AND P6, PT, R127, UR12, PT ;  /* 0x0000000c7f007c0c */ /* 0x000fe2000bfc3070 */
[--C-:B------:R-:W-:Y:S05]  /*5050*/  FFMA.FTZ R201, R13, UR13, -R197.reuse ;  /* 0x0000000d0dc97c23 */ /* 0x100fea00080108c5 */
[----:B------:R3:W4:Y:S01]  /*5060*/  MUFU.EX2 R127, R202 ;  /* 0x000000ca007f7308 */ /* 0x0007220000000800 */
[----:B------:R-:W-:Y:S01]  /*5070*/  @P5 FADD.FTZ R124, -R124, -RZ ;  /* 0x800000ff7c7c5221 */ /* 0x000fe20000010100 */
[----:B------:R-:W-:Y:S08]  /*5080*/  ISETP.LE.U32.AND P5, PT, R199, UR12, PT ;  /* 0x0000000cc7007c0c */ /* 0x000ff0000bfa3070 */
[----:B------:R-:W5:Y:S01]  /*5090*/  MUFU.EX2 R126, R126 ;  /* 0x0000007e007e7308 */ /* 0x000f620000000800 */
[----:B------:R-:W-:Y:S02]  /*50a0*/  SHF.R.U32.HI R196, RZ, 0x18, R196 ;  /* 0x00000018ffc47819 */ /* 0x000fe400000116c4 */
[----:B------:R-:W-:Y:S07]  /*50b0*/  F2FP.RELU.BF16.F32.PACK_AB R210, R121, R118 ;  /* 0x0000007679d2723e */ /* 0x000fee00000018ff */
[----:B------:R5:W5:Y:S01]  /*50c0*/  MUFU.EX2 R129, R201 ;  /* 0x000000c900817308 */ /* 0x000b620000000800 */
[--C-:B-1----:R-:W-:Y:S01]  /*50d0*/  FFMA.FTZ R200, R16, UR13, -R197.reuse ;  /* 0x0000000d10c87c23 */ /* 0x102fe200080108c5 */
[----:B------:R-:W-:Y:S01]  /*50e0*/  FFMA.FTZ R197, R17, UR13, -R197 ;  /* 0x0000000d11c57c23 */ /* 0x000fe200080108c5 */
[----:B--2---:R-:W-:Y:S01]  /*50f0*/  @P0 FADD.FTZ R125, -R125, -RZ ;  /* 0x800000ff7d7d0221 */ /* 0x004fe20000010100 */
[----:B------:R-:W-:Y:S01]  /*5100*/  ISETP.GT.U32.AND P0, PT, R198, UR12, PT ;  /* 0x0000000cc6007c0c */ /* 0x000fe2000bf04070 */
[--C-:B------:R-:W-:Y:S01]  /*5110*/  FFMA.FTZ R198, R15, UR13, -R130.reuse ;  /* 0x0000000d0fc67c23 */ /* 0x100fe20008010882 */
[----:B---3--:R-:W-:Y:S01]  /*5120*/  LEA R202, R240, UR5, 0x1 ;  /* 0x00000005f0ca7c11 */ /* 0x008fe2000f8e08ff */
[----:B----4-:R-:W-:Y:S01]  /*5130*/  @!P5 FADD.FTZ R127, -R127, -RZ ;  /* 0x800000ff7f7fd221 */ /* 0x010fe20000010100 */
[----:B------:R-:W-:Y:S01]  /*5140*/  ISETP.LE.U32.AND P5, PT, R196, UR12, PT ;  /* 0x0000000cc4007c0c */ /* 0x000fe2000bfa3070 */
[----:B-----5:R-:W-:Y:S01]  /*5150*/  @!P2 FADD.FTZ R126, -R126, -RZ ;  /* 0x800000ff7e7ea221 */ /* 0x020fe20000010100 */
[----:B------:R1:W2:Y:S01]  /*5160*/  MUFU.EX2 R196, R197 ;  /* 0x000000c500c47308 */ /* 0x0002a20000000800 */
[----:B------:R-:W-:Y:S01]  /*5170*/  ISETP.GT.U32.AND P2, PT, R128, UR12, PT ;  /* 0x0000000c80007c0c */ /* 0x000fe2000bf44070 */
[----:B------:R-:W-:Y:S02]  /*5180*/  IMAD.IADD R199, R202, 0x1, R247 ;  /* 0x00000001cac77824 */ /* 0x000fe400078e02f7 */
[--C-:B------:R-:W-:Y:S01]  /*5190*/  FFMA.FTZ R201, R18, UR13, -R130.reuse ;  /* 0x0000000d12c97c23 */ /* 0x100fe20008010882 */
[----:B------:R-:W-:Y:S05]  /*51a0*/  @!P1 FADD.FTZ R129, -R129, -RZ ;  /* 0x800000ff81819221 */ /* 0x000fea0000010100 */
[----:B------:R-:W3:Y:S01]  /*51b0*/  MUFU.EX2 R128, R198 ;  /* 0x000000c600807308 */ /* 0x000ee20000000800 */
[----:B------:R-:W-:Y:S01]  /*51c0*/  FFMA.FTZ R130, R19, UR13, -R130 ;  /* 0x0000000d13827c23 */ /* 0x000fe20008010882 */
[----:B------:R-:W-:Y:S08]  /*51d0*/  ISETP.GT.U32.AND P1, PT, R131, UR12, PT ;  /* 0x0000000c83007c0c */ /* 0x000ff0000bf24070 */
[----:B------:R-:W4:Y:S01]  /*51e0*/  MUFU.EX2 R131, R200 ;  /* 0x000000c800837308 */ /* 0x000f220000000800 */
[----:B------:R-:W-:Y:S02]  /*51f0*/  F2FP.RELU.BF16.F32.PACK_AB R208, R120, R119 ;  /* 0x0000007778d0723e */ /* 0x000fe400000018ff */
[----:B------:R-:W-:Y:S07]  /*5200*/  F2FP.RELU.BF16.F32.PACK_AB R206, R123, R122 ;  /* 0x0000007a7bce723e */ /* 0x000fee00000018ff */
[----:B------:R-:W5:Y:S01]  /*5210*/  MUFU.EX2 R200, R130 ;  /* 0x0000008200c87308 */ /* 0x000f620000000800 */
[----:B-1----:R-:W-:Y:S01]  /*5220*/  LEA R197, R240, UR4, 0x1 ;  /* 0x00000004f0c57c11 */ /* 0x002fe2000f8e08ff */
[----:B--2---:R-:W-:Y:S01]  /*5230*/  @P0 FADD.FTZ R196, -R196, -RZ ;  /* 0x800000ffc4c40221 */ /* 0x004fe20000010100 */
[----:B------:R-:W-:Y:S07]  /*5240*/  F2FP.RELU.BF16.F32.PACK_AB R204, R125, R124 ;  /* 0x0000007c7dcc723e */ /* 0x000fee00000018ff */
[----:B------:R-:W1:Y:S01]  /*5250*/  MUFU.EX2 R201, R201 ;  /* 0x000000c900c97308 */ /* 0x000e620000000800 */
[----:B------:R-:W-:Y:S01]  /*5260*/  F2FP.RELU.BF16.F32.PACK_AB R209, R129, R126 ;  /* 0x0000007e81d1723e */ /* 0x000fe200000018ff */
[----:B---3--:R-:W-:Y:S01]  /*5270*/  @!P5 FADD.FTZ R128, -R128, -RZ ;  /* 0x800000ff8080d221 */ /* 0x008fe20000010100 */
[----:B------:R-:W-:Y:S01]  /*5280*/  STS [R197+0x22000], R210 ;  /* 0x022000d2c5007388 */ /* 0x000fe20000000800 */
[----:B------:R-:W-:Y:S01]  /*5290*/  VIADD R198, R202, 0x20 ;  /* 0x00000020cac67836 */ /* 0x000fe20000000000 */
[----:B------:R-:W-:Y:S01]  /*52a0*/  FSETP.GE.FTZ.AND P5, PT, R122, RZ, PT ;  /* 0x000000ff7a00720b */ /* 0x000fe20003fb6000 */
[----:B----4-:R-:W-:Y:S03]  /*52b0*/  @!P6 FADD.FTZ R131, -R131, -RZ ;  /* 0x800000ff8383e221 */ /* 0x010fe60000010100 */
[----:B------:R-:W-:Y:S01]  /*52c0*/  STS [R197+0x22400], R208 ;  /* 0x022400d0c5007388 */ /* 0x000fe20000000800 */
[----:B------:R-:W-:Y:S01]  /*52d0*/  @P4 VIADD R198, R202, 0xffffffe0 ;  /* 0xffffffe0cac64836 */ /* 0x000fe20000000000 */
[----:B------:R-:W-:Y:S01]  /*52e0*/  F2FP.RELU.BF16.F32.PACK_AB R207, R128, R127 ;  /* 0x0000007f80cf723e */ /* 0x000fe200000018ff */
[----:B-----5:R-:W-:Y:S03]  /*52f0*/  @P1 FADD.FTZ R200, -R200, -RZ ;  /* 0x800000ffc8c81221 */ /* 0x020fe60000010100 */
[----:B------:R-:W-:Y:S01]  /*5300*/  STS [R199], R206 ;  /* 0x000000cec7007388 */ /* 0x000fe20000000800 */
[----:B------:R-:W-:Y:S01]  /*5310*/  IMAD.IADD R130, R247, 0x1, R198 ;  /* 0x00000001f7827824 */ /* 0x000fe200078e02c6 */
[----:B------:R-:W-:Y:S01]  /*5320*/  F2FP.RELU.BF16.F32.PACK_AB R205, R196, R131 ;  /* 0x00000083c4cd723e */ /* 0x000fe200000018ff */
[----:B-1----:R-:W-:Y:S03]  /*5330*/  @P2 FADD.FTZ R201, -R201, -RZ ;  /* 0x800000ffc9c92221 */ /* 0x002fe60000010100 */
[----:B------:R-:W-:Y:S01]  /*5340*/  STS [R199+0x400], R204 ;  /* 0x000400ccc7007388 */ /* 0x000fe20000000800 */
[----:B------:R-:W-:Y:S02]  /*5350*/  LEA R202, P0, R234, R116, 0x2 ;  /* 0x00000074eaca7211 */ /* 0x000fe400078010ff */
[----:B------:R-:W-:Y:S03]  /*5360*/  FSETP.GE.FTZ.AND P6, PT, R125, RZ, PT ;  /* 0x000000ff7d00720b */ /* 0x000fe60003fd6000 */
[----:B------:R-:W-:Y:S01]  /*5370*/  STS [R198], R209 ;  /* 0x000000d1c6007388 */ /* 0x000fe20000000800 */
[----:B------:R-:W-:Y:S02]  /*5380*/  F2FP.RELU.BF16.F32.PACK_AB R203, R200, R201 ;  /* 0x000000c9c8cb723e */ /* 0x000fe400000018ff */
[----:B------:R-:W-:Y:S03]  /*5390*/  FSETP.GE.FTZ.AND P2, PT, R123, RZ, PT ;  /* 0x000000ff7b00720b */ /* 0x000fe60003f56000 */
[----:B------:R-:W-:Y:S01]  /*53a0*/  STS [R198+0x400], R207 ;  /* 0x000400cfc6007388 */ /* 0x000fe20000000800 */
[----:B------:R-:W-:Y:S05]  /*53b0*/  FSETP.GE.FTZ.AND P1, PT, R118, RZ, PT ;  /* 0x000000ff7600720b */ /* 0x000fea0003f36000 */
[----:B------:R-:W-:Y:S06]  /*53c0*/  STS [R130], R205 ;  /* 0x000000cd82007388 */ /* 0x000fec0000000800 */
[----:B------:R1:W-:Y:S06]  /*53d0*/  STS [R130+0x400], R203 ;  /* 0x000400cb82007388 */ /* 0x0003ec0000000800 */
[----:B------:R-:W-:Y:S06]  /*53e0*/  LDSM.16.M88.4 R84, [R225+0x8000] ;  /* 0x00800000e154783b */ /* 0x000fec0000000200 */
[----:B------:R-:W2:Y:S06]  /*53f0*/  LDSM.16.M88.4 R88, [R223+0x18000] ;  /* 0x01800000df58783b */ /* 0x000eac0000000200 */
[----:B------:R-:W3:Y:S06]  /*5400*/  LDSM.16.M88.4 R92, [R223+0x18800] ;  /* 0x01880000df5c783b */ /* 0x000eec0000000200 */
[----:B------:R-:W-:Y:S01]  /*5410*/  LDSM.16.M88.4 R96, [R222+0x8000] ;  /* 0x00800000de60783b */ /* 0x000fe20000000200 */
[----:B-1----:R-:W-:Y:S02]  /*5420*/  LEA.HI.X R203, R234, R117, RZ, 0x2, P0 ;  /* 0x00000075eacb7211 */ /* 0x002fe400000f14ff */
[----:B------:R-:W-:Y:S03]  /*5430*/  FSETP.GE.FTZ.AND P0, PT, R121, RZ, PT ;  /* 0x000000ff7900720b */ /* 0x000fe60003f16000 */
[----:B------:R-:W1:Y:S06]  /*5440*/  LDSM.16.M88.4 R100, [R220+0x18000] ;  /* 0x01800000dc64783b */ /* 0x000e6c0000000200 */
[----:B------:R-:W4:Y:S06]  /*5450*/  LDG.E R117, desc[UR34][R202.64] ;  /* 0x00000022ca757981 */ /* 0x000f2c000c1e1900 */
[----:B------:R-:W5:Y:S06]  /*5460*/  LDSM.16.M88.4 R104, [R220+0x18800] ;  /* 0x01880000dc68783b */ /* 0x000f6c0000000200 */
[----:B------:R-:W-:Y:S01]  /*5470*/  LDSM.16.M88.4 R108, [R219+0x18000] ;  /* 0x01800000db6c783b */ /* 0x000fe20000000200 */
[C---:B--2---:R-:W-:Y:S05]  /*5480*/  HMMA.16816.F32.BF16 R4, R84.reuse, R88, RZ ;  /* 0x000000585404723c */ /* 0x044fea00000418ff */
[----:B------:R-:W-:Y:S03]  /*5490*/  LDSM.16.M88.4 R112, [R223+0x1a000] ;  /* 0x01a00000df70783b */ /* 0x000fe60000000200 */
[C---:B------:R-:W-:Y:S03]  /*54a0*/  HMMA.16816.F32.BF16 R8, R84.reuse, R90, RZ ;  /* 0x0000005a5408723c */ /* 0x040fe600000418ff */
[----:B------:R4:W2:Y:S06]  /*54b0*/  LDG.E R203, desc[UR34][R202.64+0x20] ;  /* 0x00002022cacb7981 */ /* 0x0008ac000c1e1900 */
[----:B------:R-:W5:Y:S01]  /*54c0*/  LDSM.16.M88.4 R88, [R221+0x8000] ;  /* 0x00800000dd58783b */ /* 0x000f620000000200 */
[C---:B---3--:R-:W-:Y:S08]  /*54d0*/  HMMA.16816.F32.BF16 R12, R84.reuse, R92, RZ ;  /* 0x0000005c540c723c */ /* 0x048ff000000418ff */
[----:B------:R-:W-:Y:S01]  /*54e0*/  HMMA.16816.F32.BF16 R16, R84, R94, RZ ;  /* 0x0000005e5410723c */ /* 0x000fe200000418ff */
[----:B------:R-:W3:Y:S06]  /*54f0*/  LDSM.16.M88.4 R84, [R219+0x18800] ;  /* 0x01880000db54783b */ /* 0x000eec0000000200 */
[----:B------:R-:W-:Y:S01]  /*5500*/  LDSM.16.M88.4 R92, [R218+0x8000] ;  /* 0x00800000da5c783b */ /* 0x000fe20000000200 */
[C---:B-1----:R-:W-:Y:S08]  /*5510*/  HMMA.16816.F32.BF16 R4, R96.reuse, R100, R4 ;  /* 0x000000646004723c */ /* 0x042ff00000041804 */
[C---:B------:R-:W-:Y:S01]  /*5520*/  HMMA.16816.F32.BF16 R8, R96.reuse, R102, R8 ;  /* 0x000000666008723c */ /* 0x040fe20000041808 */
[----:B------:R-:W1:Y:S07]  /*5530*/  LDSM.16.M88.4 R100, [R217+0x18000] ;  /* 0x01800000d964783b */ /* 0x000e6e0000000200 */
[C---:B-----5:R-:W-:Y:S08]  /*5540*/  HMMA.16816.F32.BF16 R12, R96.reuse, R104, R12 ;  /* 0x00000068600c723c */ /* 0x060ff0000004180c */
[----:B------:R-:W-:Y:S01]  /*5550*/  HMMA.16816.F32.BF16 R16, R96, R106, R16 ;  /* 0x0000006a6010723c */ /* 0x000fe20000041810 */
[----:B------:R-:W5:Y:S06]  /*5560*/  LDSM.16.M88.4 R96, [R217+0x18800] ;  /* 0x01880000d960783b */ /* 0x000f6c0000000200 */
[----:B------:R-:W5:Y:S01]  /*5570*/  LDSM.16.M88.4 R104, [R225+0xa000] ;  /* 0x00a00000e168783b */ /* 0x000f620000000200 */
[C---:B------:R-:W-:Y:S08]  /*5580*/  HMMA.16816.F32.BF16 R4, R88.reuse, R108, R4 ;  /* 0x0000006c5804723c */ /* 0x040ff00000041804 */
[C---:B------:R-:W-:Y:S01]  /*5590*/  HMMA.16816.F32.BF16 R8, R88.reuse, R110, R8 ;  /* 0x0000006e5808723c */ /* 0x040fe20000041808 */
[----:B------:R-:W-:Y:S07]  /*55a0*/  LDSM.16.M88.4 R108, [R220+0x1a000] ;  /* 0x01a00000dc6c783b */ /* 0x000fee0000000200 */
[C---:B---3--:R-:W-:Y:S08]  /*55b0*/  HMMA.16816.F32.BF16 R12, R88.reuse, R84, R12 ;  /* 0x00000054580c723c */ /* 0x048ff0000004180c */
[----:B------:R-:W-:Y:S01]  /*55c0*/  HMMA.16816.F32.BF16 R16, R88, R86, R16 ;  /* 0x000000565810723c */ /* 0x000fe20000041810 */
[----:B------:R-:W3:Y:S06]  /*55d0*/  LDSM.16.M88.4 R84, [R223+0x1a800] ;  /* 0x01a80000df54783b */ /* 0x000eec0000000200 */
[----:B------:R-:W3:Y:S01]  /*55e0*/  LDSM.16.M88.4 R88, [R222+0xa000] ;  /* 0x00a00000de58783b */ /* 0x000ee20000000200 */
[C---:B-1----:R-:W-:Y:S08]  /*55f0*/  HMMA.16816.F32.BF16 R4, R92.reuse, R100, R4 ;  /* 0x000000645c04723c */ /* 0x042ff00000041804 */
[C---:B------:R-:W-:Y:S01]  /*5600*/  HMMA.16816.F32.BF16 R8, R92.reuse, R102, R8 ;  /* 0x000000665c08723c */ /* 0x040fe20000041808 */
[----:B------:R-:W-:Y:S07]  /*5610*/  LDSM.16.M88.4 R100, [R219+0x1a000] ;  /* 0x01a00000db64783b */ /* 0x000fee0000000200 */
[C---:B-----5:R-:W-:Y:S08]  /*5620*/  HMMA.16816.F32.BF16 R12, R92.reuse, R96, R12 ;  /* 0x000000605c0c723c */ /* 0x060ff0000004180c */
[----:B------:R-:W-:Y:S01]  /*5630*/  HMMA.16816.F32.BF16 R16, R92, R98, R16 ;  /* 0x000000625c10723c */ /* 0x000fe20000041810 */
[----:B------:R-:W1:Y:S06]  /*5640*/  LDSM.16.M88.4 R92, [R220+0x1a800] ;  /* 0x01a80000dc5c783b */ /* 0x000e6c0000000200 */
        /* <DEDUP_REMOVED lines=8> */
[C---:B------:R-:W-:Y:S08]  /*56d0*/  HMMA.16816.F32.BF16 R4, R88.reuse, R108, R4 ;  /* 0x0000006c5804723c */ /* 0x040ff00000041804 */
[C---:B------:R-:W-:Y:S01]  /*56e0*/  HMMA.16816.F32.BF16 R8, R88.reuse, R110, R8 ;  /* 0x0000006e5808723c */ /* 0x040fe20000041808 */
[----:B------:R-:W-:Y:S07]  /*56f0*/  LDSM.16.M88.4 R108, [R223+0x1c000] ;  /* 0x01c00000df6c783b */ /* 0x000fee0000000200 */
[C---:B-1----:R-:W-:Y:S08]  /*5700*/  HMMA.16816.F32.BF16 R12, R88.reuse, R92, R12 ;  /* 0x0000005c580c723c */ /* 0x042ff0000004180c */
[----:B------:R-:W-:Y:S01]  /*5710*/  HMMA.16816.F32.BF16 R16, R88, R94, R16 ;  /* 0x0000005e5810723c */ /* 0x000fe20000041810 */
[----:B------:R-:W1:Y:S06]  /*5720*/  LDSM.16.M88.4 R88, [R217+0x1a800] ;  /* 0x01a80000d958783b */ /* 0x000e6c0000000200 */
[----:B------:R-:W1:Y:S01]  /*5730*/  LDSM.16.M88.4 R92, [R225+0xc000] ;  /* 0x00c00000e15c783b */ /* 0x000e620000000200 */
[C---:B-----5:R-:W-:Y:S08]  /*5740*/  HMMA.16816.F32.BF16 R4, R96.reuse, R100, R4 ;  /* 0x000000646004723c */ /* 0x060ff00000041804 */
[C---:B------:R-:W-:Y:S01]  /*5750*/  HMMA.16816.F32.BF16 R8, R96.reuse, R102, R8 ;  /* 0x000000666008723c */ /* 0x040fe20000041808 */
[----:B------:R-:W-:Y:S07]  /*5760*/  LDSM.16.M88.4 R100, [R220+0x1c000] ;  /* 0x01c00000dc64783b */ /* 0x000fee0000000200 */
[C---:B---3--:R-:W-:Y:S08]  /*5770*/  HMMA.16816.F32.BF16 R12, R96.reuse, R84, R12 ;  /* 0x00000054600c723c */ /* 0x048ff0000004180c */
[----:B------:R-:W-:Y:S01]  /*5780*/  HMMA.16816.F32.BF16 R16, R96, R86, R16 ;  /* 0x000000566010723c */ /* 0x000fe20000041810 */
[----:B------:R-:W3:Y:S06]  /*5790*/  LDSM.16.M88.4 R84, [R223+0x1c800] ;  /* 0x01c80000df54783b */ /* 0x000eec0000000200 */
[----:B------:R-:W5:Y:S01]  /*57a0*/  LDSM.16.M88.4 R96, [R222+0xc000] ;  /* 0x00c00000de60783b */ /* 0x000f620000000200 */
        /* <DEDUP_REMOVED lines=10> */
[C---:B---3--:R-:W-:Y:S08]  /*5850*/  HMMA.16816.F32.BF16 R12, R92.reuse, R84, R12 ;  /* 0x000000545c0c723c */ /* 0x048ff0000004180c */
[----:B------:R-:W-:Y:S01]  /*5860*/  HMMA.16816.F32.BF16 R16, R92, R86, R16 ;  /* 0x000000565c10723c */ /* 0x000fe20000041810 */
[----:B------:R-:W3:Y:S06]  /*5870*/  LDSM.16.M88.4 R84, [R219+0x1c800] ;  /* 0x01c80000db54783b */ /* 0x000eec0000000200 */
[----:B------:R-:W2:Y:S01]  /*5880*/  LDSM.16.M88.4 R92, [R218+0xc000] ;  /* 0x00c00000da5c783b */ /* 0x000ea20000000200 */
[C---:B-----5:R-:W-:Y:S08]  /*5890*/  HMMA.16816.F32.BF16 R4, R96.reuse, R100, R4 ;  /* 0x000000646004723c */ /* 0x060ff00000041804 */
[C---:B------:R-:W-:Y:S01]  /*58a0*/  HMMA.16816.F32.BF16 R8, R96.reuse, R102, R8 ;  /* 0x000000666008723c */ /* 0x040fe20000041808 */
[----:B------:R-:W-:Y:S07]  /*58b0*/  LDSM.16.M88.4 R100, [R223+0x1e000] ;  /* 0x01e00000df64783b */ /* 0x000fee0000000200 */
[C---:B-1----:R-:W-:Y:S08]  /*58c0*/  HMMA.16816.F32.BF16 R12, R96.reuse, R88, R12 ;  /* 0x00000058600c723c */ /* 0x042ff0000004180c */
[----:B------:R-:W-:Y:S01]  /*58d0*/  HMMA.16816.F32.BF16 R16, R96, R90, R16 ;  /* 0x0000005a6010723c */ /* 0x000fe20000041810 */
[----:B------:R-:W1:Y:S06]  /*58e0*/  LDSM.16.M88.4 R88, [R217+0x1c800] ;  /* 0x01c80000d958783b */ /* 0x000e6c0000000200 */
[----:B------:R-:W5:Y:S01]  /*58f0*/  LDSM.16.M88.4 R96, [R225+0xe000] ;  /* 0x00e00000e160783b */ /* 0x000f620000000200 */
[C---:B----4-:R-:W-:Y:S08]  /*5900*/  HMMA.16816.F32.BF16 R4, R104.reuse, R112, R4 ;  /* 0x000000706804723c */ /* 0x050ff00000041804 */
[C---:B------:R-:W-:Y:S01]  /*5910*/  HMMA.16816.F32.BF16 R8, R104.reuse, R114, R8 ;  /* 0x000000726808723c */ /* 0x040fe20000041808 */
[----:B------:R-:W-:Y:S07]  /*5920*/  LDSM.16.M88.4 R112, [R220+0x1e000] ;  /* 0x01e00000dc70783b */ /* 0x000fee0000000200 */
[C---:B---3--:R-:W-:Y:S08]  /*5930*/  HMMA.16816.F32.BF16 R12, R104.reuse, R84, R12 ;  /* 0x00000054680c723c */ /* 0x048ff0000004180c */
[----:B------:R-:W-:Y:S01]  /*5940*/  HMMA.16816.F32.BF16 R16, R104, R86, R16 ;  /* 0x000000566810723c */ /* 0x000fe20000041810 */
[----:B------:R-:W3:Y:S06]  /*5950*/  LDSM.16.M88.4 R84, [R223+0x1e800] ;  /* 0x01e80000df54783b */ /* 0x000eec0000000200 */
[----:B------:R-:W4:Y:S01]  /*5960*/  LDSM.16.M88.4 R104, [R222+0xe000] ;  /* 0x00e00000de68783b */ /* 0x000f220000000200 */
[C---:B--2---:R-:W-:Y:S08]  /*5970*/  HMMA.16816.F32.BF16 R4, R92.reuse, R108, R4 ;  /* 0x0000006c5c04723c */ /* 0x044ff00000041804 */
[C---:B------:R-:W-:Y:S01]  /*5980*/  HMMA.16816.F32.BF16 R8, R92.reuse, R110, R8 ;  /* 0x0000006e5c08723c */ /* 0x040fe20000041808 */
[----:B------:R-:W-:Y:S07]  /*5990*/  LDSM.16.M88.4 R108, [R219+0x1e000] ;  /* 0x01e00000db6c783b */ /* 0x000fee0000000200 */
[C---:B-1----:R-:W-:Y:S08]  /*59a0*/  HMMA.16816.F32.BF16 R12, R92.reuse, R88, R12 ;  /* 0x000000585c0c723c */ /* 0x042ff0000004180c */
[----:B------:R-:W-:Y:S01]  /*59b0*/  HMMA.16816.F32.BF16 R16, R92, R90, R16 ;  /* 0x0000005a5c10723c */ /* 0x000fe20000041810 */
[----:B------:R-:W1:Y:S06]  /*59c0*/  LDSM.16.M88.4 R88, [R220+0x1e800] ;  /* 0x01e80000dc58783b */ /* 0x000e6c0000000200 */
[----:B------:R-:W2:Y:S01]  /*59d0*/  LDSM.16.M88.4 R92, [R221+0xe000] ;  /* 0x00e00000dd5c783b */ /* 0x000ea20000000200 */
[C---:B-----5:R-:W-:Y:S08]  /*59e0*/  HMMA.16816.F32.BF16 R4, R96.reuse, R100, R4 ;  /* 0x000000646004723c */ /* 0x060ff00000041804 */
[C---:B------:R-:W-:Y:S01]  /*59f0*/  HMMA.16816.F32.BF16 R8, R96.reuse, R102, R8 ;  /* 0x000000666008723c */ /* 0x040fe20000041808 */
[----:B------:R-:W-:Y:S07]  /*5a00*/  LDSM.16.M88.4 R100, [R217+0x1e000] ;  /* 0x01e00000d964783b */ /* 0x000fee0000000200 */
[C---:B---3--:R-:W-:Y:S08]  /*5a10*/  HMMA.16816.F32.BF16 R12, R96.reuse, R84, R12 ;  /* 0x00000054600c723c */ /* 0x048ff0000004180c */
[----:B------:R-:W-:Y:S01]  /*5a20*/  HMMA.16816.F32.BF16 R16, R96, R86, R16 ;  /* 0x000000566010723c */ /* 0x000fe20000041810 */
[----:B------:R-:W3:Y:S06]  /*5a30*/  LDSM.16.M88.4 R84, [R219+0x1e800] ;  /* 0x01e80000db54783b */ /* 0x000eec0000000200 */
[----:B------:R-:W5:Y:S01]  /*5a40*/  LDSM.16.M88.4 R96, [R218+0xe000] ;  /* 0x00e00000da60783b */ /* 0x000f620000000200 */
[C---:B----4-:R-:W-:Y:S08]  /*5a50*/  HMMA.16816.F32.BF16 R4, R104.reuse, R112, R4 ;  /* 0x000000706804723c */ /* 0x050ff00000041804 */
[C---:B------:R-:W-:Y:S08]  /*5a60*/  HMMA.16816.F32.BF16 R8, R104.reuse, R114, R8 ;  /* 0x000000726808723c */ /* 0x040ff00000041808 */
[C---:B-1----:R-:W-:Y:S08]  /*5a70*/  HMMA.16816.F32.BF16 R12, R104.reuse, R88, R12 ;  /* 0x00000058680c723c */ /* 0x042ff0000004180c */
[----:B------:R-:W-:Y:S01]  /*5a80*/  HMMA.16816.F32.BF16 R16, R104, R90, R16 ;  /* 0x0000005a6810723c */ /* 0x000fe20000041810 */
[----:B------:R-:W1:Y:S07]  /*5a90*/  LDSM.16.M88.4 R88, [R217+0x1e800] ;  /* 0x01e80000d958783b */ /* 0x000e6e0000000200 */
[C---:B--2---:R-:W-:Y:S08]  /*5aa0*/  HMMA.16816.F32.BF16 R4, R92.reuse, R108, R4 ;  /* 0x0000006c5c04723c */ /* 0x044ff00000041804 */
[C---:B------:R-:W-:Y:S08]  /*5ab0*/  HMMA.16816.F32.BF16 R8, R92.reuse, R110, R8 ;  /* 0x0000006e5c08723c */ /* 0x040ff00000041808 */
[C---:B---3--:R-:W-:Y:S08]  /*5ac0*/  HMMA.16816.F32.BF16 R12, R92.reuse, R84, R12 ;  /* 0x000000545c0c723c */ /* 0x048ff0000004180c */
[----:B------:R-:W-:Y:S03]  /*5ad0*/  HMMA.16816.F32.BF16 R16, R92, R86, R16 ;  /* 0x000000565c10723c */ /* 0x000fe60000041810 */
[----:B------:R-:W-:Y:S05]  /*5ae0*/  LEA R93, R215, UR5, 0x1 ;  /* 0x00000005d75d7c11 */ /* 0x000fea000f8e08ff */
[C---:B-----5:R-:W-:Y:S08]  /*5af0*/  HMMA.16816.F32.BF16 R4, R96.reuse, R100, R4 ;  /* 0x000000646004723c */ /* 0x060ff00000041804 */
[C---:B------:R-:W-:Y:S08]  /*5b00*/  HMMA.16816.F32.BF16 R8, R96.reuse, R102, R8 ;  /* 0x000000666008723c */ /* 0x040ff00000041808 */
[C---:B-1----:R-:W-:Y:S03]  /*5b10*/  HMMA.16816.F32.BF16 R12, R96.reuse, R88, R12 ;  /* 0x00000058600c723c */ /* 0x042fe6000004180c */
[C---:B------:R-:W-:Y:S01]  /*5b20*/  FADD.FTZ R202, -R117.reuse, R4 ;  /* 0x0000000475ca7221 */ /* 0x040fe20000010100 */
[C---:B------:R-:W-:Y:S04]  /*5b30*/  FADD.FTZ R116, -R117.reuse, R5 ;  /* 0x0000000575747221 */ /* 0x040fe80000010100 */
[----:B------:R-:W-:Y:S03]  /*5b40*/  HMMA.16816.F32.BF16 R16, R96, R90, R16 ;  /* 0x0000005a6010723c */ /* 0x000fe60000041810 */
[-C--:B------:R-:W-:Y:S01]  /*5b50*/  FSEL R205, R202, R117.reuse, P1 ;  /* 0x00000075cacd7208 */ /* 0x080fe20000800000 */
[C---:B------:R-:W-:Y:S01]  /*5b60*/  FADD.FTZ R202, -R117.reuse, R9 ;  /* 0x0000000975ca7221 */ /* 0x040fe20000010100 */
[----:B------:R-:W-:Y:S02]  /*5b70*/  FSEL R116, R116, R117, P0 ;  /* 0x0000007574747208 */ /* 0x000fe40000000000 */
[----:B------:R-:W-:Y:S01]  /*5b80*/  FSETP.GE.FTZ.AND P0, PT, R196, RZ, PT ;  /* 0x000000ffc400720b */ /* 0x000fe20003f16000 */
[----:B------:R-:W-:Y:S01]  /*5b90*/  FMUL.FTZ R205, R118, R205 ;  /* 0x000000cd76cd7220 */ /* 0x000fe20000410000 */
[----:B------:R-:W-:Y:S01]  /*5ba0*/  FADD.FTZ R118, -R117, R8 ;  /* 0x0000000875767221 */ /* 0x000fe20000010100 */
[----:B------:R-:W-:Y:S01]  /*5bb0*/  FMUL.FTZ R116, R121, R116 ;  /* 0x0000007479747220 */ /* 0x000fe20000410000 */
[-C--:B------:R-:W-:Y:S01]  /*5bc0*/  FSEL R202, R202, R117.reuse, P2 ;  /* 0x00000075caca7208 */ /* 0x080fe20001000000 */
[C---:B------:R-:W-:Y:S01]  /*5bd0*/  FADD.FTZ R204, -R117.reuse, R13 ;  /* 0x0000000d75cc7221 */ /* 0x040fe20000010100 */
[----:B------:R-:W-:Y:S02]  /*5be0*/  FSETP.GE.FTZ.AND P1, PT, R126, RZ, PT ;  /* 0x000000ff7e00720b */ /* 0x000fe40003f36000 */
[----:B------:R-:W-:Y:S01]  /*5bf0*/  FSEL R121, R118, R117, P5 ;  /* 0x0000007576797208 */ /* 0x000fe20002800000 */
[----:B------:R-:W-:Y:S01]  /*5c00*/  FADD.FTZ R118, -R117, R12 ;  /* 0x0000000c75767221 */ /* 0x000fe20000010100 */
[----:B------:R-:W-:Y:S01]  /*5c10*/  F2FP.BF16.F32.PACK_AB R116, R116, R205 ;  /* 0x000000cd7474723e */ /* 0x000fe200000010ff */
[----:B------:R-:W-:Y:S01]  /*5c20*/  FMUL.FTZ R202, R123, R202 ;  /* 0x000000ca7bca7220 */ /* 0x000fe20000410000 */
[----:B------:R-:W-:Y:S01]  /*5c30*/  FSETP.GE.FTZ.AND P2, PT, R129, RZ, PT ;  /* 0x000000ff8100720b */ /* 0x000fe20003f56000 */
[----:B------:R-:W-:Y:S01]  /*5c40*/  FMUL.FTZ R121, R122, R121 ;  /* 0x000000797a797220 */ /* 0x000fe20000410000 */
[-C--:B------:R-:W-:Y:S01]  /*5c50*/  FSEL R123, R118, R117.reuse, P1 ;  /* 0x00000075767b7208 */ /* 0x080fe20000800000 */
[----:B------:R1:W-:Y:S01]  /*5c60*/  STS [R197+0x20000], R116 ;  /* 0x02000074c5007388 */ /* 0x0003e20000000800 */
[----:B------:R-:W-:Y:S01]  /*5c70*/  FADD.FTZ R118, -R117, R16 ;  /* 0x0000001075767221 */ /* 0x000fe20000010100 */
[----:B------:R-:W-:Y:S01]  /*5c80*/  FSETP.GE.FTZ.AND P1, PT, R131, RZ, PT ;  /* 0x000000ff8300720b */ /* 0x000fe20003f36000 */
[----:B------:R-:W-:Y:S01]  /*5c90*/  FADD.FTZ R122, -R203, R6 ;  /* 0x00000006cb7a7221 */ /* 0x000fe20000010100 */
[----:B------:R-:W-:Y:S01]  /*5ca0*/  FSEL R204, R204, R117, P2 ;  /* 0x00000075cccc7208 */ /* 0x000fe20001000000 */
[----:B------:R-:W-:Y:S01]  /*5cb0*/  FMUL.FTZ R123, R126, R123 ;  /* 0x0000007b7e7b7220 */ /* 0x000fe20000410000 */
[----:B------:R-:W-:Y:S01]  /*5cc0*/  FSEL R118, R118, R117, P1 ;  /* 0x0000007576767208 */ /* 0x000fe20000800000 */
[----:B------:R-:W-:Y:S01]  /*5cd0*/  @P0 FADD.FTZ R117, -R117, R17 ;  /* 0x0000001175750221 */ /* 0x000fe20000010100 */
[----:B------:R-:W-:Y:S01]  /*5ce0*/  FADD.FTZ R126, -R203, R7 ;  /* 0x00000007cb7e7221 */ /* 0x000fe20000010100 */
[----:B------:R-:W-:Y:S01]  /*5cf0*/  FSETP.GE.FTZ.AND P0, PT, R120, RZ, PT ;  /* 0x000000ff7800720b */ /* 0x000fe20003f16000 */
[----:B------:R-:W-:Y:S01]  /*5d00*/  FMUL.FTZ R204, R129, R204 ;  /* 0x000000cc81cc7220 */ /* 0x000fe20000410000 */
[----:B------:R-:W-:Y:S01]  /*5d10*/  F2FP.BF16.F32.PACK_AB R202, R202, R121 ;  /* 0x00000079caca723e */ /* 0x000fe200000010ff */
[----:B------:R-:W-:Y:S01]  /*5d20*/  FMUL.FTZ R118, R131, R118 ;  /* 0x0000007683767220 */ /* 0x000fe20000410000 */
[----:B------:R-:W-:Y:S01]  /*5d30*/  FSETP.GE.FTZ.AND P1, PT, R119, RZ, PT ;  /* 0x000000ff7700720b */ /* 0x000fe20003f36000 */
[----:B------:R-:W-:Y:S01]  /*5d40*/  FMUL.FTZ R117, R196, R117 ;  /* 0x00000075c4757220 */ /* 0x000fe20000410000 */
[-C--:B------:R-:W-:Y:S01]  /*5d50*/  FSEL R121, R126, R203.reuse, P0 ;  /* 0x000000cb7e797208 */ /* 0x080fe20000000000 */
[C---:B------:R-:W-:Y:S01]  /*5d60*/  FADD.FTZ R196, -R203.reuse, R15 ;  /* 0x0000000fcbc47221 */ /* 0x040fe20000010100 */
[----:B------:R-:W-:Y:S01]  /*5d70*/  FSEL R122, R122, R203, P1 ;  /* 0x000000cb7a7a7208 */ /* 0x000fe20000800000 */
[----:B------:R-:W-:Y:S01]  /*5d80*/  FADD.FTZ R126, -R203, R14 ;  /* 0x0000000ecb7e7221 */ /* 0x000fe20000010100 */
[----:B------:R-:W-:Y:S01]  /*5d90*/  F2FP.BF16.F32.PACK_AB R117, R117, R118 ;  /* 0x000000767575723e */ /* 0x000fe200000010ff */
[----:B------:R-:W-:Y:S01]  /*5da0*/  FMUL.FTZ R121, R120, R121 ;  /* 0x0000007978797220 */ /* 0x000fe20000410000 */
[C---:B------:R-:W-:Y:S01]  /*5db0*/  FADD.FTZ R118, -R203.reuse, R10 ;  /* 0x0000000acb767221 */ /* 0x040fe20000010100 */
[----:B------:R-:W-:Y:S01]  /*5dc0*/  FADD.FTZ R120, -R203, R11 ;  /* 0x0000000bcb787221 */ /* 0x000fe20000010100 */
[----:B------:R-:W-:Y:S01]  /*5dd0*/  FSETP.GE.FTZ.AND P1, PT, R124, RZ, PT ;  /* 0x000000ff7c00720b */ /* 0x000fe20003f36000 */
[----:B------:R-:W-:Y:S01]  /*5de0*/  FMUL.FTZ R122, R119, R122 ;  /* 0x0000007a777a7220 */ /* 0x000fe20000410000 */
[----:B------:R-:W-:Y:S01]  /*5df0*/  FSETP.GE.FTZ.AND P0, PT, R200, RZ, PT ;  /* 0x000000ffc800720b */ /* 0x000fe20003f16000 */
[----:B-1----:R-:W-:Y:S01]  /*5e00*/  FADD.FTZ R116, -R203, R18 ;  /* 0x00000012cb747221 */ /* 0x002fe20000010100 */
[----:B------:R-:W-:Y:S02]  /*5e10*/  FSETP.GE.FTZ.AND P5, PT, R127, RZ, PT ;  /* 0x000000ff7f00720b */ /* 0x000fe40003fb6000 */
[----:B------:R-:W-:Y:S02]  /*5e20*/  FSETP.GE.FTZ.AND P2, PT, R128, RZ, PT ;  /* 0x000000ff8000720b */ /* 0x000fe40003f56000 */
[-C--:B------:R-:W-:Y:S02]  /*5e30*/  FSEL R119, R118, R203.reuse, P1 ;  /* 0x000000cb76777208 */ /* 0x080fe40000800000 */
[----:B------:R-:W-:Y:S02]  /*5e40*/  FSEL R120, R120, R203, P6 ;  /* 0x000000cb78787208 */ /* 0x000fe40003000000 */
[----:B------:R-:W-:Y:S01]  /*5e50*/  F2FP.BF16.F32.PACK_AB R122, R121, R122 ;  /* 0x0000007a797a723e */ /* 0x000fe200000010ff */
[----:B------:R-:W-:Y:S01]  /*5e60*/  FMUL.FTZ R119, R124, R119 ;  /* 0x000000777c777220 */ /* 0x000fe20000410000 */
[-C--:B------:R-:W-:Y:S01]  /*5e70*/  FSEL R121, R196, R203.reuse, P2 ;  /* 0x000000cbc4797208 */ /* 0x080fe20001000000 */
[----:B------:R-:W-:Y:S01]  /*5e80*/  FMUL.FTZ R120, R125, R120 ;  /* 0x000000787d787220 */ /* 0x000fe20000410000 */
[----:B------:R-:W-:Y:S01]  /*5e90*/  FSEL R126, R126, R203, P5 ;  /* 0x000000cb7e7e7208 */ /* 0x000fe20002800000 */
[----:B------:R-:W-:Y:S01]  /*5ea0*/  STS [R197+0x20400], R122 ;  /* 0x0204007ac5007388 */ /* 0x000fe20000000800 */
[----:B------:R-:W-:Y:S01]  /*5eb0*/  FSETP.GE.FTZ.AND P1, PT, R201, RZ, PT ;  /* 0x000000ffc900720b */ /* 0x000fe20003f36000 */
[----:B------:R-:W-:Y:S01]  /*5ec0*/  FMUL.FTZ R121, R128, R121 ;  /* 0x0000007980797220 */ /* 0x000fe20000410000 */
[----:B------:R-:W-:Y:S01]  /*5ed0*/  F2FP.BF16.F32.PACK_AB R120, R120, R119 ;  /* 0x000000777878723e */ /* 0x000fe200000010ff */
[----:B------:R-:W-:Y:S01]  /*5ee0*/  FMUL.FTZ R126, R127, R126 ;  /* 0x0000007e7f7e7220 */ /* 0x000fe20000410000 */
[----:B------:R-:W-:Y:S01]  /*5ef0*/  FSEL R116, R116, R203, P1 ;  /* 0x000000cb74747208 */ /* 0x000fe20000800000 */
[----:B------:R-:W-:Y:S01]  /*5f00*/  @P0 FADD.FTZ R203, -R203, R19 ;  /* 0x00000013cbcb0221 */ /* 0x000fe20000010100 */
[----:B------:R-:W-:Y:S01]  /*5f10*/  F2FP.BF16.F32.PACK_AB R123, R204, R123 ;  /* 0x0000007bcc7b723e */ /* 0x000fe200000010ff */
[----:B------:R-:W-:Y:S01]  /*5f20*/  STS [R199+-0x2000], R202 ;  /* 0xffe000cac7007388 */ /* 0x000fe20000000800 */
[----:B------:R-:W-:Y:S01]  /*5f30*/  F2FP.BF16.F32.PACK_AB R121, R121, R126 ;  /* 0x0000007e7979723e */ /* 0x000fe200000010ff */
[----:B------:R-:W-:Y:S01]  /*5f40*/  FMUL.FTZ R116, R201, R116 ;  /* 0x00000074c9747220 */ /* 0x000fe20000410000 */
[----:B------:R-:W-:Y:S03]  /*5f50*/  FMUL.FTZ R203, R200, R203 ;  /* 0x000000cbc8cb7220 */ /* 0x000fe60000410000 */
[----:B------:R-:W-:Y:S01]  /*5f60*/  STS [R199+-0x1c00], R120 ;  /* 0xffe40078c7007388 */ /* 0x000fe20000000800 */
[----:B------:R-:W-:Y:S01]  /*5f70*/  IMAD.IADD R200, R212, 0x1, R93 ;  /* 0x00000001d4c87824 */ /* 0x000fe200078e025d */
[----:B------:R-:W-:Y:S04]  /*5f80*/  F2FP.BF16.F32.PACK_AB R119, R203, R116 ;  /* 0x00000074cb77723e */ /* 0x000fe800000010ff */
        /* <DEDUP_REMOVED lines=10> */
[----:B------:R-:W5:Y:S06]  /*6030*/  LDSM.16.MT88.4 R104, [R224+0xe000] ;  /* 0x00e00000e068783b */ /* 0x000f6c0000004200 */
[----:B------:R-:W-:Y:S06]  /*6040*/  LDSM.16.MT88.4 R108, [R226+0x22800] ;  /* 0x02280000e26c783b */ /* 0x000fec0000004200 */
[----:B------:R-:W5:Y:S01]  /*6050*/  LDSM.16.MT88.4 R112, [R224+0x8800] ;  /* 0x00880000e070783b */ /* 0x000f620000004200 */
        /* <DEDUP_REMOVED lines=9> */
[-C--:B---3--:R-:W-:Y:S01]  /*60f0*/  HMMA.16816.F32.BF16 R36, R84, R96.reuse, R36 ;  /* 0x000000605424723c */ /* 0x088fe20000041824 */
[----:B------:R-:W-:Y:S07]  /*6100*/  LDSM.16.MT88.4 R196, [R224+0xd800] ;  /* 0x00d80000e0c4783b */ /* 0x000fee0000004200 */
        /* <DEDUP_REMOVED lines=34> */
[----:B------:R-:W5:Y:S07]  /*6330*/  LDSM.16.MT88.4 R116, [R224+0xb800] ;  /* 0x00b80000e074783b */ /* 0x000f6e0000004200 */
[----:B------:R-:W-:Y:S01]  /*6340*/  HMMA.16816.F32.BF16 R80, R108, R90, R80 ;  /* 0x0000005a6c50723c */ /* 0x000fe20000041850 */
[----:B------:R-:W5:Y:S01]  /*6350*/  LDSM.16.MT88.4 R88, [R224+0xf800] ;  /* 0x00f80000e058783b */ /* 0x000f620000004200 */
        /* <DEDUP_REMOVED lines=97> */
.L_x_1204:
[----:B------:R-:W-:Y:S01]  /*6970*/  LDSM.16.M88.4 R196, [R227+0x20000] ;  /* 0x02000000e3c4783b */ /* 0x000fe20000000200 */
[--C-:B------:R-:W-:Y:S01]  /*6980*/  IMAD.IADD R108, R2, 0x1, R227.reuse ;  /* 0x00000001026c7824 */ /* 0x100fe200078e02e3 */
[----:B------:R-:W-:Y:S01]  /*6990*/  PLOP3.LUT P2, PT, PT, PT, UP2, 0x80, 0x8 ;  /* 0x000000000008781c */ /* 0x000fe20003f4f028 */
[----:B------:R-:W-:Y:S01]  /*69a0*/  IMAD R249, R235, UR9, RZ ;  /* 0x00000009ebf97c24 */ /* 0x000fe2000f8e02ff */
[----:B------:R-:W1:Y:S01]  /*69b0*/  LDSM.16.MT88.4 R16, [R224+0x10000] ;  /* 0x01000000e010783b */ /* 0x000e620000004200 */
[----:B------:R-:W-:Y:S03]  /*69c0*/  PLOP3.LUT P5, PT, PT, PT, UP2, 0x80, 0x8 ;  /* 0x000000000008781c */ /* 0x000fe60003faf028 */
[----:B------:R2:W3:Y:S04]  /*69d0*/  LDSM.16.M88.4 R124, [R227+0x21000] ;  /* 0x02100000e37c783b */ /* 0x0004e80000000200 */
[----:B------:R-:W4:Y:S04]  /*69e0*/  LDSM.16.MT88.4 R96, [R224+0x12000] ;  /* 0x01200000e060783b */ /* 0x000f280000004200 */
[----:B------:R-:W4:Y:S04]  /*69f0*/  LDSM.16.MT88.4 R112, [R224+0x14000] ;  /* 0x01400000e070783b */ /* 0x000f280000004200 */
[----:B------:R-:W4:Y:S04]  /*6a00*/  LDSM.16.MT88.4 R128, [R224+0x16000] ;  /* 0x01600000e080783b */ /* 0x000f280000004200 */
[----:B------:R-:W-:Y:S04]  /*6a10*/  LDSM.16.M88.4 R200, [R108+0x20000] ;  /* 0x020000006cc8783b */ /* 0x000fe80000000200 */
[----:B------:R4:W-:Y:S01]  /*6a20*/  LDSM.16.M88.4 R208, [R108+0x21000] ;  /* 0x021000006cd0783b */ /* 0x0009e20000000200 */
[----:B--2---:R-:W-:Y:S03]  /*6a30*/  IMAD.IADD R227, R212, 0x1, R227 ;  /* 0x00000001d4e37824 */ /* 0x004fe600078e02e3 */
        /* <DEDUP_REMOVED lines=33> */
[-C--:B-1----:R-:W-:Y:S08]  /*6c50*/  HMMA.16816.F32.BF16 R116, R200, R196.reuse, R116 ;  /* 0x000000c4c874723c */ /* 0x082ff00000041874 */
[C---:B------:R-:W-:Y:S08]  /*6c60*/  HMMA.16816.F32.BF16 R120, R208.reuse, R196, R120 ;  /* 0x000000c4d078723c */ /* 0x040ff00000041878 */
[-C--:B------:R-:W-:Y:S01]  /*6c70*/  HMMA.16816.F32.BF16 R124, R208, R198.reuse, R124 ;  /* 0x000000c6d07c723c */ /* 0x080fe2000004187c */
[----:B------:R-:W-:Y:S07]  /*6c80*/  LDSM.16.MT88.4 R208, [R224+0x13000] ;  /* 0x01300000e0d0783b */ /* 0x000fee0000004200 */
[----:B------:R-:W-:Y:S01]  /*6c90*/  HMMA.16816.F32.BF16 R128, R200, R198, R128 ;  /* 0x000000c6c880723c */ /* 0x000fe20000041880 */
[----:B------:R1:W-:Y:S04]  /*6ca0*/  LDSM.16.M88.4 R196, [R227+0x20000] ;  /* 0x02000000e3c4783b */ /* 0x0003e80000000200 */
[----:B------:R-:W2:Y:S01]  /*6cb0*/  LDSM.16.MT88.4 R200, [R224+0x11000] ;  /* 0x01100000e0c8783b */ /* 0x000ea20000004200 */
[----:B-1----:R-:W-:Y:S02]  /*6cc0*/  IMAD.IADD R227, R2, 0x1, R227 ;  /* 0x0000000102e37824 */ /* 0x002fe400078e02e3 */
[-C--:B--2---:R-:W-:Y:S08]  /*6cd0*/  HMMA.16816.F32.BF16 R4, R196, R200.reuse, R4 ;  /* 0x000000c8c404723c */ /* 0x084ff00000041804 */
        /* <DEDUP_REMOVED lines=13> */
[----:B------:R-:W-:Y:S07]  /*6db0*/  LDSM.16.MT88.4 R200, [R224+0x11800] ;  /* 0x01180000e0c8783b */ /* 0x000fee0000004200 */
[-C--:B--2---:R-:W-:Y:S08]  /*6dc0*/  HMMA.16816.F32.BF16 R116, R196, R208.reuse, R116 ;  /* 0x000000d0c474723c */ /* 0x084ff00000041874 */
[C---:B------:R-:W-:Y:S08]  /*6dd0*/  HMMA.16816.F32.BF16 R120, R204.reuse, R208, R120 ;  /* 0x000000d0cc78723c */ /* 0x040ff00000041878 */
[-C--:B------:R-:W-:Y:S01]  /*6de0*/  HMMA.16816.F32.BF16 R124, R204, R210.reuse, R124 ;  /* 0x000000d2cc7c723c */ /* 0x080fe2000004187c */
[----:B------:R-:W-:Y:S07]  /*6df0*/  LDSM.16.M88.4 R204, [R227+0x21000] ;  /* 0x02100000e3cc783b */ /* 0x000fee0000000200 */
[----:B------:R-:W-:Y:S01]  /*6e00*/  HMMA.16816.F32.BF16 R128, R196, R210, R128 ;  /* 0x000000d2c480723c */ /* 0x000fe20000041880 */
[----:B------:R-:W1:Y:S04]  /*6e10*/  LDSM.16.M88.4 R196, [R227+0x20000] ;  /* 0x02000000e3c4783b */ /* 0x000e680000000200 */
[----:B------:R-:W2:Y:S03]  /*6e20*/  LDSM.16.MT88.4 R208, [R224+0x13800] ;  /* 0x01380000e0d0783b */ /* 0x000ea60000004200 */
[-C--:B-1----:R-:W-:Y:S08]  /*6e30*/  HMMA.16816.F32.BF16 R4, R196, R200.reuse, R4 ;  /* 0x000000c8c404723c */ /* 0x082ff00000041804 */
[C---:B------:R-:W-:Y:S08]  /*6e40*/  HMMA.16816.F32.BF16 R8, R204.reuse, R200, R8 ;  /* 0x000000c8cc08723c */ /* 0x040ff00000041808 */
[-C--:B------:R-:W-:Y:S08]  /*6e50*/  HMMA.16816.F32.BF16 R12, R204, R202.reuse, R12 ;  /* 0x000000cacc0c723c */ /* 0x080ff0000004180c */
[C---:B------:R-:W-:Y:S01]  /*6e60*/  HMMA.16816.F32.BF16 R16, R196.reuse, R202, R16 ;  /* 0x000000cac410723c */ /* 0x040fe20000041810 */
[----:B------:R-:W1:Y:S07]  /*6e70*/  LDSM.16.MT88.4 R200, [R224+0x15800] ;  /* 0x01580000e0c8783b */ /* 0x000e6e0000004200 */
[-C--:B--2---:R-:W-:Y:S08]  /*6e80*/  HMMA.16816.F32.BF16 R84, R196, R208.reuse, R84 ;  /* 0x000000d0c454723c */ /* 0x084ff00000041854 */
[C---:B------:R-:W-:Y:S04]  /*6e90*/  HMMA.16816.F32.BF16 R88, R204.reuse, R208, R88 ;  /* 0x000000d0cc58723c */ /* 0x040fe80000041858 */
[----:B------:R-:W-:Y:S04]  /*6ea0*/  IMAD.U32 R209, R249, -0x40, RZ ;  /* 0xffffffc0f9d17824 */ /* 0x000fe800078e00ff */
[-C--:B------:R-:W-:Y:S03]  /*6eb0*/  HMMA.16816.F32.BF16 R92, R204, R210.reuse, R92 ;  /* 0x000000d2cc5c723c */ /* 0x080fe6000004185c */
[C---:B------:R-:W-:Y:S04]  /*6ec0*/  LEA R236, P0, R209.reuse, R236, 0x2 ;  /* 0x000000ecd1ec7211 */ /* 0x040fe800078010ff */
[----:B------:R-:W-:Y:S01]  /*6ed0*/  LEA.HI.X.SX32 R237, R209, R237, 0x2, P0 ;  /* 0x000000edd1ed7211 */ /* 0x000fe200000f16ff */
[C---:B------:R-:W-:Y:S01]  /*6ee0*/  HMMA.16816.F32.BF16 R96, R196.reuse, R210, R96 ;  /* 0x000000d2c460723c */ /* 0x040fe20000041860 */
[----:B------:R-:W2:Y:S07]  /*6ef0*/  LDSM.16.MT88.4 R208, [R224+0x17800] ;  /* 0x01780000e0d0783b */ /* 0x000eae0000004200 */
[-C--:B-1----:R-:W-:Y:S08]  /*6f00*/  HMMA.16816.F32.BF16 R100, R196, R200.reuse, R100 ;  /* 0x000000c8c464723c */ /* 0x082ff00000041864 */
[C---:B------:R-:W-:Y:S04]  /*6f10*/  HMMA.16816.F32.BF16 R104, R204.reuse, R200, R104 ;  /* 0x000000c8cc68723c */ /* 0x040fe80000041868 */
[----:B------:R-:W-:Y:S04]  /*6f20*/  IMAD.SHL.U32 R201, R249, 0x8, RZ ;  /* 0x00000008f9c97824 */ /* 0x000fe800078e00ff */
[-C--:B------:R-:W-:Y:S03]  /*6f30*/  HMMA.16816.F32.BF16 R108, R204, R202.reuse, R108 ;  /* 0x000000cacc6c723c */ /* 0x080fe6000004186c */
[C---:B------:R-:W-:Y:S04]  /*6f40*/  LEA R200, P0, R201.reuse, R236, 0x2 ;  /* 0x000000ecc9c87211 */ /* 0x040fe800078010ff */
[----:B------:R-:W-:Y:S01]  /*6f50*/  LEA.HI.X.SX32 R201, R201, R237, 0x2, P0 ;  /* 0x000000edc9c97211 */ /* 0x000fe200000f16ff */
        /* <DEDUP_REMOVED lines=15> */
[----:B------:R-:W-:Y:S02]  /*7050*/  SHF.R.U32.HI R210, RZ, 0x2, R213 ;  /* 0x00000002ffd27819 */ /* 0x000fe400000116d5 */
[----:B------:R-:W-:Y:S02]  /*7060*/  @P0 LOP3.LUT R211, R211, 0x30, RZ, 0xc0, !PT ;  /* 0x00000030d3d30812 */ /* 0x000fe400078ec0ff */
[----:B------:R-:W-:Y:S02]  /*7070*/  PLOP3.LUT P0, PT, PT, PT, UP2, 0x80, 0x8 ;  /* 0x000000000008781c */ /* 0x000fe40003f0f028 */
[----:B------:R-:W-:Y:S02]  /*7080*/  PLOP3.LUT P1, PT, PT, PT, UP2, 0x80, 0x8 ;  /* 0x000000000008781c */ /* 0x000fe40003f2f028 */
        /* <DEDUP_REMOVED lines=95> */
[C---:B------:R-:W-:Y:S02]  /*7680*/  LEA.HI.X.SX32 R205, R249.reuse, R9, 0x5, P0 ;  /* 0x00000009f9cd7211 */ /* 0x040fe400000f2eff */
[C---:B--2---:R-:W-:Y:S03]  /*7690*/  LEA R198, P0, R249.reuse, R204, 0x5 ;  /* 0x000000ccf9c67211 */ /* 0x044fe600078028ff */
        /* <DEDUP_REMOVED lines=9> */
[C---:B---3--:R-:W-:Y:S03]  /*7730*/  LEA.HI.X.SX32 R89, R249.reuse, R197, 0x5, P0 ;  /* 0x000000c5f9597211 */ /* 0x048fe600000f2eff */
        /* <DEDUP_REMOVED lines=10> */
[C---:B----4-:R-:W-:Y:S02]  /*77e0*/  LEA.HI.X.SX32 R91, R249.reuse, R17, 0x5, P0 ;  /* 0x00000011f95b7211 */ /* 0x050fe400000f2eff */
[C---:B------:R-:W-:Y:S01]  /*77f0*/  LEA R210, P0, R249.reuse, R90, 0x5 ;  /* 0x0000005af9d27211 */ /* 0x040fe200078028ff */
[----:B------:R-:W-:Y:S03]  /*7800*/  LDSM.16.MT88.4 R8, [R224] ;  /* 0x00000000e008783b */ /* 0x000fe60000004200 */
        /* <DEDUP_REMOVED lines=36> */
[C---:B-1----:R-:W-:Y:S01]  /*7a50*/  VIADD R120, R226.reuse, 0x40 ;  /* 0x00000040e2787836 */ /* 0x042fe20000000000 */
[C---:B------:R-:W-:Y:S01]  /*7a60*/  LEA R208, P0, R249.reuse, R94, 0x5 ;  /* 0x0000005ef9d07211 */ /* 0x040fe200078028ff */
[----:B------:R-:W-:Y:S01]  /*7a70*/  @P3 VIADD R120, R226, 0xffffffc0 ;  /* 0xffffffc0e2783836 */ /* 0x000fe20000000000 */
[----:B------:R-:W1:Y:S02]  /*7a80*/  LDSM.16.MT88.4 R4, [R226+0x20000] ;  /* 0x02000000e204783b */ /* 0x000e640000004200 */
[C---:B------:R-:W-:Y:S02]  /*7a90*/  LEA.HI.X.SX32 R209, R249.reuse, R95, 0x5, P0 ;  /* 0x0000005ff9d17211 */ /* 0x040fe400000f2eff */
[----:B------:R-:W2:Y:S01]  /*7aa0*/  LDSM.16.MT88.4 R12, [R120+0x20000] ;  /* 0x02000000780c783b */ /* 0x000ea20000004200 */
        /* <DEDUP_REMOVED lines=8> */
[----:B------:R-:W3:Y:S01]  /*7b30*/  LDSM.16.MT88.4 R92, [R226+0x20800] ;  /* 0x02080000e25c783b */ /* 0x000ee20000004200 */
[C---:B------:R-:W-:Y:S02]  /*7b40*/  LEA.HI.X.SX32 R103, R249.reuse, R101, 0x5, P0 ;  /* 0x00000065f9677211 */ /* 0x040fe400000f2eff */
[C---:B------:R-:W-:Y:S01]  /*7b50*/  LEA R104, P0, R249.reuse, R102, 0x5 ;  /* 0x00000066f9687211 */ /* 0x040fe200078028ff */
[----:B------:R-:W-:Y:S03]  /*7b60*/  REDG.E.ADD.F32.FTZ.RN.STRONG.GPU desc[UR34][R208.64+0x380], R131 ;  /* 0x00038083d00079a6 */ /* 0x000fe6000c12f322 */
[----:B------:R-:W-:Y:S01]  /*7b70*/  LEA.HI.X.SX32 R105, R249, R103, 0x5, P0 ;  /* 0x00000067f9697211 */ /* 0x000fe200000f2eff */
[----:B------:R-:W-:Y:S04]  /*7b80*/  REDG.E.ADD.F32.FTZ.RN.STRONG.GPU desc[UR34][R206.64+0x380], R124 ;  /* 0x0003807cce0079a6 */ /* 0x000fe8000c12f322 */
[----:B------:R-:W-:Y:S04]  /*7b90*/  REDG.E.ADD.F32.FTZ.RN.STRONG.GPU desc[UR34][R100.64+0x380], R125 ;  /* 0x0003807d640079a6 */ /* 0x000fe8000c12f322 */
[----:B------:R-:W-:Y:S01]  /*7ba0*/  REDG.E.ADD.F32.FTZ.RN.STRONG.GPU desc[UR34][R102.64+0x380], R126 ;  /* 0x0003807e660079a6 */ /* 0x000fe2000c12f322 */
[-C--:B-1----:R-:W-:Y:S03]  /*7bb0*/  HMMA.16816.F32.BF16 R132, R4, R8.reuse, R132 ;  /* 0x000000080484723c */ /* 0x082fe60000041884 */
[----:B------:R-:W1:Y:S04]  /*7bc0*/  LDSM.16.MT88.4 R100, [R120+0x20800] ;  /* 0x020800007864783b */ /* 0x000e680000004200 */
[----:B------:R-:W-:Y:S01]  /*7bd0*/  REDG.E.ADD.F32.FTZ.RN.STRONG.GPU desc[UR34][R104.64+0x380], R127 ;  /* 0x0003807f680079a6 */ /* 0x000fe2000c12f322 */
[C---:B--2---:R-:W-:Y:S03]  /*7be0*/  HMMA.16816.F32.BF16 R136, R12.reuse, R8, R136 ;  /* 0x000000080c88723c */ /* 0x044fe60000041888 */
[----:B------:R-:W2:Y:S05]  /*7bf0*/  LDSM.16.MT88.4 R104, [R224+0x2800] ;  /* 0x00280000e068783b */ /* 0x000eaa0000004200 */
[-C--:B------:R-:W-:Y:S08]  /*7c00*/  HMMA.16816.F32.BF16 R140, R12, R10.reuse, R140 ;  /* 0x0000000a0c8c723c */ /* 0x080ff0000004188c */
[C---:B------:R-:W-:Y:S01]  /*7c10*/  HMMA.16816.F32.BF16 R144, R4.reuse, R10, R144 ;  /* 0x0000000a0490723c */ /* 0x040fe20000041890 */
[----:B------:R-:W4:Y:S07]  /*7c20*/  LDSM.16.MT88.4 R8, [R224+0x6800] ;  /* 0x00680000e008783b */ /* 0x000f2e0000004200 */
        /* <DEDUP_REMOVED lines=17> */
[-C--:B---3--:R-:W-:Y:S08]  /*7d40*/  HMMA.16816.F32.BF16 R132, R92, R96.reuse, R132 ;  /* 0x000000605c84723c */ /* 0x088ff00000041884 */
        /* <DEDUP_REMOVED lines=17> */
[----:B------:R-:W3:Y:S07]  /*7e60*/  LDSM.16.MT88.4 R100, [R224+0x3800] ;  /* 0x00380000e064783b */ /* 0x000eee0000004200 */
        /* <DEDUP_REMOVED lines=99> */
.L_x_1205:
[----:B------:R-:W-:Y:S02]  /*84a0*/  UISETP.GT.AND UP0, UPT, UR45, URZ, UPT ;  /* 0x000000ff2d00728c */ /* 0x000fe4000bf04270 */
[----:B------:R-:W-:Y:S07]  /*84b0*/  UIADD3 UR27, UPT, UPT, UR45, -0x1, URZ ;  /* 0xffffffff2d1b7890 */ /* 0x000fee000fffe0ff */
[----:B------:R-:W-:Y:S01]  /*84c0*/  UMOV UR45, UR27 ;  /* 0x0000001b002d7c82 */ /* 0x000fe20008000000 */
[----:B------:R-:W-:Y:S05]  /*84d0*/  BRA.U UP0, `(.L_x_1206) ;  /* 0xffffffb9003c7547 */ /* 0x000fea000b83ffff */
[----:B------:R-:W2:Y:S01]  /*84e0*/  S2R R0, SR_TID.X ;  /* 0x0000000000007919 */ /* 0x000ea20000002100 */
[C---:B------:R-:W-:Y:S01]  /*84f0*/  SHF.L.U32 R2, R213.reuse, 0x4, RZ ;  /* 0x00000004d5027819 */ /* 0x040fe200000006ff */
[----:B------:R-:W3:Y:S01]  /*8500*/  LDCU UR8, c[0x0][0x500] ;  /* 0x0000a000ff0877ac */ /* 0x000ee20008000800 */
[C---:B------:R-:W-:Y:S02]  /*8510*/  SHF.L.U32 R3, R213.reuse, 0x5, RZ ;  /* 0x00000005d5037819 */ /* 0x040fe400000006ff */
[----:B------:R-:W-:Y:S01]  /*8520*/  LOP3.LUT R5, R2, 0x1c0, RZ, 0xc0, !PT ;  /* 0x000001c002057812 */ /* 0x000fe200078ec0ff */
[----:B------:R-:W4:Y:S01]  /*8530*/  LDCU UR9, c[0x0][0x4fc] ;  /* 0x00009f80ff0977ac */ /* 0x000f220008000800 */
[C---:B------:R-:W-:Y:S02]  /*8540*/  LOP3.LUT P0, RZ, R213.reuse, 0x10, RZ, 0xc0, !PT ;  /* 0x00000010d5ff7812 */ /* 0x040fe4000780c0ff */
[----:B------:R-:W-:Y:S01]  /*8550*/  SHF.L.U32 R213, R213, 0x1, RZ ;  /* 0x00000001d5d57819 */ /* 0x000fe200000006ff */
[----:B------:R-:W-:Y:S01]  /*8560*/  UISETP.NE.AND UP0, UPT, UR39, -0x1, UPT ;  /* 0xffffffff2700788c */ /* 0x000fe2000bf05270 */
[----:B------:R-:W-:Y:S01]  /*8570*/  LOP3.LUT R2, R3, 0x400, RZ, 0xc0, !PT ;  /* 0x0000040003027812 */ /* 0x000fe200078ec0ff */
[----:B------:R-:W-:-:S03]  /*8580*/  UMOV UR24, UR18 ;  /* 0x0000001200187c82 */ /* 0x000fc60008000000 */
[--C-:B------:R-:W-:Y:S01]  /*8590*/  LOP3.LUT R2, R2, 0x6, R213.reuse, 0xf8, !PT ;  /* 0x0000000602027812 */ /* 0x100fe200078ef8d5 */
        /* <DEDUP_REMOVED lines=32> */
[----:B------:R-:W-:Y:S01]  /*87a0*/  IADD3 R2, PT, PT, R3, 0x10000, RZ ;  /* 0x0001000003027810 */ /* 0x000fe20007ffe0ff */
[----:B------:R-:W-:Y:S01]  /*87b0*/  FMUL.FTZ R153, R153, UR8 ;  /* 0x0000000899997c20 */ /* 0x000fe20008410000 */
[----:B------:R-:W-:Y:S01]  /*87c0*/  F2FP.BF16.F32.PACK_AB R134, R135, R134 ;  /* 0x000000868786723e */ /* 0x000fe200000010ff */
[----:B------:R-:W-:Y:S01]  /*87d0*/  FMUL.FTZ R154, R154, UR8 ;  /* 0x000000089a9a7c20 */ /* 0x000fe20008410000 */
[----:B------:R-:W-:Y:S01]  /*87e0*/  IADD3 R5, PT, PT, R3, 0x10040, RZ ;  /* 0x0001004003057810 */ /* 0x000fe20007ffe0ff */
[----:B------:R-:W-:Y:S01]  /*87f0*/  FMUL.FTZ R155, R155, UR8 ;  /* 0x000000089b9b7c20 */ /* 0x000fe20008410000 */
[----:B------:R-:W-:Y:S01]  /*8800*/  F2FP.BF16.F32.PACK_AB R144, R145, R144 ;  /* 0x000000909190723e */ /* 0x000fe200000010ff */
[----:B------:R-:W-:Y:S01]  /*8810*/  FMUL.FTZ R156, R156, UR8 ;  /* 0x000000089c9c7c20 */ /* 0x000fe20008410000 */
[----:B------:R-:W-:Y:S01]  /*8820*/  F2FP.BF16.F32.PACK_AB R146, R147, R146 ;  /* 0x000000929392723e */ /* 0x000fe200000010ff */
[----:B------:R-:W-:Y:S01]  /*8830*/  FMUL.FTZ R157, R157, UR8 ;  /* 0x000000089d9d7c20 */ /* 0x000fe20008410000 */
[----:B------:R-:W-:Y:S01]  /*8840*/  @P0 IADD3 R5, PT, PT, R2, -0x40, RZ ;  /* 0xffffffc002050810 */ /* 0x000fe20007ffe0ff */
        /* <DEDUP_REMOVED lines=63> */
[----:B----4-:R-:W-:Y:S01]  /*8c40*/  FMUL.FTZ R20, R20, UR9 ;  /* 0x0000000914147c20 */ /* 0x010fe20008410000 */
        /* <DEDUP_REMOVED lines=171> */
.L_x_1207:
[----:B------:R-:W2:Y:S01]  /*9700*/  LDCU.64 UR10, c[0x0][0x5c0] ;  /* 0x0000b800ff0a77ac */ /* 0x000ea20008000a00 */
[----:B------:R-:W-:-:S04]  /*9710*/  UIADD3 UR8, UPT, UPT, UR37, UR39, URZ ;  /* 0x0000002725087290 */ /* 0x000fc8000fffe0ff */
[----:B--2---:R-:W-:Y:S02]  /*9720*/  UIMAD.WIDE.U32 UR16, UR8, UR10, URZ ;  /* 0x0000000a081072a5 */ /* 0x004fe4000f8e00ff */
[----:B------:R-:W-:-:S04]  /*9730*/  UIMAD UR8, UR8, UR11, URZ ;  /* 0x0000000b080872a4 */ /* 0x000fc8000f8e02ff */
[----:B------:R-:W-:-:S06]  /*9740*/  UIADD3 UR8, UPT, UPT, UR17, UR8, URZ ;  /* 0x0000000811087290 */ /* 0x000fcc000fffe0ff */
[----:B------:R-:W-:Y:S02]  /*9750*/  MOV R7, UR8 ;  /* 0x0000000800077c02 */ /* 0x000fe40008000f00 */
.L_x_1208:
        /* <DEDUP_REMOVED lines=14> */
.L_x_1209:
[----:B------:R-:W2:Y:S01]  /*9840*/  LDCU.64 UR8, c[0x0][0x5c8] ;  /* 0x0000b900ff0877ac */ /* 0x000ea20008000a00 */
[----:B------:R-:W-:-:S04]  /*9850*/  UIADD3 UR12, UPT, UPT, UR37, UR39, URZ ;  /* 0x00000027250c7290 */ /* 0x000fc8000fffe0ff */
[----:B--2---:R-:W-:Y:S02]  /*9860*/  UIMAD.WIDE.U32 UR14, UR12, UR8, URZ ;  /* 0x000000080c0e72a5 */ /* 0x004fe4000f8e00ff */
[----:B------:R-:W-:-:S04]  /*9870*/  UIMAD UR12, UR12, UR9, URZ ;  /* 0x000000090c0c72a4 */ /* 0x000fc8000f8e02ff */
[----:B------:R-:W-:Y:S01]  /*9880*/  UIADD3 UR12, UPT, UPT, UR15, UR12, URZ ;  /* 0x0000000c0f0c7290 */ /* 0x000fe2000fffe0ff */
[----:B------:R-:W-:-:S05]  /*9890*/  UMOV UR30, UR14 ;  /* 0x0000000e001e7c82 */ /* 0x000fca0008000000 */
[----:B-1----:R-:W-:-:S07]  /*98a0*/  MOV R5, UR12 ;  /* 0x0000000c00057c02 */ /* 0x002fce0008000f00 */
.L_x_1210:
        /* <DEDUP_REMOVED lines=57> */
.L_x_1212:
[----:B------:R-:W-:Y:S05]  /*9c40*/  BSYNC.RECONVERGENT B0 ;  /* 0x0000000000007941 */ /* 0x000fea0003800200 */
.L_x_1211:
        /* <DEDUP_REMOVED lines=21> */
.L_x_1214:
[----:B------:R-:W-:Y:S05]  /*9da0*/  BSYNC.RECONVERGENT B0 ;  /* 0x0000000000007941 */ /* 0x000fea0003800200 */
.L_x_1213:
        /* <DEDUP_REMOVED lines=25> */
.L_x_1216:
[----:B------:R-:W-:Y:S05]  /*9f40*/  BSYNC.RECONVERGENT B0 ;  /* 0x0000000000007941 */ /* 0x000fea0003800200 */
.L_x_1215:
        /* <DEDUP_REMOVED lines=18> */
.L_x_1183:
[----:B------:R-:W-:Y:S05]  /*a070*/  BSYNC.RECONVERGENT B1 ;  /* 0x0000000000017941 */ /* 0x000fea0003800200 */
.L_x_1161:
        /* <DEDUP_REMOVED lines=11> */
.L_x_1218:
        /* <DEDUP_REMOVED lines=13> */
.L_x_2511:


//--------------------- .text._ZN5flash44flash_bwd_dq_dk_dv_loop_seqk_parallel_kernelI23Flash_bwd_kernel_traitsILi256ELi64ELi64ELi8ELi4ELi2ELi2ELb0ELb1EN7cutlass10bfloat16_tE19Flash_kernel_traitsILi256ELi64ELi64ELi8ES3_EELb0ELb0ELb0ELb0ELb0ELb0ELb1EEEvNS_16Flash_bwd_paramsE --------------------------
	.section	.text._ZN5flash44flash_bwd_dq_dk_dv_loop_seqk_parallel_kernelI23Flash_bwd_kernel_traitsILi256ELi64ELi64ELi8ELi4ELi2ELi2ELb0ELb1EN7cutlass10bfloat16_tE19Flash_kernel_traitsILi256ELi64ELi64ELi8ES3_EELb0ELb0ELb0ELb0ELb0ELb0ELb1EEEvNS_16Flash_bwd_paramsE,"ax",@progbits
	.align	128
        .global         _ZN5flash44flash_bwd_dq_dk_dv_loop_seqk_parallel_kernelI23Flash_bwd_kernel_traitsILi256ELi64ELi64ELi8ELi4ELi2ELi2ELb0ELb1EN7cutlass10bfloat16_tE19Flash_kernel_traitsILi256ELi64ELi64ELi8ES3_EELb0ELb0ELb0ELb0ELb0ELb0ELb1EEEvNS_16Flash_bwd_paramsE
        .type           _ZN5flash44flash_bwd_dq_dk_dv_loop_seqk_parallel_kernelI23Flash_bwd_kernel_traitsILi256ELi64ELi64ELi8ELi4ELi2ELi2ELb0ELb1EN7cutlass10bfloat16_tE19Flash_kernel_traitsILi256ELi64ELi64ELi8ES3_EELb0ELb0ELb0ELb0ELb0ELb0ELb1EEEvNS_16Flash_bwd_paramsE,@function
        .size           _ZN5flash44flash_bwd_dq_dk_dv_loop_seqk_parallel_kernelI23Flash_bwd_kernel_traitsILi256ELi64ELi64ELi8ELi4ELi2ELi2ELb0ELb1EN7cutlass10bfloat16_tE19Flash_kernel_traitsILi256ELi64ELi64ELi8ES3_EELb0ELb0ELb0ELb0ELb0ELb0ELb1EEEvNS_16Flash_bwd_paramsE,(.L_x_2512 - _ZN5flash44flash_bwd_dq_dk_dv_loop_seqk_parallel_kernelI23Flash_bwd_kernel_traitsILi256ELi64ELi64ELi8ELi4ELi2ELi2ELb0ELb1EN7cutlass10bfloat16_tE19Flash_kernel_traitsILi256ELi64ELi64ELi8ES3_EELb0ELb0ELb0ELb0ELb0ELb0ELb1EEEvNS_16Flash_bwd_paramsE)
        .other          _ZN5flash44flash_bwd_dq_dk_dv_loop_seqk_parallel_kernelI23Flash_bwd_kernel_traitsILi256ELi64ELi64ELi8ELi4ELi2ELi2ELb0ELb1EN7cutlass10bfloat16_tE19Flash_kernel_traitsILi256ELi64ELi64ELi8ES3_EELb0ELb0ELb0ELb0ELb0ELb0ELb1EEEvNS_16Flash_bwd_paramsE,@"STO_CUDA_ENTRY STV_DEFAULT"
_ZN5flash44flash_bwd_dq_dk_dv_loop_seqk_parallel_kernelI23Flash_bwd_kernel_traitsILi256ELi64ELi64ELi8ELi4ELi2ELi2ELb0ELb1EN7cutlass10bfloat16_tE19Flash_kernel_traitsILi256ELi64ELi64ELi8ES3_EELb0ELb0ELb0ELb0ELb0ELb0ELb1EEEvNS_16Flash_bwd_paramsE:
.text._ZN5flash44flash_bwd_dq_dk_dv_loop_seqk_parallel_kernelI23Flash_bwd_kernel_traitsILi256ELi64ELi64ELi8ELi4ELi2ELi2ELb0ELb1EN7cutlass10bfloat16_tE19Flash_kernel_traitsILi256ELi64ELi64ELi8ES3_EELb0ELb0ELb0ELb0ELb0ELb0ELb1EEEvNS_16Flash_bwd_paramsE:
        /* <DEDUP_REMOVED lines=48> */
.L_x_1276:
        /* <DEDUP_REMOVED lines=52> */
.L_x_1219:
        /* <DEDUP_REMOVED lines=34> */
.L_x_1221:
[----:B------:R-:W1:Y:S01]  /*0860*/  LDCU.64 UR14, c[0x0][0x3b8] ;  /* 0x00007700ff0e77ac */ /* 0x000e620008000a00 */
[----:B------:R-:W-:-:S04]  /*0870*/  UIADD3 UR8, UPT, UPT, UR37, UR41, URZ ;  /* 0x0000002925087290 */ /* 0x000fc8000fffe0ff */
[----:B-1----:R-:W-:Y:S02]  /*0880*/  UIMAD.WIDE.U32 UR10, UR8, UR14, URZ ;  /* 0x0000000e080a72a5 */ /* 0x002fe4000f8e00ff */
[----:B------:R-:W-:-:S04]  /*0890*/  UIMAD UR8, UR8, UR15, URZ ;  /* 0x0000000f080872a4 */ /* 0x000fc8000f8e02ff */
[----:B------:R-:W-:Y:S01]  /*08a0*/  UIADD3 UR8, UPT, UPT, UR11, UR8, URZ ;  /* 0x000000080b087290 */ /* 0x000fe2000fffe0ff */
[----:B------:R-:W-:-:S05]  /*08b0*/  UMOV UR48, UR10 ;  /* 0x0000000a00307c82 */ /* 0x000fca0008000000 */
[----:B------:R-:W-:Y:S02]  /*08c0*/  MOV R7, UR8 ;  /* 0x0000000800077c02 */ /* 0x000fe40008000f00 */
.L_x_1222:
        /* <DEDUP_REMOVED lines=42> */
.L_x_1223:
[----:B------:R-:W1:Y:S01]  /*0b70*/  LDCU.64 UR12, c[0x0][0x3c0] ;  /* 0x00007800ff0c77ac */ /* 0x000e620008000a00 */
[----:B------:R-:W-:-:S04]  /*0b80*/  UIADD3 UR8, UPT, UPT, UR37, UR41, URZ ;  /* 0x0000002925087290 */ /* 0x000fc8000fffe0ff */
[----:B-1----:R-:W-:Y:S02]  /*0b90*/  UIMAD.WIDE.U32 UR10, UR8, UR12, URZ ;  /* 0x0000000c080a72a5 */ /* 0x002fe4000f8e00ff */
[----:B------:R-:W-:-:S04]  /*0ba0*/  UIMAD UR8, UR8, UR13, URZ ;  /* 0x0000000d080872a4 */ /* 0x000fc8000f8e02ff */
[----:B------:R-:W-:Y:S01]  /*0bb0*/  UIADD3 UR8, UPT, UPT, UR11, UR8, URZ ;  /* 0x000000080b087290 */ /* 0x000fe2000fffe0ff */
[----:B------:R-:W-:-:S05]  /*0bc0*/  UMOV UR42, UR10 ;  /* 0x0000000a002a7c82 */ /* 0x000fca0008000000 */
[----:B------:R-:W-:-:S07]  /*0bd0*/  MOV R8, UR8 ;  /* 0x0000000800087c02 */ /* 0x000fce0008000f00 */
.L_x_1224:
        /* <DEDUP_REMOVED lines=27> */
.L_x_1225:
[----:B------:R-:W-:Y:S02]  /*0d90*/  UIMAD.WIDE.U32 UR52, UR62, UR16, URZ ;  /* 0x000000103e3472a5 */ /* 0x000fe4000f8e00ff */
[----:B------:R-:W-:-:S04]  /*0da0*/  UIMAD UR8, UR63, UR16, URZ ;  /* 0x000000103f0872a4 */ /* 0x000fc8000f8e02ff */
[----:B------:R-:W-:Y:S02]  /*0db0*/  UIADD3 UR8, UPT, UPT, UR53, UR8, URZ ;  /* 0x0000000835087290 */ /* 0x000fe4000fffe0ff */
.L_x_1226:
        /* <DEDUP_REMOVED lines=20> */
.L_x_1227:
[----:B------:R-:W1:Y:S01]  /*0f00*/  LDCU UR54, c[0x0][0x434] ;  /* 0x00008680ff3677ac */ /* 0x000e620008000800 */
[----:B------:R-:W-:-:S04]  /*0f10*/  UIMAD UR11, UR40, UR17, UR23 ;  /* 0x00000011280b72a4 */ /* 0x000fc8000f8e0217 */
[----:B-1----:R-:W-:Y:S02]  /*0f20*/  UIMAD UR54, UR11, UR54, URZ ;  /* 0x000000360b3672a4 */ /* 0x002fe4000f8e02ff */
.L_x_1228:
        /* <DEDUP_REMOVED lines=11> */
.L_x_1229:
[----:B------:R-:W1:Y:S01]  /*0fe0*/  LDCU UR53, c[0x0][0x444] ;  /* 0x00008880ff3577ac */ /* 0x000e620008000800 */
[----:B------:R-:W-:-:S04]  /*0ff0*/  UIMAD UR10, UR40, UR17, UR23 ;  /* 0x00000011280a72a4 */ /* 0x000fc8000f8e0217 */
[----:B-1----:R-:W-:-:S12]  /*1000*/  UIMAD UR53, UR10, UR53, URZ ;  /* 0x000000350a3572a4 */ /* 0x002fd8000f8e02ff */
.L_x_1230:
        /* <DEDUP_REMOVED lines=95> */
.L_x_1232:
[----:B------:R-:W1:Y:S01]  /*1600*/  LDCU.64 UR12, c[0x0][0x5c0] ;  /* 0x0000b800ff0c77ac */ /* 0x000e620008000a00 */
[----:B------:R-:W-:-:S04]  /*1610*/  UIADD3 UR8, UPT, UPT, UR37, UR41, URZ ;  /* 0x0000002925087290 */ /* 0x000fc8000fffe0ff */
[----:B-1----:R-:W-:Y:S02]  /*1620*/  UIMAD.WIDE.U32 UR16, UR8, UR12, URZ ;  /* 0x0000000c081072a5 */ /* 0x002fe4000f8e00ff */
[----:B------:R-:W-:-:S04]  /*1630*/  UIMAD UR8, UR8, UR13, URZ ;  /* 0x0000000d080872a4 */ /* 0x000fc8000f8e02ff */
[----:B------:R-:W-:-:S06]  /*1640*/  UIADD3 UR8, UPT, UPT, UR17, UR8, URZ ;  /* 0x0000000811087290 */ /* 0x000fcc000fffe0ff */
[----:B------:R-:W-:Y:S02]  /*1650*/  MOV R2, UR8 ;  /* 0x0000000800027c02 */ /* 0x000fe40008000f00 */
.L_x_1233:
        /* <DEDUP_REMOVED lines=13> */
.L_x_1234:
[----:B------:R-:W1:Y:S01]  /*1730*/  LDCU.64 UR10, c[0x0][0x5c8] ;  /* 0x0000b900ff0a77ac */ /* 0x000e620008000a00 */
[----:B------:R-:W-:-:S04]  /*1740*/  UIADD3 UR37, UPT, UPT, UR37, UR41, URZ ;  /* 0x0000002925257290 */ /* 0x000fc8000fffe0ff */
[----:B-1----:R-:W-:Y:S02]  /*1750*/  UIMAD.WIDE.U32 UR14, UR37, UR10, URZ ;  /* 0x0000000a250e72a5 */ /* 0x002fe4000f8e00ff */
[----:B------:R-:W-:-:S04]  /*1760*/  UIMAD UR37, UR37, UR11, URZ ;  /* 0x0000000b252572a4 */ /* 0x000fc8000f8e02ff */
[----:B------:R-:W-:-:S06]  /*1770*/  UIADD3 UR37, UPT, UPT, UR15, UR37, URZ ;  /* 0x000000250f257290 */ /* 0x000fcc000fffe0ff */
[----:B------:R-:W-:-:S07]  /*1780*/  MOV R0, UR37 ;  /* 0x0000002500007c02 */ /* 0x000fce0008000f00 */
.L_x_1235:
        /* <DEDUP_REMOVED lines=32> */
.L_x_1237:
[----:B------:R-:W-:Y:S05]  /*1990*/  BSYNC.RECONVERGENT B0 ;  /* 0x0000000000007941 */ /* 0x000fea0003800200 */
.L_x_1236:
        /* <DEDUP_REMOVED lines=19> */
.L_x_1239:
[----:B------:R-:W-:Y:S05]  /*1ad0*/  BSYNC.RECONVERGENT B0 ;  /* 0x0000000000007941 */ /* 0x000fea0003800200 */
.L_x_1238:
        /* <DEDUP_REMOVED lines=29> */
.L_x_1241:
[----:B------:R-:W-:Y:S05]  /*1cb0*/  BSYNC.RECONVERGENT B0 ;  /* 0x0000000000007941 */ /* 0x000fea0003800200 */
.L_x_1240:
        /* <DEDUP_REMOVED lines=20> */
.L_x_1231:
        /* <DEDUP_REMOVED lines=35> */
.L_x_1244:
[----:B------:R2:W-:Y:S04]  /*2030*/  STS.128 [R12+0x8000], RZ ;  /* 0x008000ff0c007388 */ /* 0x0005e80000000c00 */
[----:B------:R2:W-:Y:S04]  /*2040*/  STS.128 [R12+0xa000], RZ ;  /* 0x00a000ff0c007388 */ /* 0x0005e80000000c00 */
[----:B------:R2:W-:Y:S04]  /*2050*/  STS.128 [R12+0xc000], RZ ;  /* 0x00c000ff0c007388 */ /* 0x0005e80000000c00 */
[----:B------:R2:W-:Y:S02]  /*2060*/  STS.128 [R12+0xe000], RZ ;  /* 0x00e000ff0c007388 */ /* 0x0005e40000000c00 */
.L_x_1245:
[----:B------:R-:W-:Y:S05]  /*2070*/  BSYNC.RECONVERGENT B0 ;  /* 0x0000000000007941 */ /* 0x000fea0003800200 */
.L_x_1243:
        /* <DEDUP_REMOVED lines=37> */
.L_x_1247:
[----:B------:R-:W-:Y:S05]  /*22d0*/  BSYNC.RECONVERGENT B0 ;  /* 0x0000000000007941 */ /* 0x000fea0003800200 */
.L_x_1246:
        /* <DEDUP_REMOVED lines=28> */
.L_x_1249:
[----:B------:R1:W-:Y:S04]  /*24a0*/  STS.128 [R12], RZ ;  /* 0x000000ff0c007388 */ /* 0x0003e80000000c00 */
[----:B------:R1:W-:Y:S04]  /*24b0*/  STS.128 [R12+0x2000], RZ ;  /* 0x002000ff0c007388 */ /* 0x0003e80000000c00 */
[----:B------:R1:W-:Y:S04]  /*24c0*/  STS.128 [R12+0x4000], RZ ;  /* 0x004000ff0c007388 */ /* 0x0003e80000000c00 */
[----:B------:R1:W-:Y:S02]  /*24d0*/  STS.128 [R12+0x6000], RZ ;  /* 0x006000ff0c007388 */ /* 0x0003e40000000c00 */
.L_x_1250:
[----:B------:R-:W-:Y:S05]  /*24e0*/  BSYNC.RECONVERGENT B0 ;  /* 0x0000000000007941 */ /* 0x000fea0003800200 */
.L_x_1248:
        /* <DEDUP_REMOVED lines=46> */
.L_x_1252:
[----:B------:R-:W-:Y:S05]  /*27d0*/  BSYNC.RECONVERGENT B0 ;  /* 0x0000000000007941 */ /* 0x000fea0003800200 */
.L_x_1251:
        /* <DEDUP_REMOVED lines=48> */
.L_x_1254:
[----:B------:R2:W-:Y:S04]  /*2ae0*/  STS.128 [R12+0x10000], RZ ;  /* 0x010000ff0c007388 */ /* 0x0005e80000000c00 */
[----:B------:R2:W-:Y:S04]  /*2af0*/  STS.128 [R12+0x12000], RZ ;  /* 0x012000ff0c007388 */ /* 0x0005e80000000c00 */
[----:B------:R2:W-:Y:S04]  /*2b00*/  STS.128 [R12+0x14000], RZ ;  /* 0x014000ff0c007388 */ /* 0x0005e80000000c00 */
[----:B------:R2:W-:Y:S02]  /*2b10*/  STS.128 [R12+0x16000], RZ ;  /* 0x016000ff0c007388 */ /* 0x0005e40000000c00 */
.L_x_1255:
[----:B------:R-:W-:Y:S05]  /*2b20*/  BSYNC.RECONVERGENT B0 ;  /* 0x0000000000007941 */ /* 0x000fea0003800200 */
.L_x_1253:
        /* <DEDUP_REMOVED lines=41> */
.L_x_1257:
[----:B------:R-:W-:Y:S05]  /*2dc0*/  BSYNC.RECONVERGENT B0 ;  /* 0x0000000000007941 */ /* 0x000fea0003800200 */
.L_x_1256:
        /* <DEDUP_REMOVED lines=46> */
.L_x_1259:
[----:B------:R3:W-:Y:S04]  /*30b0*/  STS.128 [R12+0x18000], RZ ;  /* 0x018000ff0c007388 */ /* 0x0007e80000000c00 */
[----:B------:R3:W-:Y:S04]  /*30c0*/  STS.128 [R12+0x1a000], RZ ;  /* 0x01a000ff0c007388 */ /* 0x0007e80000000c00 */
[----:B------:R3:W-:Y:S04]  /*30d0*/  STS.128 [R12+0x1c000], RZ ;  /* 0x01c000ff0c007388 */ /* 0x0007e80000000c00 */
[----:B------:R3:W-:Y:S02]  /*30e0*/  STS.128 [R12+0x1e000], RZ ;  /* 0x01e000ff0c007388 */ /* 0x0007e40000000c00 */
.L_x_1260:
[----:B------:R-:W-:Y:S05]  /*30f0*/  BSYNC.RECONVERGENT B0 ;  /* 0x0000000000007941 */ /* 0x000fea0003800200 */
.L_x_1258:
        /* <DEDUP_REMOVED lines=43> */
.L_x_1262:
[----:B------:R-:W-:Y:S05]  /*33b0*/  BSYNC.RECONVERGENT B0 ;  /* 0x0000000000007941 */ /* 0x000fea0003800200 */
.L_x_1261:
[----:B-1----:R-:W-:Y:S01]  /*33c0*/  LOP3.LUT R8, R7, 0x1c0, RZ, 0xc0, !PT ;  /* 0x000001c007087812 */ /* 0x002fe200078ec0ff */
[----:B------:R-:W-:Y:S01]  /*33d0*/  IMAD.SHL.U32 R3, R0, 0x10, RZ ;  /* 0x0000001000037824 */ /* 0x000fe200078e00ff */
[----:B------:R-:W-:Y:S01]  /*33e0*/  LOP3.LUT R5, R6, 0x200, RZ, 0xc0, !PT ;  /* 0x0000020006057812 */ /* 0x000fe200078ec0ff */
[----:B------:R-:W-:Y:S01]  /*33f0*/  IMAD.SHL.U32 R234, R218, 0x2, RZ ;  /* 0x00000002daea7824 */ /* 0x000fe200078e00ff */
[----:B------:R-:W-:Y:S01]  /*3400*/  LOP3.LUT R4, R8, 0x38, R4, 0xf8, !PT ;  /* 0x0000003808047812 */ /* 0x000fe200078ef804 */
[----:B------:R-:W-:Y:S01]  /*3410*/  IMAD.SHL.U32 R217, R218, 0x40, RZ ;  /* 0x00000040dad97824 */ /* 0x000fe200078e00ff */
[----:B------:R-:W-:Y:S01]  /*3420*/  LOP3.LUT R3, R5, 0x3800, R3, 0xf8, !PT ;  /* 0x0000380005037812 */ /* 0x000fe200078ef803 */
[----:B------:R-:W1:Y:S01]  /*3430*/  LDC R240, c[0x0][0x44c] ;  /* 0x00011300fff07b82 */ /* 0x000e620000000800 */
[----:B------:R-:W-:Y:S01]  /*3440*/  SHF.R.U32.HI R220, RZ, 0x3, R218 ;  /* 0x00000003ffdc7819 */ /* 0x000fe200000116da */
[----:B------:R-:W0:Y:S01]  /*3450*/  LDGDEPBAR ;  /* 0x00000000000079af */ /* 0x000e220000000000 */
[----:B------:R-:W-:Y:S01]  /*3460*/  LOP3.LUT R5, R234, 0x20, RZ, 0xc0, !PT ;  /* 0x00000020ea057812 */ /* 0x000fe200078ec0ff */
[----:B------:R-:W-:Y:S01]  /*3470*/  IMAD.SHL.U32 R232, R218, 0x8, RZ ;  /* 0x00000008dae87824 */ /* 0x000fe200078e00ff */
[----:B------:R-:W-:Y:S01]  /*3480*/  LOP3.LUT R227, R4, 0x8, R0, 0x78, !PT ;  /* 0x0000000804e37812 */ /* 0x000fe200078e7800 */
[----:B------:R-:W-:Y:S01]  /*3490*/  IMAD.SHL.U32 R242, R218, 0x10, RZ ;  /* 0x00000010daf27824 */ /* 0x000fe200078e00ff */
[----:B------:R-:W-:Y:S01]  /*34a0*/  LOP3.LUT R7, R7, 0x200, RZ, 0xc0, !PT ;  /* 0x0000020007077812 */ /* 0x000fe200078ec0ff */
[----:B------:R-:W2:Y:S01]  /*34b0*/  LDCU UR14, c[0x0][0x590] ;  /* 0x0000b200ff0e77ac */ /* 0x000ea20008000800 */
[----:B------:R-:W-:Y:S01]  /*34c0*/  LOP3.LUT R220, R5, 0x18, R220, 0xf8, !PT ;  /* 0x0000001805dc7812 */ /* 0x000fe200078ef8dc */
[----:B------:R-:W-:Y:S01]  /*34d0*/  IMAD.MOV.U32 R224, RZ, RZ, 0x40 ;  /* 0x00000040ffe07424 */ /* 0x000fe200078e00ff */
[----:B------:R-:W-:Y:S01]  /*34e0*/  LOP3.LUT R228, R4, 0x8, R2, 0x78, !PT ;  /* 0x0000000804e47812 */ /* 0x000fe200078e7802 */
[----:B------:R-:W-:Y:S01]  /*34f0*/  IMAD.MOV.U32 R223, RZ, RZ, 0x20 ;  /* 0x00000020ffdf7424 */ /* 0x000fe200078e00ff */
[----:B------:R-:W-:Y:S01]  /*3500*/  LOP3.LUT R227, R3, R227, RZ, 0xfc, !PT ;  /* 0x000000e303e37212 */ /* 0x000fe200078efcff */
[----:B------:R-:W-:Y:S01]  /*3510*/  IMAD.SHL.U32 R3, R218, 0x20, RZ ;  /* 0x00000020da037824 */ /* 0x000fe200078e00ff */
[----:B------:R-:W-:Y:S01]  /*3520*/  SHF.R.U32.HI R2, RZ, 0x1, R218 ;  /* 0x00000001ff027819 */ /* 0x000fe200000116da */
[----:B------:R-:W-:Y:S01]  /*3530*/  IMAD.MOV.U32 R216, RZ, RZ, 0x40 ;  /* 0x00000040ffd87424 */ /* 0x000fe200078e00ff */
[----:B------:R-:W-:Y:S01]  /*3540*/  LOP3.LUT R7, R7, 0xc00, R6, 0xf8, !PT ;  /* 0x00000c0007077812 */ /* 0x000fe200078ef806 */
[----:B------:R-:W-:Y:S01]  /*3550*/  IMAD.MOV.U32 R248, RZ, RZ, 0x10 ;  /* 0x00000010fff87424 */ /* 0x000fe200078e00ff */
[----:B------:R-:W-:Y:S01]  /*3560*/  SHF.R.U32.HI R233, RZ, 0x2, R218 ;  /* 0x00000002ffe97819 */ /* 0x000fe200000116da */
[----:B------:R-:W-:Y:S01]  /*3570*/  UIADD3 UR29, UPT, UPT, UR29, 0x40, URZ ;  /* 0x000000401d1d7890 */ /* 0x000fe2000fffe0ff */
[----:B------:R-:W-:-:S02]  /*3580*/  LOP3.LUT R4, R234, 0x38, RZ, 0xc0, !PT ;  /* 0x00000038ea047812 */ /* 0x000fc400078ec0ff */
[----:B------:R-:W-:Y:S02]  /*3590*/  CS2R R190, SRZ ;  /* 0x0000000000be7805 */ /* 0x000fe4000001ff00 */
[----:B------:R-:W-:Y:S02]  /*35a0*/  LOP3.LUT R220, R220, 0x1c0, R217, 0xf8, !PT ;  /* 0x000001c0dcdc7812 */ /* 0x000fe400078ef8d9 */
[----:B------:R-:W-:Y:S02]  /*35b0*/  CS2R R188, SRZ ;  /* 0x0000000000bc7805 */ /* 0x000fe4000001ff00 */
[----:B------:R-:W-:Y:S02]  /*35c0*/  R2P PR, R0, 0x6 ;  /* 0x0000000600007804 */ /* 0x000fe40000000000 */
[----:B------:R-:W-:Y:S02]  /*35d0*/  CS2R R194, SRZ ;  /* 0x0000000000c27805 */ /* 0x000fe4000001ff00 */
[----:B------:R-:W-:-:S02]  /*35e0*/  LOP3.LUT R0, R217, 0x1c0, RZ, 0xc0, !PT ;  /* 0x000001c0d9007812 */ /* 0x000fc400078ec0ff */
[----:B------:R-:W-:Y:S02]  /*35f0*/  CS2R R192, SRZ ;  /* 0x0000000000c07805 */ /* 0x000fe4000001ff00 */
[----:B------:R-:W-:Y:S02]  /*3600*/  LOP3.LUT R219, R2, 0x10, RZ, 0xc0, !PT ;  /* 0x0000001002db7812 */ /* 0x000fe400078ec0ff */
[----:B------:R-:W-:Y:S02]  /*3610*/  CS2R R186, SRZ ;  /* 0x0000000000ba7805 */ /* 0x000fe4000001ff00 */
[----:B------:R-:W-:Y:S02]  /*3620*/  LOP3.LUT R5, R3, 0x200, RZ, 0xc0, !PT ;  /* 0x0000020003057812 */ /* 0x000fe400078ec0ff */
[----:B------:R-:W-:Y:S02]  /*3630*/  CS2R R184, SRZ ;  /* 0x0000000000b87805 */ /* 0x000fe4000001ff00 */
[----:B------:R-:W-:-:S02]  /*3640*/  LOP3.LUT R228, R7, R228, RZ, 0xfc, !PT ;  /* 0x000000e407e47212 */ /* 0x000fc400078efcff */
        /* <DEDUP_REMOVED lines=36> */
[C---:B------:R-:W-:Y:S01]  /*3890*/  IMAD.IADD R225, R223.reuse, 0x1, R227 ;  /* 0x00000001dfe17824 */ /* 0x040fe200078e02e3 */
        /* <DEDUP_REMOVED lines=60> */
[----:B------:R-:W1:Y:S01]  /*3c60*/  LDCU UR12, c[0x0][0x45c] ;  /* 0x00008b80ff0c77ac */ /* 0x000e620008000800 */
[----:B--2---:R-:W-:Y:S02]  /*3c70*/  USHF.L.U32 UR14, UR14, 0x6, URZ ;  /* 0x000000060e0e7899 */ /* 0x004fe400080006ff */
[----:B------:R-:W-:-:S11]  /*3c80*/  UISETP.GE.AND UP1, UPT, UR29, UR35, UPT ;  /* 0x000000231d00728c */ /* 0x000fd6000bf26270 */
.L_x_1265:
[----:B------:R-:W0:Y:S01]  /*3c90*/  LDGDEPBAR ;  /* 0x00000000000079af */ /* 0x000e220000000000 */
[----:B------:R-:W-:Y:S01]  /*3ca0*/  MOV R116, UR10 ;  /* 0x0000000a00747c02 */ /* 0x000fe20008000f00 */
[----:B------:R-:W-:Y:S01]  /*3cb0*/  UISETP.NE.AND UP2, UPT, UR43, URZ, UPT ;  /* 0x000000ff2b00728c */ /* 0x000fe2000bf45270 */
[----:B------:R-:W-:Y:S02]  /*3cc0*/  MOV R117, UR11 ;  /* 0x0000000b00757c02 */ /* 0x000fe40008000f00 */
[C---:B------:R-:W-:Y:S02]  /*3cd0*/  LEA R198, R242.reuse, UR4, 0x1 ;  /* 0x00000004f2c67c11 */ /* 0x040fe4000f8e08ff */
[----:B------:R-:W-:Y:S02]  /*3ce0*/  LEA R200, R242, UR5, 0x1 ;  /* 0x00000005f2c87c11 */ /* 0x000fe4000f8e08ff */
[----:B------:R-:W-:Y:S02]  /*3cf0*/  PLOP3.LUT P2, PT, PT, PT, UP1, 0x80, 0x8 ;  /* 0x000000000008781c */ /* 0x000fe40003f4f018 */
[C---:B------:R-:W-:Y:S01]  /*3d00*/  IADD3 R199, PT, PT, R200.reuse, 0x20, RZ ;  /* 0x00000020c8c77810 */ /* 0x040fe20007ffe0ff */
[C---:B------:R-:W-:Y:S01]  /*3d10*/  @P4 VIADD R199, R200.reuse, 0xffffffe0 ;  /* 0xffffffe0c8c74836 */ /* 0x040fe20000000000 */
[----:B------:R-:W-:Y:S01]  /*3d20*/  IADD3 R200, PT, PT, R200, R248, RZ ;  /* 0x000000f8c8c87210 */ /* 0x000fe20007ffe0ff */
[----:B------:R-:W-:Y:S01]  /*3d30*/  @UP2 UIADD3 UR28, UP0, UPT, UR16, -0x100, URZ ;  /* 0xffffff00101c2890 */ /* 0x000fe2000ff1e0ff */
[----:B------:R-:W-:Y:S02]  /*3d40*/  PLOP3.LUT P0, PT, PT, PT, UP1, 0x80, 0x8 ;  /* 0x000000000008781c */ /* 0x000fe40003f0f018 */
[----:B------:R-:W-:Y:S01]  /*3d50*/  IADD3 R131, PT, PT, R248, R199, RZ ;  /* 0x000000c7f8837210 */ /* 0x000fe20007ffe0ff */
[----:B------:R-:W-:Y:S01]  /*3d60*/  @UP2 UIADD3.X UR15, UPT, UPT, UR17, -0x1, URZ, UP0, !UPT ;  /* 0xffffffff110f2890 */ /* 0x000fe200087fe4ff */
[----:B------:R-:W-:Y:S01]  /*3d70*/  PLOP3.LUT P5, PT, PT, PT, UP1, 0x80, 0x8 ;  /* 0x000000000008781c */ /* 0x000fe20003faf018 */
[----:B------:R-:W-:Y:S01]  /*3d80*/  @UP2 UIADD3 UR10, UP0, UPT, UR10, -0x100, URZ ;  /* 0xffffff000a0a2890 */ /* 0x000fe2000ff1e0ff */
[----:B------:R-:W-:Y:S02]  /*3d90*/  PLOP3.LUT P1, PT, PT, PT, UP1, 0x80, 0x8 ;  /* 0x000000000008781c */ /* 0x000fe40003f2f018 */
[----:B------:R-:W-:Y:S01]  /*3da0*/  PLOP3.LUT P6, PT, PT, PT, UP1, 0x80, 0x8 ;  /* 0x000000000008781c */ /* 0x000fe20003fcf018 */
[----:B------:R-:W-:Y:S04]  /*3db0*/  DEPBAR.LE SB0, 0x0 ;  /* 0x000080000000791a */ /* 0x000fe80000000000 */
[----:B------:R-:W-:Y:S01]  /*3dc0*/  BAR.SYNC.DEFER_BLOCKING 0x0 ;  /* 0x0000000000007b1d */ /* 0x000fe20000010000 */
[----:B------:R-:W-:Y:S01]  /*3dd0*/  LOP3.LUT R231, R217, 0x400, R3, 0xf8, !PT ;  /* 0x00000400d9e77812 */ /* 0x000fe200078ef803 */
[----:B------:R-:W-:Y:S03]  /*3de0*/  @UP2 UIADD3.X UR11, UPT, UPT, UR11, -0x1, URZ, UP0, !UPT ;  /* 0xffffffff0b0b2890 */ /* 0x000fe600087fe4ff */
[----:B------:R-:W-:Y:S04]  /*3df0*/  LOP3.LUT R231, R231, R0, RZ, 0xfc, !PT ;  /* 0x00000000e7e77212 */ /* 0x000fe800078efcff */
[----:B------:R-:W-:Y:S01]  /*3e00*/  LEA R231, R231, UR4, 0x1 ;  /* 0x00000004e7e77c11 */ /* 0x000fe2000f8e08ff */
[----:B------:R-:W-:Y:S06]  /*3e10*/  LDSM.16.M88.4 R16, [R228] ;  /* 0x00000000e410783b */ /* 0x000fec0000000200 */
[----:B-1----:R-:W2:Y:S06]  /*3e20*/  LDSM.16.M88.4 R8, [R227+0x10000] ;  /* 0x01000000e308783b */ /* 0x002eac0000000200 */
[----:B------:R-:W3:Y:S06]  /*3e30*/  LDSM.16.M88.4 R84, [R227+0x10800] ;  /* 0x01080000e354783b */ /* 0x000eec0000000200 */
[----:B------:R-:W-:Y:S06]  /*3e40*/  LDSM.16.M88.4 R88, [R226] ;  /* 0x00000000e258783b */ /* 0x000fec0000000200 */
[----:B------:R-:W4:Y:S06]  /*3e50*/  LDSM.16.M88.4 R92, [R225+0x10000] ;  /* 0x01000000e15c783b */ /* 0x000f2c0000000200 */
[----:B------:R-:W1:Y:S06]  /*3e60*/  LDSM.16.M88.4 R96, [R225+0x10800] ;  /* 0x01080000e160783b */ /* 0x000e6c0000000200 */
[----:B------:R-:W-:Y:S06]  /*3e70*/  LDSM.16.M88.4 R100, [R224] ;  /* 0x00000000e064783b */ /* 0x000fec0000000200 */
[----:B------:R-:W1:Y:S01]  /*3e80*/  LDSM.16.M88.4 R104, [R222+0x10000] ;  /* 0x01000000de68783b */ /* 0x000e620000000200 */
[C---:B--2---:R-:W-:Y:S05]  /*3e90*/  HMMA.16816.F32.BF16 R4, R16.reuse, R8, RZ ;  /* 0x000000081004723c */ /* 0x044fea00000418ff */
[----:B------:R-:W-:Y:S03]  /*3ea0*/  LDSM.16.M88.4 R108, [R223] ;  /* 0x00000000df6c783b */ /* 0x000fe60000000200 */
[C---:B------:R-:W-:Y:S03]  /*3eb0*/  HMMA.16816.F32.BF16 R8, R16.reuse, R10, RZ ;  /* 0x0000000a1008723c */ /* 0x040fe600000418ff */
[----:B------:R-:W-:Y:S05]  /*3ec0*/  LDSM.16.M88.4 R112, [R221+0x10000] ;  /* 0x01000000dd70783b */ /* 0x000fea0000000200 */
        /* <DEDUP_REMOVED lines=65> */
[----:B------:R4:W1:Y:S01]  /*42e0*/  LDSM.16.M88.4 R108, [R228+0x6000] ;  /* 0x00600000e46c783b */ /* 0x0008620000000200 */
[C---:B---3--:R-:W-:Y:S08]  /*42f0*/  HMMA.16816.F32.BF16 R4, R92.reuse, R96, R4 ;  /* 0x000000605c04723c */ /* 0x048ff00000041804 */
[C---:B------:R-:W-:Y:S01]  /*4300*/  HMMA.16816.F32.BF16 R8, R92.reuse, R98, R8 ;  /* 0x000000625c08723c */ /* 0x040fe20000041808 */
[----:B------:R-:W-:Y:S07]  /*4310*/  LDSM.16.M88.4 R96, [R225+0x16000] ;  /* 0x01600000e160783b */ /* 0x000fee0000000200 */
[C---:B--2---:R-:W-:Y:S03]  /*4320*/  HMMA.16816.F32.BF16 R12, R92.reuse, R84, R12 ;  /* 0x000000545c0c723c */ /* 0x044fe6000004180c */
[----:B----4-:R-:W-:Y:S05]  /*4330*/  LEA R228, R249, UR4, 0x1 ;  /* 0x00000004f9e47c11 */ /* 0x010fea000f8e08ff */
[----:B------:R-:W-:Y:S01]  /*4340*/  HMMA.16816.F32.BF16 R16, R92, R86, R16 ;  /* 0x000000565c10723c */ /* 0x000fe20000041810 */
[----:B------:R2:W3:Y:S06]  /*4350*/  LDSM.16.M88.4 R84, [R227+0x16800] ;  /* 0x01680000e354783b */ /* 0x0004ec0000000200 */
[----:B------:R4:W3:Y:S01]  /*4360*/  LDSM.16.M88.4 R92, [R226+0x6000] ;  /* 0x00600000e25c783b */ /* 0x0008e20000000200 */
[C---:B------:R-:W-:Y:S08]  /*4370*/  HMMA.16816.F32.BF16 R4, R100.reuse, R104, R4 ;  /* 0x000000686404723c */ /* 0x040ff00000041804 */
[C---:B------:R-:W-:Y:S01]  /*4380*/  HMMA.16816.F32.BF16 R8, R100.reuse, R106, R8 ;  /* 0x0000006a6408723c */ /* 0x040fe20000041808 */
[----:B------:R-:W-:Y:S07]  /*4390*/  LDSM.16.M88.4 R104, [R222+0x16000] ;  /* 0x01600000de68783b */ /* 0x000fee0000000200 */
[C---:B-1----:R-:W-:Y:S03]  /*43a0*/  HMMA.16816.F32.BF16 R12, R100.reuse, R88, R12 ;  /* 0x00000058640c723c */ /* 0x042fe6000004180c */
[----:B--2---:R-:W-:Y:S02]  /*43b0*/  LEA R227, R241, UR4, 0x1 ;  /* 0x00000004f1e37c11 */ /* 0x004fe4000f8e08ff */
[C---:B----4-:R-:W-:Y:S03]  /*43c0*/  IADD3 R226, PT, PT, R2.reuse, R228, RZ ;  /* 0x000000e402e27210 */ /* 0x050fe60007ffe0ff */
[----:B------:R-:W-:Y:S01]  /*43d0*/  HMMA.16816.F32.BF16 R16, R100, R90, R16 ;  /* 0x0000005a6410723c */ /* 0x000fe20000041810 */
[----:B------:R1:W2:Y:S06]  /*43e0*/  LDSM.16.M88.4 R88, [R225+0x16800] ;  /* 0x01680000e158783b */ /* 0x0002ac0000000200 */
[----:B------:R4:W2:Y:S01]  /*43f0*/  LDSM.16.M88.4 R100, [R224+0x6000] ;  /* 0x00600000e064783b */ /* 0x0008a20000000200 */
[C---:B------:R-:W-:Y:S08]  /*4400*/  HMMA.16816.F32.BF16 R4, R108.reuse, R112, R4 ;  /* 0x000000706c04723c */ /* 0x040ff00000041804 */
[C---:B------:R-:W-:Y:S01]  /*4410*/  HMMA.16816.F32.BF16 R8, R108.reuse, R114, R8 ;  /* 0x000000726c08723c */ /* 0x040fe20000041808 */
[----:B------:R-:W-:Y:S07]  /*4420*/  LDSM.16.M88.4 R112, [R221+0x16000] ;  /* 0x01600000dd70783b */ /* 0x000fee0000000200 */
[C---:B---3--:R-:W-:Y:S03]  /*4430*/  HMMA.16816.F32.BF16 R12, R108.reuse, R84, R12 ;  /* 0x000000546c0c723c */ /* 0x048fe6000004180c */
[-C--:B-1----:R-:W-:Y:S01]  /*4440*/  IADD3 R225, PT, PT, R2, R227.reuse, RZ ;  /* 0x000000e302e17210 */ /* 0x082fe20007ffe0ff */
[C---:B----4-:R-:W-:Y:S04]  /*4450*/  IMAD.IADD R224, R216.reuse, 0x1, R228 ;  /* 0x00000001d8e07824 */ /* 0x050fe800078e02e4 */
[----:B------:R-:W-:Y:S01]  /*4460*/  HMMA.16816.F32.BF16 R16, R108, R86, R16 ;  /* 0x000000566c10723c */ /* 0x000fe20000041810 */
[----:B------:R1:W3:Y:S06]  /*4470*/  LDSM.16.M88.4 R84, [R222+0x16800] ;  /* 0x01680000de54783b */ /* 0x0002ec0000000200 */
[----:B------:R4:W3:Y:S01]  /*4480*/  LDSM.16.M88.4 R108, [R223+0x6000] ;  /* 0x00600000df6c783b */ /* 0x0008e20000000200 */
[C---:B------:R-:W-:Y:S08]  /*4490*/  HMMA.16816.F32.BF16 R4, R92.reuse, R96, R4 ;  /* 0x000000605c04723c */ /* 0x040ff00000041804 */
[C---:B------:R-:W-:Y:S08]  /*44a0*/  HMMA.16816.F32.BF16 R8, R92.reuse, R98, R8 ;  /* 0x000000625c08723c */ /* 0x040ff00000041808 */
[C---:B--2---:R-:W-:Y:S03]  /*44b0*/  HMMA.16816.F32.BF16 R12, R92.reuse, R88, R12 ;  /* 0x000000585c0c723c */ /* 0x044fe6000004180c */
[----:B-1----:R-:W-:Y:S02]  /*44c0*/  IADD3 R222, PT, PT, R216, R227, RZ ;  /* 0x000000e3d8de7210 */ /* 0x002fe40007ffe0ff */
[C---:B----4-:R-:W-:Y:S03]  /*44d0*/  IADD3 R223, PT, PT, R2.reuse, R224, RZ ;  /* 0x000000e002df7210 */ /* 0x050fe60007ffe0ff */
[----:B------:R-:W-:Y:S08]  /*44e0*/  HMMA.16816.F32.BF16 R16, R92, R90, R16 ;  /* 0x0000005a5c10723c */ /* 0x000ff00000041810 */
[C---:B------:R-:W-:Y:S08]  /*44f0*/  HMMA.16816.F32.BF16 R4, R100.reuse, R104, R4 ;  /* 0x000000686404723c */ /* 0x040ff00000041804 */
[C---:B------:R-:W-:Y:S08]  /*4500*/  HMMA.16816.F32.BF16 R8, R100.reuse, R106, R8 ;  /* 0x0000006a6408723c */ /* 0x040ff00000041808 */
[C---:B---3--:R-:W-:Y:S08]  /*4510*/  HMMA.16816.F32.BF16 R12, R100.reuse, R84, R12 ;  /* 0x00000054640c723c */ /* 0x048ff0000004180c */
[----:B------:R-:W-:Y:S01]  /*4520*/  HMMA.16816.F32.BF16 R16, R100, R86, R16 ;  /* 0x000000566410723c */ /* 0x000fe20000041810 */
[----:B------:R1:W2:Y:S07]  /*4530*/  LDSM.16.M88.4 R84, [R221+0x16800] ;  /* 0x01680000dd54783b */ /* 0x0002ae0000000200 */
[C---:B------:R-:W-:Y:S08]  /*4540*/  HMMA.16816.F32.BF16 R4, R108.reuse, R112, R4 ;  /* 0x000000706c04723c */ /* 0x040ff00000041804 */
[C---:B------:R-:W-:Y:S03]  /*4550*/  HMMA.16816.F32.BF16 R8, R108.reuse, R114, R8 ;  /* 0x000000726c08723c */ /* 0x040fe60000041808 */
[----:B-1----:R-:W-:Y:S08]  /*4560*/  IADD3 R221, PT, PT, R2, R222, RZ ;  /* 0x000000de02dd7210 */ /* 0x002ff00007ffe0ff */
        /* <DEDUP_REMOVED lines=9> */
[----:B------:R3:W4:Y:S01]  /*4600*/  MUFU.TANH R118, R4 ;  /* 0x0000000400767308 */ /* 0x0007220000002400 */
[C---:B--2---:R-:W-:Y:S09]  /*4610*/  HMMA.16816.F32.BF16 R12, R108.reuse, R84, R12 ;  /* 0x000000546c0c723c */ /* 0x044ff2000004180c */
[----:B------:R4:W2:Y:S01]  /*4620*/  MUFU.TANH R119, R6 ;  /* 0x0000000600777308 */ /* 0x0008a20000002400 */
[----:B------:R-:W-:Y:S03]  /*4630*/  HMMA.16816.F32.BF16 R16, R108, R86, R16 ;  /* 0x000000566c10723c */ /* 0x000fe60000041810 */
[----:B-1----:R-:W-:Y:S02]  /*4640*/  @P1 LOP3.LUT R5, R234, 0x6, RZ, 0xc0, !PT ;  /* 0x00000006ea051812 */ /* 0x002fe400078ec0ff */
[----:B------:R-:W-:Y:S04]  /*4650*/  PLOP3.LUT P1, PT, PT, PT, UP1, 0x80, 0x8 ;  /* 0x000000000008781c */ /* 0x000fe80003f2f018 */
[----:B------:R1:W1:Y:S01]  /*4660*/  MUFU.TANH R121, R7 ;  /* 0x0000000700797308 */ /* 0x0002620000002400 */
[----:B------:R-:W-:Y:S02]  /*4670*/  @P0 LOP3.LUT R5, R5, 0xe0, R233, 0xf8, !PT ;  /* 0x000000e005050812 */ /* 0x000fe400078ef8e9 */
[----:B---3--:R-:W-:Y:S02]  /*4680*/  MOV R4, UR36 ;  /* 0x0000002400047c02 */ /* 0x008fe40008000f00 */
[----:B------:R-:W-:Y:S01]  /*4690*/  PLOP3.LUT P0, PT, PT, PT, UP1, 0x80, 0x8 ;  /* 0x000000000008781c */ /* 0x000fe20003f0f018 */
[----:B------:R-:W-:Y:S01]  /*46a0*/  FMUL.FTZ R14, R14, UR13 ;  /* 0x0000000d0e0e7c20 */ /* 0x000fe20008410000 */
[----:B------:R-:W-:Y:S01]  /*46b0*/  FMUL.FTZ R12, R12, UR13 ;  /* 0x0000000d0c0c7c20 */ /* 0x000fe20008410000 */
[----:B------:R-:W-:Y:S02]  /*46c0*/  @P2 IMAD R4, R4, 0x40, R5 ;  /* 0x0000004004042824 */ /* 0x000fe400078e0205 */
[----:B------:R3:W3:Y:S01]  /*46d0*/  MUFU.TANH R122, R8 ;  /* 0x00000008007a7308 */ /* 0x0006e20000002400 */
[----:B------:R-:W-:Y:S01]  /*46e0*/  PLOP3.LUT P2, PT, PT, PT, UP1, 0x80, 0x8 ;  /* 0x000000000008781c */ /* 0x000fe20003f4f018 */
[----:B------:R-:W-:Y:S01]  /*46f0*/  FMUL.FTZ R13, R13, UR13 ;  /* 0x0000000d0d0d7c20 */ /* 0x000fe20008410000 */
[-C--:B----4-:R-:W-:Y:S01]  /*4700*/  MOV R6, R118.reuse ;  /* 0x0000007600067202 */ /* 0x090fe20000000f00 */
[----:B------:R-:W-:Y:S01]  /*4710*/  FMUL.FTZ R17, R17, UR13 ;  /* 0x0000000d11117c20 */ /* 0x000fe20008410000 */
[----:B------:R-:W-:Y:S01]  /*4720*/  @P6 ISETP.GE.AND P6, PT, R4, UR35, PT ;  /* 0x0000002304006c0c */ /* 0x000fe2000bfc6270 */
[----:B------:R-:W-:Y:S01]  /*4730*/  FMUL.FTZ R15, R15, UR13 ;  /* 0x0000000d0f0f7c20 */ /* 0x000fe20008410000 */
[-C--:B--2---:R-:W-:Y:S03]  /*4740*/  MOV R5, R119.reuse ;  /* 0x0000007700057202 */ /* 0x084fe60000000f00 */
[----:B------:R2:W-:Y:S01]  /*4750*/  MUFU.TANH R124, R9 ;  /* 0x00000009007c7308 */ /* 0x0005e20000002400 */
[----:B------:R-:W-:Y:S01]  /*4760*/  @P0 FSEL R6, R118, -INF , !P6 ;  /* 0xff80000076060808 */ /* 0x000fe20007000000 */
[----:B------:R-:W-:Y:S01]  /*4770*/  FMUL.FTZ R16, R16, UR13 ;  /* 0x0000000d10107c20 */ /* 0x000fe20008410000 */
[----:B------:R-:W-:Y:S01]  /*4780*/  PLOP3.LUT P0, PT, PT, PT, UP1, 0x80, 0x8 ;  /* 0x000000000008781c */ /* 0x000fe20003f0f018 */
[----:B------:R-:W-:Y:S01]  /*4790*/  FMUL.FTZ R18, R18, UR13 ;  /* 0x0000000d12127c20 */ /* 0x000fe20008410000 */
[----:B-1----:R-:W-:Y:S01]  /*47a0*/  @P1 IADD3 R7, PT, PT, R4, 0x1, RZ ;  /* 0x0000000104071810 */ /* 0x002fe20007ffe0ff */
[----:B------:R-:W-:Y:S01]  /*47b0*/  FMUL.FTZ R19, R19, UR13 ;  /* 0x0000000d13137c20 */ /* 0x000fe20008410000 */
[----:B------:R-:W-:Y:S03]  /*47c0*/  PLOP3.LUT P1, PT, PT, PT, UP1, 0x80, 0x8 ;  /* 0x000000000008781c */ /* 0x000fe60003f2f018 */
[----:B------:R1:W-:Y:S01]  /*47d0*/  MUFU.TANH R127, R14 ;  /* 0x0000000e007f7308 */ /* 0x0003e20000002400 */
[----:B------:R-:W-:Y:S01]  /*47e0*/  @P2 FSEL R5, R119, -INF , !P6 ;  /* 0xff80000077052808 */ /* 0x000fe20007000000 */
[----:B---3--:R-:W-:Y:S01]  /*47f0*/  IMAD.MOV.U32 R8, RZ, RZ, R120 ;  /* 0x000000ffff087224 */ /* 0x008fe200078e0078 */
[----:B------:R-:W-:Y:S01]  /*4800*/  @P5 ISETP.GE.AND P5, PT, R7, UR35, PT ;  /* 0x0000002307005c0c */ /* 0x000fe2000bfa6270 */
[----:B------:R-:W-:Y:S01]  /*4810*/  FFMA.FTZ R118, -R118, R118, 1 ;  /* 0x3f80000076767423 */ /* 0x000fe20000010176 */
[----:B------:R-:W-:Y:S01]  /*4820*/  PLOP3.LUT P6, PT, PT, PT, UP1, 0x80, 0x8 ;  /* 0x000000000008781c */ /* 0x000fe20003fcf018 */
[----:B------:R-:W-:Y:S01]  /*4830*/  FFMA.FTZ R119, -R119, R119, 1 ;  /* 0x3f80000077777423 */ /* 0x000fe20000010177 */
[----:B------:R-:W-:Y:S03]  /*4840*/  PLOP3.LUT P2, PT, PT, PT, UP1, 0x80, 0x8 ;  /* 0x000000000008781c */ /* 0x000fe60003f4f018 */
[----:B------:R-:W3:Y:S01]  /*4850*/  MUFU.TANH R125, R11 ;  /* 0x0000000b007d7308 */ /* 0x000ee20000002400 */
[----:B------:R-:W-:Y:S01]  /*4860*/  @P0 FSEL R8, R120, -INF , !P5 ;  /* 0xff80000078080808 */ /* 0x000fe20006800000 */
[----:B------:R-:W-:Y:S01]  /*4870*/  FMUL.FTZ R118, R118, UR13 ;  /* 0x0000000d76767c20 */ /* 0x000fe20008410000 */
[----:B------:R-:W-:Y:S01]  /*4880*/  PLOP3.LUT P0, PT, PT, PT, UP1, 0x80, 0x8 ;  /* 0x000000000008781c */ /* 0x000fe20003f0f018 */
[----:B------:R-:W-:Y:S01]  /*4890*/  FMUL.FTZ R119, R119, UR13 ;  /* 0x0000000d77777c20 */ /* 0x000fe20008410000 */
[----:B--2---:R-:W-:Y:S01]  /*48a0*/  @P1 IADD3 R9, PT, PT, R4, 0x8, RZ ;  /* 0x0000000804091810 */ /* 0x004fe20007ffe0ff */
[----:B------:R-:W-:Y:S01]  /*48b0*/  FFMA.FTZ R120, -R120, R120, 1 ;  /* 0x3f80000078787423 */ /* 0x000fe20000010178 */
[----:B------:R-:W-:Y:S03]  /*48c0*/  PLOP3.LUT P1, PT, PT, PT, UP1, 0x80, 0x8 ;  /* 0x000000000008781c */ /* 0x000fe60003f2f018 */
[----:B------:R3:W-:Y:S01]  /*48d0*/  MUFU.TANH R126, R12 ;  /* 0x0000000c007e7308 */ /* 0x0007e20000002400 */
[-C--:B------:R-:W-:Y:S01]  /*48e0*/  MOV R7, R121.reuse ;  /* 0x0000007900077202 */ /* 0x080fe20000000f00 */
[----:B------:R-:W-:Y:S01]  /*48f0*/  FMUL.FTZ R120, R120, UR13 ;  /* 0x0000000d78787c20 */ /* 0x000fe20008410000 */
[----:B------:R-:W-:Y:S02]  /*4900*/  @P6 ISETP.GE.AND P6, PT, R9, UR35, PT ;  /* 0x0000002309006c0c */ /* 0x000fe4000bfc6270 */
[C---:B------:R-:W-:Y:S01]  /*4910*/  @P2 FSEL R7, R121.reuse, -INF , !P5 ;  /* 0xff80000079072808 */ /* 0x040fe20006800000 */
[----:B------:R-:W-:Y:S01]  /*4920*/  FFMA.FTZ R121, -R121, R121, 1 ;  /* 0x3f80000079797423 */ /* 0x000fe20000010179 */
[----:B------:R-:W-:Y:S03]  /*4930*/  PLOP3.LUT P2, PT, PT, PT, UP1, 0x80, 0x8 ;  /* 0x000000000008781c */ /* 0x000fe60003f4f018 */
[----:B------:R2:W4:Y:S01]  /*4940*/  MUFU.TANH R123, R10 ;  /* 0x0000000a007b7308 */ /* 0x0005220000002400 */
[-C--:B-1----:R-:W-:Y:S01]  /*4950*/  MOV R14, R122.reuse ;  /* 0x0000007a000e7202 */ /* 0x082fe20000000f00 */
[----:B------:R-:W-:Y:S01]  /*4960*/  FMUL.FTZ R121, R121, UR13 ;  /* 0x0000000d79797c20 */ /* 0x000fe20008410000 */
[----:B------:R-:W-:Y:S01]  /*4970*/  @P0 FSEL R14, R122, -INF , !P6 ;  /* 0xff8000007a0e0808 */ /* 0x000fe20007000000 */
[----:B------:R-:W-:Y:S01]  /*4980*/  @P1 VIADD R9, R4, 0x9 ;  /* 0x0000000904091836 */ /* 0x000fe20000000000 */
[----:B------:R-:W-:Y:S01]  /*4990*/  PLOP3.LUT P0, PT, PT, PT, UP1, 0x80, 0x8 ;  /* 0x000000000008781c */ /* 0x000fe20003f0f018 */
[----:B------:R-:W-:Y:S01]  /*49a0*/  FFMA.FTZ R122, -R122, R122, 1 ;  /* 0x3f8000007a7a7423 */ /* 0x000fe2000001017a */
[----:B------:R-:W-:Y:S03]  /*49b0*/  PLOP3.LUT P5, PT, PT, PT, UP1, 0x80, 0x8 ;  /* 0x000000000008781c */ /* 0x000fe60003faf018 */
[----:B------:R1:W-:Y:S01]  /*49c0*/  MUFU.TANH R128, R13 ;  /* 0x0000000d00807308 */ /* 0x0003e20000002400 */
[----:B------:R-:W-:Y:S01]  /*49d0*/  PLOP3.LUT P1, PT, PT, PT, UP1, 0x80, 0x8 ;  /* 0x000000000008781c */ /* 0x000fe20003f2f018 */
[----:B------:R-:W-:Y:S01]  /*49e0*/  FMUL.FTZ R122, R122, UR13 ;  /* 0x0000000d7a7a7c20 */ /* 0x000fe20008410000 */
[-C--:B---3--:R-:W-:Y:S02]  /*49f0*/  MOV R12, R125.reuse ;  /* 0x0000007d000c7202 */ /* 0x088fe40000000f00 */
[----:B------:R-:W-:Y:S05]  /*4a00*/  @P2 ISETP.GE.AND P2, PT, R9, UR35, PT ;  /* 0x0000002309002c0c */ /* 0x000fea000bf46270 */
[----:B------:R3:W-:Y:S01]  /*4a10*/  MUFU.TANH R196, R17 ;  /* 0x0000001100c47308 */ /* 0x0007e20000002400 */
[C---:B------:R-:W-:Y:S01]  /*4a20*/  @P0 FSEL R12, R125.reuse, -INF , !P2 ;  /* 0xff8000007d0c0808 */ /* 0x040fe20005000000 */
[----:B--2--5:R-:W-:Y:S01]  /*4a30*/  FMUL.FTZ R10, R236, 1.4426950216293334961 ;  /* 0x3fb8aa3bec0a7820 */ /* 0x024fe20000410000 */
[----:B------:R-:W-:Y:S01]  /*4a40*/  PLOP3.LUT P0, PT, PT, PT, UP1, 0x80, 0x8 ;  /* 0x000000000008781c */ /* 0x000fe20003f0f018 */
[----:B------:R-:W-:Y:S01]  /*4a50*/  FFMA.FTZ R125, -R125, R125, 1 ;  /* 0x3f8000007d7d7423 */ /* 0x000fe2000001017d */
[-C--:B----4-:R-:W-:Y:S05]  /*4a60*/  MOV R11, R123.reuse ;  /* 0x0000007b000b7202 */ /* 0x090fea0000000f00 */
[----:B------:R2:W-:Y:S01]  /*4a70*/  MUFU.TANH R129, R15 ;  /* 0x0000000f00817308 */ /* 0x0005e20000002400 */
[----:B------:R-:W-:Y:S01]  /*4a80*/  @P5 FSEL R11, R123, -INF , !P6 ;  /* 0xff8000007b0b5808 */ /* 0x000fe20007000000 */
[----:B------:R-:W-:Y:S01]  /*4a90*/  FMUL.FTZ R125, R125, UR13 ;  /* 0x0000000d7d7d7c20 */ /* 0x000fe20008410000 */
[----:B------:R-:W-:Y:S01]  /*4aa0*/  PLOP3.LUT P5, PT, PT, PT, UP1, 0x80, 0x8 ;  /* 0x000000000008781c */ /* 0x000fe20003faf018 */
[----:B------:R-:W-:Y:S01]  /*4ab0*/  FFMA.FTZ R123, -R123, R123, 1 ;  /* 0x3f8000007b7b7423 */ /* 0x000fe2000001017b */
[-C--:B-1----:R-:W-:Y:S02]  /*4ac0*/  MOV R13, R124.reuse ;  /* 0x0000007c000d7202 */ /* 0x082fe40000000f00 */
[----:B------:R-:W-:Y:S03]  /*4ad0*/  @P1 FSEL R13, R124, -INF , !P2 ;  /* 0xff8000007c0d1808 */ /* 0x000fe60005000000 */
[----:B------:R-:W1:Y:S01]  /*4ae0*/  MUFU.TANH R130, R16 ;  /* 0x0000001000827308 */ /* 0x000e620000002400 */
[----:B------:R-:W-:Y:S01]  /*4af0*/  FSETP.NEU.FTZ.AND P6, PT, R236, -INF , PT ;  /* 0xff800000ec00780b */ /* 0x000fe20003fdd000 */
[----:B------:R-:W-:Y:S01]  /*4b00*/  FFMA.FTZ R124, -R124, R124, 1 ;  /* 0x3f8000007c7c7423 */ /* 0x000fe2000001017c */
[----:B------:R-:W-:Y:S01]  /*4b10*/  PLOP3.LUT P1, PT, PT, PT, UP1, 0x80, 0x8 ;  /* 0x000000000008781c */ /* 0x000fe20003f2f018 */
[----:B------:R-:W-:Y:S01]  /*4b20*/  FMUL.FTZ R123, R123, UR13 ;  /* 0x0000000d7b7b7c20 */ /* 0x000fe20008410000 */
[----:B---3--:R-:W-:Y:S01]  /*4b30*/  @P0 IADD3 R17, PT, PT, R4, 0x11, RZ ;  /* 0x0000001104110810 */ /* 0x008fe20007ffe0ff */
[----:B------:R-:W-:Y:S01]  /*4b40*/  FMUL.FTZ R124, R124, UR13 ;  /* 0x0000000d7c7c7c20 */ /* 0x000fe20008410000 */
[----:B------:R-:W-:Y:S01]  /*4b50*/  FSEL R10, R10, RZ, P6 ;  /* 0x000000ff0a0a7208 */ /* 0x000fe20003000000 */
[----:B------:R-:W-:Y:S01]  /*4b60*/  @P5 VIADD R9, R4, 0x10 ;  /* 0x0000001004095836 */ /* 0x000fe20000000000 */
[----:B------:R-:W-:Y:S01]  /*4b70*/  PLOP3.LUT P0, PT, PT, PT, UP1, 0x80, 0x8 ;  /* 0x000000000008781c */ /* 0x000fe20003f0f018 */
[C---:B--2---:R-:W-:Y:S01]  /*4b80*/  FMUL.FTZ R15, R235.reuse, 1.4426950216293334961 ;  /* 0x3fb8aa3beb0f7820 */ /* 0x044fe20000410000 */
[----:B------:R-:W-:Y:S01]  /*4b90*/  PLOP3.LUT P6, PT, PT, PT, UP1, 0x80, 0x8 ;  /* 0x000000000008781c */ /* 0x000fe20003fcf018 */
[--C-:B------:R-:W-:Y:S01]  /*4ba0*/  FFMA.FTZ R229, R6, UR12, -R10.reuse ;  /* 0x0000000c06e57c23 */ /* 0x100fe2000801080a */
[----:B------:R-:W-:Y:S01]  /*4bb0*/  FSETP.NEU.FTZ.AND P2, PT, R235, -INF , PT ;  /* 0xff800000eb00780b */ /* 0x000fe20003f5d000 */
[----:B------:R-:W-:Y:S01]  /*4bc0*/  IMAD.MOV.U32 R6, RZ, RZ, R127 ;  /* 0x000000ffff067224 */ /* 0x000fe200078e007f */
[----:B------:R-:W-:Y:S01]  /*4bd0*/  PLOP3.LUT P5, PT, PT, PT, UP1, 0x80, 0x8 ;  /* 0x000000000008781c */ /* 0x000fe20003faf018 */
[----:B------:R-:W2:Y:S01]  /*4be0*/  MUFU.TANH R197, R18 ;  /* 0x0000001200c57308 */ /* 0x000ea20000002400 */
[----:B------:R-:W-:Y:S01]  /*4bf0*/  @P1 ISETP.GE.AND P1, PT, R9, UR35, PT ;  /* 0x0000002309001c0c */ /* 0x000fe2000bf26270 */
[--C-:B------:R-:W-:Y:S01]  /*4c00*/  FFMA.FTZ R215, R8, UR12, -R10.reuse ;  /* 0x0000000c08d77c23 */ /* 0x100fe2000801080a */
[----:B------:R-:W-:Y:S01]  /*4c10*/  FSEL R9, R15, RZ, P2 ;  /* 0x000000ff0f097208 */ /* 0x000fe20001000000 */
[--C-:B------:R-:W-:Y:S01]  /*4c20*/  FFMA.FTZ R214, R14, UR12, -R10.reuse ;  /* 0x0000000c0ed67c23 */ /* 0x100fe2000801080a */
[----:B------:R-:W-:Y:S01]  /*4c30*/  PLOP3.LUT P2, PT, PT, PT, UP1, 0x80, 0x8 ;  /* 0x000000000008781c */ /* 0x000fe20003f4f018 */
[----:B------:R-:W-:Y:S01]  /*4c40*/  FFMA.FTZ R213, R13, UR12, -R10 ;  /* 0x0000000c0dd57c23 */ /* 0x000fe2000801080a */
[----:B------:R-:W-:Y:S01]  /*4c50*/  MOV R15, R126 ;  /* 0x0000007e000f7202 */ /* 0x000fe20000000f00 */
[--C-:B------:R-:W-:Y:S01]  /*4c60*/  FFMA.FTZ R208, R5, UR12, -R9.reuse ;  /* 0x0000000c05d07c23 */ /* 0x100fe20008010809 */
[----:B------:R-:W-:Y:S01]  /*4c70*/  @P6 FSEL R15, R126, -INF , !P1 ;  /* 0xff8000007e0f6808 */ /* 0x000fe20004800000 */
[--C-:B------:R-:W-:Y:S01]  /*4c80*/  FFMA.FTZ R207, R7, UR12, -R9.reuse ;  /* 0x0000000c07cf7c23 */ /* 0x100fe20008010809 */
[----:B------:R-:W-:Y:S01]  /*4c90*/  @P0 FSEL R6, R127, -INF , !P1 ;  /* 0xff8000007f060808 */ /* 0x000fe20004800000 */
[----:B------:R-:W3:Y:S01]  /*4ca0*/  MUFU.TANH R230, R19 ;  /* 0x0000001300e67308 */ /* 0x000ee20000002400 */
[----:B------:R-:W-:Y:S01]  /*4cb0*/  PLOP3.LUT P1, PT, PT, PT, UP1, 0x80, 0x8 ;  /* 0x000000000008781c */ /* 0x000fe20003f2f018 */
[--C-:B------:R-:W-:Y:S01]  /*4cc0*/  FFMA.FTZ R206, R11, UR12, -R9.reuse ;  /* 0x0000000c0bce7c23 */ /* 0x100fe20008010809 */
[----:B------:R-:W-:Y:S01]  /*4cd0*/  PLOP3.LUT P6, PT, PT, PT, UP1, 0x80, 0x8 ;  /* 0x000000000008781c */ /* 0x000fe20003fcf018 */
[--C-:B------:R-:W-:Y:S01]  /*4ce0*/  FFMA.FTZ R205, R12, UR12, -R9.reuse ;  /* 0x0000000c0ccd7c23 */ /* 0x100fe20008010809 */
[----:B------:R-:W-:Y:S01]  /*4cf0*/  PLOP3.LUT P0, PT, PT, PT, UP1, 0x80, 0x8 ;  /* 0x000000000008781c */ /* 0x000fe20003f0f018 */
[----:B-1----:R-:W-:Y:S01]  /*4d00*/  IMAD.MOV.U32 R8, RZ, RZ, R130 ;  /* 0x000000ffff087224 */ /* 0x002fe200078e0082 */
[----:B------:R-:W-:Y:S03]  /*4d10*/  @P5 IADD3 R16, PT, PT, R4, 0x18, RZ ;  /* 0x0000001804105810 */ /* 0x000fe60007ffe0ff */
[----:B------:R-:W-:Y:S01]  /*4d20*/  MUFU.EX2 R229, R229 ;  /* 0x000000e500e57308 */ /* 0x000fe20000000800 */
[----:B------:R-:W-:Y:S01]  /*4d30*/  @P2 ISETP.GE.AND P2, PT, R17, UR35, PT ;  /* 0x0000002311002c0c */ /* 0x000fe2000bf46270 */
[--C-:B------:R-:W-:Y:S01]  /*4d40*/  FFMA.FTZ R212, R15, UR12, -R10.reuse ;  /* 0x0000000c0fd47c23 */ /* 0x100fe2000801080a */
[----:B------:R-:W-:Y:S07]  /*4d50*/  PLOP3.LUT P5, PT, PT, PT, UP1, 0x80, 0x8 ;  /* 0x000000000008781c */ /* 0x000fee0003faf018 */
[----:B------:R-:W1:Y:S01]  /*4d60*/  MUFU.EX2 R215, R215 ;  /* 0x000000d700d77308 */ /* 0x000e620000000800 */
[-C--:B------:R-:W-:Y:S01]  /*4d70*/  MOV R5, R128.reuse ;  /* 0x0000008000057202 */ /* 0x080fe20000000f00 */
[--C-:B------:R-:W-:Y:S01]  /*4d80*/  FFMA.FTZ R204, R6, UR12, -R9.reuse ;  /* 0x0000000c06cc7c23 */ /* 0x100fe20008010809 */
[C---:B------:R-:W-:Y:S07]  /*4d90*/  @P1 FSEL R5, R128.reuse, -INF , !P2 ;  /* 0xff80000080051808 */ /* 0x040fee0005000000 */
[----:B------:R-:W-:Y:S01]  /*4da0*/  MUFU.EX2 R208, R208 ;  /* 0x000000d000d07308 */ /* 0x000fe20000000800 */
[----:B------:R-:W-:Y:S01]  /*4db0*/  PLOP3.LUT P1, PT, PT, PT, UP1, 0x80, 0x8 ;  /* 0x000000000008781c */ /* 0x000fe20003f2f018 */
[----:B------:R-:W-:Y:S01]  /*4dc0*/  FFMA.FTZ R128, -R128, R128, 1 ;  /* 0x3f80000080807423 */ /* 0x000fe20000010180 */
[----:B------:R-:W-:Y:S07]  /*4dd0*/  @P6 IADD3 R7, PT, PT, R4, 0x19, RZ ;  /* 0x0000001904076810 */ /* 0x000fee0007ffe0ff */
[----:B------:R-:W4:Y:S01]  /*4de0*/  MUFU.EX2 R207, R207 ;  /* 0x000000cf00cf7308 */ /* 0x000f220000000800 */
[----:B------:R-:W-:Y:S01]  /*4df0*/  PLOP3.LUT P6, PT, PT, PT, UP1, 0x80, 0x8 ;  /* 0x000000000008781c */ /* 0x000fe20003fcf018 */
[--C-:B------:R-:W-:Y:S01]  /*4e00*/  FFMA.FTZ R211, R5, UR12, -R10.reuse ;  /* 0x0000000c05d37c23 */ /* 0x100fe2000801080a */
[-C--:B------:R-:W-:Y:S07]  /*4e10*/  MOV R4, R129.reuse ;  /* 0x0000008100047202 */ /* 0x080fee0000000f00 */
[----:B------:R-:W-:Y:S01]  /*4e20*/  MUFU.EX2 R214, R214 ;  /* 0x000000d600d67308 */ /* 0x000fe20000000800 */
[C---:B------:R-:W-:Y:S01]  /*4e30*/  @P0 FSEL R4, R129.reuse, -INF , !P2 ;  /* 0xff80000081040808 */ /* 0x040fe20005000000 */
[----:B------:R-:W-:Y:S01]  /*4e40*/  FMUL.FTZ R128, R128, UR13 ;  /* 0x0000000d80807c20 */ /* 0x000fe20008410000 */
[----:B------:R-:W-:Y:S07]  /*4e50*/  PLOP3.LUT P0, PT, PT, PT, UP1, 0x80, 0x8 ;  /* 0x000000000008781c */ /* 0x000fee0003f0f018 */
[----:B------:R-:W3:Y:S01]  /*4e60*/  MUFU.EX2 R213, R213 ;  /* 0x000000d500d57308 */ /* 0x000ee20000000800 */
[----:B------:R-:W-:Y:S01]  /*4e70*/  @P5 ISETP.GE.AND P5, PT, R16, UR35, PT ;  /* 0x0000002310005c0c */ /* 0x000fe2000bfa6270 */
[--C-:B------:R-:W-:Y:S01]  /*4e80*/  FFMA.FTZ R203, R4, UR12, -R9.reuse ;  /* 0x0000000c04cb7c23 */ /* 0x100fe20008010809 */
[----:B------:R-:W-:Y:S07]  /*4e90*/  PLOP3.LUT P2, PT, PT, PT, UP1, 0x80, 0x8 ;  /* 0x000000000008781c */ /* 0x000fee0003f4f018 */
[----:B------:R-:W-:Y:S01]  /*4ea0*/  MUFU.EX2 R206, R206 ;  /* 0x000000ce00ce7308 */ /* 0x000fe20000000800 */
[----:B------:R-:W-:Y:S01]  /*4eb0*/  @P1 FSEL R8, R130, -INF , !P5 ;  /* 0xff80000082081808 */ /* 0x000fe20006800000 */
[----:B------:R-:W-:Y:S01]  /*4ec0*/  FFMA.FTZ R129, -R129, R129, 1 ;  /* 0x3f80000081817423 */ /* 0x000fe20000010181 */
[----:B------:R-:W-:Y:S07]  /*4ed0*/  PLOP3.LUT P1, PT, PT, PT, UP1, 0x80, 0x8 ;  /* 0x000000000008781c */ /* 0x000fee0003f2f018 */
[----:B------:R-:W3:Y:S01]  /*4ee0*/  MUFU.EX2 R205, R205 ;  /* 0x000000cd00cd7308 */ /* 0x000ee20000000800 */
[----:B------:R-:W-:Y:S01]  /*4ef0*/  @P6 ISETP.GE.AND P6, PT, R7, UR35, PT ;  /* 0x0000002307006c0c */ /* 0x000fe2000bfc6270 */
[--C-:B------:R-:W-:Y:S01]  /*4f00*/  FFMA.FTZ R210, R8, UR12, -R10.reuse ;  /* 0x0000000c08d27c23 */ /* 0x100fe2000801080a */
[----:B------:R-:W-:Y:S07]  /*4f10*/  MOV R7, R196 ;  /* 0x000000c400077202 */ /* 0x000fee0000000f00 */
[----:B------:R-:W-:Y:S01]  /*4f20*/  MUFU.EX2 R212, R212 ;  /* 0x000000d400d47308 */ /* 0x000fe20000000800 */
[----:B------:R-:W-:Y:S01]  /*4f30*/  @P0 FSEL R7, R196, -INF , !P6 ;  /* 0xff800000c4070808 */ /* 0x000fe20007000000 */
[----:B------:R-:W-:Y:S01]  /*4f40*/  FMUL.FTZ R129, R129, UR13 ;  /* 0x0000000d81817c20 */ /* 0x000fe20008410000 */
[----:B--2---:R-:W-:Y:S07]  /*4f50*/  MOV R5, R197 ;  /* 0x000000c500057202 */ /* 0x004fee0000000f00 */
[----:B------:R-:W2:Y:S01]  /*4f60*/  MUFU.EX2 R211, R211 ;  /* 0x000000d300d37308 */ /* 0x000ea20000000800 */
[----:B------:R-:W-:Y:S01]  /*4f70*/  @P2 FSEL R5, R197, -INF , !P5 ;  /* 0xff800000c5052808 */ /* 0x000fe20006800000 */
[----:B------:R-:W-:Y:S01]  /*4f80*/  FFMA.FTZ R10, R7, UR12, -R10 ;  /* 0x0000000c070a7c23 */ /* 0x000fe2000801080a */
[----:B-1----:R-:W-:Y:S07]  /*4f90*/  F2FP.BF16.F32.PACK_AB R8, R215, R229 ;  /* 0x000000e5d708723e */ /* 0x002fee00000010ff */
[----:B------:R-:W-:Y:S01]  /*4fa0*/  MUFU.EX2 R204, R204 ;  /* 0x000000cc00cc7308 */ /* 0x000fe20000000800 */
[----:B----4-:R-:W-:Y:S01]  /*4fb0*/  F2FP.BF16.F32.PACK_AB R7, R207, R208 ;  /* 0x000000d0cf07723e */ /* 0x010fe200000010ff */
[--C-:B------:R-:W-:Y:S01]  /*4fc0*/  FFMA.FTZ R202, R5, UR12, -R9.reuse ;  /* 0x0000000c05ca7c23 */ /* 0x100fe20008010809 */
[----:B---3--:R-:W-:Y:S01]  /*4fd0*/  MOV R4, R230 ;  /* 0x000000e600047202 */ /* 0x008fe20000000f00 */
[----:B------:R-:W-:Y:S01]  /*4fe0*/  STS [R198+0x22000], R8 ;  /* 0x02200008c6007388 */ /* 0x000fe20000000800 */
[----:B------:R-:W-:Y:S05]  /*4ff0*/  @P1 FSEL R4, R230, -INF , !P6 ;  /* 0xff800000e6041808 */ /* 0x000fea0007000000 */
[----:B------:R-:W1:Y:S01]  /*5000*/  MUFU.EX2 R203, R203 ;  /* 0x000000cb00cb7308 */ /* 0x000e620000000800 */
[----:B------:R-:W-:Y:S01]  /*5010*/  F2FP.BF16.F32.PACK_AB R6, R213, R214 ;  /* 0x000000d6d506723e */ /* 0x000fe200000010ff */
[----:B------:R-:W-:Y:S01]  /*5020*/  STS [R198+0x22400], R7 ;  /* 0x02240007c6007388 */ /* 0x000fe20000000800 */
[----:B------:R-:W-:Y:S01]  /*5030*/  F2FP.BF16.F32.PACK_AB R5, R205, R206 ;  /* 0x000000cecd05723e */ /* 0x000fe200000010ff */
[----:B------:R-:W-:Y:S01]  /*5040*/  FFMA.FTZ R9, R4, UR12, -R9 ;  /* 0x0000000c04097c23 */ /* 0x000fe20008010809 */
[----:B--2---:R-:W-:Y:S03]  /*5050*/  F2FP.BF16.F32.PACK_AB R4, R211, R212 ;  /* 0x000000d4d304723e */ /* 0x004fe600000010ff */
[----:B------:R1:W-:Y:S02]  /*5060*/  STS [R200], R6 ;  /* 0x00000006c8007388 */ /* 0x0003e40000000800 */
[----:B------:R-:W-:Y:S01]  /*5070*/  MUFU.EX2 R209, R10 ;  /* 0x0000000a00d17308 */ /* 0x000fe20000000800 */
[C---:B------:R-:W-:Y:S01]  /*5080*/  LEA R250, P0, R237.reuse, R116, 0x2 ;  /* 0x00000074edfa7211 */ /* 0x040fe200078010ff */
[----:B------:R-:W-:Y:S02]  /*5090*/  FFMA.FTZ R196, -R196, R196, 1 ;  /* 0x3f800000c4c47423 */ /* 0x000fe400000101c4 */
[----:B------:R2:W-:Y:S06]  /*50a0*/  STS [R200+0x400], R5 ;  /* 0x00040005c8007388 */ /* 0x0005ec0000000800 */
[----:B------:R-:W-:Y:S01]  /*50b0*/  MUFU.EX2 R201, R9 ;  /* 0x0000000900c97308 */ /* 0x000fe20000000800 */
[----:B------:R-:W-:Y:S01]  /*50c0*/  LEA.HI.X R251, R237, R117, RZ, 0x2, P0 ;  /* 0x00000075edfb7211 */ /* 0x000fe200000f14ff */
[----:B------:R-:W-:Y:S01]  /*50d0*/  FMUL.FTZ R196, R196, UR13 ;  /* 0x0000000dc4c47c20 */ /* 0x000fe20008410000 */
[----:B------:R3:W-:Y:S07]  /*50e0*/  STS [R199], R4 ;  /* 0x00000004c7007388 */ /* 0x0007ee0000000800 */
[----:B------:R-:W2:Y:S01]  /*50f0*/  MUFU.EX2 R210, R210 ;  /* 0x000000d200d27308 */ /* 0x000ea20000000800 */
[----:B------:R-:W-:Y:S01]  /*5100*/  FFMA.FTZ R230, -R230, R230, 1 ;  /* 0x3f800000e6e67423 */ /* 0x000fe200000101e6 */
[----:B------:R-:W-:Y:S01]  /*5110*/  FFMA.FTZ R126, -R126, R126, 1 ;  /* 0x3f8000007e7e7423 */ /* 0x000fe2000001017e */
[----:B------:R-:W4:Y:S07]  /*5120*/  LDG.E R116, desc[UR32][R250.64] ;  /* 0x00000020fa747981 */ /* 0x000f2e000c1e1900 */
[----:B------:R-:W3:Y:S01]  /*5130*/  MUFU.EX2 R202, R202 ;  /* 0x000000ca00ca7308 */ /* 0x000ee20000000800 */
[----:B------:R-:W-:Y:S01]  /*5140*/  FMUL.FTZ R230, R230, UR13 ;  /* 0x0000000de6e67c20 */ /* 0x000fe20008410000 */
[----:B------:R-:W-:Y:S01]  /*5150*/  FMUL.FTZ R126, R126, UR13 ;  /* 0x0000000d7e7e7c20 */ /* 0x000fe20008410000 */
[----:B------:R-:W4:Y:S01]  /*5160*/  LDG.E R117, desc[UR32][R250.64+0x20] ;  /* 0x00002020fa757981 */ /* 0x000f22000c1e1900 */
[----:B------:R-:W-:Y:S01]  /*5170*/  FFMA.FTZ R127, -R127, R127, 1 ;  /* 0x3f8000007f7f7423 */ /* 0x000fe2000001017f */
[----:B------:R-:W-:Y:S01]  /*5180*/  FFMA.FTZ R130, -R130, R130, 1 ;  /* 0x3f80000082827423 */ /* 0x000fe20000010182 */
[----:B------:R-:W-:Y:S02]  /*5190*/  FFMA.FTZ R197, -R197, R197, 1 ;  /* 0x3f800000c5c57423 */ /* 0x000fe400000101c5 */
[----:B------:R-:W-:Y:S01]  /*51a0*/  FMUL.FTZ R127, R127, UR13 ;  /* 0x0000000d7f7f7c20 */ /* 0x000fe20008410000 */
[----:B------:R-:W-:Y:S01]  /*51b0*/  FMUL.FTZ R130, R130, UR13 ;  /* 0x0000000d82827c20 */ /* 0x000fe20008410000 */
[----:B------:R-:W-:Y:S01]  /*51c0*/  FMUL.FTZ R197, R197, UR13 ;  /* 0x0000000dc5c57c20 */ /* 0x000fe20008410000 */
[----:B-1----:R-:W-:Y:S02]  /*51d0*/  F2FP.BF16.F32.PACK_AB R6, R203, R204 ;  /* 0x000000cccb06723e */ /* 0x002fe400000010ff */
[----:B--2---:R-:W-:Y:S03]  /*51e0*/  F2FP.BF16.F32.PACK_AB R5, R209, R210 ;  /* 0x000000d2d105723e */ /* 0x004fe600000010ff */
[----:B------:R-:W-:Y:S01]  /*51f0*/  STS [R199+0x400], R6 ;  /* 0x00040006c7007388 */ /* 0x000fe20000000800 */
[----:B---3--:R-:W-:Y:S05]  /*5200*/  F2FP.BF16.F32.PACK_AB R4, R201, R202 ;  /* 0x000000cac904723e */ /* 0x008fea00000010ff */
[----:B------:R-:W-:Y:S06]  /*5210*/  STS [R131], R5 ;  /* 0x0000000583007388 */ /* 0x000fec0000000800 */
[----:B------:R-:W-:Y:S06]  /*5220*/  STS [R131+0x400], R4 ;  /* 0x0004000483007388 */ /* 0x000fec0000000800 */
[----:B------:R-:W-:Y:S06]  /*5230*/  LDSM.16.M88.4 R16, [R228+0x8000] ;  /* 0x00800000e410783b */ /* 0x000fec0000000200 */
[----:B------:R-:W1:Y:S06]  /*5240*/  LDSM.16.M88.4 R8, [R227+0x18000] ;  /* 0x01800000e308783b */ /* 0x000e6c0000000200 */
[----:B------:R-:W2:Y:S06]  /*5250*/  LDSM.16.M88.4 R84, [R227+0x18800] ;  /* 0x01880000e354783b */ /* 0x000eac0000000200 */
[----:B------:R-:W-:Y:S06]  /*5260*/  LDSM.16.M88.4 R88, [R226+0x8000] ;  /* 0x00800000e258783b */ /* 0x000fec0000000200 */
[----:B------:R-:W3:Y:S06]  /*5270*/  LDSM.16.M88.4 R92, [R225+0x18000] ;  /* 0x01800000e15c783b */ /* 0x000eec0000000200 */
[----:B------:R-:W3:Y:S06]  /*5280*/  LDSM.16.M88.4 R96, [R225+0x18800] ;  /* 0x01880000e160783b */ /* 0x000eec0000000200 */
[----:B------:R-:W-:Y:S06]  /*5290*/  LDSM.16.M88.4 R100, [R224+0x8000] ;  /* 0x00800000e064783b */ /* 0x000fec0000000200 */
[----:B------:R-:W3:Y:S01]  /*52a0*/  LDSM.16.M88.4 R104, [R222+0x18000] ;  /* 0x01800000de68783b */ /* 0x000ee20000000200 */
        /* <DEDUP_REMOVED lines=35> */
[C---:B------:R-:W-:Y:S08]  /*54e0*/  HMMA.16816.F32.BF16 R4, R100.reuse, R104, R4 ;  /* 0x000000686404723c */ /* 0x040ff00000041804 */
[C---:B------:R-:W-:Y:S01]  /*54f0*/  HMMA.16816.F32.BF16 R8, R100.reuse, R106, R8 ;  /* 0x0000006a6408723c */ /* 0x040fe20000041808 */
[----:B------:R-:W-:Y:S07]  /*5500*/  LDSM.16.M88.4 R104, [R227+0x1c000] ;  /* 0x01c00000e368783b */ /* 0x000fee0000000200 */
[C---:B--2---:R-:W-:Y:S08]  /*5510*/  HMMA.16816.F32.BF16 R12, R100.reuse, R88, R12 ;  /* 0x00000058640c723c */ /* 0x044ff0000004180c */
[----:B------:R-:W-:Y:S01]  /*5520*/  HMMA.16816.F32.BF16 R16, R100, R90, R16 ;  /* 0x0000005a6410723c */ /* 0x000fe20000041810 */
[----:B------:R-:W2:Y:S06]  /*5530*/  LDSM.16.M88.4 R88, [R221+0x1a800] ;  /* 0x01a80000dd58783b */ /* 0x000eac0000000200 */
[----:B------:R-:W4:Y:S01]  /*5540*/  LDSM.16.M88.4 R100, [R228+0xc000] ;  /* 0x00c00000e464783b */ /* 0x000f220000000200 */
[C---:B---3--:R-:W-:Y:S08]  /*5550*/  HMMA.16816.F32.BF16 R4, R92.reuse, R108, R4 ;  /* 0x0000006c5c04723c */ /* 0x048ff00000041804 */
        /* <DEDUP_REMOVED lines=12> */
[----:B------:R-:W2:Y:S01]  /*5620*/  LDSM.16.M88.4 R96, [R224+0xc000] ;  /* 0x00c00000e060783b */ /* 0x000ea20000000200 */
[C---:B----4-:R-:W-:Y:S08]  /*5630*/  HMMA.16816.F32.BF16 R4, R100.reuse, R104, R4 ;  /* 0x000000686404723c */ /* 0x050ff00000041804 */
[C---:B------:R-:W-:Y:S01]  /*5640*/  HMMA.16816.F32.BF16 R8, R100.reuse, R106, R8 ;  /* 0x0000006a6408723c */ /* 0x040fe20000041808 */
[----:B------:R-:W-:Y:S07]  /*5650*/  LDSM.16.M88.4 R104, [R221+0x1c000] ;  /* 0x01c00000dd68783b */ /* 0x000fee0000000200 */
[C---:B-1----:R-:W-:Y:S08]  /*5660*/  HMMA.16816.F32.BF16 R12, R100.reuse, R84, R12 ;  /* 0x00000054640c723c */ /* 0x042ff0000004180c */
[----:B------:R-:W-:Y:S01]  /*5670*/  HMMA.16816.F32.BF16 R16, R100, R86, R16 ;  /* 0x000000566410723c */ /* 0x000fe20000041810 */
[----:B------:R-:W1:Y:S06]  /*5680*/  LDSM.16.M88.4 R84, [R222+0x1c800] ;  /* 0x01c80000de54783b */ /* 0x000e6c0000000200 */
[----:B------:R-:W4:Y:S01]  /*5690*/  LDSM.16.M88.4 R100, [R223+0xc000] ;  /* 0x00c00000df64783b */ /* 0x000f220000000200 */
[C---:B---3--:R-:W-:Y:S08]  /*56a0*/  HMMA.16816.F32.BF16 R4, R92.reuse, R108, R4 ;  /* 0x0000006c5c04723c */ /* 0x048ff00000041804 */
[C---:B------:R-:W-:Y:S01]  /*56b0*/  HMMA.16816.F32.BF16 R8, R92.reuse, R110, R8 ;  /* 0x0000006e5c08723c */ /* 0x040fe20000041808 */
[----:B------:R-:W-:Y:S07]  /*56c0*/  LDSM.16.M88.4 R108, [R227+0x1e000] ;  /* 0x01e00000e36c783b */ /* 0x000fee0000000200 */
[C---:B--2---:R-:W-:Y:S08]  /*56d0*/  HMMA.16816.F32.BF16 R12, R92.reuse, R88, R12 ;  /* 0x000000585c0c723c */ /* 0x044ff0000004180c */
        /* <DEDUP_REMOVED lines=10> */
[C---:B----4-:R-:W-:Y:S08]  /*5780*/  HMMA.16816.F32.BF16 R4, R100.reuse, R104, R4 ;  /* 0x000000686404723c */ /* 0x050ff00000041804 */
        /* <DEDUP_REMOVED lines=13> */
[C---:B------:R-:W-:Y:S05]  /*5860*/  HMMA.16816.F32.BF16 R4, R96.reuse, R112, R4 ;  /* 0x000000706004723c */ /* 0x040fea0000041804 */
[----:B------:R-:W-:Y:S03]  /*5870*/  LEA R112, R219, UR5, 0x1 ;  /* 0x00000005db707c11 */ /* 0x000fe6000f8e08ff */
[C---:B------:R-:W-:Y:S03]  /*5880*/  HMMA.16816.F32.BF16 R8, R96.reuse, R114, R8 ;  /* 0x000000726008723c */ /* 0x040fe60000041808 */
[----:B------:R-:W-:Y:S05]  /*5890*/  IADD3 R112, PT, PT, R216, R112, RZ ;  /* 0x00000070d8707210 */ /* 0x000fea0007ffe0ff */
        /* <DEDUP_REMOVED lines=46> */
[----:B------:R-:W-:Y:S01]  /*5b80*/  FMUL.FTZ R14, R204, R14 ;  /* 0x0000000ecc0e7220 */ /* 0x000fe20000410000 */
[----:B------:R-:W-:Y:S01]  /*5b90*/  F2FP.BF16.F32.PACK_AB R4, R5, R4 ;  /* 0x000000040504723e */ /* 0x000fe200000010ff */
[----:B------:R-:W-:Y:S01]  /*5ba0*/  FMUL.FTZ R13, R13, R128 ;  /* 0x000000800d0d7220 */ /* 0x000fe20000410000 */
[----:B------:R-:W-:Y:S01]  /*5bb0*/  F2FP.BF16.F32.PACK_AB R6, R7, R6 ;  /* 0x000000060706723e */ /* 0x000fe200000010ff */
        /* <DEDUP_REMOVED lines=20> */
[----:B------:R-:W-:Y:S02]  /*5d00*/  F2FP.BF16.F32.PACK_AB R18, R19, R18 ;  /* 0x000000121312723e */ /* 0x000fe400000010ff */
[----:B------:R-:W-:Y:S03]  /*5d10*/  LEA R230, R219, UR4, 0x1 ;  /* 0x00000004dbe67c11 */ /* 0x000fe6000f8e08ff */
[----:B------:R-:W-:Y:S01]  /*5d20*/  STS [R199+-0x2000], R12 ;  /* 0xffe0000cc7007388 */ /* 0x000fe20000000800 */
[----:B------:R-:W-:Y:S05]  /*5d30*/  LEA R229, R220, UR4, 0x1 ;  /* 0x00000004dce57c11 */ /* 0x000fea000f8e08ff */
        /* <DEDUP_REMOVED lines=157> */
.L_x_1263:
        /* <DEDUP_REMOVED lines=435> */
.L_x_1264:
        /* <DEDUP_REMOVED lines=229> */
.L_x_1266:
[----:B------:R-:W3:Y:S01]  /*9090*/  LDCU.64 UR10, c[0x0][0x5c0] ;  /* 0x0000b800ff0a77ac */ /* 0x000ee20008000a00 */
[----:B------:R-:W-:-:S04]  /*90a0*/  UIADD3 UR8, UPT, UPT, UR37, UR41, URZ ;  /* 0x0000002925087290 */ /* 0x000fc8000fffe0ff */
[----:B---3--:R-:W-:Y:S02]  /*90b0*/  UIMAD.WIDE.U32 UR16, UR8, UR10, URZ ;  /* 0x0000000a081072a5 */ /* 0x008fe4000f8e00ff */
[----:B------:R-:W-:-:S04]  /*90c0*/  UIMAD UR8, UR8, UR11, URZ ;  /* 0x0000000b080872a4 */ /* 0x000fc8000f8e02ff */
[----:B------:R-:W-:-:S06]  /*90d0*/  UIADD3 UR8, UPT, UPT, UR17, UR8, URZ ;  /* 0x0000000811087290 */ /* 0x000fcc000fffe0ff */
[----:B-1----:R-:W-:Y:S02]  /*90e0*/  MOV R11, UR8 ;  /* 0x00000008000b7c02 */ /* 0x002fe40008000f00 */
.L_x_1267:
        /* <DEDUP_REMOVED lines=12> */
.L_x_1268:
[----:B------:R-:W1:Y:S01]  /*91b0*/  LDCU.64 UR8, c[0x0][0x5c8] ;  /* 0x0000b900ff0877ac */ /* 0x000e620008000a00 */
[----:B------:R-:W-:-:S04]  /*91c0*/  UIADD3 UR12, UPT, UPT, UR37, UR41, URZ ;  /* 0x00000029250c7290 */ /* 0x000fc8000fffe0ff */
[----:B-1----:R-:W-:Y:S02]  /*91d0*/  UIMAD.WIDE.U32 UR28, UR12, UR8, URZ ;  /* 0x000000080c1c72a5 */ /* 0x002fe4000f8e00ff */
[----:B------:R-:W-:-:S04]  /*91e0*/  UIMAD UR12, UR12, UR9, URZ ;  /* 0x000000090c0c72a4 */ /* 0x000fc8000f8e02ff */
[----:B------:R-:W-:-:S06]  /*91f0*/  UIADD3 UR12, UPT, UPT, UR29, UR12, URZ ;  /* 0x0000000c1d0c7290 */ /* 0x000fcc000fffe0ff */
[----:B------:R-:W-:-:S07]  /*9200*/  MOV R10, UR12 ;  /* 0x0000000c000a7c02 */ /* 0x000fce0008000f00 */
.L_x_1269:
        /* <DEDUP_REMOVED lines=57> */
.L_x_1271:
[----:B------:R-:W-:Y:S05]  /*95a0*/  BSYNC.RECONVERGENT B0 ;  /* 0x0000000000007941 */ /* 0x000fea0003800200 */
.L_x_1270:
        /* <DEDUP_REMOVED lines=21> */
.L_x_1273:
[----:B------:R-:W-:Y:S05]  /*9700*/  BSYNC.RECONVERGENT B0 ;  /* 0x0000000000007941 */ /* 0x000fea0003800200 */
.L_x_1272:
        /* <DEDUP_REMOVED lines=26> */
.L_x_1275:
[----:B------:R-:W-:Y:S05]  /*98b0*/  BSYNC.RECONVERGENT B0 ;  /* 0x0000000000007941 */ /* 0x000fea0003800200 */
.L_x_1274:
        /* <DEDUP_REMOVED lines=18> */
.L_x_1242:
[----:B------:R-:W-:Y:S05]  /*99e0*/  BSYNC.RECONVERGENT B1 ;  /* 0x0000000000017941 */ /* 0x000fea0003800200 */
.L_x_1220:
        /* <DEDUP_REMOVED lines=11> */
.L_x_1277:
        /* <DEDUP_REMOVED lines=14> */
.L_x_2512:


//--------------------- .text._ZN5flash44flash_bwd_dq_dk_dv_loop_seqk_parallel_kernelI23Flash_bwd_kernel_traitsILi256ELi64ELi64ELi8ELi4ELi2ELi2ELb0ELb1EN7cutlass10bfloat16_tE19Flash_kernel_traitsILi256ELi64ELi64ELi8ES3_EELb1ELb0ELb1ELb0ELb0ELb0ELb0EEEvNS_16Flash_bwd_paramsE --------------------------
	.section	.text._ZN5flash44flash_bwd_dq_dk_dv_loop_seqk_parallel_kernelI23Flash_bwd_kernel_traitsILi256ELi64ELi64ELi8ELi4ELi2ELi2ELb0ELb1EN7cutlass10bfloat16_tE19Flash_kernel_traitsILi256ELi64ELi64ELi8ES3_EELb1ELb0ELb1ELb0ELb0ELb0ELb0EEEvNS_16Flash_bwd_paramsE,"ax",@progbits
	.align	128
        .global         _ZN5flash44flash_bwd_dq_dk_dv_loop_seqk_parallel_kernelI23Flash_bwd_kernel_traitsILi256ELi64ELi64ELi8ELi4ELi2ELi2ELb0ELb1EN7cutlass10bfloat16_tE19Flash_kernel_traitsILi256ELi64ELi64ELi8ES3_EELb1ELb0ELb1ELb0ELb0ELb0ELb0EEEvNS_16Flash_bwd_paramsE
        .type           _ZN5flash44flash_bwd_dq_dk_dv_loop_seqk_parallel_kernelI23Flash_bwd_kernel_traitsILi256ELi64ELi64ELi8ELi4ELi2ELi2ELb0ELb1EN7cutlass10bfloat16_tE19Flash_kernel_traitsILi256ELi64ELi64ELi8ES3_EELb1ELb0ELb1ELb0ELb0ELb0ELb0EEEvNS_16Flash_bwd_paramsE,@function
        .size           _ZN5flash44flash_bwd_dq_dk_dv_loop_seqk_parallel_kernelI23Flash_bwd_kernel_traitsILi256ELi64ELi64ELi8ELi4ELi2ELi2ELb0ELb1EN7cutlass10bfloat16_tE19Flash_kernel_traitsILi256ELi64ELi64ELi8ES3_EELb1ELb0ELb1ELb0ELb0ELb0ELb0EEEvNS_16Flash_bwd_paramsE,(.L_x_2513 - _ZN5flash44flash_bwd_dq_dk_dv_loop_seqk_parallel_kernelI23Flash_bwd_kernel_traitsILi256ELi64ELi64ELi8ELi4ELi2ELi2ELb0ELb1EN7cutlass10bfloat16_tE19Flash_kernel_traitsILi256ELi64ELi64ELi8ES3_EELb1ELb0ELb1ELb0ELb0ELb0ELb0EEEvNS_16Flash_bwd_paramsE)
        .other          _ZN5flash44flash_bwd_dq_dk_dv_loop_seqk_parallel_kernelI23Flash_bwd_kernel_traitsILi256ELi64ELi64ELi8ELi4ELi2ELi2ELb0ELb1EN7cutlass10bfloat16_tE19Flash_kernel_traitsILi256ELi64ELi64ELi8ES3_EELb1ELb0ELb1ELb0ELb0ELb0ELb0EEEvNS_16Flash_bwd_paramsE,@"STO_CUDA_ENTRY STV_DEFAULT"
_ZN5flash44flash_bwd_dq_dk_dv_loop_seqk_parallel_kernelI23Flash_bwd_kernel_traitsILi256ELi64ELi64ELi8ELi4ELi2ELi2ELb0ELb1EN7cutlass10bfloat16_tE19Flash_kernel_traitsILi256ELi64ELi64ELi8ES3_EELb1ELb0ELb1ELb0ELb0ELb0ELb0EEEvNS_16Flash_bwd_paramsE:
.text._ZN5flash44flash_bwd_dq_dk_dv_loop_seqk_parallel_kernelI23Flash_bwd_kernel_traitsILi256ELi64ELi64ELi8ELi4ELi2ELi2ELb0ELb1EN7cutlass10bfloat16_tE19Flash_kernel_traitsILi256ELi64ELi64ELi8ES3_EELb1ELb0ELb1ELb0ELb0ELb0ELb0EEEvNS_16Flash_bwd_paramsE:
        /* <DEDUP_REMOVED lines=49> */
.L_x_1336:
        /* <DEDUP_REMOVED lines=19> */
[----:B----4-:R-:W-:Y:S01]  /*0440*/  IMAD.U32 R4, RZ, RZ, UR14 ;  /* 0x0000000eff047e24 */ /* 0x010fe2000f8e00ff */
        /* <DEDUP_REMOVED lines=32> */
.L_x_1278:
        /* <DEDUP_REMOVED lines=44> */
.L_x_1280:
[----:B------:R-:W1:Y:S01]  /*0910*/  LDCU.64 UR14, c[0x0][0x3b8] ;  /* 0x00007700ff0e77ac */ /* 0x000e620008000a00 */
[----:B------:R-:W-:-:S04]  /*0920*/  UIADD3 UR8, UPT, UPT, UR37, UR39, URZ ;  /* 0x0000002725087290 */ /* 0x000fc8000fffe0ff */
[----:B-1----:R-:W-:Y:S02]  /*0930*/  UIMAD.WIDE.U32 UR10, UR8, UR14, URZ ;  /* 0x0000000e080a72a5 */ /* 0x002fe4000f8e00ff */
[----:B------:R-:W-:-:S04]  /*0940*/  UIMAD UR8, UR8, UR15, URZ ;  /* 0x0000000f080872a4 */ /* 0x000fc8000f8e02ff */
[----:B------:R-:W-:Y:S01]  /*0950*/  UIADD3 UR8, UPT, UPT, UR11, UR8, URZ ;  /* 0x000000080b087290 */ /* 0x000fe2000fffe0ff */
[----:B------:R-:W-:-:S05]  /*0960*/  UMOV UR52, UR10 ;  /* 0x0000000a00347c82 */ /* 0x000fca0008000000 */
[----:B------:R-:W-:Y:S02]  /*0970*/  MOV R7, UR8 ;  /* 0x0000000800077c02 */ /* 0x000fe40008000f00 */
.L_x_1281:
        /* <DEDUP_REMOVED lines=41> */
.L_x_1282:
[----:B------:R-:W1:Y:S01]  /*0c10*/  LDCU.64 UR12, c[0x0][0x3c0] ;  /* 0x00007800ff0c77ac */ /* 0x000e620008000a00 */
[----:B------:R-:W-:-:S04]  /*0c20*/  UIADD3 UR8, UPT, UPT, UR37, UR39, URZ ;  /* 0x0000002725087290 */ /* 0x000fc8000fffe0ff */
[----:B-1----:R-:W-:Y:S02]  /*0c30*/  UIMAD.WIDE.U32 UR48, UR8, UR12, URZ ;  /* 0x0000000c083072a5 */ /* 0x002fe4000f8e00ff */
[----:B------:R-:W-:-:S04]  /*0c40*/  UIMAD UR8, UR8, UR13, URZ ;  /* 0x0000000d080872a4 */ /* 0x000fc8000f8e02ff */
[----:B------:R-:W-:-:S06]  /*0c50*/  UIADD3 UR8, UPT, UPT, UR49, UR8, URZ ;  /* 0x0000000831087290 */ /* 0x000fcc000fffe0ff */
[----:B------:R-:W-:-:S07]  /*0c60*/  MOV R8, UR8 ;  /* 0x0000000800087c02 */ /* 0x000fce0008000f00 */
.L_x_1283:
        /* <DEDUP_REMOVED lines=27> */
.L_x_1284:
[----:B------:R-:W-:Y:S02]  /*0e20*/  UIMAD.WIDE.U32 UR56, UR66, UR16, URZ ;  /* 0x00000010423872a5 */ /* 0x000fe4000f8e00ff */
[----:B------:R-:W-:-:S04]  /*0e30*/  UIMAD UR8, UR67, UR16, URZ ;  /* 0x00000010430872a4 */ /* 0x000fc8000f8e02ff */
[----:B------:R-:W-:Y:S02]  /*0e40*/  UIADD3 UR8, UPT, UPT, UR57, UR8, URZ ;  /* 0x0000000839087290 */ /* 0x000fe4000fffe0ff */
.L_x_1285:
        /* <DEDUP_REMOVED lines=20> */
.L_x_1286:
[----:B------:R-:W1:Y:S01]  /*0f90*/  LDCU UR58, c[0x0][0x434] ;  /* 0x00008680ff3a77ac */ /* 0x000e620008000800 */
[----:B------:R-:W-:-:S04]  /*0fa0*/  UIMAD UR10, UR24, UR44, UR23 ;  /* 0x0000002c180a72a4 */ /* 0x000fc8000f8e0217 */
[----:B-1----:R-:W-:Y:S02]  /*0fb0*/  UIMAD UR58, UR10, UR58, URZ ;  /* 0x0000003a0a3a72a4 */ /* 0x002fe4000f8e02ff */
.L_x_1287:
        /* <DEDUP_REMOVED lines=11> */
.L_x_1288:
[----:B------:R-:W1:Y:S01]  /*1070*/  LDCU UR57, c[0x0][0x444] ;  /* 0x00008880ff3977ac */ /* 0x000e620008000800 */
[----:B------:R-:W-:-:S04]  /*1080*/  UIMAD UR10, UR24, UR44, UR23 ;  /* 0x0000002c180a72a4 */ /* 0x000fc8000f8e0217 */
[----:B-1----:R-:W-:-:S12]  /*1090*/  UIMAD UR57, UR10, UR57, URZ ;  /* 0x000000390a3972a4 */ /* 0x002fd8000f8e02ff */
.L_x_1289:
        /* <DEDUP_REMOVED lines=8> */
[----:B------:R-:W-:Y:S02]  /*1120*/  ULEA UR57, UR49, UR57, 0x6 ;  /* 0x0000003931397291 */ /* 0x000fe4000f8e30ff */
[----:B------:R-:W-:-:S02]  /*1130*/  UIADD3.X UR55, UPT, UPT, UR55, UR8, UR10, UP1, UP0 ;  /* 0x0000000837377290 */ /* 0x000fc40008fe040a */
[----:B------:R-:W-:Y:S02]  /*1140*/  ULEA UR58, UR49, UR58, 0x6 ;  /* 0x0000003a313a7291 */ /* 0x000fe4000f8e30ff */
[----:B-1----:R-:W-:-:S04]  /*1150*/  UIADD3 UR47, UPT, UPT, UR36, UR47, URZ ;  /* 0x0000002f242f7290 */ /* 0x002fc8000fffe0ff */
[----:B------:R-:W-:-:S04]  /*1160*/  UIADD3 UR9, UPT, UPT, UR42, -0x40, -UR47 ;  /* 0xffffffc02a097890 */ /* 0x000fc8000fffe82f */
[----:B------:R-:W-:Y:S01]  /*1170*/  USHF.R.S32.HI UR8, URZ, 0x1f, UR9 ;  /* 0x0000001fff087899 */ /* 0x000fe20008011409 */
[----:B---3--:R-:W-:-:S03]  /*1180*/  IMAD R12, R2, UR53, RZ ;  /* 0x00000035020c7c24 */ /* 0x008fc6000f8e02ff */
[----:B------:R-:W-:Y:S01]  /*1190*/  ULEA.HI UR8, UR8, UR9, URZ, 0x6 ;  /* 0x0000000908087291 */ /* 0x000fe2000f8f30ff */
[----:B--2---:R-:W-:-:S03]  /*11a0*/  IMAD.SHL.U32 R4, R0, 0x8, RZ ;  /* 0x0000000800047824 */ /* 0x004fc600078e00ff */
[----:B------:R-:W-:Y:S01]  /*11b0*/  USHF.R.S32.HI UR45, URZ, 0x6, UR8 ;  /* 0x00000006ff2d7899 */ /* 0x000fe20008011408 */
[----:B------:R-:W-:Y:S02]  /*11c0*/  LOP3.LUT R239, R0, 0x1f, RZ, 0xc0, !PT ;  /* 0x0000001f00ef7812 */ /* 0x000fe400078ec0ff */
[----:B------:R-:W-:Y:S01]  /*11d0*/  LOP3.LUT R18, R4, 0x38, RZ, 0xc0, !PT ;  /* 0x0000003804127812 */ /* 0x000fe200078ec0ff */
[----:B------:R-:W-:-:S03]  /*11e0*/  UISETP.LT.AND UP0, UPT, URZ, UR45, UPT ;  /* 0x0000002dff00728c */ /* 0x000fc6000bf01270 */
[----:B------:R-:W1:Y:S01]  /*11f0*/  LDCU.128 UR8, c[0x0][0x590] ;  /* 0x0000b200ff0877ac */ /* 0x000e620008000c00 */
[----:B------:R-:W-:Y:S01]  /*1200*/  IADD3 R10, P0, PT, R18, UR62, RZ ;  /* 0x0000003e120a7c10 */ /* 0x000fe2000ff1e0ff */
[----:B------:R-:W-:Y:S01]  /*1210*/  IMAD.WIDE.U32 R14, R2, UR51, R18 ;  /* 0x00000033020e7c25 */ /* 0x000fe2000f8e0012 */
[----:B------:R-:W-:-:S03]  /*1220*/  USEL UR45, URZ, UR45, !UP0 ;  /* 0x0000002dff2d7287 */ /* 0x000fc6000c000000 */
[----:B------:R-:W-:Y:S01]  /*1230*/  IMAD.X R11, RZ, RZ, UR17, P0 ;  /* 0x00000011ff0b7e24 */ /* 0x000fe200080e06ff */
[----:B------:R-:W2:Y:S01]  /*1240*/  LDCU.64 UR62, c[0x0][0x420] ;  /* 0x00008400ff3e77ac */ /* 0x000ea20008000a00 */
[----:B------:R-:W-:Y:S02]  /*1250*/  UISETP.GT.AND UP0, UPT, UR46, UR45, UPT ;  /* 0x0000002d2e00728c */ /* 0x000fe4000bf04270 */
[----:B-1----:R-:W-:Y:S01]  /*1260*/  UIMAD UR16, UR53, UR8, URZ ;  /* 0x00000008351072a4 */ /* 0x002fe2000f8e02ff */
[----:B------:R-:W-:Y:S01]  /*1270*/  IMAD.U32 R9, RZ, RZ, UR8 ;  /* 0x00000008ff097e24 */ /* 0x000fe2000f8e00ff */
[----:B------:R-:W-:Y:S01]  /*1280*/  MOV R16, UR10 ;  /* 0x0000000a00107c02 */ /* 0x000fe20008000f00 */
[----:B------:R-:W-:Y:S02]  /*1290*/  UIMAD UR53, UR44, UR60, URZ ;  /* 0x0000003c2c3572a4 */ /* 0x000fe4000f8e02ff */
[----:B------:R-:W-:Y:S01]  /*12a0*/  UIMAD UR16, UR51, UR9, UR16 ;  /* 0x00000009331072a4 */ /* 0x000fe2000f8e0210 */
[----:B------:R-:W-:Y:S01]  /*12b0*/  IMAD.WIDE.U32 R10, R9, UR51, R10 ;  /* 0x00000033090a7c25 */ /* 0x000fe2000f8e000a */
[----:B------:R-:W1:Y:S03]  /*12c0*/  LDCU.64 UR60, c[0x0][0x5e8] ;  /* 0x0000bd00ff3c77ac */ /* 0x000e660008000a00 */
[----:B------:R-:W-:Y:S01]  /*12d0*/  IMAD.U32 R9, RZ, RZ, UR11 ;  /* 0x0000000bff097e24 */ /* 0x000fe2000f8e00ff */
[----:B------:R-:W3:Y:S01]  /*12e0*/  LDCU.64 UR10, c[0x0][0x550] ;  /* 0x0000aa00ff0a77ac */ /* 0x000ee20008000a00 */
[----:B------:R-:W-:-:S02]  /*12f0*/  VIADD R11, R11, UR16 ;  /* 0x000000100b0b7c36 */ /* 0x000fc40008000000 */
[----:B------:R-:W-:Y:S02]  /*1300*/  IMAD.WIDE.U32 R16, R16, UR23, R10 ;  /* 0x0000001710107c25 */ /* 0x000fe4000f8e000a */
[----:B------:R-:W4:Y:S02]  /*1310*/  LDCU.64 UR16, c[0x0][0x3c8] ;  /* 0x00007900ff1077ac */ /* 0x000f240008000a00 */
[----:B------:R-:W5:Y:S01]  /*1320*/  LDC.64 R10, c[0x0][0x5f8] ;  /* 0x00017e00ff0a7b82 */ /* 0x000f620000000a00 */
[----:B------:R-:W-:Y:S02]  /*1330*/  IMAD R17, R9, UR23, R17 ;  /* 0x0000001709117c24 */ /* 0x000fe4000f8e0211 */
[----:B------:R-:W-:Y:S01]  /*1340*/  IMAD R9, R3, UR51, R12 ;  /* 0x0000003303097c24 */ /* 0x000fe2000f8e020c */
[----:B------:R-:W-:Y:S01]  /*1350*/  IADD3 R12, P0, PT, R14, UR54, RZ ;  /* 0x000000360e0c7c10 */ /* 0x000fe2000ff1e0ff */
[----:B------:R-:W-:Y:S01]  /*1360*/  USHF.L.U32 UR51, UR8, 0x5, URZ ;  /* 0x0000000508337899 */ /* 0x000fe200080006ff */
[----:B------:R-:W-:-:S02]  /*1370*/  SHF.R.U32.HI R14, RZ, 0x3, R0 ;  /* 0x00000003ff0e7819 */ /* 0x000fc40000011600 */
[----:B------:R-:W-:Y:S01]  /*1380*/  IADD3.X R13, PT, PT, R15, UR50, R9, P0, !PT ;  /* 0x000000320f0d7c10 */ /* 0x000fe200087fe409 */
[----:B------:R-:W-:Y:S01]  /*1390*/  USHF.L.U64.HI UR50, UR8, 0x5, UR9 ;  /* 0x0000000508327899 */ /* 0x000fe20008010209 */
[----:B------:R-:W-:Y:S01]  /*13a0*/  LOP3.LUT R15, R18, 0x40, RZ, 0xfc, !PT ;  /* 0x00000040120f7812 */ /* 0x000fe200078efcff */
[----:B------:R-:W-:-:S04]  /*13b0*/  IMAD.WIDE.U32 R16, R14, UR8, R16 ;  /* 0x000000080e107c25 */ /* 0x000fc8000f8e0010 */
[----:B------:R-:W-:Y:S01]  /*13c0*/  IMAD R9, R14, UR9, R17 ;  /* 0x000000090e097c24 */ /* 0x000fe2000f8e0211 */
[----:B------:R-:W2:Y:S01]  /*13d0*/  LDCU.64 UR8, c[0x0][0x380] ;  /* 0x00007000ff0877ac */ /* 0x000ea20008000a00 */
[----:B----4-:R-:W-:Y:S01]  /*13e0*/  IMAD.U32 R20, RZ, RZ, UR16 ;  /* 0x00000010ff147e24 */ /* 0x010fe2000f8e00ff */
[----:B---3--:R-:W-:-:S03]  /*13f0*/  LEA R246, P2, R16, UR10, 0x1 ;  /* 0x0000000a10f67c11 */ /* 0x008fc6000f8408ff */
[----:B------:R-:W-:Y:S01]  /*1400*/  IMAD.WIDE.U32 R20, R20, UR23, R12 ;  /* 0x0000001714147c25 */ /* 0x000fe2000f8e000c */
[----:B------:R-:W-:Y:S02]  /*1410*/  SHF.R.U32.HI R12, RZ, 0x5, R0 ;  /* 0x00000005ff0c7819 */ /* 0x000fe40000011600 */
[----:B------:R-:W-:Y:S01]  /*1420*/  MOV R13, UR17 ;  /* 0x00000011000d7c02 */ /* 0x000fe20008000f00 */
[----:B-----5:R-:W-:Y:S01]  /*1430*/  IMAD.WIDE.U32 R22, R10, UR21, RZ ;  /* 0x000000150a167c25 */ /* 0x020fe2000f8e00ff */
[----:B------:R-:W3:Y:S01]  /*1440*/  LDCU.64 UR16, c[0x0][0x570] ;  /* 0x0000ae00ff1077ac */ /* 0x000ee20008000a00 */
[----:B------:R-:W-:Y:S02]  /*1450*/  LEA.HI.X R247, R16, UR11, R9, 0x1, P2 ;  /* 0x0000000b10f77c11 */ /* 0x000fe400090f0c09 */
[----:B------:R-:W-:Y:S01]  /*1460*/  IMAD R10, R12, UR53, R239 ;  /* 0x000000350c0a7c24 */ /* 0x000fe2000f8e02ef */
[----:B------:R-:W-:Y:S01]  /*1470*/  SEL R12, R22, RZ, P3 ;  /* 0x000000ff160c7207 */ /* 0x000fe20001800000 */
[----:B------:R-:W-:Y:S01]  /*1480*/  IMAD R11, R11, UR21, R23 ;  /* 0x000000150b0b7c24 */ /* 0x000fe2000f8e0217 */
[----:B------:R-:W-:Y:S01]  /*1490*/  USHF.L.U32 UR53, UR53, 0x6, URZ ;  /* 0x0000000635357899 */ /* 0x000fe200080006ff */
[----:B------:R-:W-:Y:S01]  /*14a0*/  IMAD R17, R13, UR23, R21 ;  /* 0x000000170d117c24 */ /* 0x000fe2000f8e0215 */
[----:B------:R-:W-:Y:S01]  /*14b0*/  IADD3 R12, P1, P0, R10, UR56, R12 ;  /* 0x000000380a0c7c10 */ /* 0x000fe2000f83e00c */
[----:B------:R-:W-:Y:S01]  /*14c0*/  IMAD.MOV.U32 R16, RZ, RZ, R20 ;  /* 0x000000ffff107224 */ /* 0x000fe200078e0014 */
[----:B------:R-:W-:Y:S01]  /*14d0*/  SHF.R.S32.HI R10, RZ, 0x1f, R10 ;  /* 0x0000001fff0a7819 */ /* 0x000fe2000001140a */
[----:B-1----:R-:W-:Y:S01]  /*14e0*/  UIMAD.WIDE UR10, UR57, 0x4, UR60 ;  /* 0x00000004390a78a5 */ /* 0x002fe2000f8e023c */
[----:B------:R-:W-:Y:S01]  /*14f0*/  SEL R11, R11, RZ, P3 ;  /* 0x000000ff0b0b7207 */ /* 0x000fe20001800000 */
[C---:B------:R-:W-:Y:S01]  /*1500*/  IMAD.WIDE.U32 R16, R14.reuse, R2, R16 ;  /* 0x000000020e107225 */ /* 0x040fe200078e0010 */
[----:B------:R-:W-:-:S02]  /*1510*/  IADD3 R20, PT, PT, R14, 0x20, RZ ;  /* 0x000000200e147810 */ /* 0x000fc40007ffe0ff */
[----:B------:R-:W-:Y:S01]  /*1520*/  IADD3.X R11, PT, PT, R10, UR55, R11, P1, P0 ;  /* 0x000000370a0b7c10 */ /* 0x000fe20008fe040b */
[----:B------:R-:W-:Y:S01]  /*1530*/  IMAD.U32 R10, RZ, RZ, UR53 ;  /* 0x00000035ff0a7e24 */ /* 0x000fe2000f8e00ff */
[----:B------:R-:W-:Y:S01]  /*1540*/  IADD3 R12, P0, PT, R12, UR53, RZ ;  /* 0x000000350c0c7c10 */ /* 0x000fe2000ff1e0ff */
[----:B------:R-:W-:Y:S01]  /*1550*/  IMAD R9, R14, R3, R17 ;  /* 0x000000030e097224 */ /* 0x000fe200078e0211 */
[----:B--2---:R-:W-:Y:S02]  /*1560*/  LEA R248, P1, R16, UR8, 0x1 ;  /* 0x0000000810f87c11 */ /* 0x004fe4000f8208ff */
[----:B------:R-:W-:Y:S02]  /*1570*/  LEA.HI.X.SX32 R10, R10, R11, 0x1, P0 ;  /* 0x0000000b0a0a7211 */ /* 0x000fe400000f0eff */
[----:B---3--:R-:W-:Y:S02]  /*1580*/  LEA R244, P0, R12, UR16, 0x2 ;  /* 0x000000100cf47c11 */ /* 0x008fe4000f8010ff */
[----:B------:R-:W-:-:S02]  /*1590*/  LEA.HI.X R249, R16, UR9, R9, 0x1, P1 ;  /* 0x0000000910f97c11 */ /* 0x000fc400088f0c09 */
[----:B------:R-:W-:Y:S01]  /*15a0*/  LEA.HI.X R245, R12, UR17, R10, 0x2, P0 ;  /* 0x000000110cf57c11 */ /* 0x000fe200080f140a */
[----:B------:R-:W-:Y:S01]  /*15b0*/  UIMAD.WIDE UR16, UR58, 0x4, UR62 ;  /* 0x000000043a1078a5 */ /* 0x000fe2000f8e023e */
[----:B------:R-:W-:Y:S02]  /*15c0*/  IADD3 R10, P0, PT, R14, 0x20, RZ ;  /* 0x000000200e0a7810 */ /* 0x000fe40007f1e0ff */
[C---:B------:R-:W-:Y:S01]  /*15d0*/  SHF.L.U64.HI R3, R2.reuse, 0x5, R3 ;  /* 0x0000000502037819 */ /* 0x040fe20000010203 */
[----:B------:R-:W-:Y:S01]  /*15e0*/  IMAD.SHL.U32 R2, R2, 0x20, RZ ;  /* 0x0000002002027824 */ /* 0x000fe200078e00ff */
[C---:B------:R-:W-:Y:S01]  /*15f0*/  LOP3.LUT R17, R18.reuse, 0xc0, RZ, 0xfc, !PT ;  /* 0x000000c012117812 */ /* 0x040fe200078efcff */
        /* <DEDUP_REMOVED lines=16> */
.L_x_1291:
[----:B------:R-:W1:Y:S01]  /*1700*/  LDCU.64 UR12, c[0x0][0x5c0] ;  /* 0x0000b800ff0c77ac */ /* 0x000e620008000a00 */
[----:B------:R-:W-:-:S04]  /*1710*/  UIADD3 UR8, UPT, UPT, UR37, UR39, URZ ;  /* 0x0000002725087290 */ /* 0x000fc8000fffe0ff */
[----:B-1----:R-:W-:Y:S02]  /*1720*/  UIMAD.WIDE.U32 UR16, UR8, UR12, URZ ;  /* 0x0000000c081072a5 */ /* 0x002fe4000f8e00ff */
[----:B------:R-:W-:-:S04]  /*1730*/  UIMAD UR8, UR8, UR13, URZ ;  /* 0x0000000d080872a4 */ /* 0x000fc8000f8e02ff */
[----:B------:R-:W-:-:S06]  /*1740*/  UIADD3 UR8, UPT, UPT, UR17, UR8, URZ ;  /* 0x0000000811087290 */ /* 0x000fcc000fffe0ff */
[----:B------:R-:W-:Y:S02]  /*1750*/  MOV R2, UR8 ;  /* 0x0000000800027c02 */ /* 0x000fe40008000f00 */
.L_x_1292:
        /* <DEDUP_REMOVED lines=13> */
.L_x_1293:
[----:B------:R-:W1:Y:S01]  /*1830*/  LDCU.64 UR10, c[0x0][0x5c8] ;  /* 0x0000b900ff0a77ac */ /* 0x000e620008000a00 */
[----:B------:R-:W-:-:S04]  /*1840*/  UIADD3 UR37, UPT, UPT, UR37, UR39, URZ ;  /* 0x0000002725257290 */ /* 0x000fc8000fffe0ff */
[----:B-1----:R-:W-:Y:S02]  /*1850*/  UIMAD.WIDE.U32 UR14, UR37, UR10, URZ ;  /* 0x0000000a250e72a5 */ /* 0x002fe4000f8e00ff */
[----:B------:R-:W-:-:S04]  /*1860*/  UIMAD UR37, UR37, UR11, URZ ;  /* 0x0000000b252572a4 */ /* 0x000fc8000f8e02ff */
[----:B------:R-:W-:-:S06]  /*1870*/  UIADD3 UR37, UPT, UPT, UR15, UR37, URZ ;  /* 0x000000250f257290 */ /* 0x000fcc000fffe0ff */
[----:B------:R-:W-:-:S07]  /*1880*/  MOV R0, UR37 ;  /* 0x0000002500007c02 */ /* 0x000fce0008000f00 */
.L_x_1294:
        /* <DEDUP_REMOVED lines=32> */
.L_x_1296:
[----:B------:R-:W-:Y:S05]  /*1a90*/  BSYNC.RECONVERGENT B0 ;  /* 0x0000000000007941 */ /* 0x000fea0003800200 */
.L_x_1295:
        /* <DEDUP_REMOVED lines=19> */
.L_x_1298:
[----:B------:R-:W-:Y:S05]  /*1bd0*/  BSYNC.RECONVERGENT B0 ;  /* 0x0000000000007941 */ /* 0x000fea0003800200 */
.L_x_1297:
        /* <DEDUP_REMOVED lines=29> */
.L_x_1300:
[----:B------:R-:W-:Y:S05]  /*1db0*/  BSYNC.RECONVERGENT B0 ;  /* 0x0000000000007941 */ /* 0x000fea0003800200 */
.L_x_1299:
        /* <DEDUP_REMOVED lines=20> */
.L_x_1290:
        /* <DEDUP_REMOVED lines=35> */
.L_x_1303:
[----:B------:R2:W-:Y:S04]  /*2130*/  STS.128 [R13+0x8000], RZ ;  /* 0x008000ff0d007388 */ /* 0x0005e80000000c00 */
[----:B------:R2:W-:Y:S04]  /*2140*/  STS.128 [R13+0xa000], RZ ;  /* 0x00a000ff0d007388 */ /* 0x0005e80000000c00 */
[----:B------:R2:W-:Y:S04]  /*2150*/  STS.128 [R13+0xc000], RZ ;  /* 0x00c000ff0d007388 */ /* 0x0005e80000000c00 */
[----:B------:R2:W-:Y:S02]  /*2160*/  STS.128 [R13+0xe000], RZ ;  /* 0x00e000ff0d007388 */ /* 0x0005e40000000c00 */
.L_x_1304:
[----:B------:R-:W-:Y:S05]  /*2170*/  BSYNC.RECONVERGENT B0 ;  /* 0x0000000000007941 */ /* 0x000fea0003800200 */
.L_x_1302:
        /* <DEDUP_REMOVED lines=37> */
.L_x_1306:
[----:B------:R-:W-:Y:S05]  /*23d0*/  BSYNC.RECONVERGENT B0 ;  /* 0x0000000000007941 */ /* 0x000fea0003800200 */
.L_x_1305:
        /* <DEDUP_REMOVED lines=28> */
.L_x_1308:
[----:B------:R1:W-:Y:S04]  /*25a0*/  STS.128 [R13], RZ ;  /* 0x000000ff0d007388 */ /* 0x0003e80000000c00 */
[----:B------:R1:W-:Y:S04]  /*25b0*/  STS.128 [R13+0x2000], RZ ;  /* 0x002000ff0d007388 */ /* 0x0003e80000000c00 */
[----:B------:R1:W-:Y:S04]  /*25c0*/  STS.128 [R13+0x4000], RZ ;  /* 0x004000ff0d007388 */ /* 0x0003e80000000c00 */
[----:B------:R1:W-:Y:S02]  /*25d0*/  STS.128 [R13+0x6000], RZ ;  /* 0x006000ff0d007388 */ /* 0x0003e40000000c00 */
.L_x_1309:
[----:B------:R-:W-:Y:S05]  /*25e0*/  BSYNC.RECONVERGENT B0 ;  /* 0x0000000000007941 */ /* 0x000fea0003800200 */
.L_x_1307:
        /* <DEDUP_REMOVED lines=46> */
.L_x_1311:
[----:B------:R-:W-:Y:S05]  /*28d0*/  BSYNC.RECONVERGENT B0 ;  /* 0x0000000000007941 */ /* 0x000fea0003800200 */
.L_x_1310:
[----:B------:R-:W2:Y:S01]  /*28e0*/  LDCU.64 UR8, c[0x0][0x3d0] ;  /* 0x00007a00ff0877ac */ /* 0x000ea20008000a00 */
[----:B------:R-:W-:Y:S01]  /*28f0*/  MOV R2, UR14 ;  /* 0x0000000e00027c02 */ /* 0x000fe20008000f00 */
[----:B------:R-:W-:Y:S01]  /*2900*/  BSSY.RECONVERGENT B0, `(.L_x_1312) ;  /* 0x0000032000007945 */ /* 0x000fe20003800200 */
[----:B------:R-:W-:Y:S02]  /*2910*/  UIADD3 UR46, UPT, UPT, -UR30, UR36, URZ ;  /* 0x000000241e2e7290 */ /* 0x000fe4000fffe1ff */
[----:B------:R-:W-:Y:S01]  /*2920*/  UIMAD UR53, UR27, UR14, URZ ;  /* 0x0000000e1b3572a4 */ /* 0x000fe2000f8e02ff */
[----:B------:R-:W-:-:S03]  /*2930*/  IMAD.WIDE.U32 R2, R2, UR30, R18 ;  /* 0x0000001e02027c25 */ /* 0x000fc6000f8e0012 */
[----:B------:R-:W-:Y:S01]  /*2940*/  UIMAD UR53, UR30, UR15, UR53 ;  /* 0x0000000f1e3572a4 */ /* 0x000fe2000f8e0235 */
[----:B------:R-:W-:Y:S02]  /*2950*/  ISETP.GE.AND P6, PT, R14, UR46, PT ;  /* 0x0000002e0e007c0c */ /* 0x000fe4000bfc6270 */
[----:B-1--4-:R-:W-:-:S04]  /*2960*/  IADD3 R22, P0, PT, R2, UR52, RZ ;  /* 0x0000003402167c10 */ /* 0x012fc8000ff1e0ff */
        /* <DEDUP_REMOVED lines=39> */
.L_x_1313:
[----:B------:R2:W-:Y:S04]  /*2be0*/  STS.128 [R13+0x10000], RZ ;  /* 0x010000ff0d007388 */ /* 0x0005e80000000c00 */
[----:B------:R2:W-:Y:S04]  /*2bf0*/  STS.128 [R13+0x12000], RZ ;  /* 0x012000ff0d007388 */ /* 0x0005e80000000c00 */
[----:B------:R2:W-:Y:S04]  /*2c00*/  STS.128 [R13+0x14000], RZ ;  /* 0x014000ff0d007388 */ /* 0x0005e80000000c00 */
[----:B------:R2:W-:Y:S02]  /*2c10*/  STS.128 [R13+0x16000], RZ ;  /* 0x016000ff0d007388 */ /* 0x0005e40000000c00 */
.L_x_1314:
[----:B------:R-:W-:Y:S05]  /*2c20*/  BSYNC.RECONVERGENT B0 ;  /* 0x0000000000007941 */ /* 0x000fea0003800200 */
.L_x_1312:
        /* <DEDUP_REMOVED lines=41> */
.L_x_1316:
[----:B------:R-:W-:Y:S05]  /*2ec0*/  BSYNC.RECONVERGENT B0 ;  /* 0x0000000000007941 */ /* 0x000fea0003800200 */
.L_x_1315:
[----:B------:R-:W2:Y:S01]  /*2ed0*/  LDCU.64 UR8, c[0x0][0x3d8] ;  /* 0x00007b00ff0877ac */ /* 0x000ea20008000a00 */
[----:B-1----:R-:W-:Y:S01]  /*2ee0*/  MOV R2, UR12 ;  /* 0x0000000c00027c02 */ /* 0x002fe20008000f00 */
        /* <DEDUP_REMOVED lines=44> */
.L_x_1318:
[----:B------:R1:W-:Y:S04]  /*31b0*/  STS.128 [R13+0x18000], RZ ;  /* 0x018000ff0d007388 */ /* 0x0003e80000000c00 */
[----:B------:R1:W-:Y:S04]  /*31c0*/  STS.128 [R13+0x1a000], RZ ;  /* 0x01a000ff0d007388 */ /* 0x0003e80000000c00 */
[----:B------:R1:W-:Y:S04]  /*31d0*/  STS.128 [R13+0x1c000], RZ ;  /* 0x01c000ff0d007388 */ /* 0x0003e80000000c00 */
[----:B------:R1:W-:Y:S02]  /*31e0*/  STS.128 [R13+0x1e000], RZ ;  /* 0x01e000ff0d007388 */ /* 0x0003e40000000c00 */
.L_x_1319:
[----:B------:R-:W-:Y:S05]  /*31f0*/  BSYNC.RECONVERGENT B0 ;  /* 0x0000000000007941 */ /* 0x000fea0003800200 */
.L_x_1317:
[----:B------:R-:W3:Y:S01]  /*3200*/  LDC.64 R2, c[0x0][0x528] ;  /* 0x00014a00ff027b82 */ /* 0x000ee20000000a00 */
[----:B------:R-:W1:Y:S01]  /*3210*/  LDCU UR14, c[0x0][0x440] ;  /* 0x00008800ff0e77ac */ /* 0x000e620008000800 */
[----:B------:R-:W1:Y:S01]  /*3220*/  LDCU UR15, c[0x0][0x504] ;  /* 0x0000a080ff0f77ac */ /* 0x000e620008000800 */
[----:B---3--:R3:W5:Y:S04]  /*3230*/  LDG.E.64 R20, desc[UR34][R2.64+0x8] ;  /* 0x0000082202147981 */ /* 0x008768000c1e1b00 */
[----:B------:R-:W5:Y:S01]  /*3240*/  LDG.E.64 R2, desc[UR34][R2.64] ;  /* 0x0000002202027981 */ /* 0x000f62000c1e1b00 */
[----:B--2---:R-:W-:Y:S01]  /*3250*/  SHF.L.U32 R7, R0, 0x6, RZ ;  /* 0x0000000600077819 */ /* 0x004fe200000006ff */
[----:B------:R-:W-:Y:S02]  /*3260*/  BSSY.RECONVERGENT B0, `(.L_x_1320) ;  /* 0x0000028000007945 */ /* 0x000fe40003800200 */
[----:B------:R3:W-:Y:S01]  /*3270*/  @P5 STS.128 [R13+0x19000], RZ ;  /* 0x019000ff0d005388 */ /* 0x0007e20000000c00 */
[----:B------:R-:W-:-:S03]  /*3280*/  LOP3.LUT R6, R7, 0x1c0, RZ, 0xc0, !PT ;  /* 0x000001c007067812 */ /* 0x000fc600078ec0ff */
[----:B------:R3:W-:Y:S04]  /*3290*/  @P5 STS.128 [R13+0x1b000], RZ ;  /* 0x01b000ff0d005388 */ /* 0x0007e80000000c00 */
[----:B------:R3:W-:Y:S04]  /*32a0*/  @P5 STS.128 [R13+0x1d000], RZ ;  /* 0x01d000ff0d005388 */ /* 0x0007e80000000c00 */
[----:B------:R3:W-:Y:S01]  /*32b0*/  @P5 STS.128 [R13+0x1f000], RZ ;  /* 0x01f000ff0d005388 */ /* 0x0007e20000000c00 */
[----:B-1----:R-:W-:Y:S05]  /*32c0*/  @P5 BRA `(.L_x_1321) ;  /* 0x0000000000845947 */ /* 0x002fea0003800000 */
        /* <DEDUP_REMOVED lines=33> */
.L_x_1321:
[----:B------:R-:W-:Y:S05]  /*34e0*/  BSYNC.RECONVERGENT B0 ;  /* 0x0000000000007941 */ /* 0x000fea0003800200 */
.L_x_1320:
[----:B------:R-:W-:Y:S01]  /*34f0*/  UIMAD UR12, UR24, UR44, UR23 ;  /* 0x0000002c180c72a4 */ /* 0x000fe2000f8e0217 */
[----:B-1----:R-:W-:Y:S01]  /*3500*/  IMAD.SHL.U32 R9, R0, 0x20, RZ ;  /* 0x0000002000097824 */ /* 0x002fe200078e00ff */
[----:B------:R-:W-:Y:S01]  /*3510*/  LOP3.LUT R6, R6, 0x38, R4, 0xf8, !PT ;  /* 0x0000003806067812 */ /* 0x000fe200078ef804 */
[C---:B------:R-:W-:Y:S01]  /*3520*/  IMAD.SHL.U32 R5, R0.reuse, 0x10, RZ ;  /* 0x0000001000057824 */ /* 0x040fe200078e00ff */
[----:B------:R-:W-:Y:S01]  /*3530*/  USHF.L.U32 UR12, UR12, 0x5, URZ ;  /* 0x000000050c0c7899 */ /* 0x000fe200080006ff */
[----:B------:R-:W-:Y:S01]  /*3540*/  LOP3.LUT R7, R7, 0x200, RZ, 0xc0, !PT ;  /* 0x0000020007077812 */ /* 0x000fe200078ec0ff */
[----:B------:R-:W0:Y:S01]  /*3550*/  LDGDEPBAR ;  /* 0x00000000000079af */ /* 0x000e220000000000 */
[----:B------:R-:W-:Y:S01]  /*3560*/  LOP3.LUT R8, R9, 0x200, RZ, 0xc0, !PT ;  /* 0x0000020009087812 */ /* 0x000fe200078ec0ff */
[----:B------:R-:W-:Y:S01]  /*3570*/  USHF.R.S32.HI UR24, URZ, 0x1f, UR12 ;  /* 0x0000001fff187899 */ /* 0x000fe2000801140c */
[----:B------:R-:W-:Y:S01]  /*3580*/  R2P PR, R0, 0x6 ;  /* 0x0000000600007804 */ /* 0x000fe20000000000 */
[----:B------:R-:W-:Y:S01]  /*3590*/  IMAD.MOV.U32 R224, RZ, RZ, 0x40 ;  /* 0x00000040ffe07424 */ /* 0x000fe200078e00ff */
[----:B-----5:R-:W-:Y:S01]  /*35a0*/  IADD3 R239, P3, P0, R20, UR12, R239 ;  /* 0x0000000c14ef7c10 */ /* 0x020fe2000f87e0ef */
[----:B------:R-:W-:Y:S01]  /*35b0*/  IMAD.SHL.U32 R4, R0, 0x2, RZ ;  /* 0x0000000200047824 */ /* 0x000fe200078e00ff */
[----:B------:R-:W-:Y:S01]  /*35c0*/  LOP3.LUT R5, R8, 0x3800, R5, 0xf8, !PT ;  /* 0x0000380008057812 */ /* 0x000fe200078ef805 */
[----:B------:R-:W-:Y:S01]  /*35d0*/  IMAD.U32 R237, RZ, RZ, UR38 ;  /* 0x00000026ffed7e24 */ /* 0x000fe2000f8e00ff */
[----:B------:R-:W-:-:S02]  /*35e0*/  LOP3.LUT R227, R6, 0x8, R0, 0x78, !PT ;  /* 0x0000000806e37812 */ /* 0x000fc400078e7800 */
[----:B------:R-:W-:Y:S02]  /*35f0*/  CS2R R190, SRZ ;  /* 0x0000000000be7805 */ /* 0x000fe4000001ff00 */
[----:B------:R-:W-:Y:S02]  /*3600*/  LOP3.LUT R7, R7, 0xc00, R9, 0xf8, !PT ;  /* 0x00000c0007077812 */ /* 0x000fe400078ef809 */
[----:B------:R-:W-:Y:S02]  /*3610*/  CS2R R188, SRZ ;  /* 0x0000000000bc7805 */ /* 0x000fe4000001ff00 */
[----:B------:R-:W-:Y:S02]  /*3620*/  LOP3.LUT R228, R6, 0x8, R12, 0x78, !PT ;  /* 0x0000000806e47812 */ /* 0x000fe400078e780c */
[----:B------:R-:W-:Y:S02]  /*3630*/  CS2R R194, SRZ ;  /* 0x0000000000c27805 */ /* 0x000fe4000001ff00 */
[----:B------:R-:W-:Y:S01]  /*3640*/  IADD3.X R238, PT, PT, R21, UR24, RZ, P3, P0 ;  /* 0x0000001815ee7c10 */ /* 0x000fe20009fe04ff */
[----:B------:R-:W1:Y:S01]  /*3650*/  LDCU UR24, c[0x0][0x590] ;  /* 0x0000b200ff1877ac */ /* 0x000e620008000800 */
[----:B------:R-:W-:-:S02]  /*3660*/  LOP3.LUT R227, R5, R227, RZ, 0xfc, !PT ;  /* 0x000000e305e37212 */ /* 0x000fc400078efcff */
[----:B------:R-:W-:Y:S02]  /*3670*/  CS2R R192, SRZ ;  /* 0x0000000000c07805 */ /* 0x000fe4000001ff00 */
[----:B------:R-:W-:Y:S02]  /*3680*/  LOP3.LUT R228, R7, R228, RZ, 0xfc, !PT ;  /* 0x000000e407e47212 */ /* 0x000fe400078efcff */
[----:B------:R-:W-:Y:S02]  /*3690*/  CS2R R186, SRZ ;  /* 0x0000000000ba7805 */ /* 0x000fe4000001ff00 */
[----:B------:R-:W-:Y:S01]  /*36a0*/  R2UR UR30, R2 ;  /* 0x00000000021e72ca */ /* 0x000fe200000e0000 */
[----:B---3--:R-:W-:Y:S01]  /*36b0*/  IMAD.MOV.U32 R2, RZ, RZ, 0x20 ;  /* 0x00000020ff027424 */ /* 0x008fe200078e00ff */
[----:B------:R-:W-:Y:S02]  /*36c0*/  R2UR UR27, R3 ;  /* 0x00000000031b72ca */ /* 0x000fe400000e0000 */
[----:B------:R-:W-:-:S02]  /*36d0*/  CS2R R184, SRZ ;  /* 0x0000000000b87805 */ /* 0x000fc4000001ff00 */
[----:B------:R-:W-:Y:S02]  /*36e0*/  SEL R224, R224, 0xffffffc0, !P2 ;  /* 0xffffffc0e0e07807 */ /* 0x000fe40005000000 */
[----:B------:R-:W-:Y:S02]  /*36f0*/  CS2R R182, SRZ ;  /* 0x0000000000b67805 */ /* 0x000fe4000001ff00 */
[----:B------:R-:W-:Y:S02]  /*3700*/  LEA R227, R227, UR33, 0x1 ;  /* 0x00000021e3e37c11 */ /* 0x000fe4000f8e08ff */
[----:B------:R-:W-:Y:S02]  /*3710*/  CS2R R180, SRZ ;  /* 0x0000000000b47805 */ /* 0x000fe4000001ff00 */
[----:B------:R-:W-:Y:S02]  /*3720*/  LOP3.LUT R4, R4, 0x6, RZ, 0xc0, !PT ;  /* 0x0000000604047812 */ /* 0x000fe400078ec0ff */
[----:B------:R-:W-:-:S02]  /*3730*/  CS2R R174, SRZ ;  /* 0x0000000000ae7805 */ /* 0x000fc4000001ff00 */
[----:B------:R-:W-:Y:S01]  /*3740*/  LEA R228, R228, UR33, 0x1 ;  /* 0x00000021e4e47c11 */ /* 0x000fe2000f8e08ff */
[----:B------:R-:W-:Y:S01]  /*3750*/  IMAD.IADD R3, R224, 0x1, R227 ;  /* 0x00000001e0037824 */ /* 0x000fe200078e02e3 */
[----:B------:R-:W-:Y:S02]  /*3760*/  SEL R2, R2, 0xffffffe0, !P1 ;  /* 0xffffffe002027807 */ /* 0x000fe40004800000 */
[----:B------:R-:W-:Y:S02]  /*3770*/  CS2R R172, SRZ ;  /* 0x0000000000ac7805 */ /* 0x000fe4000001ff00 */
[----:B------:R-:W-:Y:S01]  /*3780*/  LOP3.LUT R4, R4, 0xe0, R11, 0xf8, !PT ;  /* 0x000000e004047812 */ /* 0x000fe200078ef80b */
[--C-:B------:R-:W-:Y:S01]  /*3790*/  IMAD.IADD R224, R224, 0x1, R228.reuse ;  /* 0x00000001e0e07824 */ /* 0x100fe200078e02e4 */
[----:B------:R-:W-:Y:S01]  /*37a0*/  CS2R R178, SRZ ;  /* 0x0000000000b27805 */ /* 0x000fe2000001ff00 */
[C---:B------:R-:W-:Y:S01]  /*37b0*/  IMAD.IADD R225, R2.reuse, 0x1, R227 ;  /* 0x0000000102e17824 */ /* 0x040fe200078e02e3 */
[----:B------:R-:W-:Y:S01]  /*37c0*/  CS2R R176, SRZ ;  /* 0x0000000000b07805 */ /* 0x000fe2000001ff00 */
[C---:B------:R-:W-:Y:S01]  /*37d0*/  IMAD.IADD R226, R2.reuse, 0x1, R228 ;  /* 0x0000000102e27824 */ /* 0x040fe200078e02e4 */
[----:B------:R-:W-:Y:S01]  /*37e0*/  CS2R R170, SRZ ;  /* 0x0000000000aa7805 */ /* 0x000fe2000001ff00 */
[----:B------:R-:W-:Y:S01]  /*37f0*/  IMAD.IADD R0, R2, 0x1, R3 ;  /* 0x0000000102007824 */ /* 0x000fe200078e0203 */
[----:B------:R-:W-:Y:S01]  /*3800*/  CS2R R168, SRZ ;  /* 0x0000000000a87805 */ /* 0x000fe2000001ff00 */
[----:B------:R-:W-:Y:S01]  /*3810*/  IMAD.U32 R237, R237, 0x40, R4 ;  /* 0x00000040eded7824 */ /* 0x000fe200078e0004 */
        /* <DEDUP_REMOVED lines=50> */
[----:B------:R-:W-:Y:S01]  /*3b40*/  IMAD.IADD R2, R2, 0x1, R224 ;  /* 0x0000000102027824 */ /* 0x000fe200078e02e0 */
[----:B------:R-:W2:Y:S01]  /*3b50*/  LDCU UR8, c[0x0][0x508] ;  /* 0x0000a100ff0877ac */ /* 0x000ea20008000800 */
[----:B------:R-:W3:Y:S01]  /*3b60*/  LDCU UR9, c[0x0][0x3e0] ;  /* 0x00007c00ff0977ac */ /* 0x000ee20008000800 */
[----:B------:R-:W2:Y:S01]  /*3b70*/  LDCU UR13, c[0x0][0x45c] ;  /* 0x00008b80ff0d77ac */ /* 0x000ea20008000800 */
[----:B------:R-:W2:Y:S01]  /*3b80*/  LDCU.U8 UR12, c[0x0][0x4f8] ;  /* 0x00009f00ff0c77ac */ /* 0x000ea20008000000 */
[----:B-1----:R-:W-:Y:S02]  /*3b90*/  USHF.L.U32 UR24, UR24, 0x6, URZ ;  /* 0x0000000618187899 */ /* 0x002fe400080006ff */
[----:B------:R-:W-:Y:S02]  /*3ba0*/  UIADD3 UR47, UPT, UPT, -UR47, UR42, URZ ;  /* 0x0000002a2f2f7290 */ /* 0x000fe4000fffe1ff */
        /* <DEDUP_REMOVED lines=11> */
[----:B--23--:R-:W-:-:S12]  /*3c60*/  UIADD3 UR46, UPT, UPT, UR27, 0x646e171e, URZ ;  /* 0x646e171e1b2e7890 */ /* 0x00cfd8000fffe0ff */
.L_x_1326:
[----:B------:R-:W0:Y:S01]  /*3c70*/  LDGDEPBAR ;  /* 0x00000000000079af */ /* 0x000e220000000000 */
[----:B------:R-:W-:Y:S04]  /*3c80*/  USHF.L.U32 UR44, UR49, 0x6, URZ ;  /* 0x00000006312c7899 */ /* 0x000fe800080006ff */
[----:B------:R-:W-:Y:S01]  /*3c90*/  UISETP.GE.AND UP0, UPT, UR44, UR47, UPT ;  /* 0x0000002f2c00728c */ /* 0x000fe2000bf06270 */
[----:B------:R-:W-:Y:S04]  /*3ca0*/  DEPBAR.LE SB0, 0x0 ;  /* 0x000080000000791a */ /* 0x000fe80000000000 */
[----:B------:R-:W-:Y:S06]  /*3cb0*/  BAR.SYNC.DEFER_BLOCKING 0x0 ;  /* 0x0000000000007b1d */ /* 0x000fec0000010000 */
[----:B------:R-:W-:Y:S04]  /*3cc0*/  LDSM.16.M88.4 R16, [R228] ;  /* 0x00000000e410783b */ /* 0x000fe80000000200 */
[----:B-1----:R-:W1:Y:S04]  /*3cd0*/  LDSM.16.M88.4 R8, [R227+0x10000] ;  /* 0x01000000e308783b */ /* 0x002e680000000200 */
[----:B------:R-:W4:Y:S04]  /*3ce0*/  LDSM.16.M88.4 R84, [R227+0x10800] ;  /* 0x01080000e354783b */ /* 0x000f280000000200 */
[----:B------:R-:W-:Y:S04]  /*3cf0*/  LDSM.16.M88.4 R88, [R226] ;  /* 0x00000000e258783b */ /* 0x000fe80000000200 */
[----:B------:R-:W2:Y:S04]  /*3d00*/  LDSM.16.M88.4 R92, [R225+0x10000] ;  /* 0x01000000e15c783b */ /* 0x000ea80000000200 */
[----:B------:R-:W3:Y:S04]  /*3d10*/  LDSM.16.M88.4 R96, [R225+0x10800] ;  /* 0x01080000e160783b */ /* 0x000ee80000000200 */
[----:B------:R-:W-:Y:S04]  /*3d20*/  LDSM.16.M88.4 R100, [R224] ;  /* 0x00000000e064783b */ /* 0x000fe80000000200 */
[----:B-----5:R-:W3:Y:S04]  /*3d30*/  LDSM.16.M88.4 R104, [R3+0x10000] ;  /* 0x010000000368783b */ /* 0x020ee80000000200 */
[----:B------:R-:W-:Y:S04]  /*3d40*/  LDSM.16.M88.4 R108, [R0+0x10000] ;  /* 0x01000000006c783b */ /* 0x000fe80000000200 */
[----:B------:R-:W-:Y:S01]  /*3d50*/  LDSM.16.M88.4 R112, [R227+0x12800] ;  /* 0x01280000e370783b */ /* 0x000fe20000000200 */
[C---:B-1----:R-:W-:Y:S08]  /*3d60*/  HMMA.16816.F32.BF16 R4, R16.reuse, R8, RZ ;  /* 0x000000081004723c */ /* 0x042ff000000418ff */
[C---:B------:R-:W-:Y:S08]  /*3d70*/  HMMA.16816.F32.BF16 R8, R16.reuse, R10, RZ ;  /* 0x0000000a1008723c */ /* 0x040ff000000418ff */
[C---:B----4-:R-:W-:Y:S08]  /*3d80*/  HMMA.16816.F32.BF16 R12, R16.reuse, R84, RZ ;  /* 0x00000054100c723c */ /* 0x050ff000000418ff */
[----:B------:R-:W-:Y:S01]  /*3d90*/  HMMA.16816.F32.BF16 R16, R16, R86, RZ ;  /* 0x000000561010723c */ /* 0x000fe200000418ff */
[----:B------:R-:W1:Y:S07]  /*3da0*/  LDSM.16.M88.4 R84, [R3+0x10800] ;  /* 0x010800000354783b */ /* 0x000e6e0000000200 */
[C---:B--2---:R-:W-:Y:S08]  /*3db0*/  HMMA.16816.F32.BF16 R4, R88.reuse, R92, R4 ;  /* 0x0000005c5804723c */ /* 0x044ff00000041804 */
[C---:B------:R-:W-:Y:S01]  /*3dc0*/  HMMA.16816.F32.BF16 R8, R88.reuse, R94, R8 ;  /* 0x0000005e5808723c */ /* 0x040fe20000041808 */
[----:B------:R-:W2:Y:S07]  /*3dd0*/  LDSM.16.M88.4 R92, [R2] ;  /* 0x00000000025c783b */ /* 0x000eae0000000200 */
[C---:B---3--:R-:W-:Y:S01]  /*3de0*/  HMMA.16816.F32.BF16 R12, R88.reuse, R96, R12 ;  /* 0x00000060580c723c */ /* 0x048fe2000004180c */
[----:B------:R-:W-:Y:S02]  /*3df0*/  IMAD.U32 R96, RZ, RZ, UR10 ;  /* 0x0000000aff607e24 */ /* 0x000fe4000f8e00ff */
[----:B------:R-:W-:Y:S03]  /*3e00*/  IMAD.U32 R97, RZ, RZ, UR11 ;  /* 0x0000000bff617e24 */ /* 0x000fe6000f8e00ff */
[C---:B------:R-:W-:Y:S02]  /*3e10*/  LEA R96, P0, R242.reuse, R96, 0x2 ;  /* 0x00000060f2607211 */ /* 0x040fe400078010ff */
[----:B------:R-:W-:Y:S01]  /*3e20*/  HMMA.16816.F32.BF16 R16, R88, R98, R16 ;  /* 0x000000625810723c */ /* 0x000fe20000041810 */
[----:B------:R-:W3:Y:S02]  /*3e30*/  LDSM.16.M88.4 R88, [R0+0x10800] ;  /* 0x010800000058783b */ /* 0x000ee40000000200 */
[----:B------:R-:W-:Y:S05]  /*3e40*/  LEA.HI.X R97, R242, R97, RZ, 0x2, P0 ;  /* 0x00000061f2617211 */ /* 0x000fea00000f14ff */
[C---:B------:R-:W-:Y:S01]  /*3e50*/  HMMA.16816.F32.BF16 R4, R100.reuse, R104, R4 ;  /* 0x000000686404723c */ /* 0x040fe20000041804 */
[----:B------:R-:W5:Y:S04]  /*3e60*/  LDG.E R123, desc[UR34][R96.64] ;  /* 0x00000022607b7981 */ /* 0x000f68000c1e1900 */
        /* <DEDUP_REMOVED lines=106> */
.L_x_1322:
        /* <DEDUP_REMOVED lines=82> */
.L_x_1323:
[----:B------:R-:W1:Y:S01]  /*4a30*/  S2R R229, SR_TID.X ;  /* 0x0000000000e57919 */ /* 0x000e620000002100 */
[----:B------:R-:W-:Y:S01]  /*4a40*/  IMAD.U32 R0, RZ, RZ, UR38 ;  /* 0x00000026ff007e24 */ /* 0x000fe2000f8e00ff */
[----:B------:R-:W-:Y:S01]  /*4a50*/  FSETP.NEU.FTZ.AND P1, PT, R241, -INF , PT ;  /* 0xff800000f100780b */ /* 0x000fe20003f3d000 */
[----:B------:R-:W-:Y:S01]  /*4a60*/  IMAD.WIDE.U32 R84, R239, -0x2daee0ad, RZ ;  /* 0xd2511f53ef547825 */ /* 0x000fe200078e00ff */
[----:B------:R-:W-:Y:S01]  /*4a70*/  FSETP.NEU.FTZ.AND P0, PT, R240, -INF , PT ;  /* 0xff800000f000780b */ /* 0x000fe20003f1d000 */
[----:B------:R-:W-:Y:S02]  /*4a80*/  UISETP.GT.AND UP0, UPT, UR49, UR45, UPT ;  /* 0x0000002d3100728c */ /* 0x000fe4000bf04270 */
[----:B------:R-:W-:Y:S02]  /*4a90*/  IMAD.U32 R2, RZ, RZ, UR49 ;  /* 0x00000031ff027e24 */ /* 0x000fe4000f8e00ff */
[----:B------:R-:W-:Y:S02]  /*4aa0*/  IMAD.MOV.U32 R124, RZ, RZ, 0x10 ;  /* 0x00000010ff7c7424 */ /* 0x000fe400078e00ff */
[----:B------:R-:W-:Y:S02]  /*4ab0*/  IMAD.MOV.U32 R232, RZ, RZ, 0x20 ;  /* 0x00000020ffe87424 */ /* 0x000fe400078e00ff */
[----:B------:R-:W-:Y:S03]  /*4ac0*/  IMAD.MOV.U32 R233, RZ, RZ, 0x40 ;  /* 0x00000040ffe97424 */ /* 0x000fe600078e00ff */
[----:B------:R-:W-:Y:S04]  /*4ad0*/  @UP0 UIADD3 UR44, UP1, UPT, UR16, -0x100, URZ ;  /* 0xffffff00102c0890 */ /* 0x000fe8000ff3e0ff */
[----:B------:R-:W-:Y:S02]  /*4ae0*/  @UP0 UIADD3.X UR42, UPT, UPT, UR17, -0x1, URZ, UP1, !UPT ;  /* 0xffffffff112a0890 */ /* 0x000fe40008ffe4ff */
[----:B------:R-:W-:Y:S04]  /*4af0*/  @UP0 UIADD3 UR10, UP1, UPT, UR10, -0x100, URZ ;  /* 0xffffff000a0a0890 */ /* 0x000fe8000ff3e0ff */
[----:B------:R-:W-:Y:S01]  /*4b00*/  @UP0 UIADD3.X UR11, UPT, UPT, UR11, -0x1, URZ, UP1, !UPT ;  /* 0xffffffff0b0b0890 */ /* 0x000fe20008ffe4ff */
[--C-:B-1----:R-:W-:Y:S01]  /*4b10*/  SHF.R.U32.HI R86, RZ, 0x7, R229.reuse ;  /* 0x00000007ff567819 */ /* 0x102fe200000116e5 */
[C---:B------:R-:W-:Y:S01]  /*4b20*/  IMAD.SHL.U32 R118, R229.reuse, 0x2, RZ ;  /* 0x00000002e5767824 */ /* 0x040fe200078e00ff */
[--C-:B------:R-:W-:Y:S01]  /*4b30*/  SHF.R.U32.HI R3, RZ, 0x5, R229.reuse ;  /* 0x00000005ff037819 */ /* 0x100fe200000116e5 */
[----:B------:R-:W-:Y:S01]  /*4b40*/  IMAD.SHL.U32 R120, R229, 0x20, RZ ;  /* 0x00000020e5787824 */ /* 0x000fe200078e00ff */
[----:B------:R-:W-:Y:S01]  /*4b50*/  SHF.R.U32.HI R126, RZ, 0x2, R229 ;  /* 0x00000002ff7e7819 */ /* 0x000fe200000116e5 */
[----:B------:R-:W-:Y:S01]  /*4b60*/  IMAD R0, R0, 0x2, R86 ;  /* 0x0000000200007824 */ /* 0x000fe200078e0256 */
[----:B------:R-:W-:Y:S01]  /*4b70*/  LOP3.LUT R3, R3, 0x3, RZ, 0xc0, !PT ;  /* 0x0000000303037812 */ /* 0x000fe200078ec0ff */
[C---:B------:R-:W-:Y:S01]  /*4b80*/  IMAD.SHL.U32 R117, R229.reuse, 0x40, RZ ;  /* 0x00000040e5757824 */ /* 0x040fe200078e00ff */
[----:B------:R-:W-:Y:S01]  /*4b90*/  LOP3.LUT R227, R120, 0x200, RZ, 0xc0, !PT ;  /* 0x0000020078e37812 */ /* 0x000fe200078ec0ff */
[----:B------:R-:W-:Y:S01]  /*4ba0*/  IMAD.SHL.U32 R230, R229, 0x8, RZ ;  /* 0x00000008e5e67824 */ /* 0x000fe200078e00ff */
[----:B------:R-:W-:Y:S01]  /*4bb0*/  LOP3.LUT R0, R0, UR27, R85, 0x96, !PT ;  /* 0x0000001b00007c12 */ /* 0x000fe2000f8e9655 */
[----:B------:R-:W-:Y:S02]  /*4bc0*/  IMAD R2, R2, 0x4, R3 ;  /* 0x0000000402027824 */ /* 0x000fe400078e0203 */
[----:B------:R-:W-:Y:S01]  /*4bd0*/  FMUL.FTZ R85, R241, 1.4426950216293334961 ;  /* 0x3fb8aa3bf1557820 */ /* 0x000fe20000410000 */
[----:B------:R-:W-:Y:S01]  /*4be0*/  LOP3.LUT P2, RZ, R229, 0x8, RZ, 0xc0, !PT ;  /* 0x00000008e5ff7812 */ /* 0x000fe2000784c0ff */
[----:B------:R-:W-:Y:S01]  /*4bf0*/  IMAD.WIDE.U32 R2, R2, -0x326172a9, RZ ;  /* 0xcd9e8d5702027825 */ /* 0x000fe200078e00ff */
[----:B------:R-:W-:Y:S02]  /*4c00*/  LOP3.LUT R116, R117, 0x1c0, RZ, 0xc0, !PT ;  /* 0x000001c075747812 */ /* 0x000fe400078ec0ff */
[----:B------:R-:W-:Y:S01]  /*4c10*/  FSEL R85, R85, RZ, P1 ;  /* 0x000000ff55557208 */ /* 0x000fe20000800000 */
[----:B------:R-:W-:Y:S01]  /*4c20*/  IMAD.WIDE.U32 R86, R0, -0x326172a9, RZ ;  /* 0xcd9e8d5700567825 */ /* 0x000fe200078e00ff */
[----:B------:R-:W-:Y:S03]  /*4c30*/  LOP3.LUT R88, R238, UR30, R3, 0x96, !PT ;  /* 0x0000001eee587c12 */ /* 0x000fe6000f8e9603 */
[----:B------:R-:W-:Y:S01]  /*4c40*/  FMUL.FTZ R0, R240, 1.4426950216293334961 ;  /* 0x3fb8aa3bf0007820 */ /* 0x000fe20000410000 */
[----:B------:R-:W-:Y:S01]  /*4c50*/  FFMA.FTZ R16, R16, UR13, -R85 ;  /* 0x0000000d10107c23 */ /* 0x000fe20008010855 */
[----:B------:R-:W-:Y:S01]  /*4c60*/  LOP3.LUT R2, R2, UR61, R87, 0x96, !PT ;  /* 0x0000003d02027c12 */ /* 0x000fe2000f8e9657 */
[----:B------:R-:W-:Y:S04]  /*4c70*/  IMAD.WIDE.U32 R88, R88, -0x2daee0ad, RZ ;  /* 0xd2511f5358587825 */ /* 0x000fe800078e00ff */
[--C-:B------:R-:W-:Y:S01]  /*4c80*/  FFMA.FTZ R17, R17, UR13, -R85.reuse ;  /* 0x0000000d11117c23 */ /* 0x100fe20008010855 */
[----:B------:R-:W1:Y:S01]  /*4c90*/  MUFU.EX2 R201, R16 ;  /* 0x0000001000c97308 */ /* 0x000e620000000800 */
[----:B------:R-:W-:Y:S01]  /*4ca0*/  FFMA.FTZ R9, R9, UR13, -R85 ;  /* 0x0000000d09097c23 */ /* 0x000fe20008010855 */
[----:B------:R-:W-:Y:S01]  /*4cb0*/  IMAD.WIDE.U32 R2, R2, -0x2daee0ad, RZ ;  /* 0xd2511f5302027825 */ /* 0x000fe200078e00ff */
[----:B------:R-:W-:Y:S07]  /*4cc0*/  LOP3.LUT R84, R84, UR60, R89, 0x96, !PT ;  /* 0x0000003c54547c12 */ /* 0x000fee000f8e9659 */
[----:B------:R-:W2:Y:S01]  /*4cd0*/  MUFU.EX2 R200, R17 ;  /* 0x0000001100c87308 */ /* 0x000ea20000000800 */
[--C-:B------:R-:W-:Y:S01]  /*4ce0*/  FFMA.FTZ R13, R13, UR13, -R85.reuse ;  /* 0x0000000d0d0d7c23 */ /* 0x100fe20008010855 */
[----:B------:R-:W-:Y:S01]  /*4cf0*/  FFMA.FTZ R12, R12, UR13, -R85 ;  /* 0x0000000d0c0c7c23 */ /* 0x000fe20008010855 */
[----:B------:R-:W-:Y:S01]  /*4d00*/  LOP3.LUT R88, R88, UR58, R3, 0x96, !PT ;  /* 0x0000003a58587c12 */ /* 0x000fe2000f8e9603 */
[----:B------:R-:W-:Y:S04]  /*4d10*/  IMAD.WIDE.U32 R90, R84, -0x326172a9, RZ ;  /* 0xcd9e8d57545a7825 */ /* 0x000fe800078e00ff */
[--C-:B------:R-:W-:Y:S02]  /*4d20*/  FFMA.FTZ R8, R8, UR13, -R85.reuse ;  /* 0x0000000d08087c23 */ /* 0x100fe40008010855 */
[----:B------:R3:W4:Y:S01]  /*4d30*/  MUFU.EX2 R203, R12 ;  /* 0x0000000c00cb7308 */ /* 0x0007220000000800 */
[----:B------:R-:W-:Y:S01]  /*4d40*/  FFMA.FTZ R4, R4, UR13, -R85 ;  /* 0x0000000d04047c23 */ /* 0x000fe20008010855 */
[----:B------:R-:W-:Y:S01]  /*4d50*/  IMAD.WIDE.U32 R88, R88, -0x326172a9, RZ ;  /* 0xcd9e8d5758587825 */ /* 0x000fe200078e00ff */
[----:B------:R-:W-:Y:S07]  /*4d60*/  LOP3.LUT R86, R86, UR59, R91, 0x96, !PT ;  /* 0x0000003b56567c12 */ /* 0x000fee000f8e965b */
[----:B------:R2:W-:Y:S01]  /*4d70*/  MUFU.EX2 R204, R9 ;  /* 0x0000000900cc7308 */ /* 0x0005e20000000800 */
[----:B------:R-:W-:Y:S01]  /*4d80*/  FFMA.FTZ R5, R5, UR13, -R85 ;  /* 0x0000000d05057c23 */ /* 0x000fe20008010855 */
[----:B------:R-:W-:Y:S02]  /*4d90*/  LOP3.LUT R3, R118, 0x38, RZ, 0xc0, !PT ;  /* 0x0000003876037812 */ /* 0x000fe400078ec0ff */
[----:B------:R-:W-:Y:S01]  /*4da0*/  LOP3.LUT R87, R90, UR57, R89, 0x96, !PT ;  /* 0x000000395a577c12 */ /* 0x000fe2000f8e9659 */
[----:B------:R-:W-:Y:S01]  /*4db0*/  IMAD.WIDE.U32 R84, R86, -0x2daee0ad, RZ ;  /* 0xd2511f5356547825 */ /* 0x000fe200078e00ff */
[----:B------:R-:W-:Y:S04]  /*4dc0*/  LOP3.LUT R126, R3, 0x20, R126, 0x78, !PT ;  /* 0x00000020037e7812 */ /* 0x000fe800078e787e */
[----:B------:R4:W4:Y:S01]  /*4dd0*/  MUFU.EX2 R205, R8 ;  /* 0x0000000800cd7308 */ /* 0x0009220000000800 */
[----:B------:R-:W-:Y:S01]  /*4de0*/  FSEL R0, R0, RZ, P0 ;  /* 0x000000ff00007208 */ /* 0x000fe20000000000 */
[----:B------:R-:W-:Y:S01]  /*4df0*/  IMAD.WIDE.U32 R86, R87, -0x2daee0ad, RZ ;  /* 0xd2511f5357567825 */ /* 0x000fe200078e00ff */
[----:B------:R-:W-:Y:S07]  /*4e00*/  LOP3.LUT R90, R2, UR56, R85, 0x96, !PT ;  /* 0x00000038025a7c12 */ /* 0x000fee000f8e9655 */
[----:B------:R-:W-:Y:S01]  /*4e10*/  MUFU.EX2 R207, R4 ;  /* 0x0000000400cf7308 */ /* 0x000fe20000000800 */
[----:B------:R-:W-:Y:S01]  /*4e20*/  LOP3.LUT R116, R116, 0x38, R230, 0xf8, !PT ;  /* 0x0000003874747812 */ /* 0x000fe200078ef8e6 */
[----:B------:R-:W-:Y:S01]  /*4e30*/  IMAD.SHL.U32 R2, R229, 0x10, RZ ;  /* 0x00000010e5027824 */ /* 0x000fe200078e00ff */
[----:B------:R-:W-:Y:S01]  /*4e40*/  LOP3.LUT R84, R84, UR54, R87, 0x96, !PT ;  /* 0x0000003654547c12 */ /* 0x000fe2000f8e9657 */
[----:B------:R-:W-:Y:S04]  /*4e50*/  IMAD.WIDE.U32 R90, R90, -0x326172a9, RZ ;  /* 0xcd9e8d575a5a7825 */ /* 0x000fe800078e00ff */
[----:B------:R-:W-:Y:S02]  /*4e60*/  FFMA.FTZ R10, R10, UR13, -R0 ;  /* 0x0000000d0a0a7c23 */ /* 0x000fe40008010800 */
[----:B------:R-:W-:Y:S01]  /*4e70*/  MUFU.EX2 R206, R5 ;  /* 0x0000000500ce7308 */ /* 0x000fe20000000800 */
[--C-:B------:R-:W-:Y:S01]  /*4e80*/  LOP3.LUT R227, R227, 0x3800, R2.reuse, 0xf8, !PT ;  /* 0x00003800e3e37812 */ /* 0x100fe200078ef802 */
[----:B------:R-:W-:Y:S01]  /*4e90*/  IMAD.WIDE.U32 R84, R84, -0x326172a9, RZ ;  /* 0xcd9e8d5754547825 */ /* 0x000fe200078e00ff */
[----:B------:R-:W-:Y:S07]  /*4ea0*/  LOP3.LUT R3, R88, UR55, R91, 0x96, !PT ;  /* 0x0000003758037c12 */ /* 0x000fee000f8e965b */
[----:B------:R-:W-:Y:S01]  /*4eb0*/  MUFU.EX2 R197, R10 ;  /* 0x0000000a00c57308 */ /* 0x000fe20000000800 */
[----:B------:R-:W-:Y:S01]  /*4ec0*/  LOP3.LUT R126, R126, 0x1c0, R2, 0xf8, !PT ;  /* 0x000001c07e7e7812 */ /* 0x000fe200078ef802 */
[--C-:B------:R-:W-:Y:S01]  /*4ed0*/  FFMA.FTZ R11, R11, UR13, -R0.reuse ;  /* 0x0000000d0b0b7c23 */ /* 0x100fe20008010800 */
[----:B------:R-:W-:Y:S01]  /*4ee0*/  LOP3.LUT R2, R120, 0xc00, RZ, 0xc0, !PT ;  /* 0x00000c0078027812 */ /* 0x000fe200078ec0ff */
[----:B------:R-:W-:Y:S01]  /*4ef0*/  FFMA.FTZ R18, R18, UR13, -R0 ;  /* 0x0000000d12127c23 */ /* 0x000fe20008010800 */
[----:B------:R-:W-:Y:S01]  /*4f00*/  LOP3.LUT R85, R90, UR53, R85, 0x96, !PT ;  /* 0x000000355a557c12 */ /* 0x000fe2000f8e9655 */
[----:B------:R-:W-:Y:S01]  /*4f10*/  IMAD.WIDE.U32 R90, R3, -0x2daee0ad, RZ ;  /* 0xd2511f53035a7825 */ /* 0x000fe200078e00ff */
[----:B------:R-:W-:Y:S03]  /*4f20*/  LOP3.LUT R87, R2, 0x6, R118, 0xf8, !PT ;  /* 0x0000000602577812 */ /* 0x000fe600078ef876 */
[----:B------:R-:W-:Y:S01]  /*4f30*/  MUFU.EX2 R196, R11 ;  /* 0x0000000b00c47308 */ /* 0x000fe20000000800 */
[--C-:B------:R-:W-:Y:S01]  /*4f40*/  FFMA.FTZ R19, R19, UR13, -R0.reuse ;  /* 0x0000000d13137c23 */ /* 0x100fe20008010800 */
[----:B------:R-:W-:Y:S01]  /*4f50*/  IMAD.WIDE.U32 R88, R85, -0x2daee0ad, RZ ;  /* 0xd2511f5355587825 */ /* 0x000fe200078e00ff */
[----:B------:R-:W-:Y:S07]  /*4f60*/  LOP3.LUT R126, R87, R126, RZ, 0xfc, !PT ;  /* 0x0000007e577e7212 */ /* 0x000fee00078efcff */
[----:B------:R-:W-:Y:S01]  /*4f70*/  MUFU.EX2 R202, R13 ;  /* 0x0000000d00ca7308 */ /* 0x000fe20000000800 */
[----:B------:R-:W-:Y:S01]  /*4f80*/  LOP3.LUT R87, R86, UR52, R91, 0x96, !PT ;  /* 0x0000003456577c12 */ /* 0x000fe2000f8e965b */
[--C-:B------:R-:W-:Y:S01]  /*4f90*/  FFMA.FTZ R7, R7, UR13, -R0.reuse ;  /* 0x0000000d07077c23 */ /* 0x100fe20008010800 */
[----:B------:R-:W-:Y:S01]  /*4fa0*/  PRMT R86, R88, 0x7770, RZ ;  /* 0x0000777058567816 */ /* 0x000fe200000000ff */
[--C-:B------:R-:W-:Y:S01]  /*4fb0*/  FFMA.FTZ R6, R6, UR13, -R0.reuse ;  /* 0x0000000d06067c23 */ /* 0x100fe20008010800 */
[----:B------:R-:W-:Y:S01]  /*4fc0*/  PRMT R85, R88, 0x7771, RZ ;  /* 0x0000777158557816 */ /* 0x000fe200000000ff */
[--C-:B------:R-:W-:Y:S01]  /*4fd0*/  FFMA.FTZ R15, R15, UR13, -R0.reuse ;  /* 0x0000000d0f0f7c23 */ /* 0x100fe20008010800 */
[----:B------:R-:W-:Y:S01]  /*4fe0*/  FFMA.FTZ R14, R14, UR13, -R0 ;  /* 0x0000000d0e0e7c23 */ /* 0x000fe20008010800 */
[----:B------:R-:W-:Y:S02]  /*4ff0*/  LOP3.LUT R0, R90, UR46, R89, 0x96, !PT ;  /* 0x0000002e5a007c12 */ /* 0x000fe4000f8e9659 */
[----:B------:R-:W-:Y:S01]  /*5000*/  MUFU.EX2 R198, R7 ;  /* 0x0000000700c67308 */ /* 0x000fe20000000800 */
[----:B------:R-:W-:Y:S01]  /*5010*/  ISETP.LE.U32.AND P0, PT, R86, UR12, PT ;  /* 0x0000000c56007c0c */ /* 0x000fe2000bf03070 */
[----:B------:R-:W-:Y:S01]  /*5020*/  IMAD.WIDE.U32 R86, R87, -0x326172a9, RZ ;  /* 0xcd9e8d5757567825 */ /* 0x000fe200078e00ff */
[----:B------:R-:W-:Y:S07]  /*5030*/  ISETP.GT.U32.AND P6, PT, R85, UR12, PT ;  /* 0x0000000c55007c0c */ /* 0x000fee000bfc4070 */
[----:B------:R-:W-:Y:S01]  /*5040*/  MUFU.EX2 R199, R6 ;  /* 0x0000000600c77308 */ /* 0x000fe20000000800 */
[----:B------:R-:W-:Y:S02]  /*5050*/  LOP3.LUT R85, R0, 0xff, RZ, 0xc0, !PT ;  /* 0x000000ff00557812 */ /* 0x000fe400078ec0ff */
[----:B---3--:R-:W-:Y:S07]  /*5060*/  PRMT R12, R86, 0x7770, RZ ;  /* 0x00007770560c7816 */ /* 0x008fee00000000ff */
[----:B------:R-:W-:Y:S01]  /*5070*/  MUFU.EX2 R130, R15 ;  /* 0x0000000f00827308 */ /* 0x000fe20000000800 */
[----:B------:R-:W-:Y:S02]  /*5080*/  ISETP.LE.U32.AND P1, PT, R85, UR12, PT ;  /* 0x0000000c55007c0c */ /* 0x000fe4000bf23070 */
[----:B------:R-:W-:Y:S07]  /*5090*/  ISETP.LE.U32.AND P3, PT, R12, UR12, PT ;  /* 0x0000000c0c007c0c */ /* 0x000fee000bf63070 */
[----:B------:R-:W-:Y:S01]  /*50a0*/  MUFU.EX2 R131, R14 ;  /* 0x0000000e00837308 */ /* 0x000fe20000000800 */
[----:B------:R-:W-:Y:S01]  /*50b0*/  PRMT R3, R88, 0x7772, RZ ;  /* 0x0000777258037816 */ /* 0x000fe200000000ff */
[----:B-1----:R-:W-:Y:S01]  /*50c0*/  @!P0 FADD.FTZ R201, -R201, -RZ ;  /* 0x800000ffc9c98221 */ /* 0x002fe20000010100 */
[----:B------:R-:W-:Y:S07]  /*50d0*/  LEA R127, R126, UR5, 0x1 ;  /* 0x000000057e7f7c11 */ /* 0x000fee000f8e08ff */
[----:B------:R-:W1:Y:S01]  /*50e0*/  MUFU.EX2 R129, R18 ;  /* 0x0000001200817308 */ /* 0x000e620000000800 */
[----:B--2---:R-:W-:Y:S01]  /*50f0*/  PRMT R9, R86, 0x7771, RZ ;  /* 0x0000777156097816 */ /* 0x004fe200000000ff */
[----:B------:R-:W-:Y:S01]  /*5100*/  @P6 FADD.FTZ R200, -R200, -RZ ;  /* 0x800000ffc8c86221 */ /* 0x000fe20000010100 */
[----:B------:R-:W-:Y:S01]  /*5110*/  ISETP.GT.U32.AND P5, PT, R3, UR12, PT ;  /* 0x0000000c03007c0c */ /* 0x000fe2000bfa4070 */
[C---:B------:R-:W-:Y:S01]  /*5120*/  VIADD R125, R127.reuse, 0x20 ;  /* 0x000000207f7d7836 */ /* 0x040fe20000000000 */
[----:B----4-:R-:W-:Y:S01]  /*5130*/  PRMT R8, R86, 0x7772, RZ ;  /* 0x0000777256087816 */ /* 0x010fe200000000ff */
[----:B------:R-:W-:Y:S01]  /*5140*/  @P2 VIADD R125, R127, 0xffffffe0 ;  /* 0xffffffe07f7d2836 */ /* 0x000fe20000000000 */
[----:B------:R-:W-:Y:S01]  /*5150*/  LOP3.LUT R3, R84, UR48, R87, 0x96, !PT ;  /* 0x0000003054037c12 */ /* 0x000fe2000f8e9657 */
[----:B------:R-:W-:Y:S01]  /*5160*/  @!P1 FADD.FTZ R203, -R203, -RZ ;  /* 0x800000ffcbcb9221 */ /* 0x000fe20000010100 */
[----:B------:R-:W-:Y:S01]  /*5170*/  PRMT R86, R86, 0x7773, RZ ;  /* 0x0000777356567816 */ /* 0x000fe200000000ff */
[----:B------:R-:W-:Y:S01]  /*5180*/  @!P3 FADD.FTZ R205, -R205, -RZ ;  /* 0x800000ffcdcdb221 */ /* 0x000fe20000010100 */
[----:B------:R-:W-:Y:S01]  /*5190*/  ISETP.GT.U32.AND P2, PT, R8, UR12, PT ;  /* 0x0000000c08007c0c */ /* 0x000fe2000bf44070 */
[----:B------:R-:W2:Y:S01]  /*51a0*/  MUFU.EX2 R128, R19 ;  /* 0x0000001300807308 */ /* 0x000ea20000000800 */
[----:B------:R-:W-:Y:S02]  /*51b0*/  ISETP.GT.U32.AND P1, PT, R86, UR12, PT ;  /* 0x0000000c56007c0c */ /* 0x000fe4000bf24070 */
[--C-:B------:R-:W-:Y:S01]  /*51c0*/  SHF.R.U32.HI R8, RZ, 0x18, R3.reuse ;  /* 0x00000018ff087819 */ /* 0x100fe20000011603 */
[----:B-1----:R-:W-:Y:S01]  /*51d0*/  @P5 FADD.FTZ R129, -R129, -RZ ;  /* 0x800000ff81815221 */ /* 0x002fe20000010100 */
[----:B------:R-:W-:Y:S02]  /*51e0*/  ISETP.GT.U32.AND P4, PT, R9, UR12, PT ;  /* 0x0000000c09007c0c */ /* 0x000fe4000bf84070 */
[----:B------:R-:W-:Y:S02]  /*51f0*/  ISETP.LE.U32.AND P3, PT, R8, UR12, PT ;  /* 0x0000000c08007c0c */ /* 0x000fe4000bf63070 */
[C---:B------:R-:W-:Y:S02]  /*5200*/  LOP3.LUT R8, R3.reuse, 0xff, RZ, 0xc0, !PT ;  /* 0x000000ff03087812 */ /* 0x040fe400078ec0ff */
[----:B------:R-:W-:Y:S01]  /*5210*/  LOP3.LUT R4, R3, 0xffff, RZ, 0xc0, !PT ;  /* 0x0000ffff03047812 */ /* 0x000fe200078ec0ff */
[----:B------:R-:W-:Y:S01]  /*5220*/  @P2 FADD.FTZ R197, -R197, -RZ ;  /* 0x800000ffc5c52221 */ /* 0x000fe20000010100 */
[----:B------:R-:W-:Y:S01]  /*5230*/  PRMT R3, R3, 0x7632, R3 ;  /* 0x0000763203037816 */ /* 0x000fe20000000003 */
[----:B------:R-:W-:Y:S01]  /*5240*/  @P1 FADD.FTZ R196, -R196, -RZ ;  /* 0x800000ffc4c41221 */ /* 0x000fe20000010100 */
[----:B------:R-:W-:Y:S02]  /*5250*/  SHF.R.U32.HI R4, RZ, 0x8, R4 ;  /* 0x00000008ff047819 */ /* 0x000fe40000011604 */
[----:B------:R-:W-:Y:S01]  /*5260*/  LOP3.LUT R3, R3, 0xff, RZ, 0xc0, !PT ;  /* 0x000000ff03037812 */ /* 0x000fe200078ec0ff */
[----:B------:R-:W-:Y:S01]  /*5270*/  @P4 FADD.FTZ R204, -R204, -RZ ;  /* 0x800000ffcccc4221 */ /* 0x000fe20000010100 */
[----:B------:R-:W-:Y:S01]  /*5280*/  LOP3.LUT R4, R4, 0xffff, RZ, 0xc0, !PT ;  /* 0x0000ffff04047812 */ /* 0x000fe200078ec0ff */
[----:B------:R-:W-:Y:S01]  /*5290*/  @!P3 FADD.FTZ R198, -R198, -RZ ;  /* 0x800000ffc6c6b221 */ /* 0x000fe20000010100 */
[----:B------:R-:W-:Y:S02]  /*52a0*/  ISETP.LE.U32.AND P1, PT, R3, UR12, PT ;  /* 0x0000000c03007c0c */ /* 0x000fe4000bf23070 */
[----:B------:R-:W-:Y:S02]  /*52b0*/  ISETP.LE.U32.AND P4, PT, R8, UR12, PT ;  /* 0x0000000c08007c0c */ /* 0x000fe4000bf83070 */
[----:B------:R-:W-:Y:S02]  /*52c0*/  ISETP.LE.U32.AND P3, PT, R4, UR12, PT ;  /* 0x0000000c04007c0c */ /* 0x000fe4000bf63070 */
[----:B------:R-:W-:Y:S02]  /*52d0*/  LOP3.LUT R2, R116, 0x8, R229, 0x78, !PT ;  /* 0x0000000874027812 */ /* 0x000fe400078e78e5 */
[--C-:B------:R-:W-:Y:S02]  /*52e0*/  SHF.R.U32.HI R3, RZ, 0x18, R0.reuse ;  /* 0x00000018ff037819 */ /* 0x100fe40000011600 */
[----:B------:R-:W-:Y:S02]  /*52f0*/  LOP3.LUT R227, R227, R2, RZ, 0xfc, !PT ;  /* 0x00000002e3e37212 */ /* 0x000fe400078efcff */
[----:B------:R-:W-:Y:S01]  /*5300*/  LOP3.LUT R7, R0, 0xffff, RZ, 0xc0, !PT ;  /* 0x0000ffff00077812 */ /* 0x000fe200078ec0ff */
[----:B------:R-:W-:Y:S01]  /*5310*/  @!P1 FADD.FTZ R199, -R199, -RZ ;  /* 0x800000ffc7c79221 */ /* 0x000fe20000010100 */
[----:B------:R-:W-:Y:S01]  /*5320*/  PRMT R2, R88, 0x7773, RZ ;  /* 0x0000777358027816 */ /* 0x000fe200000000ff */
[----:B------:R-:W-:Y:S01]  /*5330*/  @!P4 FADD.FTZ R207, -R207, -RZ ;  /* 0x800000ffcfcfc221 */ /* 0x000fe20000010100 */
[----:B------:R-:W-:Y:S01]  /*5340*/  PRMT R0, R0, 0x7632, R0 ;  /* 0x0000763200007816 */ /* 0x000fe20000000000 */
[----:B------:R-:W-:Y:S01]  /*5350*/  @!P3 FADD.FTZ R206, -R206, -RZ ;  /* 0x800000ffceceb221 */ /* 0x000fe20000010100 */
[----:B------:R-:W-:Y:S02]  /*5360*/  ISETP.GT.U32.AND P4, PT, R2, UR12, PT ;  /* 0x0000000c02007c0c */ /* 0x000fe4000bf84070 */
[----:B------:R-:W-:Y:S02]  /*5370*/  LOP3.LUT R0, R0, 0xff, RZ, 0xc0, !PT ;  /* 0x000000ff00007812 */ /* 0x000fe400078ec0ff */
[----:B------:R-:W-:Y:S02]  /*5380*/  F2FP.RELU.BF16.F32.PACK_AB R2, R198, R199 ;  /* 0x000000c7c602723e */ /* 0x000fe400000018ff */
[----:B------:R-:W-:Y:S02]  /*5390*/  LEA R126, R126, UR4, 0x1 ;  /* 0x000000047e7e7c11 */ /* 0x000fe4000f8e08ff */
[----:B------:R-:W-:Y:S02]  /*53a0*/  ISETP.LE.U32.AND P3, PT, R0, UR12, PT ;  /* 0x0000000c00007c0c */ /* 0x000fe4000bf63070 */
[----:B------:R-:W-:Y:S01]  /*53b0*/  F2FP.RELU.BF16.F32.PACK_AB R0, R206, R207 ;  /* 0x000000cfce00723e */ /* 0x000fe200000018ff */
[----:B------:R1:W-:Y:S01]  /*53c0*/  STS [R126+0x22400], R2 ;  /* 0x022400027e007388 */ /* 0x0003e20000000800 */
[----:B------:R-:W-:Y:S01]  /*53d0*/  SHF.R.U32.HI R7, RZ, 0x8, R7 ;  /* 0x00000008ff077819 */ /* 0x000fe20000011607 */
[----:B--2---:R-:W-:Y:S01]  /*53e0*/  @P4 FADD.FTZ R128, -R128, -RZ ;  /* 0x800000ff80804221 */ /* 0x004fe20000010100 */
[----:B------:R-:W-:Y:S01]  /*53f0*/  LOP3.LUT P1, RZ, R229, 0x4, RZ, 0xc0, !PT ;  /* 0x00000004e5ff7812 */ /* 0x000fe2000782c0ff */
[----:B------:R2:W-:Y:S01]  /*5400*/  STS [R126+0x22000], R0 ;  /* 0x022000007e007388 */ /* 0x0005e20000000800 */
[----:B------:R-:W-:Y:S02]  /*5410*/  LOP3.LUT R7, R7, 0xffff, RZ, 0xc0, !PT ;  /* 0x0000ffff07077812 */ /* 0x000fe400078ec0ff */
[----:B------:R-:W-:Y:S02]  /*5420*/  SEL R124, R124, 0xfffffff0, !P1 ;  /* 0xfffffff07c7c7807 */ /* 0x000fe40004800000 */
[----:B------:R-:W-:Y:S01]  /*5430*/  ISETP.LE.U32.AND P2, PT, R7, UR12, PT ;  /* 0x0000000c07007c0c */ /* 0x000fe2000bf43070 */
[----:B------:R-:W-:Y:S01]  /*5440*/  @!P3 FADD.FTZ R131, -R131, -RZ ;  /* 0x800000ff8383b221 */ /* 0x000fe20000010100 */
[----:B------:R-:W-:Y:S01]  /*5450*/  LOP3.LUT R122, R117, 0x200, RZ, 0xc0, !PT ;  /* 0x00000200757a7812 */ /* 0x000fe200078ec0ff */
[----:B------:R-:W-:Y:S01]  /*5460*/  IMAD.IADD R127, R127, 0x1, R124 ;  /* 0x000000017f7f7824 */ /* 0x000fe200078e027c */
[----:B------:R-:W-:Y:S01]  /*5470*/  SHF.R.U32.HI R231, RZ, 0x1, R229 ;  /* 0x00000001ffe77819 */ /* 0x000fe200000116e5 */
[----:B------:R-:W-:Y:S01]  /*5480*/  IMAD.IADD R124, R124, 0x1, R125 ;  /* 0x000000017c7c7824 */ /* 0x000fe200078e027d */
[----:B------:R-:W-:Y:S02]  /*5490*/  LOP3.LUT R228, R122, 0xc00, R120, 0xf8, !PT ;  /* 0x00000c007ae47812 */ /* 0x000fe400078ef878 */
[----:B------:R-:W-:Y:S02]  /*54a0*/  LOP3.LUT R121, R116, 0x8, R231, 0x78, !PT ;  /* 0x0000000874797812 */ /* 0x000fe400078e78e7 */
[----:B------:R-:W-:Y:S02]  /*54b0*/  LEA R227, R227, UR4, 0x1 ;  /* 0x00000004e3e37c11 */ /* 0x000fe4000f8e08ff */
[----:B------:R-:W-:Y:S01]  /*54c0*/  LOP3.LUT R228, R228, R121, RZ, 0xfc, !PT ;  /* 0x00000079e4e47212 */ /* 0x000fe200078efcff */
[----:B------:R-:W-:Y:S01]  /*54d0*/  @!P2 FADD.FTZ R202, -R202, -RZ ;  /* 0x800000ffcacaa221 */ /* 0x000fe20000010100 */
[----:B------:R-:W-:Y:S02]  /*54e0*/  ISETP.LE.U32.AND P2, PT, R3, UR12, PT ;  /* 0x0000000c03007c0c */ /* 0x000fe4000bf43070 */
[----:B------:R-:W-:Y:S02]  /*54f0*/  F2FP.RELU.BF16.F32.PACK_AB R3, R204, R205 ;  /* 0x000000cdcc03723e */ /* 0x000fe400000018ff */
[----:B-1----:R-:W-:Y:S02]  /*5500*/  F2FP.RELU.BF16.F32.PACK_AB R2, R196, R197 ;  /* 0x000000c5c402723e */ /* 0x002fe400000018ff */
[----:B--2---:R-:W-:Y:S01]  /*5510*/  F2FP.RELU.BF16.F32.PACK_AB R0, R202, R203 ;  /* 0x000000cbca00723e */ /* 0x004fe200000018ff */
[----:B------:R1:W-:Y:S01]  /*5520*/  STS [R127], R3 ;  /* 0x000000037f007388 */ /* 0x0003e20000000800 */
[----:B------:R-:W-:Y:S02]  /*5530*/  LEA R228, R228, UR4, 0x1 ;  /* 0x00000004e4e47c11 */ /* 0x000fe4000f8e08ff */
[----:B------:R-:W-:Y:S01]  /*5540*/  LOP3.LUT P0, RZ, R229, 0x2, RZ, 0xc0, !PT ;  /* 0x00000002e5ff7812 */ /* 0x000fe2000780c0ff */
[----:B------:R2:W-:Y:S01]  /*5550*/  STS [R127+0x400], R2 ;  /* 0x000400027f007388 */ /* 0x0005e20000000800 */
[----:B------:R-:W-:Y:S01]  /*5560*/  SEL R233, R233, 0xffffffc0, !P1 ;  /* 0xffffffc0e9e97807 */ /* 0x000fe20004800000 */
[----:B------:R-:W-:Y:S01]  /*5570*/  @!P2 FADD.FTZ R130, -R130, -RZ ;  /* 0x800000ff8282a221 */ /* 0x000fe20000010100 */
[----:B------:R-:W-:Y:S01]  /*5580*/  SEL R232, R232, 0xffffffe0, !P0 ;  /* 0xffffffe0e8e87807 */ /* 0x000fe20004000000 */
[----:B------:R3:W-:Y:S01]  /*5590*/  STS [R125], R0 ;  /* 0x000000007d007388 */ /* 0x0007e20000000800 */
[----:B------:R-:W-:Y:S01]  /*55a0*/  LOP3.LUT R234, R118, 0x20, RZ, 0xc0, !PT ;  /* 0x0000002076ea7812 */ /* 0x000fe200078ec0ff */
[--C-:B------:R-:W-:Y:S01]  /*55b0*/  IMAD.IADD R224, R233, 0x1, R228.reuse ;  /* 0x00000001e9e07824 */ /* 0x100fe200078e02e4 */
[----:B------:R-:W-:Y:S01]  /*55c0*/  FSETP.GE.FTZ.AND P2, PT, R207, RZ, PT ;  /* 0x000000ffcf00720b */ /* 0x000fe20003f56000 */
[----:B------:R-:W-:Y:S01]  /*55d0*/  IMAD.IADD R226, R232, 0x1, R228 ;  /* 0x00000001e8e27824 */ /* 0x000fe200078e02e4 */
[----:B------:R-:W-:Y:S01]  /*55e0*/  FSETP.GE.FTZ.AND P0, PT, R206, RZ, PT ;  /* 0x000000ffce00720b */ /* 0x000fe20003f16000 */
[--C-:B------:R-:W-:Y:S01]  /*55f0*/  IMAD.IADD R225, R232, 0x1, R227.reuse ;  /* 0x00000001e8e17824 */ /* 0x100fe200078e02e3 */
[----:B------:R-:W-:Y:S02]  /*5600*/  FSETP.GE.FTZ.AND P3, PT, R204, RZ, PT ;  /* 0x000000ffcc00720b */ /* 0x000fe40003f76000 */
[----:B------:R-:W-:Y:S02]  /*5610*/  FSETP.GE.FTZ.AND P4, PT, R205, RZ, PT ;  /* 0x000000ffcd00720b */ /* 0x000fe40003f96000 */
[----:B------:R-:W-:Y:S02]  /*5620*/  LOP3.LUT R236, R122, 0x400, R120, 0xf8, !PT ;  /* 0x000004007aec7812 */ /* 0x000fe400078ef878 */
[----:B------:R-:W-:Y:S02]  /*5630*/  LOP3.LUT R243, R230, 0x38, RZ, 0xc0, !PT ;  /* 0x00000038e6f37812 */ /* 0x000fe400078ec0ff */
[----:B------:R-:W-:Y:S02]  /*5640*/  LOP3.LUT R236, R236, R121, RZ, 0xfc, !PT ;  /* 0x00000079ecec7212 */ /* 0x000fe400078efcff */
[----:B-1----:R-:W-:Y:S02]  /*5650*/  F2FP.RELU.BF16.F32.PACK_AB R3, R130, R131 ;  /* 0x000000838203723e */ /* 0x002fe400000018ff */
[----:B------:R-:W-:Y:S02]  /*5660*/  LEA R236, R236, UR4, 0x1 ;  /* 0x00000004ecec7c11 */ /* 0x000fe4000f8e08ff */
[----:B--2---:R-:W-:Y:S01]  /*5670*/  F2FP.RELU.BF16.F32.PACK_AB R2, R200, R201 ;  /* 0x000000c9c802723e */ /* 0x004fe200000018ff */
[----:B------:R1:W-:Y:S01]  /*5680*/  STS [R125+0x400], R3 ;  /* 0x000400037d007388 */ /* 0x0003e20000000800 */
[----:B---3--:R-:W-:Y:S03]  /*5690*/  F2FP.RELU.BF16.F32.PACK_AB R0, R128, R129 ;  /* 0x000000818000723e */ /* 0x008fe600000018ff */
[----:B------:R2:W-:Y:S04]  /*56a0*/  STS [R124], R2 ;  /* 0x000000027c007388 */ /* 0x0005e80000000800 */
[----:B------:R3:W-:Y:S04]  /*56b0*/  STS [R124+0x400], R0 ;  /* 0x000400007c007388 */ /* 0x0007e80000000800 */
[----:B------:R-:W-:Y:S08]  /*56c0*/  LDSM.16.M88.4 R16, [R228+0x8000] ;  /* 0x00800000e410783b */ /* 0x000ff00000000200 */
[----:B------:R-:W4:Y:S01]  /*56d0*/  LDSM.16.M88.4 R8, [R227+0x18000] ;  /* 0x01800000e308783b */ /* 0x000f220000000200 */
[----:B-1----:R-:W-:Y:S07]  /*56e0*/  IMAD.IADD R3, R233, 0x1, R227 ;  /* 0x00000001e9037824 */ /* 0x002fee00078e02e3 */
[----:B------:R-:W1:Y:S01]  /*56f0*/  LDSM.16.M88.4 R84, [R227+0x18800] ;  /* 0x01880000e354783b */ /* 0x000e620000000200 */
[C---:B--2---:R-:W-:Y:S02]  /*5700*/  IMAD.IADD R2, R232.reuse, 0x1, R224 ;  /* 0x00000001e8027824 */ /* 0x044fe400078e02e0 */
[----:B---3--:R-:W-:Y:S05]  /*5710*/  IMAD.IADD R0, R232, 0x1, R3 ;  /* 0x00000001e8007824 */ /* 0x008fea00078e0203 */
[----:B------:R-:W-:Y:S08]  /*5720*/  LDSM.16.M88.4 R88, [R226+0x8000] ;  /* 0x00800000e258783b */ /* 0x000ff00000000200 */
[----:B------:R-:W2:Y:S08]  /*5730*/  LDSM.16.M88.4 R92, [R225+0x18000] ;  /* 0x01800000e15c783b */ /* 0x000eb00000000200 */
[----:B------:R-:W3:Y:S01]  /*5740*/  LDSM.16.M88.4 R96, [R225+0x18800] ;  /* 0x01880000e160783b */ /* 0x000ee20000000200 */
[C---:B----4-:R-:W-:Y:S07]  /*5750*/  HMMA.16816.F32.BF16 R4, R16.reuse, R8, RZ ;  /* 0x000000081004723c */ /* 0x050fee00000418ff */
[----:B------:R-:W-:Y:S01]  /*5760*/  LDSM.16.M88.4 R100, [R224+0x8000] ;  /* 0x00800000e064783b */ /* 0x000fe20000000200 */
[C---:B------:R-:W-:Y:S07]  /*5770*/  HMMA.16816.F32.BF16 R8, R16.reuse, R10, RZ ;  /* 0x0000000a1008723c */ /* 0x040fee00000418ff */
[----:B------:R-:W4:Y:S01]  /*5780*/  LDSM.16.M88.4 R104, [R3+0x18000] ;  /* 0x018000000368783b */ /* 0x000f220000000200 */
[C---:B-1----:R-:W-:Y:S07]  /*5790*/  HMMA.16816.F32.BF16 R12, R16.reuse, R84, RZ ;  /* 0x00000054100c723c */ /* 0x042fee00000418ff */
[----:B------:R-:W-:Y:S01]  /*57a0*/  LDSM.16.M88.4 R108, [R2+0x8000] ;  /* 0x00800000026c783b */ /* 0x000fe20000000200 */
[----:B------:R-:W-:Y:S07]  /*57b0*/  HMMA.16816.F32.BF16 R16, R16, R86, RZ ;  /* 0x000000561010723c */ /* 0x000fee00000418ff */
[----:B------:R-:W1:Y:S01]  /*57c0*/  LDSM.16.M88.4 R84, [R3+0x18800] ;  /* 0x018800000354783b */ /* 0x000e620000000200 */
[C---:B--2---:R-:W-:Y:S07]  /*57d0*/  HMMA.16816.F32.BF16 R4, R88.reuse, R92, R4 ;  /* 0x0000005c5804723c */ /* 0x044fee0000041804 */
[----:B------:R-:W2:Y:S01]  /*57e0*/  LDSM.16.M88.4 R112, [R0+0x18000] ;  /* 0x018000000070783b */ /* 0x000ea20000000200 */
[C---:B------:R-:W-:Y:S07]  /*57f0*/  HMMA.16816.F32.BF16 R8, R88.reuse, R94, R8 ;  /* 0x0000005e5808723c */ /* 0x040fee0000041808 */
[----:B------:R-:W-:Y:S01]  /*5800*/  LDSM.16.M88.4 R92, [R228+0xa000] ;  /* 0x00a00000e45c783b */ /* 0x000fe20000000200 */
[C---:B---3--:R-:W-:Y:S08]  /*5810*/  HMMA.16816.F32.BF16 R12, R88.reuse, R96, R12 ;  /* 0x00000060580c723c */ /* 0x048ff0000004180c */
[----:B------:R-:W-:Y:S01]  /*5820*/  HMMA.16816.F32.BF16 R16, R88, R98, R16 ;  /* 0x000000625810723c */ /* 0x000fe20000041810 */
[----:B------:R-:W3:Y:S07]  /*5830*/  LDSM.16.M88.4 R88, [R0+0x18800] ;  /* 0x018800000058783b */ /* 0x000eee0000000200 */
[C---:B----4-:R-:W-:Y:S01]  /*5840*/  HMMA.16816.F32.BF16 R4, R100.reuse, R104, R4 ;  /* 0x000000686404723c */ /* 0x050fe20000041804 */
[----:B------:R-:W4:Y:S07]  /*5850*/  LDSM.16.M88.4 R96, [R227+0x1a000] ;  /* 0x01a00000e360783b */ /* 0x000f2e0000000200 */
[C---:B------:R-:W-:Y:S01]  /*5860*/  HMMA.16816.F32.BF16 R8, R100.reuse, R106, R8 ;  /* 0x0000006a6408723c */ /* 0x040fe20000041808 */
[----:B------:R-:W-:Y:S07]  /*5870*/  LDSM.16.M88.4 R104, [R225+0x1a000] ;  /* 0x01a00000e168783b */ /* 0x000fee0000000200 */
[C---:B-1----:R-:W-:Y:S08]  /*5880*/  HMMA.16816.F32.BF16 R12, R100.reuse, R84, R12 ;  /* 0x00000054640c723c */ /* 0x042ff0000004180c */
[----:B------:R-:W-:Y:S01]  /*5890*/  HMMA.16816.F32.BF16 R16, R100, R86, R16 ;  /* 0x000000566410723c */ /* 0x000fe20000041810 */
[----:B------:R-:W1:Y:S07]  /*58a0*/  LDSM.16.M88.4 R84, [R227+0x1a800] ;  /* 0x01a80000e354783b */ /* 0x000e6e0000000200 */
[C---:B--2---:R-:W-:Y:S01]  /*58b0*/  HMMA.16816.F32.BF16 R4, R108.reuse, R112, R4 ;  /* 0x000000706c04723c */ /* 0x044fe20000041804 */
[----:B------:R-:W2:Y:S07]  /*58c0*/  LDSM.16.M88.4 R100, [R226+0xa000] ;  /* 0x00a00000e264783b */ /* 0x000eae0000000200 */
[C---:B------:R-:W-:Y:S01]  /*58d0*/  HMMA.16816.F32.BF16 R8, R108.reuse, R114, R8 ;  /* 0x000000726c08723c */ /* 0x040fe20000041808 */
[----:B------:R-:W-:Y:S07]  /*58e0*/  LDSM.16.M88.4 R112, [R3+0x1a000] ;  /* 0x01a000000370783b */ /* 0x000fee0000000200 */
        /* <DEDUP_REMOVED lines=68> */
[C---:B------:R-:W-:Y:S08]  /*5d30*/  HMMA.16816.F32.BF16 R8, R92.reuse, R98, R8 ;  /* 0x000000625c08723c */ /* 0x040ff00000041808 */
[C---:B---3--:R-:W-:Y:S08]  /*5d40*/  HMMA.16816.F32.BF16 R12, R92.reuse, R88, R12 ;  /* 0x000000585c0c723c */ /* 0x048ff0000004180c */
[----:B------:R-:W-:Y:S01]  /*5d50*/  HMMA.16816.F32.BF16 R16, R92, R90, R16 ;  /* 0x0000005a5c10723c */ /* 0x000fe20000041810 */
[----:B------:R-:W3:Y:S07]  /*5d60*/  LDSM.16.M88.4 R88, [R0+0x1e800] ;  /* 0x01e800000058783b */ /* 0x000eee0000000200 */
[C---:B----4-:R-:W-:Y:S08]  /*5d70*/  HMMA.16816.F32.BF16 R4, R100.reuse, R104, R4 ;  /* 0x000000686404723c */ /* 0x050ff00000041804 */
[C---:B------:R-:W-:Y:S08]  /*5d80*/  HMMA.16816.F32.BF16 R8, R100.reuse, R106, R8 ;  /* 0x0000006a6408723c */ /* 0x040ff00000041808 */
[C---:B-1----:R-:W-:Y:S03]  /*5d90*/  HMMA.16816.F32.BF16 R12, R100.reuse, R84, R12 ;  /* 0x00000054640c723c */ /* 0x042fe6000004180c */
[----:B------:R-:W-:Y:S04]  /*5da0*/  SHF.R.U32.HI R84, RZ, 0x3, R229 ;  /* 0x00000003ff547819 */ /* 0x000fe800000116e5 */
[----:B------:R-:W-:Y:S01]  /*5db0*/  LOP3.LUT R234, R234, 0x18, R84, 0xf8, !PT ;  /* 0x00000018eaea7812 */ /* 0x000fe200078ef854 */
[----:B------:R-:W-:Y:S03]  /*5dc0*/  HMMA.16816.F32.BF16 R16, R100, R86, R16 ;  /* 0x000000566410723c */ /* 0x000fe60000041810 */
[--C-:B------:R-:W-:Y:S02]  /*5dd0*/  LOP3.LUT R234, R234, 0x1c0, R117.reuse, 0xf8, !PT ;  /* 0x000001c0eaea7812 */ /* 0x100fe400078ef875 */
[----:B------:R-:W-:Y:S02]  /*5de0*/  LOP3.LUT R84, R231, 0x10, RZ, 0xc0, !PT ;  /* 0x00000010e7547812 */ /* 0x000fe400078ec0ff */
[----:B------:R-:W-:Y:S01]  /*5df0*/  LOP3.LUT R234, R234, 0x38, R230, 0x78, !PT ;  /* 0x00000038eaea7812 */ /* 0x000fe200078e78e6 */
[C---:B--2---:R-:W-:Y:S05]  /*5e00*/  HMMA.16816.F32.BF16 R4, R108.reuse, R112, R4 ;  /* 0x000000706c04723c */ /* 0x044fea0000041804 */
[----:B------:R-:W-:Y:S02]  /*5e10*/  LOP3.LUT R234, R234, 0x200, R117, 0xf8, !PT ;  /* 0x00000200eaea7812 */ /* 0x000fe400078ef875 */
[----:B------:R-:W-:Y:S01]  /*5e20*/  LOP3.LUT R84, R84, 0x8, R229, 0xf8, !PT ;  /* 0x0000000854547812 */ /* 0x000fe200078ef8e5 */
[C---:B------:R-:W-:Y:S03]  /*5e30*/  HMMA.16816.F32.BF16 R8, R108.reuse, R114, R8 ;  /* 0x000000726c08723c */ /* 0x040fe60000041808 */
[----:B------:R-:W-:Y:S02]  /*5e40*/  LEA R234, R234, UR4, 0x1 ;  /* 0x00000004eaea7c11 */ /* 0x000fe4000f8e08ff */
[----:B------:R-:W-:Y:S03]  /*5e50*/  LOP3.LUT R116, R84, R116, RZ, 0x3c, !PT ;  /* 0x0000007454747212 */ /* 0x000fe600078e3cff */
[C---:B---3--:R-:W-:Y:S03]  /*5e60*/  HMMA.16816.F32.BF16 R12, R108.reuse, R88, R12 ;  /* 0x000000586c0c723c */ /* 0x048fe6000004180c */
[C---:B-----5:R-:W-:Y:S01]  /*5e70*/  FADD.FTZ R84, -R123.reuse, R4 ;  /* 0x000000047b547221 */ /* 0x060fe20000010100 */
[----:B------:R-:W-:Y:S01]  /*5e80*/  FADD.FTZ R4, -R123, R5 ;  /* 0x000000057b047221 */ /* 0x000fe20000010100 */
[C---:B------:R-:W-:Y:S01]  /*5e90*/  FADD.FTZ R7, -R119.reuse, R7 ;  /* 0x0000000777077221 */ /* 0x040fe20000010100 */
[----:B------:R-:W-:Y:S01]  /*5ea0*/  LOP3.LUT R116, R116, 0x200, R120, 0xf8, !PT ;  /* 0x0000020074747812 */ /* 0x000fe200078ef878 */
[----:B------:R-:W-:Y:S01]  /*5eb0*/  FADD.FTZ R6, -R119, R6 ;  /* 0x0000000677067221 */ /* 0x000fe20000010100 */
[----:B------:R-:W-:Y:S03]  /*5ec0*/  HMMA.16816.F32.BF16 R16, R108, R90, R16 ;  /* 0x0000005a6c10723c */ /* 0x000fe60000041810 */
[-C--:B------:R-:W-:Y:S01]  /*5ed0*/  FSEL R4, R4, R123.reuse, P0 ;  /* 0x0000007b04047208 */ /* 0x080fe20000000000 */
[----:B------:R-:W-:Y:S01]  /*5ee0*/  FADD.FTZ R9, -R123, R9 ;  /* 0x000000097b097221 */ /* 0x000fe20000010100 */
[----:B------:R-:W-:Y:S01]  /*5ef0*/  FSETP.GE.FTZ.AND P0, PT, R198, RZ, PT ;  /* 0x000000ffc600720b */ /* 0x000fe20003f16000 */
[----:B------:R-:W-:Y:S01]  /*5f00*/  FADD.FTZ R11, -R119, R11 ;  /* 0x0000000b770b7221 */ /* 0x000fe20000010100 */
[----:B------:R-:W-:Y:S01]  /*5f10*/  FSEL R5, R84, R123, P2 ;  /* 0x0000007b54057208 */ /* 0x000fe20001000000 */
[----:B------:R-:W-:Y:S01]  /*5f20*/  FADD.FTZ R8, -R123, R8 ;  /* 0x000000087b087221 */ /* 0x000fe20000010100 */
[----:B------:R-:W-:Y:S01]  /*5f30*/  FSEL R7, R7, R119, P0 ;  /* 0x0000007707077208 */ /* 0x000fe20000000000 */
[----:B------:R-:W-:Y:S01]  /*5f40*/  FADD.FTZ R10, -R119, R10 ;  /* 0x0000000a770a7221 */ /* 0x000fe20000010100 */
[----:B------:R-:W-:Y:S01]  /*5f50*/  FSETP.GE.FTZ.AND P0, PT, R196, RZ, PT ;  /* 0x000000ffc400720b */ /* 0x000fe20003f16000 */
        /* <DEDUP_REMOVED lines=8> */
[----:B------:R-:W-:Y:S01]  /*5fe0*/  FMUL.FTZ R5, R207, R5 ;  /* 0x00000005cf057220 */ /* 0x000fe20000410000 */
[----:B------:R-:W-:Y:S01]  /*5ff0*/  FSETP.GE.FTZ.AND P0, PT, R130, RZ, PT ;  /* 0x000000ff8200720b */ /* 0x000fe20003f16000 */
[----:B------:R-:W-:Y:S01]  /*6000*/  FMUL.FTZ R7, R198, R7 ;  /* 0x00000007c6077220 */ /* 0x000fe20000410000 */
[----:B------:R-:W-:Y:S01]  /*6010*/  FSEL R6, R6, R119, P2 ;  /* 0x0000007706067208 */ /* 0x000fe20001000000 */
[----:B------:R-:W-:Y:S01]  /*6020*/  FMUL.FTZ R4, R206, R4 ;  /* 0x00000004ce047220 */ /* 0x000fe20000410000 */
[----:B------:R-:W-:Y:S01]  /*6030*/  FSETP.GE.FTZ.AND P2, PT, R197, RZ, PT ;  /* 0x000000ffc500720b */ /* 0x000fe20003f56000 */
[----:B------:R-:W-:Y:S01]  /*6040*/  FADD.FTZ R16, -R123, R16 ;  /* 0x000000107b107221 */ /* 0x000fe20000010100 */
[----:B------:R-:W-:Y:S01]  /*6050*/  FSEL R12, R12, R123, P3 ;  /* 0x0000007b0c0c7208 */ /* 0x000fe20001800000 */
[----:B------:R-:W-:Y:S01]  /*6060*/  FMUL.FTZ R6, R199, R6 ;  /* 0x00000006c7067220 */ /* 0x000fe20000410000 */
        /* <DEDUP_REMOVED lines=8> */
[----:B------:R-:W-:Y:S01]  /*60f0*/  FSEL R10, R10, R119, P2 ;  /* 0x000000770a0a7208 */ /* 0x000fe20001000000 */
[----:B------:R-:W-:Y:S01]  /*6100*/  FMUL.FTZ R12, R203, R12 ;  /* 0x0000000ccb0c7220 */ /* 0x000fe20000410000 */
[----:B------:R-:W-:Y:S01]  /*6110*/  FSETP.GE.FTZ.AND P4, PT, R202, RZ, PT ;  /* 0x000000ffca00720b */ /* 0x000fe20003f96000 */
[----:B------:R-:W-:Y:S01]  /*6120*/  FMUL.FTZ R8, R205, R8 ;  /* 0x00000008cd087220 */ /* 0x000fe20000410000 */
[----:B------:R-:W-:Y:S01]  /*6130*/  FSETP.GE.FTZ.AND P2, PT, R131, RZ, PT ;  /* 0x000000ff8300720b */ /* 0x000fe20003f56000 */
[----:B------:R-:W-:Y:S01]  /*6140*/  FMUL.FTZ R10, R197, R10 ;  /* 0x0000000ac50a7220 */ /* 0x000fe20000410000 */
[----:B------:R-:W-:Y:S02]  /*6150*/  FSEL R13, R13, R123, P4 ;  /* 0x0000007b0d0d7208 */ /* 0x000fe40002000000 */
[----:B------:R-:W-:Y:S02]  /*6160*/  FSEL R14, R14, R119, P2 ;  /* 0x000000770e0e7208 */ /* 0x000fe40001000000 */
[----:B------:R-:W-:Y:S01]  /*6170*/  FSETP.GE.FTZ.AND P4, PT, R201, RZ, PT ;  /* 0x000000ffc900720b */ /* 0x000fe20003f96000 */
[----:B------:R-:W-:Y:S01]  /*6180*/  FMUL.FTZ R13, R202, R13 ;  /* 0x0000000dca0d7220 */ /* 0x000fe20000410000 */
[----:B------:R-:W-:Y:S01]  /*6190*/  FSETP.GE.FTZ.AND P2, PT, R129, RZ, PT ;  /* 0x000000ff8100720b */ /* 0x000fe20003f56000 */
[----:B------:R-:W-:Y:S01]  /*61a0*/  FMUL.FTZ R14, R131, R14 ;  /* 0x0000000e830e7220 */ /* 0x000fe20000410000 */
[----:B------:R-:W-:Y:S02]  /*61b0*/  F2FP.BF16.F32.PACK_AB R4, R4, R5 ;  /* 0x000000050404723e */ /* 0x000fe400000010ff */
[----:B------:R-:W-:Y:S02]  /*61c0*/  F2FP.BF16.F32.PACK_AB R6, R7, R6 ;  /* 0x000000060706723e */ /* 0x000fe400000010ff */
[----:B------:R-:W-:Y:S01]  /*61d0*/  FSEL R16, R16, R123, P4 ;  /* 0x0000007b10107208 */ /* 0x000fe20002000000 */
[----:B------:R-:W-:Y:S01]  /*61e0*/  @P3 FADD.FTZ R123, -R123, R17 ;  /* 0x000000117b7b3221 */ /* 0x000fe20000010100 */
[----:B------:R-:W-:Y:S01]  /*61f0*/  FSEL R18, R18, R119, P2 ;  /* 0x0000007712127208 */ /* 0x000fe20001000000 */
[----:B------:R-:W-:Y:S01]  /*6200*/  @P0 FADD.FTZ R119, -R119, R19 ;  /* 0x0000001377770221 */ /* 0x000fe20000010100 */
[----:B------:R-:W-:Y:S01]  /*6210*/  F2FP.BF16.F32.PACK_AB R8, R9, R8 ;  /* 0x000000080908723e */ /* 0x000fe200000010ff */
[----:B------:R-:W-:Y:S01]  /*6220*/  STS [R126+0x20000], R4 ;  /* 0x020000047e007388 */ /* 0x000fe20000000800 */
[----:B------:R-:W-:Y:S01]  /*6230*/  F2FP.BF16.F32.PACK_AB R10, R11, R10 ;  /* 0x0000000a0b0a723e */ /* 0x000fe200000010ff */
[----:B------:R-:W-:Y:S01]  /*6240*/  FMUL.FTZ R119, R128, R119 ;  /* 0x0000007780777220 */ /* 0x000fe20000410000 */
[----:B------:R-:W-:Y:S01]  /*6250*/  FMUL.FTZ R16, R201, R16 ;  /* 0x00000010c9107220 */ /* 0x000fe20000410000 */
[----:B------:R-:W-:Y:S01]  /*6260*/  STS [R126+0x20400], R6 ;  /* 0x020400067e007388 */ /* 0x000fe20000000800 */
[----:B------:R-:W-:Y:S01]  /*6270*/  FMUL.FTZ R123, R200, R123 ;  /* 0x0000007bc87b7220 */ /* 0x000fe20000410000 */
[----:B------:R-:W-:Y:S01]  /*6280*/  FMUL.FTZ R18, R129, R18 ;  /* 0x0000001281127220 */ /* 0x000fe20000410000 */
[----:B------:R-:W-:Y:S01]  /*6290*/  F2FP.BF16.F32.PACK_AB R12, R13, R12 ;  /* 0x0000000c0d0c723e */ /* 0x000fe200000010ff */
[----:B------:R-:W-:Y:S01]  /*62a0*/  STS [R127+-0x2000], R8 ;  /* 0xffe000087f007388 */ /* 0x000fe20000000800 */
[----:B------:R-:W-:Y:S02]  /*62b0*/  F2FP.BF16.F32.PACK_AB R14, R15, R14 ;  /* 0x0000000e0f0e723e */ /* 0x000fe400000010ff */
[----:B------:R-:W-:Y:S01]  /*62c0*/  F2FP.BF16.F32.PACK_AB R16, R123, R16 ;  /* 0x000000107b10723e */ /* 0x000fe200000010ff */
[----:B------:R-:W-:Y:S01]  /*62d0*/  STS [R127+-0x1c00], R10 ;  /* 0xffe4000a7f007388 */ /* 0x000fe20000000800 */
[----:B------:R-:W-:Y:S02]  /*62e0*/  F2FP.BF16.F32.PACK_AB R18, R119, R18 ;  /* 0x000000127712723e */ /* 0x000fe400000010ff */
[C---:B------:R-:W-:Y:S01]  /*62f0*/  LEA R235, R116.reuse, UR4, 0x1 ;  /* 0x0000000474eb7c11 */ /* 0x040fe2000f8e08ff */
[----:B------:R-:W-:Y:S01]  /*6300*/  STS [R125+-0x2000], R12 ;  /* 0xffe0000c7d007388 */ /* 0x000fe20000000800 */
[----:B------:R-:W-:Y:S03]  /*6310*/  LEA R112, R116, UR5, 0x1 ;  /* 0x0000000574707c11 */ /* 0x000fe6000f8e08ff */
[----:B------:R-:W-:Y:S02]  /*6320*/  STS [R125+-0x1c00], R14 ;  /* 0xffe4000e7d007388 */ /* 0x000fe40000000800 */
[----:B------:R-:W-:Y:S02]  /*6330*/  IMAD.IADD R112, R233, 0x1, R112 ;  /* 0x00000001e9707824 */ /* 0x000fe400078e0270 */
[----:B------:R-:W-:Y:S04]  /*6340*/  STS [R124+-0x2000], R16 ;  /* 0xffe000107c007388 */ /* 0x000fe80000000800 */
[----:B------:R-:W-:Y:S01]  /*6350*/  STS [R124+-0x1c00], R18 ;  /* 0xffe400127c007388 */ /* 0x000fe20000000800 */
[----:B------:R-:W-:Y:S06]  /*6360*/  BAR.SYNC.DEFER_BLOCKING 0x0 ;  /* 0x0000000000007b1d */ /* 0x000fec0000010000 */
[----:B------:R-:W-:Y:S08]  /*6370*/  LDSM.16.MT88.4 R4, [R235+0x22000] ;  /* 0x02200000eb04783b */ /* 0x000ff00000004200 */
[----:B------:R-:W1:Y:S08]  /*6380*/  LDSM.16.MT88.4 R8, [R234+0x8000] ;  /* 0x00800000ea08783b */ /* 0x000e700000004200 */
[----:B------:R-:W2:Y:S08]  /*6390*/  LDSM.16.MT88.4 R12, [R112] ;  /* 0x00000000700c783b */ /* 0x000eb00000004200 */
[----:B------:R-:W3:Y:S08]  /*63a0*/  LDSM.16.MT88.4 R16, [R234+0xa000] ;  /* 0x00a00000ea10783b */ /* 0x000ef00000004200 */
[----:B------:R-:W4:Y:S08]  /*63b0*/  LDSM.16.MT88.4 R84, [R234+0xc000] ;  /* 0x00c00000ea54783b */ /* 0x000f300000004200 */
[----:B------:R-:W4:Y:S01]  /*63c0*/  LDSM.16.MT88.4 R88, [R234+0xe000] ;  /* 0x00e00000ea58783b */ /* 0x000f220000004200 */
        /* <DEDUP_REMOVED lines=47> */
[----:B------:R-:W3:Y:S07]  /*66c0*/  LDSM.16.MT88.4 R100, [R234+0xb800] ;  /* 0x00b80000ea64783b */ /* 0x000eee0000004200 */
[----:B------:R-:W-:Y:S01]  /*66d0*/  HMMA.16816.F32.BF16 R80, R92, R10, R80 ;  /* 0x0000000a5c50723c */ /* 0x000fe20000041850 */
[----:B------:R-:W3:Y:S07]  /*66e0*/  LDSM.16.MT88.4 R8, [R234+0xf800] ;  /* 0x00f80000ea08783b */ /* 0x000eee0000004200 */
        /* <DEDUP_REMOVED lines=16> */
[----:B------:R-:W-:Y:S08]  /*67f0*/  HMMA.16816.F32.BF16 R80, R4, R98, R80 ;  /* 0x000000620450723c */ /* 0x000ff00000041850 */
        /* <DEDUP_REMOVED lines=80> */
.L_x_1324:
[----:B------:R-:W-:Y:S01]  /*6d00*/  LDSM.16.M88.4 R128, [R236+0x20000] ;  /* 0x02000000ec80783b */ /* 0x000fe20000000200 */
[--C-:B------:R-:W-:Y:S01]  /*6d10*/  IMAD.IADD R208, R232, 0x1, R236.reuse ;  /* 0x00000001e8d07824 */ /* 0x100fe200078e02ec */
[----:B------:R-:W-:Y:S01]  /*6d20*/  PLOP3.LUT P2, PT, PT, PT, UP0, 0x80, 0x8 ;  /* 0x000000000008781c */ /* 0x000fe20003f4f008 */
[----:B------:R-:W-:Y:S01]  /*6d30*/  IMAD.IADD R233, R233, 0x1, R236 ;  /* 0x00000001e9e97824 */ /* 0x000fe200078e02ec */
[----:B------:R-:W1:Y:S04]  /*6d40*/  LDSM.16.MT88.4 R16, [R234+0x10000] ;  /* 0x01000000ea10783b */ /* 0x000e680000004200 */
[----:B------:R-:W2:Y:S04]  /*6d50*/  LDSM.16.M88.4 R124, [R236+0x21000] ;  /* 0x02100000ec7c783b */ /* 0x000ea80000000200 */
[----:B------:R-:W3:Y:S03]  /*6d60*/  LDSM.16.MT88.4 R96, [R234+0x12000] ;  /* 0x01200000ea60783b */ /* 0x000ee60000004200 */
[----:B------:R-:W-:Y:S01]  /*6d70*/  @P2 LOP3.LUT R231, R231, 0x30, RZ, 0xc0, !PT ;  /* 0x00000030e7e72812 */ /* 0x000fe200078ec0ff */
[----:B------:R-:W4:Y:S04]  /*6d80*/  LDSM.16.MT88.4 R112, [R234+0x14000] ;  /* 0x01400000ea70783b */ /* 0x000f280000004200 */
[----:B------:R-:W4:Y:S04]  /*6d90*/  LDSM.16.MT88.4 R196, [R234+0x16000] ;  /* 0x01600000eac4783b */ /* 0x000f280000004200 */
[----:B------:R-:W-:Y:S04]  /*6da0*/  LDSM.16.M88.4 R200, [R208+0x20000] ;  /* 0x02000000d0c8783b */ /* 0x000fe80000000200 */
[----:B------:R-:W4:Y:S04]  /*6db0*/  LDSM.16.MT88.4 R204, [R234+0x10800] ;  /* 0x01080000eacc783b */ /* 0x000f280000004200 */
[----:B------:R-:W4:Y:S04]  /*6dc0*/  LDSM.16.M88.4 R208, [R208+0x21000] ;  /* 0x02100000d0d0783b */ /* 0x000f280000000200 */
[----:B------:R-:W4:Y:S04]  /*6dd0*/  LDSM.16.MT88.4 R212, [R234+0x12800] ;  /* 0x01280000ead4783b */ /* 0x000f280000004200 */
[----:B------:R-:W4:Y:S01]  /*6de0*/  LDSM.16.MT88.4 R216, [R234+0x14800] ;  /* 0x01480000ead8783b */ /* 0x000f220000004200 */
[-C--:B-1----:R-:W-:Y:S03]  /*6df0*/  HMMA.16816.F32.BF16 R4, R128, R16.reuse, RZ ;  /* 0x000000108004723c */ /* 0x082fe600000418ff */
[----:B------:R-:W1:Y:S04]  /*6e00*/  LDSM.16.MT88.4 R220, [R234+0x16800] ;  /* 0x01680000eadc783b */ /* 0x000e680000004200 */
[----:B------:R-:W-:Y:S01]  /*6e10*/  STL.64 [R1], R2 ;  /* 0x0000000201007387 */ /* 0x000fe20000100a00 */
        /* <DEDUP_REMOVED lines=25> */
[----:B------:R-:W3:Y:S07]  /*6fb0*/  LDSM.16.M88.4 R212, [R233+0x21000] ;  /* 0x02100000e9d4783b */ /* 0x000eee0000000200 */
[-C--:B------:R-:W-:Y:S08]  /*6fc0*/  HMMA.16816.F32.BF16 R100, R200, R216.reuse, R100 ;  /* 0x000000d8c864723c */ /* 0x080ff00000041864 */
[C---:B------:R-:W-:Y:S08]  /*6fd0*/  HMMA.16816.F32.BF16 R104, R208.reuse, R216, R104 ;  /* 0x000000d8d068723c */ /* 0x040ff00000041868 */
[-C--:B------:R-:W-:Y:S08]  /*6fe0*/  HMMA.16816.F32.BF16 R108, R208, R218.reuse, R108 ;  /* 0x000000dad06c723c */ /* 0x080ff0000004186c */
[C---:B------:R-:W-:Y:S01]  /*6ff0*/  HMMA.16816.F32.BF16 R112, R200.reuse, R218, R112 ;  /* 0x000000dac870723c */ /* 0x040fe20000041870 */
[----:B------:R-:W4:Y:S07]  /*7000*/  LDSM.16.MT88.4 R216, [R234+0x13000] ;  /* 0x01300000ead8783b */ /* 0x000f2e0000004200 */
[-C--:B-1----:R-:W-:Y:S08]  /*7010*/  HMMA.16816.F32.BF16 R116, R200, R220.reuse, R116 ;  /* 0x000000dcc874723c */ /* 0x082ff00000041874 */
[C---:B------:R-:W-:Y:S01]  /*7020*/  HMMA.16816.F32.BF16 R120, R208.reuse, R220, R120 ;  /* 0x000000dcd078723c */ /* 0x040fe20000041878 */
[----:B------:R-:W1:Y:S07]  /*7030*/  LDC R220, c[0x0][0x44c] ;  /* 0x00011300ffdc7b82 */ /* 0x000e6e0000000800 */
[-C--:B------:R-:W-:Y:S01]  /*7040*/  HMMA.16816.F32.BF16 R124, R208, R222.reuse, R124 ;  /* 0x000000ded07c723c */ /* 0x080fe2000004187c */
[----:B------:R-:W4:Y:S07]  /*7050*/  LDSM.16.MT88.4 R208, [R234+0x15000] ;  /* 0x01500000ead0783b */ /* 0x000f2e0000004200 */
[----:B------:R-:W-:Y:S01]  /*7060*/  HMMA.16816.F32.BF16 R128, R200, R222, R128 ;  /* 0x000000dec880723c */ /* 0x000fe20000041880 */
[----:B------:R-:W4:Y:S07]  /*7070*/  LDSM.16.MT88.4 R200, [R234+0x17000] ;  /* 0x01700000eac8783b */ /* 0x000f2e0000004200 */
[-C--:B--2---:R-:W-:Y:S05]  /*7080*/  HMMA.16816.F32.BF16 R4, R196, R204.reuse, R4 ;  /* 0x000000ccc404723c */ /* 0x084fea0000041804 */
[----:B-1----:R-:W-:Y:S03]  /*7090*/  IMAD R220, R220, UR9, RZ ;  /* 0x00000009dcdc7c24 */ /* 0x002fe6000f8e02ff */
[C---:B---3--:R-:W-:Y:S08]  /*70a0*/  HMMA.16816.F32.BF16 R8, R212.reuse, R204, R8 ;  /* 0x000000ccd408723c */ /* 0x048ff00000041808 */
[-C--:B------:R-:W-:Y:S08]  /*70b0*/  HMMA.16816.F32.BF16 R12, R212, R206.reuse, R12 ;  /* 0x000000ced40c723c */ /* 0x080ff0000004180c */
[C---:B------:R-:W-:Y:S08]  /*70c0*/  HMMA.16816.F32.BF16 R16, R196.reuse, R206, R16 ;  /* 0x000000cec410723c */ /* 0x040ff00000041810 */
[-C--:B----4-:R-:W-:Y:S08]  /*70d0*/  HMMA.16816.F32.BF16 R84, R196, R216.reuse, R84 ;  /* 0x000000d8c454723c */ /* 0x090ff00000041854 */
[C---:B------:R-:W-:Y:S04]  /*70e0*/  HMMA.16816.F32.BF16 R88, R212.reuse, R216, R88 ;  /* 0x000000d8d458723c */ /* 0x040fe80000041858 */
[----:B------:R-:W-:Y:S04]  /*70f0*/  IMAD.IADD R216, R232, 0x1, R233 ;  /* 0x00000001e8d87824 */ /* 0x000fe800078e02e9 */
[-C--:B------:R-:W-:Y:S01]  /*7100*/  HMMA.16816.F32.BF16 R92, R212, R218.reuse, R92 ;  /* 0x000000dad45c723c */ /* 0x080fe2000004185c */
[----:B------:R-:W-:Y:S07]  /*7110*/  LDSM.16.M88.4 R204, [R216+0x20000] ;  /* 0x02000000d8cc783b */ /* 0x000fee0000000200 */
[C---:B------:R-:W-:Y:S01]  /*7120*/  HMMA.16816.F32.BF16 R96, R196.reuse, R218, R96 ;  /* 0x000000dac460723c */ /* 0x040fe20000041860 */
[----:B------:R-:W-:Y:S07]  /*7130*/  LDSM.16.M88.4 R216, [R216+0x21000] ;  /* 0x02100000d8d8783b */ /* 0x000fee0000000200 */
[-C--:B------:R-:W-:Y:S08]  /*7140*/  HMMA.16816.F32.BF16 R100, R196, R208.reuse, R100 ;  /* 0x000000d0c464723c */ /* 0x080ff00000041864 */
[C---:B------:R-:W-:Y:S08]  /*7150*/  HMMA.16816.F32.BF16 R104, R212.reuse, R208, R104 ;  /* 0x000000d0d468723c */ /* 0x040ff00000041868 */
[-C--:B------:R-:W-:Y:S08]  /*7160*/  HMMA.16816.F32.BF16 R108, R212, R210.reuse, R108 ;  /* 0x000000d2d46c723c */ /* 0x080ff0000004186c */
[C---:B------:R-:W-:Y:S01]  /*7170*/  HMMA.16816.F32.BF16 R112, R196.reuse, R210, R112 ;  /* 0x000000d2c470723c */ /* 0x040fe20000041870 */
[----:B------:R-:W1:Y:S07]  /*7180*/  LDSM.16.MT88.4 R208, [R234+0x11800] ;  /* 0x01180000ead0783b */ /* 0x000e6e0000004200 */
[-C--:B------:R-:W-:Y:S08]  /*7190*/  HMMA.16816.F32.BF16 R116, R196, R200.reuse, R116 ;  /* 0x000000c8c474723c */ /* 0x080ff00000041874 */
[C---:B------:R-:W-:Y:S04]  /*71a0*/  HMMA.16816.F32.BF16 R120, R212.reuse, R200, R120 ;  /* 0x000000c8d478723c */ /* 0x040fe80000041878 */
[----:B------:R-:W-:Y:S04]  /*71b0*/  IMAD.U32 R200, R220, -0x40, RZ ;  /* 0xffffffc0dcc87824 */ /* 0x000fe800078e00ff */
[-C--:B------:R-:W-:Y:S01]  /*71c0*/  HMMA.16816.F32.BF16 R124, R212, R202.reuse, R124 ;  /* 0x000000cad47c723c */ /* 0x080fe2000004187c */
[----:B------:R-:W2:Y:S02]  /*71d0*/  LDSM.16.MT88.4 R212, [R234+0x13800] ;  /* 0x01380000ead4783b */ /* 0x000ea40000004200 */
[C---:B------:R-:W-:Y:S04]  /*71e0*/  LEA R244, P0, R200.reuse, R244, 0x2 ;  /* 0x000000f4c8f47211 */ /* 0x040fe800078010ff */
[----:B------:R-:W-:Y:S01]  /*71f0*/  LEA.HI.X.SX32 R245, R200, R245, 0x2, P0 ;  /* 0x000000f5c8f57211 */ /* 0x000fe200000f16ff */
[----:B------:R-:W-:Y:S01]  /*7200*/  HMMA.16816.F32.BF16 R128, R196, R202, R128 ;  /* 0x000000cac480723c */ /* 0x000fe20000041880 */
[----:B------:R-:W3:Y:S03]  /*7210*/  LDSM.16.MT88.4 R196, [R234+0x15800] ;  /* 0x01580000eac4783b */ /* 0x000ee60000004200 */
[----:B------:R-:W-:Y:S04]  /*7220*/  IMAD.SHL.U32 R200, R220, 0x8, RZ ;  /* 0x00000008dcc87824 */ /* 0x000fe800078e00ff */
[-C--:B-1----:R-:W-:Y:S05]  /*7230*/  HMMA.16816.F32.BF16 R4, R204, R208.reuse, R4 ;  /* 0x000000d0cc04723c */ /* 0x082fea0000041804 */
[C---:B------:R-:W-:Y:S03]  /*7240*/  LEA R222, P0, R200.reuse, R244, 0x2 ;  /* 0x000000f4c8de7211 */ /* 0x040fe600078010ff */
[C---:B------:R-:W-:Y:S04]  /*7250*/  HMMA.16816.F32.BF16 R8, R216.reuse, R208, R8 ;  /* 0x000000d0d808723c */ /* 0x040fe80000041808 */
[----:B------:R-:W-:Y:S02]  /*7260*/  LEA.HI.X.SX32 R223, R200, R245, 0x2, P0 ;  /* 0x000000f5c8df7211 */ /* 0x000fe400000f16ff */
[----:B------:R-:W1:Y:S01]  /*7270*/  LDSM.16.MT88.4 R200, [R234+0x17800] ;  /* 0x01780000eac8783b */ /* 0x000e620000004200 */
[C---:B------:R-:W-:Y:S01]  /*7280*/  LEA R232, P0, R220.reuse, R222, 0x5 ;  /* 0x000000dedce87211 */ /* 0x040fe200078028ff */
[-C--:B------:R-:W-:Y:S03]  /*7290*/  HMMA.16816.F32.BF16 R12, R216, R210.reuse, R12 ;  /* 0x000000d2d80c723c */ /* 0x080fe6000004180c */
[C---:B------:R-:W-:Y:S02]  /*72a0*/  LEA.HI.X.SX32 R233, R220.reuse, R223, 0x5, P0 ;  /* 0x000000dfdce97211 */ /* 0x040fe400000f2eff */
[C---:B------:R-:W-:Y:S03]  /*72b0*/  LEA R208, P0, R220.reuse, R232, 0x5 ;  /* 0x000000e8dcd07211 */ /* 0x040fe600078028ff */
[C---:B------:R-:W-:Y:S04]  /*72c0*/  HMMA.16816.F32.BF16 R16, R204.reuse, R210, R16 ;  /* 0x000000d2cc10723c */ /* 0x040fe80000041810 */
[C---:B------:R-:W-:Y:S02]  /*72d0*/  LEA.HI.X.SX32 R209, R220.reuse, R233, 0x5, P0 ;  /* 0x000000e9dcd17211 */ /* 0x040fe400000f2eff */
[C---:B------:R-:W-:Y:S02]  /*72e0*/  LEA R210, P0, R220.reuse, R208, 0x5 ;  /* 0x000000d0dcd27211 */ /* 0x040fe400078028ff */
        /* <DEDUP_REMOVED lines=16> */
[-C--:B-1----:R-:W-:Y:S03]  /*73f0*/  HMMA.16816.F32.BF16 R116, R204, R200.reuse, R116 ;  /* 0x000000c8cc74723c */ /* 0x082fe60000041874 */
        /* <DEDUP_REMOVED lines=9> */
[C---:B------:R-:W-:Y:S02]  /*7490*/  LEA.HI.X.SX32 R219, R220.reuse, R201, 0x5, P0 ;  /* 0x000000c9dcdb7211 */ /* 0x040fe400000f2eff */
        /* <DEDUP_REMOVED lines=10> */
[----:B------:R1:W5:Y:S01]  /*7540*/  @P2 LDG.E R240, desc[UR34][R202.64+-0xe0] ;  /* 0xffff2022caf02981 */ /* 0x000362000c1e1900 */
[C---:B------:R-:W-:Y:S03]  /*7550*/  LEA R206, P0, R220.reuse, R204, 0x5 ;  /* 0x000000ccdcce7211 */ /* 0x040fe600078028ff */
[----:B------:R-:W-:Y:S01]  /*7560*/  REDG.E.ADD.F32.FTZ.RN.STRONG.GPU desc[UR34][R244.64], R4 ;  /* 0x00000004f40079a6 */ /* 0x000fe2000c12f322 */
[C---:B------:R-:W-:Y:S03]  /*7570*/  LEA.HI.X.SX32 R207, R220.reuse, R205, 0x5, P0 ;  /* 0x000000cddccf7211 */ /* 0x040fe600000f2eff */
        /* <DEDUP_REMOVED lines=11> */
[----:B------:R2:W-:Y:S01]  /*7630*/  REDG.E.ADD.F32.FTZ.RN.STRONG.GPU desc[UR34][R244.64+0x80], R16 ;  /* 0x00008010f40079a6 */ /* 0x0005e2000c12f322 */
        /* <DEDUP_REMOVED lines=15> */
[----:B------:R4:W-:Y:S02]  /*7730*/  REDG.E.ADD.F32.FTZ.RN.STRONG.GPU desc[UR34][R206.64+0x80], R15 ;  /* 0x0000800fce0079a6 */ /* 0x0009e4000c12f322 */
[C---:B------:R-:W-:Y:S02]  /*7740*/  IMAD.WIDE R210, R220.reuse, -0xc0, R6 ;  /* 0xffffff40dcd27825 */ /* 0x040fe400078e0206 */
[----:B------:R-:W-:Y:S01]  /*7750*/  REDG.E.ADD.F32.FTZ.RN.STRONG.GPU desc[UR34][R244.64+0x100], R84 ;  /* 0x00010054f40079a6 */ /* 0x000fe2000c12f322 */
[C---:B------:R-:W-:Y:S03]  /*7760*/  LEA R212, P0, R220.reuse, R210, 0x5 ;  /* 0x000000d2dcd47211 */ /* 0x040fe600078028ff */
[----:B------:R4:W-:Y:S01]  /*7770*/  REDG.E.ADD.F32.FTZ.RN.STRONG.GPU desc[UR34][R2.64+0x100], R85 ;  /* 0x00010055020079a6 */ /* 0x0009e2000c12f322 */
[C---:B------:R-:W-:Y:S03]  /*7780*/  LEA.HI.X.SX32 R213, R220.reuse, R211, 0x5, P0 ;  /* 0x000000d3dcd57211 */ /* 0x040fe600000f2eff */
[----:B------:R4:W-:Y:S01]  /*7790*/  REDG.E.ADD.F32.FTZ.RN.STRONG.GPU desc[UR34][R202.64+0x100], R86 ;  /* 0x00010056ca0079a6 */ /* 0x0009e2000c12f322 */
[C---:B------:R-:W-:Y:S03]  /*77a0*/  LEA R8, P0, R220.reuse, R212, 0x5 ;  /* 0x000000d4dc087211 */ /* 0x040fe600078028ff */
[----:B------:R-:W-:Y:S01]  /*77b0*/  REDG.E.ADD.F32.FTZ.RN.STRONG.GPU desc[UR34][R222.64+0x100], R87 ;  /* 0x00010057de0079a6 */ /* 0x000fe2000c12f322 */
[C---:B------:R-:W-:Y:S02]  /*77c0*/  LEA.HI.X.SX32 R9, R220.reuse, R213, 0x5, P0 ;  /* 0x000000d5dc097211 */ /* 0x040fe400000f2eff */
[C---:B-1----:R-:W-:Y:S01]  /*77d0*/  LEA R214, P0, R220.reuse, R8, 0x5 ;  /* 0x00000008dcd67211 */ /* 0x042fe200078028ff */
        /* <DEDUP_REMOVED lines=10> */
[C---:B--2---:R-:W-:Y:S03]  /*7880*/  LEA R16, P0, R220.reuse, R10, 0x5 ;  /* 0x0000000adc107211 */ /* 0x044fe600078028ff */
        /* <DEDUP_REMOVED lines=19> */
[C---:B----4-:R-:W-:Y:S01]  /*79c0*/  LEA R216, P0, R220.reuse, R218, 0x5 ;  /* 0x000000dadcd87211 */ /* 0x050fe200078028ff */
        /* <DEDUP_REMOVED lines=111> */
[C---:B------:R-:W-:Y:S08]  /*80c0*/  HMMA.16816.F32.BF16 R136, R100.reuse, R96, R136 ;  /* 0x000000606488723c */ /* 0x040ff00000041888 */
[-C--:B------:R-:W-:Y:S08]  /*80d0*/  HMMA.16816.F32.BF16 R140, R100, R98.reuse, R140 ;  /* 0x00000062648c723c */ /* 0x080ff0000004188c */
[C---:B------:R-:W-:Y:S01]  /*80e0*/  HMMA.16816.F32.BF16 R144, R92.reuse, R98, R144 ;  /* 0x000000625c90723c */ /* 0x040fe20000041890 */
[----:B------:R-:W4:Y:S07]  /*80f0*/  LDSM.16.MT88.4 R96, [R234+0x7000] ;  /* 0x00700000ea60783b */ /* 0x000f2e0000004200 */
[-C--:B--2---:R-:W-:Y:S08]  /*8100*/  HMMA.16816.F32.BF16 R148, R92, R104.reuse, R148 ;  /* 0x000000685c94723c */ /* 0x084ff00000041894 */
        /* <DEDUP_REMOVED lines=33> */
[-C--:B--2---:R-:W-:Y:S05]  /*8320*/  HMMA.16816.F32.BF16 R132, R104, R108.reuse, R132 ;  /* 0x0000006c6884723c */ /* 0x084fea0000041884 */
        /* <DEDUP_REMOVED lines=78> */
.L_x_1325:
[----:B------:R-:W-:Y:S02]  /*8810*/  UISETP.GT.AND UP0, UPT, UR49, UR45, UPT ;  /* 0x0000002d3100728c */ /* 0x000fe4000bf04270 */
[----:B------:R-:W-:Y:S07]  /*8820*/  UIADD3 UR49, UPT, UPT, UR49, -0x1, URZ ;  /* 0xffffffff31317890 */ /* 0x000fee000fffe0ff */
[----:B------:R-:W-:Y:S05]  /*8830*/  BRA.U UP0, `(.L_x_1326) ;  /* 0xffffffb5000c7547 */ /* 0x000fea000b83ffff */
[----:B------:R-:W2:Y:S01]  /*8840*/  S2R R0, SR_TID.X ;  /* 0x0000000000007919 */ /* 0x000ea20000002100 */
[C---:B-----5:R-:W-:Y:S01]  /*8850*/  SHF.L.U32 R2, R229.reuse, 0x4, RZ ;  /* 0x00000004e5027819 */ /* 0x060fe200000006ff */
        /* <DEDUP_REMOVED lines=8> */
[----:B------:R-:W-:Y:S01]  /*88e0*/  UMOV UR24, UR18 ;  /* 0x0000001200187c82 */ /* 0x000fe20008000000 */
[----:B------:R-:W-:-:S02]  /*88f0*/  UISETP.NE.AND UP1, UPT, UR39, -0x1, UPT ;  /* 0xffffffff2700788c */ /* 0x000fc4000bf25270 */
        /* <DEDUP_REMOVED lines=235> */
[----:B------:R-:W3:Y:S01]  /*97b0*/  @UP0 LDCU.64 UR10, c[0x0][0x5c0] ;  /* 0x0000b800ff0a07ac */ /* 0x000ee20008000a00 */
        /* <DEDUP_REMOVED lines=15> */
[----:B------:R-:W-:Y:S01]  /*98b0*/  F2FP.BF16.F32.PACK_AB R78, R79, R78 ;  /* 0x0000004e4f4e723e */ /* 0x000fe200000010ff */
[----:B---3--:R-:W-:-:S02]  /*98c0*/  @UP0 UIMAD.WIDE.U32 UR8, UR16, UR10, URZ ;  /* 0x0000000a100802a5 */ /* 0x008fc4000f8e00ff */
[----:B------:R2:W-:Y:S01]  /*98d0*/  STS [R2+0x1c000], R52 ;  /* 0x01c0003402007388 */ /* 0x0005e20000000800 */
[----:B------:R-:W-:-:S03]  /*98e0*/  @UP0 UIMAD UR16, UR16, UR11, URZ ;  /* 0x0000000b101002a4 */ /* 0x000fc6000f8e02ff */
[----:B------:R2:W-:Y:S01]  /*98f0*/  STS [R2+0x1c400], R54 ;  /* 0x01c4003602007388 */ /* 0x0005e20000000800 */
[----:B------:R-:W-:Y:S01]  /*9900*/  @UP0 UIADD3 UR16, UPT, UPT, UR9, UR16, URZ ;  /* 0x0000001009100290 */ /* 0x000fe2000fffe0ff */
[----:B------:R-:W-:Y:S02]  /*9910*/  @UP0 UMOV UR30, UR8 ;  /* 0x00000008001e0c82 */ /* 0x000fe40008000000 */
        /* <DEDUP_REMOVED lines=26> */
.L_x_1327:
        /* <DEDUP_REMOVED lines=10> */
[----:B-1----:R-:W-:Y:S01]  /*9b60*/  MOV R10, UR13 ;  /* 0x0000000d000a7c02 */ /* 0x002fe20008000f00 */
[----:B------:R-:W-:Y:S06]  /*9b70*/  BRA `(.L_x_1329) ;  /* 0x0000000000187947 */ /* 0x000fec0003800000 */
.L_x_1328:
[----:B------:R-:W3:Y:S01]  /*9b80*/  LDCU.64 UR8, c[0x0][0x5c8] ;  /* 0x0000b900ff0877ac */ /* 0x000ee20008000a00 */
[----:B------:R-:W-:-:S04]  /*9b90*/  UIADD3 UR12, UPT, UPT, UR37, UR39, URZ ;  /* 0x00000027250c7290 */ /* 0x000fc8000fffe0ff */
[----:B---3--:R-:W-:Y:S02]  /*9ba0*/  UIMAD.WIDE.U32 UR42, UR12, UR8, URZ ;  /* 0x000000080c2a72a5 */ /* 0x008fe4000f8e00ff */
[----:B------:R-:W-:-:S04]  /*9bb0*/  UIMAD UR12, UR12, UR9, URZ ;  /* 0x000000090c0c72a4 */ /* 0x000fc8000f8e02ff */
[----:B------:R-:W-:-:S06]  /*9bc0*/  UIADD3 UR12, UPT, UPT, UR43, UR12, URZ ;  /* 0x0000000c2b0c7290 */ /* 0x000fcc000fffe0ff */
[----:B-1----:R-:W-:-:S07]  /*9bd0*/  MOV R10, UR12 ;  /* 0x0000000c000a7c02 */ /* 0x002fce0008000f00 */
.L_x_1329:
        /* <DEDUP_REMOVED lines=59> */
.L_x_1331:
[----:B------:R-:W-:Y:S05]  /*9f90*/  BSYNC.RECONVERGENT B0 ;  /* 0x0000000000007941 */ /* 0x000fea0003800200 */
.L_x_1330:
        /* <DEDUP_REMOVED lines=21> */
.L_x_1333:
[----:B------:R-:W-:Y:S05]  /*a0f0*/  BSYNC.RECONVERGENT B0 ;  /* 0x0000000000007941 */ /* 0x000fea0003800200 */
.L_x_1332:
        /* <DEDUP_REMOVED lines=26> */
.L_x_1335:
[----:B------:R-:W-:Y:S05]  /*a2a0*/  BSYNC.RECONVERGENT B0 ;  /* 0x0000000000007941 */ /* 0x000fea0003800200 */
.L_x_1334:
        /* <DEDUP_REMOVED lines=18> */
.L_x_1301:
[----:B------:R-:W-:Y:S05]  /*a3d0*/  BSYNC.RECONVERGENT B1 ;  /* 0x0000000000017941 */ /* 0x000fea0003800200 */
.L_x_1279:
        /* <DEDUP_REMOVED lines=11> */
.L_x_1337:
        /* <DEDUP_REMOVED lines=15> */
.L_x_2513:


//--------------------- .text._ZN5flash44flash_bwd_dq_dk_dv_loop_seqk_parallel_kernelI23Flash_bwd_kernel_traitsILi256ELi64ELi64ELi8ELi4ELi2ELi2ELb0ELb1EN7cutlass10bfloat16_tE19Flash_kernel_traitsILi256ELi64ELi64ELi8ES3_EELb0ELb0ELb1ELb0ELb0ELb0ELb1EEEvNS_16Flash_bwd_paramsE --------------------------
	.section	.text._ZN5flash44flash_bwd_dq_dk_dv_loop_seqk_parallel_kernelI23Flash_bwd_kernel_traitsILi256ELi64ELi64ELi8ELi4ELi2ELi2ELb0ELb1EN7cutlass10bfloat16_tE19Flash_kernel_traitsILi256ELi64ELi64ELi8ES3_EELb0ELb0ELb1ELb0ELb0ELb0ELb1EEEvNS_16Flash_bwd_paramsE,"ax",@progbits
	.align	128
        .global         _ZN5flash44flash_bwd_dq_dk_dv_loop_seqk_parallel_kernelI23Flash_bwd_kernel_traitsILi256ELi64ELi64ELi8ELi4ELi2ELi2ELb0ELb1EN7cutlass10bfloat16_tE19Flash_kernel_traitsILi256ELi64ELi64ELi8ES3_EELb0ELb0ELb1ELb0ELb0ELb0ELb1EEEvNS_16Flash_bwd_paramsE
        .type           _ZN5flash44flash_bwd_dq_dk_dv_loop_seqk_parallel_kernelI23Flash_bwd_kernel_traitsILi256ELi64ELi64ELi8ELi4ELi2ELi2ELb0ELb1EN7cutlass10bfloat16_tE19Flash_kernel_traitsILi256ELi64ELi64ELi8ES3_EELb0ELb0ELb1ELb0ELb0ELb0ELb1EEEvNS_16Flash_bwd_paramsE,@function
        .size           _ZN5flash44flash_bwd_dq_dk_dv_loop_seqk_parallel_kernelI23Flash_bwd_kernel_traitsILi256ELi64ELi64ELi8ELi4ELi2ELi2ELb0ELb1EN7cutlass10bfloat16_tE19Flash_kernel_traitsILi256ELi64ELi64ELi8ES3_EELb0ELb0ELb1ELb0ELb0ELb0ELb1EEEvNS_16Flash_bwd_paramsE,(.L_x_2514 - _ZN5flash44flash_bwd_dq_dk_dv_loop_seqk_parallel_kernelI23Flash_bwd_kernel_traitsILi256ELi64ELi64ELi8ELi4ELi2ELi2ELb0ELb1EN7cutlass10bfloat16_tE19Flash_kernel_traitsILi256ELi64ELi64ELi8ES3_EELb0ELb0ELb1ELb0ELb0ELb0ELb1EEEvNS_16Flash_bwd_paramsE)
        .other          _ZN5flash44flash_bwd_dq_dk_dv_loop_seqk_parallel_kernelI23Flash_bwd_kernel_traitsILi256ELi64ELi64ELi8ELi4ELi2ELi2ELb0ELb1EN7cutlass10bfloat16_tE19Flash_kernel_traitsILi256ELi64ELi64ELi8ES3_EELb0ELb0ELb1ELb0ELb0ELb0ELb1EEEvNS_16Flash_bwd_paramsE,@"STO_CUDA_ENTRY STV_DEFAULT"
_ZN5flash44flash_bwd_dq_dk_dv_loop_seqk_parallel_kernelI23Flash_bwd_kernel_traitsILi256ELi64ELi64ELi8ELi4ELi2ELi2ELb0ELb1EN7cutlass10bfloat16_tE19Flash_kernel_traitsILi256ELi64ELi64ELi8ES3_EELb0ELb0ELb1ELb0ELb0ELb0ELb1EEEvNS_16Flash_bwd_paramsE:
.text._ZN5flash44flash_bwd_dq_dk_dv_loop_seqk_parallel_kernelI23Flash_bwd_kernel_traitsILi256ELi64ELi64ELi8ELi4ELi2ELi2ELb0ELb1EN7cutlass10bfloat16_tE19Flash_kernel_traitsILi256ELi64ELi64ELi8ES3_EELb0ELb0ELb1ELb0ELb0ELb0ELb1EEEvNS_16Flash_bwd_paramsE:
        /* <DEDUP_REMOVED lines=49> */
.L_x_1396:
        /* <DEDUP_REMOVED lines=52> */
.L_x_1338:
        /* <DEDUP_REMOVED lines=44> */
.L_x_1340:
[----:B------:R-:W1:Y:S01]  /*0910*/  LDCU.64 UR14, c[0x0][0x3b8] ;  /* 0x00007700ff0e77ac */ /* 0x000e620008000a00 */
[----:B------:R-:W-:-:S04]  /*0920*/  UIADD3 UR8, UPT, UPT, UR36, UR40, URZ ;  /* 0x0000002824087290 */ /* 0x000fc8000fffe0ff */
[----:B-1----:R-:W-:Y:S02]  /*0930*/  UIMAD.WIDE.U32 UR10, UR8, UR14, URZ ;  /* 0x0000000e080a72a5 */ /* 0x002fe4000f8e00ff */
[----:B------:R-:W-:-:S04]  /*0940*/  UIMAD UR8, UR8, UR15, URZ ;  /* 0x0000000f080872a4 */ /* 0x000fc8000f8e02ff */
[----:B------:R-:W-:Y:S01]  /*0950*/  UIADD3 UR8, UPT, UPT, UR11, UR8, URZ ;  /* 0x000000080b087290 */ /* 0x000fe2000fffe0ff */
[----:B------:R-:W-:-:S05]  /*0960*/  UMOV UR52, UR10 ;  /* 0x0000000a00347c82 */ /* 0x000fca0008000000 */
[----:B------:R-:W-:Y:S02]  /*0970*/  MOV R5, UR8 ;  /* 0x0000000800057c02 */ /* 0x000fe40008000f00 */
.L_x_1341:
        /* <DEDUP_REMOVED lines=42> */
.L_x_1342:
[----:B------:R-:W1:Y:S01]  /*0c20*/  LDCU.64 UR12, c[0x0][0x3c0] ;  /* 0x00007800ff0c77ac */ /* 0x000e620008000a00 */
[----:B------:R-:W-:-:S04]  /*0c30*/  UIADD3 UR8, UPT, UPT, UR36, UR40, URZ ;  /* 0x0000002824087290 */ /* 0x000fc8000fffe0ff */
[----:B-1----:R-:W-:Y:S02]  /*0c40*/  UIMAD.WIDE.U32 UR46, UR8, UR12, URZ ;  /* 0x0000000c082e72a5 */ /* 0x002fe4000f8e00ff */
[----:B------:R-:W-:-:S04]  /*0c50*/  UIMAD UR8, UR8, UR13, URZ ;  /* 0x0000000d080872a4 */ /* 0x000fc8000f8e02ff */
[----:B------:R-:W-:-:S06]  /*0c60*/  UIADD3 UR8, UPT, UPT, UR47, UR8, URZ ;  /* 0x000000082f087290 */ /* 0x000fcc000fffe0ff */
[----:B------:R-:W-:-:S07]  /*0c70*/  MOV R6, UR8 ;  /* 0x0000000800067c02 */ /* 0x000fce0008000f00 */
.L_x_1343:
        /* <DEDUP_REMOVED lines=27> */
.L_x_1344:
[----:B------:R-:W-:Y:S02]  /*0e30*/  UIMAD.WIDE.U32 UR56, UR66, UR17, URZ ;  /* 0x00000011423872a5 */ /* 0x000fe4000f8e00ff */
[----:B------:R-:W-:-:S04]  /*0e40*/  UIMAD UR8, UR67, UR17, URZ ;  /* 0x00000011430872a4 */ /* 0x000fc8000f8e02ff */
[----:B------:R-:W-:Y:S02]  /*0e50*/  UIADD3 UR8, UPT, UPT, UR57, UR8, URZ ;  /* 0x0000000839087290 */ /* 0x000fe4000fffe0ff */
.L_x_1345:
        /* <DEDUP_REMOVED lines=20> */
.L_x_1346:
[----:B------:R-:W1:Y:S01]  /*0fa0*/  LDCU UR58, c[0x0][0x434] ;  /* 0x00008680ff3a77ac */ /* 0x000e620008000800 */
[----:B------:R-:W-:-:S04]  /*0fb0*/  UIMAD UR10, UR42, UR16, UR23 ;  /* 0x000000102a0a72a4 */ /* 0x000fc8000f8e0217 */
[----:B-1----:R-:W-:Y:S02]  /*0fc0*/  UIMAD UR58, UR10, UR58, URZ ;  /* 0x0000003a0a3a72a4 */ /* 0x002fe4000f8e02ff */
.L_x_1347:
        /* <DEDUP_REMOVED lines=11> */
.L_x_1348:
[----:B------:R-:W1:Y:S01]  /*1080*/  LDCU UR57, c[0x0][0x444] ;  /* 0x00008880ff3977ac */ /* 0x000e620008000800 */
[----:B------:R-:W-:-:S04]  /*1090*/  UIMAD UR10, UR42, UR16, UR23 ;  /* 0x000000102a0a72a4 */ /* 0x000fc8000f8e0217 */
[----:B-1----:R-:W-:-:S12]  /*10a0*/  UIMAD UR57, UR10, UR57, URZ ;  /* 0x000000390a3972a4 */ /* 0x002fd8000f8e02ff */
.L_x_1349:
        /* <DEDUP_REMOVED lines=103> */
.L_x_1351:
[----:B------:R-:W1:Y:S01]  /*1720*/  LDCU.64 UR12, c[0x0][0x5c0] ;  /* 0x0000b800ff0c77ac */ /* 0x000e620008000a00 */
[----:B------:R-:W-:-:S04]  /*1730*/  UIADD3 UR8, UPT, UPT, UR36, UR40, URZ ;  /* 0x0000002824087290 */ /* 0x000fc8000fffe0ff */
[----:B-1----:R-:W-:Y:S02]  /*1740*/  UIMAD.WIDE.U32 UR16, UR8, UR12, URZ ;  /* 0x0000000c081072a5 */ /* 0x002fe4000f8e00ff */
[----:B------:R-:W-:-:S04]  /*1750*/  UIMAD UR8, UR8, UR13, URZ ;  /* 0x0000000d080872a4 */ /* 0x000fc8000f8e02ff */
[----:B------:R-:W-:-:S06]  /*1760*/  UIADD3 UR8, UPT, UPT, UR17, UR8, URZ ;  /* 0x0000000811087290 */ /* 0x000fcc000fffe0ff */
[----:B------:R-:W-:Y:S02]  /*1770*/  MOV R3, UR8 ;  /* 0x0000000800037c02 */ /* 0x000fe40008000f00 */
.L_x_1352:
        /* <DEDUP_REMOVED lines=13> */
.L_x_1353:
[----:B------:R-:W1:Y:S01]  /*1850*/  LDCU.64 UR10, c[0x0][0x5c8] ;  /* 0x0000b900ff0a77ac */ /* 0x000e620008000a00 */
[----:B------:R-:W-:-:S04]  /*1860*/  UIADD3 UR36, UPT, UPT, UR36, UR40, URZ ;  /* 0x0000002824247290 */ /* 0x000fc8000fffe0ff */
[----:B-1----:R-:W-:Y:S02]  /*1870*/  UIMAD.WIDE.U32 UR14, UR36, UR10, URZ ;  /* 0x0000000a240e72a5 */ /* 0x002fe4000f8e00ff */
[----:B------:R-:W-:-:S04]  /*1880*/  UIMAD UR36, UR36, UR11, URZ ;  /* 0x0000000b242472a4 */ /* 0x000fc8000f8e02ff */
[----:B------:R-:W-:-:S06]  /*1890*/  UIADD3 UR36, UPT, UPT, UR15, UR36, URZ ;  /* 0x000000240f247290 */ /* 0x000fcc000fffe0ff */
[----:B------:R-:W-:-:S07]  /*18a0*/  MOV R0, UR36 ;  /* 0x0000002400007c02 */ /* 0x000fce0008000f00 */
.L_x_1354:
        /* <DEDUP_REMOVED lines=32> */
.L_x_1356:
[----:B------:R-:W-:Y:S05]  /*1ab0*/  BSYNC.RECONVERGENT B0 ;  /* 0x0000000000007941 */ /* 0x000fea0003800200 */
.L_x_1355:
        /* <DEDUP_REMOVED lines=19> */
.L_x_1358:
[----:B------:R-:W-:Y:S05]  /*1bf0*/  BSYNC.RECONVERGENT B0 ;  /* 0x0000000000007941 */ /* 0x000fea0003800200 */
.L_x_1357:
        /* <DEDUP_REMOVED lines=29> */
.L_x_1360:
[----:B------:R-:W-:Y:S05]  /*1dd0*/  BSYNC.RECONVERGENT B0 ;  /* 0x0000000000007941 */ /* 0x000fea0003800200 */
.L_x_1359:
        /* <DEDUP_REMOVED lines=20> */
.L_x_1350:
        /* <DEDUP_REMOVED lines=35> */
.L_x_1363:
[----:B------:R2:W-:Y:S04]  /*2150*/  STS.128 [R14+0x8000], RZ ;  /* 0x008000ff0e007388 */ /* 0x0005e80000000c00 */
[----:B------:R2:W-:Y:S04]  /*2160*/  STS.128 [R14+0xa000], RZ ;  /* 0x00a000ff0e007388 */ /* 0x0005e80000000c00 */
[----:B------:R2:W-:Y:S04]  /*2170*/  STS.128 [R14+0xc000], RZ ;  /* 0x00c000ff0e007388 */ /* 0x0005e80000000c00 */
[----:B------:R2:W-:Y:S02]  /*2180*/  STS.128 [R14+0xe000], RZ ;  /* 0x00e000ff0e007388 */ /* 0x0005e40000000c00 */
.L_x_1364:
[----:B------:R-:W-:Y:S05]  /*2190*/  BSYNC.RECONVERGENT B0 ;  /* 0x0000000000007941 */ /* 0x000fea0003800200 */
.L_x_1362:
        /* <DEDUP_REMOVED lines=37> */
.L_x_1366:
[----:B------:R-:W-:Y:S05]  /*23f0*/  BSYNC.RECONVERGENT B0 ;  /* 0x0000000000007941 */ /* 0x000fea0003800200 */
.L_x_1365:
        /* <DEDUP_REMOVED lines=28> */
.L_x_1368:
[----:B------:R1:W-:Y:S04]  /*25c0*/  STS.128 [R14], RZ ;  /* 0x000000ff0e007388 */ /* 0x0003e80000000c00 */
[----:B------:R1:W-:Y:S04]  /*25d0*/  STS.128 [R14+0x2000], RZ ;  /* 0x002000ff0e007388 */ /* 0x0003e80000000c00 */
[----:B------:R1:W-:Y:S04]  /*25e0*/  STS.128 [R14+0x4000], RZ ;  /* 0x004000ff0e007388 */ /* 0x0003e80000000c00 */
[----:B------:R1:W-:Y:S02]  /*25f0*/  STS.128 [R14+0x6000], RZ ;  /* 0x006000ff0e007388 */ /* 0x0003e40000000c00 */
.L_x_1369:
[----:B------:R-:W-:Y:S05]  /*2600*/  BSYNC.RECONVERGENT B0 ;  /* 0x0000000000007941 */ /* 0x000fea0003800200 */
.L_x_1367:
        /* <DEDUP_REMOVED lines=46> */
.L_x_1371:
[----:B------:R-:W-:Y:S05]  /*28f0*/  BSYNC.RECONVERGENT B0 ;  /* 0x0000000000007941 */ /* 0x000fea0003800200 */
.L_x_1370:
        /* <DEDUP_REMOVED lines=48> */
.L_x_1373:
[----:B------:R2:W-:Y:S04]  /*2c00*/  STS.128 [R14+0x10000], RZ ;  /* 0x010000ff0e007388 */ /* 0x0005e80000000c00 */
[----:B------:R2:W-:Y:S04]  /*2c10*/  STS.128 [R14+0x12000], RZ ;  /* 0x012000ff0e007388 */ /* 0x0005e80000000c00 */
[----:B------:R2:W-:Y:S04]  /*2c20*/  STS.128 [R14+0x14000], RZ ;  /* 0x014000ff0e007388 */ /* 0x0005e80000000c00 */
[----:B------:R2:W-:Y:S02]  /*2c30*/  STS.128 [R14+0x16000], RZ ;  /* 0x016000ff0e007388 */ /* 0x0005e40000000c00 */
.L_x_1374:
[----:B------:R-:W-:Y:S05]  /*2c40*/  BSYNC.RECONVERGENT B0 ;  /* 0x0000000000007941 */ /* 0x000fea0003800200 */
.L_x_1372:
        /* <DEDUP_REMOVED lines=40> */
.L_x_1376:
[----:B------:R-:W-:Y:S05]  /*2ed0*/  BSYNC.RECONVERGENT B0 ;  /* 0x0000000000007941 */ /* 0x000fea0003800200 */
.L_x_1375:
        /* <DEDUP_REMOVED lines=46> */
.L_x_1378:
[----:B------:R2:W-:Y:S04]  /*31c0*/  STS.128 [R14+0x18000], RZ ;  /* 0x018000ff0e007388 */ /* 0x0005e80000000c00 */
[----:B------:R2:W-:Y:S04]  /*31d0*/  STS.128 [R14+0x1a000], RZ ;  /* 0x01a000ff0e007388 */ /* 0x0005e80000000c00 */
[----:B------:R2:W-:Y:S04]  /*31e0*/  STS.128 [R14+0x1c000], RZ ;  /* 0x01c000ff0e007388 */ /* 0x0005e80000000c00 */
[----:B------:R2:W-:Y:S02]  /*31f0*/  STS.128 [R14+0x1e000], RZ ;  /* 0x01e000ff0e007388 */ /* 0x0005e40000000c00 */
.L_x_1379:
[----:B------:R-:W-:Y:S05]  /*3200*/  BSYNC.RECONVERGENT B0 ;  /* 0x0000000000007941 */ /* 0x000fea0003800200 */
.L_x_1377:
[----:B------:R1:W-:Y:S01]  /*3210*/  @P5 STS.128 [R14+0x19000], RZ ;  /* 0x019000ff0e005388 */ /* 0x0003e20000000c00 */
[----:B------:R-:W-:Y:S01]  /*3220*/  SHF.L.U32 R4, R7, 0x6, RZ ;  /* 0x0000000607047819 */ /* 0x000fe200000006ff */
[----:B------:R-:W1:Y:S01]  /*3230*/  LDCU UR14, c[0x0][0x440] ;  /* 0x00008800ff0e77ac */ /* 0x000e620008000800 */
[----:B------:R-:W-:Y:S01]  /*3240*/  BSSY.RECONVERGENT B0, `(.L_x_1380) ;  /* 0x0000028000007945 */ /* 0x000fe20003800200 */
[----:B------:R1:W-:Y:S01]  /*3250*/  @P5 STS.128 [R14+0x1b000], RZ ;  /* 0x01b000ff0e005388 */ /* 0x0003e20000000c00 */
[----:B------:R-:W-:Y:S01]  /*3260*/  LOP3.LUT R3, R4, 0x1c0, RZ, 0xc0, !PT ;  /* 0x000001c004037812 */ /* 0x000fe200078ec0ff */
[----:B------:R-:W1:Y:S02]  /*3270*/  LDCU UR15, c[0x0][0x504] ;  /* 0x0000a080ff0f77ac */ /* 0x000e640008000800 */
        /* <DEDUP_REMOVED lines=36> */
.L_x_1381:
[----:B-1----:R-:W-:Y:S05]  /*34c0*/  BSYNC.RECONVERGENT B0 ;  /* 0x0000000000007941 */ /* 0x002fea0003800200 */
.L_x_1380:
        /* <DEDUP_REMOVED lines=13> */
[----:B------:R-:W-:Y:S01]  /*35a0*/  LOP3.LUT R232, R3, 0x8, R13, 0x78, !PT ;  /* 0x0000000803e87812 */ /* 0x000fe200078e780d */
[----:B------:R-:W-:Y:S01]  /*35b0*/  IMAD.MOV.U32 R3, RZ, RZ, 0x20 ;  /* 0x00000020ff037424 */ /* 0x000fe200078e00ff */
[----:B------:R-:W-:-:S02]  /*35c0*/  R2P PR, R7, 0x6 ;  /* 0x0000000607007804 */ /* 0x000fc40000000000 */
[----:B------:R-:W-:Y:S02]  /*35d0*/  CS2R R190, SRZ ;  /* 0x0000000000be7805 */ /* 0x000fe4000001ff00 */
[----:B------:R-:W-:Y:S02]  /*35e0*/  LOP3.LUT R231, R2, R231, RZ, 0xfc, !PT ;  /* 0x000000e702e77212 */ /* 0x000fe400078efcff */
[----:B------:R-:W-:Y:S02]  /*35f0*/  CS2R R188, SRZ ;  /* 0x0000000000bc7805 */ /* 0x000fe4000001ff00 */
[----:B------:R-:W-:Y:S02]  /*3600*/  LOP3.LUT R232, R4, R232, RZ, 0xfc, !PT ;  /* 0x000000e804e87212 */ /* 0x000fe400078efcff */
[----:B------:R-:W-:Y:S02]  /*3610*/  CS2R R194, SRZ ;  /* 0x0000000000c27805 */ /* 0x000fe4000001ff00 */
[----:B------:R-:W-:-:S02]  /*3620*/  LOP3.LUT R0, R0, 0x6, RZ, 0xc0, !PT ;  /* 0x0000000600007812 */ /* 0x000fc400078ec0ff */
[----:B------:R-:W-:Y:S02]  /*3630*/  CS2R R192, SRZ ;  /* 0x0000000000c07805 */ /* 0x000fe4000001ff00 */
[----:B------:R-:W-:Y:S02]  /*3640*/  SEL R228, R228, 0xffffffc0, !P2 ;  /* 0xffffffc0e4e47807 */ /* 0x000fe40005000000 */
[----:B------:R-:W-:Y:S02]  /*3650*/  CS2R R186, SRZ ;  /* 0x0000000000ba7805 */ /* 0x000fe4000001ff00 */
[----:B------:R-:W-:Y:S02]  /*3660*/  LEA R231, R231, UR34, 0x1 ;  /* 0x00000022e7e77c11 */ /* 0x000fe4000f8e08ff */
[----:B------:R-:W-:Y:S02]  /*3670*/  CS2R R184, SRZ ;  /* 0x0000000000b87805 */ /* 0x000fe4000001ff00 */
[----:B------:R-:W-:-:S02]  /*3680*/  LEA R232, R232, UR34, 0x1 ;  /* 0x00000022e8e87c11 */ /* 0x000fc4000f8e08ff */
[----:B------:R-:W-:Y:S02]  /*3690*/  CS2R R182, SRZ ;  /* 0x0000000000b67805 */ /* 0x000fe4000001ff00 */
[----:B------:R-:W-:Y:S01]  /*36a0*/  LOP3.LUT R0, R0, 0xe0, R12, 0xf8, !PT ;  /* 0x000000e000007812 */ /* 0x000fe200078ef80c */
[C---:B------:R-:W-:Y:S01]  /*36b0*/  IMAD.IADD R2, R228.reuse, 0x1, R231 ;  /* 0x00000001e4027824 */ /* 0x040fe200078e02e7 */
        /* <DEDUP_REMOVED lines=70> */
.L_x_1386:
[----:B------:R-:W0:Y:S01]  /*3b20*/  LDGDEPBAR ;  /* 0x00000000000079af */ /* 0x000e220000000000 */
[----:B------:R-:W-:Y:S04]  /*3b30*/  USHF.L.U32 UR41, UR48, 0x6, URZ ;  /* 0x0000000630297899 */ /* 0x000fe800080006ff */
[----:B------:R-:W-:Y:S01]  /*3b40*/  UISETP.GE.AND UP0, UPT, UR41, UR47, UPT ;  /* 0x0000002f2900728c */ /* 0x000fe2000bf06270 */
[----:B------:R-:W-:Y:S04]  /*3b50*/  DEPBAR.LE SB0, 0x0 ;  /* 0x000080000000791a */ /* 0x000fe80000000000 */
[----:B------:R-:W-:Y:S06]  /*3b60*/  BAR.SYNC.DEFER_BLOCKING 0x0 ;  /* 0x0000000000007b1d */ /* 0x000fec0000010000 */
[----:B------:R-:W-:Y:S05]  /*3b70*/  LDSM.16.M88.4 R16, [R232] ;  /* 0x00000000e810783b */ /* 0x000fea0000000200 */
[----:B-12---:R-:W1:Y:S05]  /*3b80*/  LDSM.16.M88.4 R8, [R231+0x10000] ;  /* 0x01000000e708783b */ /* 0x006e6a0000000200 */
[----:B------:R-:W3:Y:S05]  /*3b90*/  LDSM.16.M88.4 R84, [R231+0x10800] ;  /* 0x01080000e754783b */ /* 0x000eea0000000200 */
[----:B------:R-:W-:Y:S05]  /*3ba0*/  LDSM.16.M88.4 R88, [R230] ;  /* 0x00000000e658783b */ /* 0x000fea0000000200 */
[----:B------:R-:W2:Y:S05]  /*3bb0*/  LDSM.16.M88.4 R92, [R229+0x10000] ;  /* 0x01000000e55c783b */ /* 0x000eaa0000000200 */
[----:B------:R-:W2:Y:S05]  /*3bc0*/  LDSM.16.M88.4 R96, [R229+0x10800] ;  /* 0x01080000e560783b */ /* 0x000eaa0000000200 */
[----:B------:R-:W-:Y:S05]  /*3bd0*/  LDSM.16.M88.4 R100, [R228] ;  /* 0x00000000e464783b */ /* 0x000fea0000000200 */
[----:B-----5:R-:W2:Y:S05]  /*3be0*/  LDSM.16.M88.4 R104, [R2+0x10000] ;  /* 0x010000000268783b */ /* 0x020eaa0000000200 */
[----:B------:R-:W-:Y:S01]  /*3bf0*/  LDSM.16.M88.4 R108, [R3] ;  /* 0x00000000036c783b */ /* 0x000fe20000000200 */
[C---:B-1----:R-:W-:Y:S04]  /*3c00*/  HMMA.16816.F32.BF16 R4, R16.reuse, R8, RZ ;  /* 0x000000081004723c */ /* 0x042fe800000418ff */
[----:B------:R-:W-:Y:S04]  /*3c10*/  LDSM.16.M88.4 R112, [R0+0x10000] ;  /* 0x010000000070783b */ /* 0x000fe80000000200 */
[C---:B------:R-:W-:Y:S08]  /*3c20*/  HMMA.16816.F32.BF16 R8, R16.reuse, R10, RZ ;  /* 0x0000000a1008723c */ /* 0x040ff000000418ff */
[C---:B---34-:R-:W-:Y:S08]  /*3c30*/  HMMA.16816.F32.BF16 R12, R16.reuse, R84, RZ ;  /* 0x00000054100c723c */ /* 0x058ff000000418ff */
[----:B------:R-:W-:Y:S01]  /*3c40*/  HMMA.16816.F32.BF16 R16, R16, R86, RZ ;  /* 0x000000561010723c */ /* 0x000fe200000418ff */
[----:B------:R-:W1:Y:S07]  /*3c50*/  LDSM.16.M88.4 R84, [R2+0x10800] ;  /* 0x010800000254783b */ /* 0x000e6e0000000200 */
[C---:B--2---:R-:W-:Y:S08]  /*3c60*/  HMMA.16816.F32.BF16 R4, R88.reuse, R92, R4 ;  /* 0x0000005c5804723c */ /* 0x044ff00000041804 */
[C---:B------:R-:W-:Y:S01]  /*3c70*/  HMMA.16816.F32.BF16 R8, R88.reuse, R94, R8 ;  /* 0x0000005e5808723c */ /* 0x040fe20000041808 */
[----:B------:R-:W-:Y:S07]  /*3c80*/  LDSM.16.M88.4 R92, [R232+0x2000] ;  /* 0x00200000e85c783b */ /* 0x000fee0000000200 */
[C---:B------:R-:W-:Y:S08]  /*3c90*/  HMMA.16816.F32.BF16 R12, R88.reuse, R96, R12 ;  /* 0x00000060580c723c */ /* 0x040ff0000004180c */
        /* <DEDUP_REMOVED lines=12> */
[----:B------:R-:W4:Y:S07]  /*3d60*/  LDSM.16.M88.4 R112, [R229+0x12800] ;  /* 0x01280000e570783b */ /* 0x000f2e0000000200 */
[C---:B--2---:R-:W-:Y:S08]  /*3d70*/  HMMA.16816.F32.BF16 R12, R108.reuse, R88, R12 ;  /* 0x000000586c0c723c */ /* 0x044ff0000004180c */
[----:B------:R-:W-:Y:S01]  /*3d80*/  HMMA.16816.F32.BF16 R16, R108, R90, R16 ;  /* 0x0000005a6c10723c */ /* 0x000fe20000041810 */
[----:B------:R-:W-:Y:S01]  /*3d90*/  LDSM.16.M88.4 R88, [R228+0x2000] ;  /* 0x00200000e458783b */ /* 0x000fe20000000200 */
[----:B------:R-:W-:Y:S02]  /*3da0*/  MOV R108, UR10 ;  /* 0x0000000a006c7c02 */ /* 0x000fe40008000f00 */
[----:B------:R-:W-:Y:S02]  /*3db0*/  MOV R109, UR11 ;  /* 0x0000000b006d7c02 */ /* 0x000fe40008000f00 */
[C---:B------:R-:W-:Y:S02]  /*3dc0*/  LEA R116, P0, R242.reuse, R108, 0x2 ;  /* 0x0000006cf2747211 */ /* 0x040fe400078010ff */
[C---:B---3--:R-:W-:Y:S05]  /*3dd0*/  HMMA.16816.F32.BF16 R4, R92.reuse, R96, R4 ;  /* 0x000000605c04723c */ /* 0x048fea0000041804 */
[----:B------:R-:W-:Y:S02]  /*3de0*/  LEA.HI.X R117, R242, R109, RZ, 0x2, P0 ;  /* 0x0000006df2757211 */ /* 0x000fe400000f14ff */
[----:B------:R-:W-:Y:S01]  /*3df0*/  LDSM.16.M88.4 R108, [R232+0x4000] ;  /* 0x00400000e86c783b */ /* 0x000fe20000000200 */
[C---:B------:R-:W-:Y:S04]  /*3e00*/  HMMA.16816.F32.BF16 R8, R92.reuse, R98, R8 ;  /* 0x000000625c08723c */ /* 0x040fe80000041808 */
[----:B------:R-:W2:Y:S04]  /*3e10*/  LDSM.16.M88.4 R96, [R2+0x12000] ;  /* 0x012000000260783b */ /* 0x000ea80000000200 */
[C---:B-1----:R-:W-:Y:S01]  /*3e20*/  HMMA.16816.F32.BF16 R12, R92.reuse, R84, R12 ;  /* 0x000000545c0c723c */ /* 0x042fe2000004180c */
[----:B-----5:R1:W5:Y:S05]  /*3e30*/  LDG.E R124, desc[UR32][R116.64] ;  /* 0x00000020747c7981 */ /* 0x02036a000c1e1900 */
[----:B------:R1:W5:Y:S02]  /*3e40*/  LDG.E R123, desc[UR32][R116.64+0x20] ;  /* 0x00002020747b7981 */ /* 0x000364000c1e1900 */
[----:B------:R-:W-:Y:S03]  /*3e50*/  HMMA.16816.F32.BF16 R16, R92, R86, R16 ;  /* 0x000000565c10723c */ /* 0x000fe60000041810 */
[----:B------:R-:W3:Y:S05]  /*3e60*/  LDSM.16.M88.4 R84, [R2+0x12800] ;  /* 0x012800000254783b */ /* 0x000eea0000000200 */
[----:B------:R-:W-:Y:S01]  /*3e70*/  LDSM.16.M88.4 R92, [R3+0x2000] ;  /* 0x00200000035c783b */ /* 0x000fe20000000200 */
[C---:B----4-:R-:W-:Y:S08]  /*3e80*/  HMMA.16816.F32.BF16 R4, R100.reuse, R104, R4 ;  /* 0x000000686404723c */ /* 0x050ff00000041804 */
[C---:B------:R-:W-:Y:S01]  /*3e90*/  HMMA.16816.F32.BF16 R8, R100.reuse, R106, R8 ;  /* 0x0000006a6408723c */ /* 0x040fe20000041808 */
[----:B------:R-:W4:Y:S07]  /*3ea0*/  LDSM.16.M88.4 R104, [R0+0x12000] ;  /* 0x012000000068783b */ /* 0x000f2e0000000200 */
        /* <DEDUP_REMOVED lines=54> */
[C---:B------:R-:W-:Y:S08]  /*4210*/  HMMA.16816.F32.BF16 R8, R100.reuse, R106, R8 ;  /* 0x0000006a6408723c */ /* 0x040ff00000041808 */
[C---:B-1----:R-:W-:Y:S08]  /*4220*/  HMMA.16816.F32.BF16 R12, R100.reuse, R88, R12 ;  /* 0x00000058640c723c */ /* 0x042ff0000004180c */
[----:B------:R-:W-:Y:S08]  /*4230*/  HMMA.16816.F32.BF16 R16, R100, R90, R16 ;  /* 0x0000005a6410723c */ /* 0x000ff00000041810 */
[C---:B------:R-:W-:Y:S08]  /*4240*/  HMMA.16816.F32.BF16 R4, R108.reuse, R112, R4 ;  /* 0x000000706c04723c */ /* 0x040ff00000041804 */
[C---:B------:R-:W-:Y:S08]  /*4250*/  HMMA.16816.F32.BF16 R8, R108.reuse, R114, R8 ;  /* 0x000000726c08723c */ /* 0x040ff00000041808 */
[C---:B--2---:R-:W-:Y:S08]  /*4260*/  HMMA.16816.F32.BF16 R12, R108.reuse, R84, R12 ;  /* 0x000000546c0c723c */ /* 0x044ff0000004180c */
[----:B------:R-:W-:Y:S01]  /*4270*/  HMMA.16816.F32.BF16 R16, R108, R86, R16 ;  /* 0x000000566c10723c */ /* 0x000fe20000041810 */
[----:B------:R-:W1:Y:S07]  /*4280*/  LDSM.16.M88.4 R84, [R0+0x16800] ;  /* 0x016800000054783b */ /* 0x000e6e0000000200 */
[C---:B---3--:R-:W-:Y:S08]  /*4290*/  HMMA.16816.F32.BF16 R4, R92.reuse, R96, R4 ;  /* 0x000000605c04723c */ /* 0x048ff00000041804 */
[C---:B------:R-:W-:Y:S11]  /*42a0*/  HMMA.16816.F32.BF16 R8, R92.reuse, R98, R8 ;  /* 0x000000625c08723c */ /* 0x040ff60000041808 */
        /* <DEDUP_REMOVED lines=9> */
[----:B------:R2:W4:Y:S01]  /*4340*/  MUFU.TANH R126, R5 ;  /* 0x00000005007e7308 */ /* 0x0005220000002400 */
[C---:B-1----:R-:W-:Y:S09]  /*4350*/  HMMA.16816.F32.BF16 R12, R92.reuse, R84, R12 ;  /* 0x000000545c0c723c */ /* 0x042ff2000004180c */
[----:B------:R2:W1:Y:S01]  /*4360*/  MUFU.TANH R127, R6 ;  /* 0x00000006007f7308 */ /* 0x0004620000002400 */
[----:B------:R-:W-:Y:S09]  /*4370*/  HMMA.16816.F32.BF16 R16, R92, R86, R16 ;  /* 0x000000565c10723c */ /* 0x000ff20000041810 */
[----:B------:R2:W1:Y:S01]  /*4380*/  MUFU.TANH R128, R7 ;  /* 0x0000000700807308 */ /* 0x0004620000002400 */
[----:B------:R-:W-:Y:S01]  /*4390*/  FMUL.FTZ R12, R12, UR13 ;  /* 0x0000000d0c0c7c20 */ /* 0x000fe20008410000 */
[----:B------:R-:W-:Y:S01]  /*43a0*/  FMUL.FTZ R13, R13, UR13 ;  /* 0x0000000d0d0d7c20 */ /* 0x000fe20008410000 */
[----:B------:R-:W-:Y:S07]  /*43b0*/  FMUL.FTZ R14, R14, UR13 ;  /* 0x0000000d0e0e7c20 */ /* 0x000fee0008410000 */
[----:B------:R2:W1:Y:S01]  /*43c0*/  MUFU.TANH R129, R8 ;  /* 0x0000000800817308 */ /* 0x0004620000002400 */
[----:B------:R-:W-:Y:S01]  /*43d0*/  FMUL.FTZ R15, R15, UR13 ;  /* 0x0000000d0f0f7c20 */ /* 0x000fe20008410000 */
[----:B------:R-:W-:Y:S01]  /*43e0*/  FMUL.FTZ R16, R16, UR13 ;  /* 0x0000000d10107c20 */ /* 0x000fe20008410000 */
[----:B------:R-:W-:Y:S01]  /*43f0*/  FMUL.FTZ R17, R17, UR13 ;  /* 0x0000000d11117c20 */ /* 0x000fe20008410000 */
[----:B------:R-:W-:Y:S06]  /*4400*/  FMUL.FTZ R18, R18, UR13 ;  /* 0x0000000d12127c20 */ /* 0x000fec0008410000 */
[----:B------:R2:W1:Y:S01]  /*4410*/  MUFU.TANH R130, R9 ;  /* 0x0000000900827308 */ /* 0x0004620000002400 */
[----:B------:R-:W-:Y:S09]  /*4420*/  FMUL.FTZ R19, R19, UR13 ;  /* 0x0000000d13137c20 */ /* 0x000ff20008410000 */
[----:B------:R2:W1:Y:S10]  /*4430*/  MUFU.TANH R131, R10 ;  /* 0x0000000a00837308 */ /* 0x0004740000002400 */
        /* <DEDUP_REMOVED lines=8> */
[----:B------:R2:W1:Y:S01]  /*44c0*/  MUFU.TANH R213, R19 ;  /* 0x0000001300d57308 */ /* 0x0004620000002400 */
[----:B---34-:R-:W-:Y:S05]  /*44d0*/  BRA.U !UP0, `(.L_x_1382) ;  /* 0x0000000108747547 */ /* 0x018fea000b800000 */
[----:B-1----:R-:W-:Y:S01]  /*44e0*/  MOV R3, R213 ;  /* 0x000000d500037202 */ /* 0x002fe20000000f00 */
[----:B------:R-:W-:Y:S01]  /*44f0*/  USHF.L.U32 UR29, UR37, 0x6, URZ ;  /* 0x00000006251d7899 */ /* 0x000fe200080006ff */
[----:B--2---:R-:W-:Y:S01]  /*4500*/  MOV R6, R203 ;  /* 0x000000cb00067202 */ /* 0x004fe20000000f00 */
[----:B------:R-:W-:Y:S01]  /*4510*/  IMAD.MOV.U32 R7, RZ, RZ, R201 ;  /* 0x000000ffff077224 */ /* 0x000fe200078e00c9 */
[----:B------:R-:W-:Y:S01]  /*4520*/  MOV R4, R200 ;  /* 0x000000c800047202 */ /* 0x000fe20000000f00 */
[----:B------:R-:W-:Y:S01]  /*4530*/  IMAD.MOV.U32 R5, RZ, RZ, R199 ;  /* 0x000000ffff057224 */ /* 0x000fe200078e00c7 */
[----:B------:R-:W-:Y:S01]  /*4540*/  UIADD3 UR42, UPT, UPT, UR29, 0x40, URZ ;  /* 0x000000401d2a7890 */ /* 0x000fe2000fffe0ff */
[----:B------:R-:W-:Y:S01]  /*4550*/  MOV R8, R198 ;  /* 0x000000c600087202 */ /* 0x000fe20000000f00 */
[----:B------:R-:W-:Y:S01]  /*4560*/  IMAD.MOV.U32 R9, RZ, RZ, R197 ;  /* 0x000000ffff097224 */ /* 0x000fe200078e00c5 */
[----:B------:R-:W-:Y:S01]  /*4570*/  UIADD3 UR29, UPT, UPT, UR29, UR43, URZ ;  /* 0x0000002b1d1d7290 */ /* 0x000fe2000fffe0ff */
[----:B------:R-:W-:Y:S01]  /*4580*/  MOV R10, R196 ;  /* 0x000000c4000a7202 */ /* 0x000fe20000000f00 */
[----:B------:R-:W-:Y:S01]  /*4590*/  IMAD.MOV.U32 R11, RZ, RZ, R131 ;  /* 0x000000ffff0b7224 */ /* 0x000fe200078e0083 */
[----:B------:R-:W-:Y:S01]  /*45a0*/  MOV R12, R130 ;  /* 0x00000082000c7202 */ /* 0x000fe20000000f00 */
[----:B------:R-:W-:Y:S01]  /*45b0*/  UIADD3 UR29, UPT, UPT, UR29, 0x40, URZ ;  /* 0x000000401d1d7890 */ /* 0x000fe2000fffe0ff */
[----:B------:R-:W-:Y:S01]  /*45c0*/  IMAD.U32 R0, RZ, RZ, UR42 ;  /* 0x0000002aff007e24 */ /* 0x000fe2000f8e00ff */
[----:B------:R-:W-:Y:S01]  /*45d0*/  UIADD3 UR42, UPT, UPT, UR41, 0x40, URZ ;  /* 0x00000040292a7890 */ /* 0x000fe2000fffe0ff */
[----:B------:R-:W-:Y:S01]  /*45e0*/  MOV R13, R128 ;  /* 0x00000080000d7202 */ /* 0x000fe20000000f00 */
[----:B------:R-:W-:Y:S01]  /*45f0*/  IMAD.MOV.U32 R2, RZ, RZ, R129 ;  /* 0x000000ffff027224 */ /* 0x000fe200078e0081 */
[----:B------:R-:W-:Y:S01]  /*4600*/  UIADD3 UR29, UPT, UPT, UR29, UR15, -UR35 ;  /* 0x0000000f1d1d7290 */ /* 0x000fe2000fffe823 */
[----:B------:R-:W-:Y:S01]  /*4610*/  ISETP.LT.AND P0, PT, R0, UR35, PT ;  /* 0x0000002300007c0c */ /* 0x000fe2000bf01270 */
[----:B------:R-:W-:Y:S01]  /*4620*/  IMAD.MOV.U32 R0, RZ, RZ, R204 ;  /* 0x000000ffff007224 */ /* 0x000fe200078e00cc */
[----:B------:R-:W-:Y:S01]  /*4630*/  MOV R16, R126 ;  /* 0x0000007e00107202 */ /* 0x000fe20000000f00 */
[----:B------:R-:W-:Y:S01]  /*4640*/  UIADD3 UR29, UPT, UPT, UR29, -0x40, URZ ;  /* 0xffffffc01d1d7890 */ /* 0x000fe2000fffe0ff */
[----:B------:R-:W-:Y:S02]  /*4650*/  IMAD.MOV.U32 R14, RZ, RZ, R127 ;  /* 0x000000ffff0e7224 */ /* 0x000fe400078e007f */
[----:B------:R-:W-:Y:S01]  /*4660*/  IMAD.MOV.U32 R15, RZ, RZ, R125 ;  /* 0x000000ffff0f7224 */ /* 0x000fe200078e007d */
[----:B------:R-:W-:Y:S06]  /*4670*/  UISETP.GE.AND UP0, UPT, UR42, UR29, UPT ;  /* 0x0000001d2a00728c */ /* 0x000fec000bf06270 */
[----:B------:R-:W-:Y:S11]  /*4680*/  PLOP3.LUT P1, PT, PT, PT, UP0, 0x80, 0x8 ;  /* 0x000000000008781c */ /* 0x000ff60003f2f008 */
[----:B------:R-:W-:Y:S02]  /*4690*/  @!UPT UIADD3 URZ, UPT, UPT, URZ, URZ, URZ ;  /* 0x000000fffffff290 */ /* 0x000fe4000fffe0ff */
[----:B------:R-:W-:Y:S05]  /*46a0*/  @!P1 BRA P0, `(.L_x_1383) ;  /* 0x0000000400489947 */ /* 0x000fea0000000000 */
.L_x_1382:
[----:B------:R-:W-:Y:S01]  /*46b0*/  UIADD3 UR29, UPT, UPT, UR35, UR9, -UR43 ;  /* 0x00000009231d7290 */ /* 0x000fe2000fffe82b */
[----:B------:R-:W-:Y:S02]  /*46c0*/  VIADD R0, R242, UR41 ;  /* 0x00000029f2007c36 */ /* 0x000fe40008000000 */
[----:B------:R-:W-:Y:S02]  /*46d0*/  IMAD.MOV.U32 R89, RZ, RZ, 0x1 ;  /* 0x00000001ff597424 */ /* 0x000fe400078e00ff */
[----:B--2---:R-:W-:Y:S02]  /*46e0*/  IMAD.MOV.U32 R17, RZ, RZ, 0x9 ;  /* 0x00000009ff117424 */ /* 0x004fe400078e00ff */
[----:B------:R-:W-:Y:S01]  /*46f0*/  VIADD R2, R0, UR29 ;  /* 0x0000001d00027c36 */ /* 0x000fe20008000000 */
[----:B------:R-:W-:Y:S01]  /*4700*/  UIADD3 UR29, UPT, UPT, UR35, -UR15, -UR43 ;  /* 0x8000000f231d7290 */ /* 0x000fe2000fffe82b */
[C---:B------:R-:W-:Y:S02]  /*4710*/  VIADD R88, R239.reuse, 0x1 ;  /* 0x00000001ef587836 */ /* 0x040fe40000000000 */
[C---:B------:R-:W-:Y:S01]  /*4720*/  VIADD R87, R239.reuse, 0x8 ;  /* 0x00000008ef577836 */ /* 0x040fe20000000000 */
[C---:B------:R-:W-:Y:S01]  /*4730*/  VIADDMNMX R89, R2.reuse, R89, UR35, PT ;  /* 0x0000002302597e46 */ /* 0x040fe2000b800159 */
[C---:B------:R-:W-:Y:S01]  /*4740*/  VIADD R18, R239.reuse, 0x19 ;  /* 0x00000019ef127836 */ /* 0x040fe20000000000 */
[----:B------:R-:W-:Y:S01]  /*4750*/  VIADDMNMX R17, R2, R17, UR35, PT ;  /* 0x0000002302117e46 */ /* 0x000fe2000b800111 */
[----:B------:R-:W-:Y:S02]  /*4760*/  VIADD R0, R0, UR29 ;  /* 0x0000001d00007c36 */ /* 0x000fe40008000000 */
[C---:B------:R-:W-:Y:S02]  /*4770*/  VIADD R86, R239.reuse, 0x9 ;  /* 0x00000009ef567836 */ /* 0x040fe40000000000 */
[C---:B------:R-:W-:Y:S01]  /*4780*/  VIADD R85, R239.reuse, 0x10 ;  /* 0x00000010ef557836 */ /* 0x040fe20000000000 */
[----:B------:R-:W-:Y:S01]  /*4790*/  VIMNMX R2, PT, PT, RZ, R0, !PT ;  /* 0x00000000ff027248 */ /* 0x000fe20007fe0100 */
[C---:B------:R-:W-:Y:S01]  /*47a0*/  VIADD R84, R239.reuse, 0x11 ;  /* 0x00000011ef547836 */ /* 0x040fe20000000000 */
[----:B------:R-:W-:Y:S01]  /*47b0*/  VIADDMNMX R0, R0, 0x8, RZ, !PT ;  /* 0x0000000800007846 */ /* 0x000fe200078001ff */
[C---:B------:R-:W-:Y:S01]  /*47c0*/  VIADD R19, R239.reuse, 0x18 ;  /* 0x00000018ef137836 */ /* 0x040fe20000000000 */
[-C--:B------:R-:W-:Y:S02]  /*47d0*/  ISETP.GE.AND P1, PT, R239, R2.reuse, PT ;  /* 0x00000002ef00720c */ /* 0x080fe40003f26270 */
[-C--:B------:R-:W-:Y:S02]  /*47e0*/  ISETP.GE.AND P0, PT, R88, R2.reuse, PT ;  /* 0x000000025800720c */ /* 0x080fe40003f06270 */
[----:B------:R-:W-:Y:S02]  /*47f0*/  FSEL R15, R125, -INF , P1 ;  /* 0xff8000007d0f7808 */ /* 0x000fe40000800000 */
[-C--:B------:R-:W-:Y:S02]  /*4800*/  ISETP.GE.AND P6, PT, R87, R2.reuse, PT ;  /* 0x000000025700720c */ /* 0x080fe40003fc6270 */
[-C--:B------:R-:W-:Y:S02]  /*4810*/  ISETP.GE.AND P1, PT, R18, R2.reuse, PT ;  /* 0x000000021200720c */ /* 0x080fe40003f26270 */
[----:B------:R-:W-:Y:S02]  /*4820*/  FSEL R16, R126, -INF , P0 ;  /* 0xff8000007e107808 */ /* 0x000fe40000000000 */
[-C--:B------:R-:W-:Y:S02]  /*4830*/  ISETP.GE.AND P5, PT, R86, R2.reuse, PT ;  /* 0x000000025600720c */ /* 0x080fe40003fa6270 */
[-C--:B------:R-:W-:Y:S02]  /*4840*/  ISETP.GE.AND P4, PT, R85, R2.reuse, PT ;  /* 0x000000025500720c */ /* 0x080fe40003f86270 */
[-C--:B------:R-:W-:Y:S02]  /*4850*/  ISETP.GE.AND P3, PT, R84, R2.reuse, PT ;  /* 0x000000025400720c */ /* 0x080fe40003f66270 */
[----:B------:R-:W-:Y:S02]  /*4860*/  ISETP.GE.AND P2, PT, R19, R2, PT ;  /* 0x000000021300720c */ /* 0x000fe40003f46270 */
[-C--:B------:R-:W-:Y:S02]  /*4870*/  ISETP.GE.AND P0, PT, R239, R0.reuse, PT ;  /* 0x00000000ef00720c */ /* 0x080fe40003f06270 */
[----:B-1----:R-:W-:Y:S02]  /*4880*/  FSEL R2, R129, -INF , P6 ;  /* 0xff80000081027808 */ /* 0x002fe40003000000 */
[----:B------:R-:W-:Y:S02]  /*4890*/  FSEL R6, R203, -INF , P1 ;  /* 0xff800000cb067808 */ /* 0x000fe40000800000 */
        /* <DEDUP_REMOVED lines=51> */
.L_x_1383:
[----:B------:R-:W1:Y:S01]  /*4bd0*/  S2R R234, SR_TID.X ;  /* 0x0000000000ea7919 */ /* 0x000e620000002100 */
[C---:B------:R-:W-:Y:S01]  /*4be0*/  FMUL.FTZ R216, R240.reuse, 1.4426950216293334961 ;  /* 0x3fb8aa3bf0d87820 */ /* 0x040fe20000410000 */
[----:B------:R-:W-:Y:S01]  /*4bf0*/  FSETP.NEU.FTZ.AND P0, PT, R240, -INF , PT ;  /* 0xff800000f000780b */ /* 0x000fe20003f1d000 */
[C---:B------:R-:W-:Y:S01]  /*4c00*/  FMUL.FTZ R219, R241.reuse, 1.4426950216293334961 ;  /* 0x3fb8aa3bf1db7820 */ /* 0x040fe20000410000 */
[----:B------:R-:W-:Y:S01]  /*4c10*/  FSETP.NEU.FTZ.AND P1, PT, R241, -INF , PT ;  /* 0xff800000f100780b */ /* 0x000fe20003f3d000 */
[----:B------:R-:W-:Y:S01]  /*4c20*/  FFMA.FTZ R126, -R126, R126, 1 ;  /* 0x3f8000007e7e7423 */ /* 0x000fe2000001017e */
[----:B------:R-:W-:Y:S01]  /*4c30*/  FSEL R216, R216, RZ, P0 ;  /* 0x000000ffd8d87208 */ /* 0x000fe20000000000 */
[----:B------:R-:W-:Y:S01]  /*4c40*/  FFMA.FTZ R128, -R128, R128, 1 ;  /* 0x3f80000080807423 */ /* 0x000fe20000010180 */
[----:B------:R-:W-:Y:S01]  /*4c50*/  FSEL R219, R219, RZ, P1 ;  /* 0x000000ffdbdb7208 */ /* 0x000fe20000800000 */
[----:B------:R-:W-:Y:S01]  /*4c60*/  FMUL.FTZ R126, R126, UR13 ;  /* 0x0000000d7e7e7c20 */ /* 0x000fe20008410000 */
[----:B------:R-:W-:Y:S01]  /*4c70*/  MOV R202, 0x10 ;  /* 0x0000001000ca7802 */ /* 0x000fe20000000f00 */
        /* <DEDUP_REMOVED lines=14> */
[----:B------:R-:W2:Y:S01]  /*4d60*/  MUFU.EX2 R224, R224 ;  /* 0x000000e000e07308 */ /* 0x000ea20000000800 */
[--C-:B------:R-:W-:Y:S01]  /*4d70*/  FFMA.FTZ R218, R4, UR12, -R216.reuse ;  /* 0x0000000c04da7c23 */ /* 0x100fe200080108d8 */
[----:B------:R-:W-:Y:S01]  /*4d80*/  FFMA.FTZ R216, R3, UR12, -R216 ;  /* 0x0000000c03d87c23 */ /* 0x000fe200080108d8 */
[--C-:B------:R-:W-:Y:S07]  /*4d90*/  FFMA.FTZ R221, R7, UR12, -R219.reuse ;  /* 0x0000000c07dd7c23 */ /* 0x100fee00080108db */
[----:B------:R-:W-:Y:S01]  /*4da0*/  MUFU.EX2 R222, R222 ;  /* 0x000000de00de7308 */ /* 0x000fe20000000800 */
[----:B------:R-:W-:Y:S01]  /*4db0*/  FFMA.FTZ R219, R6, UR12, -R219 ;  /* 0x0000000c06db7c23 */ /* 0x000fe200080108db */
[----:B------:R-:W-:Y:S01]  /*4dc0*/  MOV R235, 0x20 ;  /* 0x0000002000eb7802 */ /* 0x000fe20000000f00 */
[----:B------:R-:W-:Y:S07]  /*4dd0*/  FMUL.FTZ R128, R128, UR13 ;  /* 0x0000000d80807c20 */ /* 0x000fee0008410000 */
[----:B------:R-:W-:Y:S01]  /*4de0*/  MUFU.EX2 R212, R212 ;  /* 0x000000d400d47308 */ /* 0x000fe20000000800 */
[----:B------:R-:W-:Y:S01]  /*4df0*/  MOV R220, 0x40 ;  /* 0x0000004000dc7802 */ /* 0x000fe20000000f00 */
[----:B------:R-:W-:Y:S01]  /*4e00*/  FFMA.FTZ R130, -R130, R130, 1 ;  /* 0x3f80000082827423 */ /* 0x000fe20000010182 */
[----:B------:R-:W-:Y:S07]  /*4e10*/  FFMA.FTZ R196, -R196, R196, 1 ;  /* 0x3f800000c4c47423 */ /* 0x000fee00000101c4 */
[----:B------:R-:W3:Y:S01]  /*4e20*/  MUFU.EX2 R211, R211 ;  /* 0x000000d300d37308 */ /* 0x000ee20000000800 */
[----:B------:R-:W-:Y:S01]  /*4e30*/  FFMA.FTZ R198, -R198, R198, 1 ;  /* 0x3f800000c6c67423 */ /* 0x000fe200000101c6 */
[----:B------:R-:W-:Y:S01]  /*4e40*/  FMUL.FTZ R130, R130, UR13 ;  /* 0x0000000d82827c20 */ /* 0x000fe20008410000 */
[----:B------:R-:W-:Y:S07]  /*4e50*/  FMUL.FTZ R196, R196, UR13 ;  /* 0x0000000dc4c47c20 */ /* 0x000fee0008410000 */
[----:B------:R-:W-:Y:S01]  /*4e60*/  MUFU.EX2 R208, R208 ;  /* 0x000000d000d07308 */ /* 0x000fe20000000800 */
[----:B------:R-:W-:Y:S01]  /*4e70*/  FMUL.FTZ R198, R198, UR13 ;  /* 0x0000000dc6c67c20 */ /* 0x000fe20008410000 */
[----:B------:R-:W-:Y:S01]  /*4e80*/  FFMA.FTZ R200, -R200, R200, 1 ;  /* 0x3f800000c8c87423 */ /* 0x000fe200000101c8 */
[----:B------:R-:W-:Y:S07]  /*4e90*/  FFMA.FTZ R203, -R203, R203, 1 ;  /* 0x3f800000cbcb7423 */ /* 0x000fee00000101cb */
[----:B------:R-:W4:Y:S01]  /*4ea0*/  MUFU.EX2 R207, R207 ;  /* 0x000000cf00cf7308 */ /* 0x000f220000000800 */
        /* <DEDUP_REMOVED lines=24> */
[----:B------:R-:W-:Y:S01]  /*5030*/  UISETP.GT.AND UP0, UPT, UR48, UR44, UPT ;  /* 0x0000002c3000728c */ /* 0x000fe2000bf04270 */
[----:B------:R-:W-:Y:S01]  /*5040*/  FMUL.FTZ R201, R201, UR13 ;  /* 0x0000000dc9c97c20 */ /* 0x000fe20008410000 */
[----:B------:R-:W-:Y:S07]  /*5050*/  FMUL.FTZ R204, R204, UR13 ;  /* 0x0000000dcccc7c20 */ /* 0x000fee0008410000 */
[----:B------:R-:W-:Y:S10]  /*5060*/  MUFU.EX2 R217, R217 ;  /* 0x000000d900d97308 */ /* 0x000ff40000000800 */
[----:B------:R-:W4:Y:S01]  /*5070*/  MUFU.EX2 R216, R216 ;  /* 0x000000d800d87308 */ /* 0x000f220000000800 */
[----:B------:R-:W-:Y:S04]  /*5080*/  @UP0 UIADD3 UR41, UP1, UPT, UR16, -0x100, URZ ;  /* 0xffffff0010290890 */ /* 0x000fe8000ff3e0ff */
[----:B------:R-:W-:Y:S02]  /*5090*/  @UP0 UIADD3.X UR29, UPT, UPT, UR17, -0x1, URZ, UP1, !UPT ;  /* 0xffffffff111d0890 */ /* 0x000fe40008ffe4ff */
[----:B------:R-:W-:Y:S04]  /*50a0*/  @UP0 UIADD3 UR10, UP1, UPT, UR10, -0x100, URZ ;  /* 0xffffff000a0a0890 */ /* 0x000fe8000ff3e0ff */
[----:B------:R-:W-:Y:S01]  /*50b0*/  @UP0 UIADD3.X UR11, UPT, UPT, UR11, -0x1, URZ, UP1, !UPT ;  /* 0xffffffff0b0b0890 */ /* 0x000fe20008ffe4ff */
[C---:B-1----:R-:W-:Y:S02]  /*50c0*/  SHF.L.U32 R119, R234.reuse, 0x1, RZ ;  /* 0x00000001ea777819 */ /* 0x042fe400000006ff */
[C---:B------:R-:W-:Y:S02]  /*50d0*/  SHF.L.U32 R121, R234.reuse, 0x5, RZ ;  /* 0x00000005ea797819 */ /* 0x040fe400000006ff */
[----:B------:R-:W-:Y:S02]  /*50e0*/  SHF.R.U32.HI R14, RZ, 0x2, R234 ;  /* 0x00000002ff0e7819 */ /* 0x000fe400000116ea */
[----:B------:R-:W-:Y:S02]  /*50f0*/  LOP3.LUT R13, R119, 0x38, RZ, 0xc0, !PT ;  /* 0x00000038770d7812 */ /* 0x000fe400078ec0ff */
[----:B------:R-:W-:Y:S02]  /*5100*/  SHF.L.U32 R215, R234, 0x4, RZ ;  /* 0x00000004ead77819 */ /* 0x000fe400000006ff */
[----:B------:R-:W-:Y:S02]  /*5110*/  LOP3.LUT R231, R121, 0x200, RZ, 0xc0, !PT ;  /* 0x0000020079e77812 */ /* 0x000fe400078ec0ff */
[----:B------:R-:W-:Y:S02]  /*5120*/  LOP3.LUT R2, R13, 0x20, R14, 0x78, !PT ;  /* 0x000000200d027812 */ /* 0x000fe400078e780e */
[--C-:B------:R-:W-:Y:S02]  /*5130*/  LOP3.LUT R231, R231, 0x3800, R215.reuse, 0xf8, !PT ;  /* 0x00003800e7e77812 */ /* 0x100fe400078ef8d7 */
[----:B------:R-:W-:Y:S02]  /*5140*/  LOP3.LUT R215, R2, 0x1c0, R215, 0xf8, !PT ;  /* 0x000001c002d77812 */ /* 0x000fe400078ef8d7 */
[----:B------:R-:W-:Y:S02]  /*5150*/  LOP3.LUT R2, R121, 0xc00, RZ, 0xc0, !PT ;  /* 0x00000c0079027812 */ /* 0x000fe400078ec0ff */
[----:B--2---:R-:W-:Y:S02]  /*5160*/  F2FP.BF16.F32.PACK_AB R0, R224, R225 ;  /* 0x000000e1e000723e */ /* 0x004fe400000010ff */
[----:B------:R-:W-:Y:S02]  /*5170*/  LOP3.LUT R2, R2, 0x6, R119, 0xf8, !PT ;  /* 0x0000000602027812 */ /* 0x000fe400078ef877 */
[----:B------:R-:W-:Y:S02]  /*5180*/  SHF.L.U32 R118, R234, 0x6, RZ ;  /* 0x00000006ea767819 */ /* 0x000fe400000006ff */
[----:B------:R-:W-:Y:S02]  /*5190*/  LOP3.LUT R215, R2, R215, RZ, 0xfc, !PT ;  /* 0x000000d702d77212 */ /* 0x000fe400078efcff */
[----:B------:R-:W-:Y:S02]  /*51a0*/  LOP3.LUT P0, RZ, R234, 0x8, RZ, 0xc0, !PT ;  /* 0x00000008eaff7812 */ /* 0x000fe4000780c0ff */
[C---:B------:R-:W-:Y:S02]  /*51b0*/  LEA R214, R215.reuse, UR4, 0x1 ;  /* 0x00000004d7d67c11 */ /* 0x040fe4000f8e08ff */
[----:B------:R-:W-:Y:S02]  /*51c0*/  LOP3.LUT R116, R118, 0x1c0, RZ, 0xc0, !PT ;  /* 0x000001c076747812 */ /* 0x000fe400078ec0ff */
[C---:B------:R-:W-:Y:S01]  /*51d0*/  SHF.L.U32 R233, R234.reuse, 0x3, RZ ;  /* 0x00000003eae97819 */ /* 0x040fe200000006ff */
[----:B------:R1:W-:Y:S01]  /*51e0*/  STS [R214+0x22000], R0 ;  /* 0x02200000d6007388 */ /* 0x0003e20000000800 */
[----:B------:R-:W-:Y:S02]  /*51f0*/  LOP3.LUT P1, RZ, R234, 0x4, RZ, 0xc0, !PT ;  /* 0x00000004eaff7812 */ /* 0x000fe4000782c0ff */
[----:B------:R-:W-:Y:S02]  /*5200*/  LOP3.LUT R116, R116, 0x38, R233, 0xf8, !PT ;  /* 0x0000003874747812 */ /* 0x000fe400078ef8e9 */
[----:B------:R-:W-:Y:S02]  /*5210*/  LEA R215, R215, UR5, 0x1 ;  /* 0x00000005d7d77c11 */ /* 0x000fe4000f8e08ff */
[--C-:B------:R-:W-:Y:S02]  /*5220*/  LOP3.LUT R2, R116, 0x8, R234.reuse, 0x78, !PT ;  /* 0x0000000874027812 */ /* 0x100fe400078e78ea */
[----:B------:R-:W-:Y:S02]  /*5230*/  SEL R202, R202, 0xfffffff0, !P1 ;  /* 0xfffffff0caca7807 */ /* 0x000fe40004800000 */
[C---:B------:R-:W-:Y:S02]  /*5240*/  IADD3 R205, PT, PT, R215.reuse, 0x20, RZ ;  /* 0x00000020d7cd7810 */ /* 0x040fe40007ffe0ff */
[----:B------:R-:W-:Y:S02]  /*5250*/  @P0 IADD3 R205, PT, PT, R215, -0x20, RZ ;  /* 0xffffffe0d7cd0810 */ /* 0x000fe40007ffe0ff */
[----:B------:R-:W-:Y:S02]  /*5260*/  LOP3.LUT R231, R231, R2, RZ, 0xfc, !PT ;  /* 0x00000002e7e77212 */ /* 0x000fe400078efcff */
[----:B---3--:R-:W-:Y:S02]  /*5270*/  F2FP.BF16.F32.PACK_AB R3, R211, R212 ;  /* 0x000000d4d303723e */ /* 0x008fe400000010ff */
[----:B----4-:R-:W-:Y:S02]  /*5280*/  F2FP.BF16.F32.PACK_AB R2, R207, R208 ;  /* 0x000000d0cf02723e */ /* 0x010fe400000010ff */
[----:B------:R-:W-:Y:S02]  /*5290*/  IADD3 R215, PT, PT, R215, R202, RZ ;  /* 0x000000cad7d77210 */ /* 0x000fe40007ffe0ff */
[----:B------:R-:W-:Y:S02]  /*52a0*/  LOP3.LUT R122, R118, 0x200, RZ, 0xc0, !PT ;  /* 0x00000200767a7812 */ /* 0x000fe400078ec0ff */
[----:B-1----:R-:W-:Y:S02]  /*52b0*/  F2FP.BF16.F32.PACK_AB R0, R222, R223 ;  /* 0x000000dfde00723e */ /* 0x002fe400000010ff */
[--C-:B------:R-:W-:Y:S02]  /*52c0*/  SHF.R.U32.HI R117, RZ, 0x1, R234.reuse ;  /* 0x00000001ff757819 */ /* 0x100fe400000116ea */
[----:B------:R-:W-:Y:S01]  /*52d0*/  LOP3.LUT R232, R122, 0xc00, R121, 0xf8, !PT ;  /* 0x00000c007ae87812 */ /* 0x000fe200078ef879 */
[----:B------:R1:W-:Y:S01]  /*52e0*/  STS [R214+0x22400], R0 ;  /* 0x02240000d6007388 */ /* 0x0003e20000000800 */
[----:B------:R-:W-:Y:S02]  /*52f0*/  LOP3.LUT R120, R116, 0x8, R117, 0x78, !PT ;  /* 0x0000000874787812 */ /* 0x000fe400078e7875 */
[----:B------:R-:W-:Y:S03]  /*5300*/  IADD3 R202, PT, PT, R202, R205, RZ ;  /* 0x000000cdcaca7210 */ /* 0x000fe60007ffe0ff */
[----:B------:R2:W-:Y:S01]  /*5310*/  STS [R215], R3 ;  /* 0x00000003d7007388 */ /* 0x0005e20000000800 */
[----:B------:R-:W-:Y:S02]  /*5320*/  LOP3.LUT R232, R232, R120, RZ, 0xfc, !PT ;  /* 0x00000078e8e87212 */ /* 0x000fe400078efcff */
[----:B------:R-:W-:Y:S03]  /*5330*/  LEA R231, R231, UR4, 0x1 ;  /* 0x00000004e7e77c11 */ /* 0x000fe6000f8e08ff */
[----:B------:R3:W-:Y:S01]  /*5340*/  STS [R215+0x400], R2 ;  /* 0x00040002d7007388 */ /* 0x0007e20000000800 */
[----:B------:R-:W-:Y:S02]  /*5350*/  LEA R232, R232, UR4, 0x1 ;  /* 0x00000004e8e87c11 */ /* 0x000fe4000f8e08ff */
[----:B------:R-:W-:Y:S02]  /*5360*/  LOP3.LUT P0, RZ, R234, 0x2, RZ, 0xc0, !PT ;  /* 0x00000002eaff7812 */ /* 0x000fe4000780c0ff */
[----:B------:R-:W-:Y:S02]  /*5370*/  SEL R220, R220, 0xffffffc0, !P1 ;  /* 0xffffffc0dcdc7807 */ /* 0x000fe40004800000 */
[----:B------:R-:W-:Y:S02]  /*5380*/  SEL R235, R235, 0xffffffe0, !P0 ;  /* 0xffffffe0ebeb7807 */ /* 0x000fe40004000000 */
[-C--:B------:R-:W-:Y:S02]  /*5390*/  IADD3 R228, PT, PT, R220, R232.reuse, RZ ;  /* 0x000000e8dce47210 */ /* 0x080fe40007ffe0ff */
[----:B------:R-:W-:Y:S02]  /*53a0*/  IADD3 R230, PT, PT, R235, R232, RZ ;  /* 0x000000e8ebe67210 */ /* 0x000fe40007ffe0ff */
[----:B------:R-:W-:Y:S02]  /*53b0*/  IADD3 R229, PT, PT, R231, R235, RZ ;  /* 0x000000ebe7e57210 */ /* 0x000fe40007ffe0ff */
[----:B------:R-:W-:Y:S02]  /*53c0*/  LOP3.LUT R119, R119, 0x20, RZ, 0xc0, !PT ;  /* 0x0000002077777812 */ /* 0x000fe400078ec0ff */
[----:B-1----:R-:W-:Y:S02]  /*53d0*/  F2FP.BF16.F32.PACK_AB R0, R209, R210 ;  /* 0x000000d2d100723e */ /* 0x002fe400000010ff */
[----:B------:R-:W-:Y:S02]  /*53e0*/  LOP3.LUT R117, R117, 0x10, RZ, 0xc0, !PT ;  /* 0x0000001075757812 */ /* 0x000fe400078ec0ff */
[----:B--2---:R-:W-:Y:S01]  /*53f0*/  F2FP.BF16.F32.PACK_AB R3, R218, R206 ;  /* 0x000000ceda03723e */ /* 0x004fe200000010ff */
[----:B------:R1:W-:Y:S01]  /*5400*/  STS [R205], R0 ;  /* 0x00000000cd007388 */ /* 0x0003e20000000800 */
[----:B------:R-:W-:Y:S02]  /*5410*/  LOP3.LUT R238, R122, 0x400, R121, 0xf8, !PT ;  /* 0x000004007aee7812 */ /* 0x000fe400078ef879 */
[----:B---3--:R-:W-:Y:S03]  /*5420*/  F2FP.BF16.F32.PACK_AB R2, R219, R221 ;  /* 0x000000dddb02723e */ /* 0x008fe600000010ff */
[----:B------:R2:W-:Y:S01]  /*5430*/  STS [R205+0x400], R3 ;  /* 0x00040003cd007388 */ /* 0x0005e20000000800 */
[----:B------:R-:W-:Y:S02]  /*5440*/  LOP3.LUT R238, R238, R120, RZ, 0xfc, !PT ;  /* 0x00000078eeee7212 */ /* 0x000fe400078efcff */
[----:B------:R-:W-:Y:S03]  /*5450*/  LOP3.LUT R243, R233, 0x38, RZ, 0xc0, !PT ;  /* 0x00000038e9f37812 */ /* 0x000fe600078ec0ff */
[----:B------:R3:W-:Y:S01]  /*5460*/  STS [R202], R2 ;  /* 0x00000002ca007388 */ /* 0x0007e20000000800 */
[----:B------:R-:W-:Y:S02]  /*5470*/  LEA R238, R238, UR4, 0x1 ;  /* 0x00000004eeee7c11 */ /* 0x000fe4000f8e08ff */
[----:B-1----:R-:W-:Y:S02]  /*5480*/  F2FP.BF16.F32.PACK_AB R0, R216, R217 ;  /* 0x000000d9d800723e */ /* 0x002fe400000010ff */
[C---:B--2---:R-:W-:Y:S03]  /*5490*/  IADD3 R3, PT, PT, R235.reuse, R228, RZ ;  /* 0x000000e4eb037210 */ /* 0x044fe60007ffe0ff */
[----:B------:R1:W-:Y:S01]  /*54a0*/  STS [R202+0x400], R0 ;  /* 0x00040000ca007388 */ /* 0x0003e20000000800 */
[----:B---3--:R-:W-:Y:S05]  /*54b0*/  IADD3 R2, PT, PT, R220, R231, RZ ;  /* 0x000000e7dc027210 */ /* 0x008fea0007ffe0ff */
[----:B------:R-:W-:Y:S06]  /*54c0*/  LDSM.16.M88.4 R16, [R232+0x8000] ;  /* 0x00800000e810783b */ /* 0x000fec0000000200 */
[----:B------:R-:W2:Y:S06]  /*54d0*/  LDSM.16.M88.4 R8, [R231+0x18000] ;  /* 0x01800000e708783b */ /* 0x000eac0000000200 */
[----:B------:R-:W3:Y:S06]  /*54e0*/  LDSM.16.M88.4 R84, [R231+0x18800] ;  /* 0x01880000e754783b */ /* 0x000eec0000000200 */
[----:B------:R-:W-:Y:S01]  /*54f0*/  LDSM.16.M88.4 R88, [R230+0x8000] ;  /* 0x00800000e658783b */ /* 0x000fe20000000200 */
[----:B-1----:R-:W-:Y:S05]  /*5500*/  IADD3 R0, PT, PT, R235, R2, RZ ;  /* 0x00000002eb007210 */ /* 0x002fea0007ffe0ff */
        /* <DEDUP_REMOVED lines=106> */
[----:B------:R-:W-:Y:S02]  /*5bb0*/  LOP3.LUT R236, R84, 0x1c0, R118, 0xf8, !PT ;  /* 0x000001c054ec7812 */ /* 0x000fe400078ef876 */
[----:B------:R-:W-:Y:S02]  /*5bc0*/  LOP3.LUT R84, R117, 0x8, R234, 0xf8, !PT ;  /* 0x0000000875547812 */ /* 0x000fe400078ef8ea */
[----:B------:R-:W-:Y:S01]  /*5bd0*/  LOP3.LUT R236, R236, 0x38, R233, 0x78, !PT ;  /* 0x00000038ecec7812 */ /* 0x000fe200078e78e9 */
[C---:B------:R-:W-:Y:S05]  /*5be0*/  HMMA.16816.F32.BF16 R4, R108.reuse, R112, R4 ;  /* 0x000000706c04723c */ /* 0x040fea0000041804 */
[----:B------:R-:W-:Y:S02]  /*5bf0*/  LOP3.LUT R116, R84, R116, RZ, 0x3c, !PT ;  /* 0x0000007454747212 */ /* 0x000fe400078e3cff */
[----:B------:R-:W-:Y:S01]  /*5c00*/  LOP3.LUT R236, R236, 0x200, R118, 0xf8, !PT ;  /* 0x00000200ecec7812 */ /* 0x000fe200078ef876 */
[C---:B------:R-:W-:Y:S03]  /*5c10*/  HMMA.16816.F32.BF16 R8, R108.reuse, R114, R8 ;  /* 0x000000726c08723c */ /* 0x040fe60000041808 */
[----:B------:R-:W-:Y:S02]  /*5c20*/  LOP3.LUT R116, R116, 0x200, R121, 0xf8, !PT ;  /* 0x0000020074747812 */ /* 0x000fe400078ef879 */
[----:B------:R-:W-:Y:S02]  /*5c30*/  LEA R236, R236, UR4, 0x1 ;  /* 0x00000004ecec7c11 */ /* 0x000fe4000f8e08ff */
[C---:B------:R-:W-:Y:S01]  /*5c40*/  LEA R237, R116.reuse, UR4, 0x1 ;  /* 0x0000000474ed7c11 */ /* 0x040fe2000f8e08ff */
[C---:B-1----:R-:W-:Y:S03]  /*5c50*/  HMMA.16816.F32.BF16 R12, R108.reuse, R88, R12 ;  /* 0x000000586c0c723c */ /* 0x042fe6000004180c */
[----:B------:R-:W-:Y:S01]  /*5c60*/  LEA R112, R116, UR5, 0x1 ;  /* 0x0000000574707c11 */ /* 0x000fe2000f8e08ff */
[C---:B-----5:R-:W-:Y:S01]  /*5c70*/  FADD.FTZ R5, -R124.reuse, R5 ;  /* 0x000000057c057221 */ /* 0x060fe20000010100 */
[C---:B------:R-:W-:Y:S01]  /*5c80*/  FADD.FTZ R7, -R123.reuse, R7 ;  /* 0x000000077b077221 */ /* 0x040fe20000010100 */
[----:B------:R-:W-:Y:S01]  /*5c90*/  FADD.FTZ R4, -R124, R4 ;  /* 0x000000047c047221 */ /* 0x000fe20000010100 */
[----:B------:R-:W-:Y:S01]  /*5ca0*/  IADD3 R112, PT, PT, R220, R112, RZ ;  /* 0x00000070dc707210 */ /* 0x000fe20007ffe0ff */
[----:B------:R-:W-:Y:S03]  /*5cb0*/  HMMA.16816.F32.BF16 R16, R108, R90, R16 ;  /* 0x0000005a6c10723c */ /* 0x000fe60000041810 */
        /* <DEDUP_REMOVED lines=27> */
[----:B------:R-:W-:Y:S01]  /*5e70*/  FADD.FTZ R17, -R124, R17 ;  /* 0x000000117c117221 */ /* 0x000fe20000010100 */
[C---:B------:R-:W-:Y:S01]  /*5e80*/  FADD.FTZ R19, -R123.reuse, R19 ;  /* 0x000000137b137221 */ /* 0x040fe20000010100 */
[----:B------:R-:W-:Y:S01]  /*5e90*/  FMUL.FTZ R12, R210, R12 ;  /* 0x0000000cd20c7220 */ /* 0x000fe20000410000 */
[----:B------:R-:W-:Y:S01]  /*5ea0*/  FMUL.FTZ R14, R206, R14 ;  /* 0x0000000ece0e7220 */ /* 0x000fe20000410000 */
[----:B------:R-:W-:Y:S01]  /*5eb0*/  FADD.FTZ R16, -R124, R16 ;  /* 0x000000107c107221 */ /* 0x000fe20000010100 */
[----:B------:R-:W-:Y:S01]  /*5ec0*/  FADD.FTZ R18, -R123, R18 ;  /* 0x000000127b127221 */ /* 0x000fe20000010100 */
        /* <DEDUP_REMOVED lines=182> */
.L_x_1384:
        /* <DEDUP_REMOVED lines=434> */
.L_x_1385:
        /* <DEDUP_REMOVED lines=232> */
.L_x_1387:
        /* <DEDUP_REMOVED lines=14> */
.L_x_1388:
[----:B------:R-:W3:Y:S01]  /*94b0*/  LDCU.64 UR8, c[0x0][0x5c8] ;  /* 0x0000b900ff0877ac */ /* 0x000ee20008000a00 */
[----:B------:R-:W-:-:S04]  /*94c0*/  UIADD3 UR12, UPT, UPT, UR36, UR40, URZ ;  /* 0x00000028240c7290 */ /* 0x000fc8000fffe0ff */
[----:B---3--:R-:W-:Y:S02]  /*94d0*/  UIMAD.WIDE.U32 UR14, UR12, UR8, URZ ;  /* 0x000000080c0e72a5 */ /* 0x008fe4000f8e00ff */
[----:B------:R-:W-:-:S04]  /*94e0*/  UIMAD UR12, UR12, UR9, URZ ;  /* 0x000000090c0c72a4 */ /* 0x000fc8000f8e02ff */
[----:B------:R-:W-:Y:S01]  /*94f0*/  UIADD3 UR12, UPT, UPT, UR15, UR12, URZ ;  /* 0x0000000c0f0c7290 */ /* 0x000fe2000fffe0ff */
[----:B------:R-:W-:-:S05]  /*9500*/  UMOV UR36, UR14 ;  /* 0x0000000e00247c82 */ /* 0x000fca0008000000 */
[----:B-1----:R-:W-:-:S07]  /*9510*/  MOV R10, UR12 ;  /* 0x0000000c000a7c02 */ /* 0x002fce0008000f00 */
.L_x_1389:
        /* <DEDUP_REMOVED lines=59> */
.L_x_1391:
[----:B------:R-:W-:Y:S05]  /*98d0*/  BSYNC.RECONVERGENT B0 ;  /* 0x0000000000007941 */ /* 0x000fea0003800200 */
.L_x_1390:
        /* <DEDUP_REMOVED lines=21> */
.L_x_1393:
[----:B------:R-:W-:Y:S05]  /*9a30*/  BSYNC.RECONVERGENT B0 ;  /* 0x0000000000007941 */ /* 0x000fea0003800200 */
.L_x_1392:
        /* <DEDUP_REMOVED lines=26> */
.L_x_1395:
[----:B------:R-:W-:Y:S05]  /*9be0*/  BSYNC.RECONVERGENT B0 ;  /* 0x0000000000007941 */ /* 0x000fea0003800200 */
.L_x_1394:
        /* <DEDUP_REMOVED lines=18> */
.L_x_1361:
[----:B------:R-:W-:Y:S05]  /*9d10*/  BSYNC.RECONVERGENT B1 ;  /* 0x0000000000017941 */ /* 0x000fea0003800200 */
.L_x_1339:
        /* <DEDUP_REMOVED lines=11> */
.L_x_1397:
        /* <DEDUP_REMOVED lines=11> */
.L_x_2514:


//--------------------- .text._ZN5flash44flash_bwd_dq_dk_dv_loop_seqk_parallel_kernelI23Flash_bwd_kernel_traitsILi256ELi64ELi64ELi8ELi4ELi2ELi2ELb0ELb1EN7cutlass10bfloat16_tE19Flash_kernel_traitsILi256ELi64ELi64ELi8ES3_EELb1ELb0ELb0ELb0ELb0ELb1ELb0EEEvNS_16Flash_bwd_paramsE --------------------------
	.section	.text._ZN5flash44flash_bwd_dq_dk_dv_loop_seqk_parallel_kernelI23Flash_bwd_kernel_traitsILi256ELi64ELi64ELi8ELi4ELi2ELi2ELb0ELb1EN7cutlass10bfloat16_tE19Flash_kernel_traitsILi256ELi64ELi64ELi8ES3_EELb1ELb0ELb0ELb0ELb0ELb1ELb0EEEvNS_16Flash_bwd_paramsE,"ax",@progbits
	.align	128
        .global         _ZN5flash44flash_bwd_dq_dk_dv_loop_seqk_parallel_kernelI23Flash_bwd_kernel_traitsILi256ELi64ELi64ELi8ELi4ELi2ELi2ELb0ELb1EN7cutlass10bfloat16_tE19Flash_kernel_traitsILi256ELi64ELi64ELi8ES3_EELb1ELb0ELb0ELb0ELb0ELb1ELb0EEEvNS_16Flash_bwd_paramsE
        .type           _ZN5flash44flash_bwd_dq_dk_dv_loop_seqk_parallel_kernelI23Flash_bwd_kernel_traitsILi256ELi64ELi64ELi8ELi4ELi2ELi2ELb0ELb1EN7cutlass10bfloat16_tE19Flash_kernel_traitsILi256ELi64ELi64ELi8ES3_EELb1ELb0ELb0ELb0ELb0ELb1ELb0EEEvNS_16Flash_bwd_paramsE,@function
        .size           _ZN5flash44flash_bwd_dq_dk_dv_loop_seqk_parallel_kernelI23Flash_bwd_kernel_traitsILi256ELi64ELi64ELi8ELi4ELi2ELi2ELb0ELb1EN7cutlass10bfloat16_tE19Flash_kernel_traitsILi256ELi64ELi64ELi8ES3_EELb1ELb0ELb0ELb0ELb0ELb1ELb0EEEvNS_16Flash_bwd_paramsE,(.L_x_2515 - _ZN5flash44flash_bwd_dq_dk_dv_loop_seqk_parallel_kernelI23Flash_bwd_kernel_traitsILi256ELi64ELi64ELi8ELi4ELi2ELi2ELb0ELb1EN7cutlass10bfloat16_tE19Flash_kernel_traitsILi256ELi64ELi64ELi8ES3_EELb1ELb0ELb0ELb0ELb0ELb1ELb0EEEvNS_16Flash_bwd_paramsE)
        .other          _ZN5flash44flash_bwd_dq_dk_dv_loop_seqk_parallel_kernelI23Flash_bwd_kernel_traitsILi256ELi64ELi64ELi8ELi4ELi2ELi2ELb0ELb1EN7cutlass10bfloat16_tE19Flash_kernel_traitsILi256ELi64ELi64ELi8ES3_EELb1ELb0ELb0ELb0ELb0ELb1ELb0EEEvNS_16Flash_bwd_paramsE,@"STO_CUDA_ENTRY STV_DEFAULT"
_ZN5flash44flash_bwd_dq_dk_dv_loop_seqk_parallel_kernelI23Flash_bwd_kernel_traitsILi256ELi64ELi64ELi8ELi4ELi2ELi2ELb0ELb1EN7cutlass10bfloat16_tE19Flash_kernel_traitsILi256ELi64ELi64ELi8ES3_EELb1ELb0ELb0ELb0ELb0ELb1ELb0EEEvNS_16Flash_bwd_paramsE:
.text._ZN5flash44flash_bwd_dq_dk_dv_loop_seqk_parallel_kernelI23Flash_bwd_kernel_traitsILi256ELi64ELi64ELi8ELi4ELi2ELi2ELb0ELb1EN7cutlass10bfloat16_tE19Flash_kernel_traitsILi256ELi64ELi64ELi8ES3_EELb1ELb0ELb0ELb0ELb0ELb1ELb0EEEvNS_16Flash_bwd_paramsE:
        /* <DEDUP_REMOVED lines=48> */
.L_x_1435:
        /* <DEDUP_REMOVED lines=19> */
[----:B---3--:R-:W-:Y:S01]  /*0430*/  IMAD.U32 R4, RZ, RZ, UR14 ;  /* 0x0000000eff047e24 */ /* 0x008fe2000f8e00ff */
        /* <DEDUP_REMOVED lines=32> */
.L_x_1398:
        /* <DEDUP_REMOVED lines=33> */
.L_x_1400:
[----:B------:R-:W1:Y:S01]  /*0850*/  LDCU.64 UR14, c[0x0][0x3b8] ;  /* 0x00007700ff0e77ac */ /* 0x000e620008000a00 */
[----:B------:R-:W-:-:S04]  /*0860*/  UIADD3 UR8, UPT, UPT, UR40, UR41, URZ ;  /* 0x0000002928087290 */ /* 0x000fc8000fffe0ff */
[----:B-1----:R-:W-:Y:S02]  /*0870*/  UIMAD.WIDE.U32 UR44, UR8, UR14, URZ ;  /* 0x0000000e082c72a5 */ /* 0x002fe4000f8e00ff */
[----:B------:R-:W-:-:S04]  /*0880*/  UIMAD UR8, UR8, UR15, URZ ;  /* 0x0000000f080872a4 */ /* 0x000fc8000f8e02ff */
[----:B------:R-:W-:-:S06]  /*0890*/  UIADD3 UR8, UPT, UPT, UR45, UR8, URZ ;  /* 0x000000082d087290 */ /* 0x000fcc000fffe0ff */
[----:B------:R-:W-:Y:S02]  /*08a0*/  MOV R13, UR8 ;  /* 0x00000008000d7c02 */ /* 0x000fe40008000f00 */
.L_x_1401:
        /* <DEDUP_REMOVED lines=43> */
.L_x_1402:
[----:B------:R-:W1:Y:S01]  /*0b60*/  LDCU.64 UR12, c[0x0][0x3c0] ;  /* 0x00007800ff0c77ac */ /* 0x000e620008000a00 */
[----:B------:R-:W-:-:S04]  /*0b70*/  UIADD3 UR8, UPT, UPT, UR40, UR41, URZ ;  /* 0x0000002928087290 */ /* 0x000fc8000fffe0ff */
[----:B-1----:R-:W-:Y:S02]  /*0b80*/  UIMAD.WIDE.U32 UR10, UR8, UR12, URZ ;  /* 0x0000000c080a72a5 */ /* 0x002fe4000f8e00ff */
[----:B------:R-:W-:-:S04]  /*0b90*/  UIMAD UR8, UR8, UR13, URZ ;  /* 0x0000000d080872a4 */ /* 0x000fc8000f8e02ff */
[----:B------:R-:W-:Y:S01]  /*0ba0*/  UIADD3 UR8, UPT, UPT, UR11, UR8, URZ ;  /* 0x000000080b087290 */ /* 0x000fe2000fffe0ff */
[----:B------:R-:W-:-:S05]  /*0bb0*/  UMOV UR46, UR10 ;  /* 0x0000000a002e7c82 */ /* 0x000fca0008000000 */
[----:B------:R-:W-:-:S07]  /*0bc0*/  MOV R6, UR8 ;  /* 0x0000000800067c02 */ /* 0x000fce0008000f00 */
.L_x_1403:
        /* <DEDUP_REMOVED lines=28> */
.L_x_1404:
[----:B------:R-:W-:Y:S02]  /*0d90*/  UIMAD.WIDE.U32 UR10, UR62, UR16, URZ ;  /* 0x000000103e0a72a5 */ /* 0x000fe4000f8e00ff */
[----:B------:R-:W-:-:S04]  /*0da0*/  UIMAD UR8, UR63, UR16, URZ ;  /* 0x000000103f0872a4 */ /* 0x000fc8000f8e02ff */
[----:B------:R-:W-:-:S12]  /*0db0*/  UIADD3 UR8, UPT, UPT, UR11, UR8, URZ ;  /* 0x000000080b087290 */ /* 0x000fd8000fffe0ff */
.L_x_1405:
        /* <DEDUP_REMOVED lines=20> */
.L_x_1406:
[----:B------:R-:W1:Y:S01]  /*0f00*/  LDCU UR55, c[0x0][0x434] ;  /* 0x00008680ff3777ac */ /* 0x000e620008000800 */
[----:B------:R-:W-:-:S04]  /*0f10*/  UIMAD UR9, UR24, UR45, UR23 ;  /* 0x0000002d180972a4 */ /* 0x000fc8000f8e0217 */
[----:B-1----:R-:W-:Y:S02]  /*0f20*/  UIMAD UR55, UR9, UR55, URZ ;  /* 0x00000037093772a4 */ /* 0x002fe4000f8e02ff */
.L_x_1407:
        /* <DEDUP_REMOVED lines=11> */
.L_x_1408:
[----:B------:R-:W1:Y:S01]  /*0fe0*/  LDCU UR54, c[0x0][0x444] ;  /* 0x00008880ff3677ac */ /* 0x000e620008000800 */
[----:B------:R-:W-:-:S04]  /*0ff0*/  UIMAD UR9, UR24, UR45, UR23 ;  /* 0x0000002d180972a4 */ /* 0x000fc8000f8e0217 */
[----:B-1----:R-:W-:-:S12]  /*1000*/  UIMAD UR54, UR9, UR54, URZ ;  /* 0x00000036093672a4 */ /* 0x002fd8000f8e02ff */
.L_x_1409:
[----:B------:R-:W1:Y:S01]  /*1010*/  S2R R0, SR_TID.X ;  /* 0x0000000000007919 */ /* 0x000e620000002100 */
[----:B------:R-:W-:Y:S01]  /*1020*/  USHF.R.S32.HI UR9, URZ, 0x1f, UR53 ;  /* 0x0000001fff097899 */ /* 0x000fe20008011435 */
[----:B------:R-:W2:Y:S01]  /*1030*/  LDC.64 R2, c[0x0][0x3b0] ;  /* 0x0000ec00ff027b82 */ /* 0x000ea20000000a00 */
[----:B------:R-:W-:Y:S01]  /*1040*/  UIADD3 UR53, UP1, UP0, UR60, UR10, UR53 ;  /* 0x0000000a3c357290 */ /* 0x000fe2000f83e035 */
[----:B------:R-:W-:Y:S01]  /*1050*/  MOV R21, RZ ;  /* 0x000000ff00157202 */ /* 0x000fe20000000f00 */
[----:B------:R-:W-:Y:S01]  /*1060*/  UIMAD UR56, UR45, UR56, URZ ;  /* 0x000000382d3872a4 */ /* 0x000fe2000f8e02ff */
[----:B------:R-:W-:Y:S01]  /*1070*/  BSSY.RECONVERGENT B1, `(.L_x_1399) ;  /* 0x00007db000017945 */ /* 0x000fe20003800200 */
[----:B------:R-:W-:Y:S02]  /*1080*/  UIADD3.X UR52, UPT, UPT, UR52, UR8, UR9, UP1, UP0 ;  /* 0x0000000834347290 */ /* 0x000fe40008fe0409 */
[----:B------:R-:W-:Y:S02]  /*1090*/  UISETP.GT.AND UP0, UPT, UR43, URZ, UPT ;  /* 0x000000ff2b00728c */ /* 0x000fe4000bf04270 */
[----:B------:R-:W-:Y:S01]  /*10a0*/  ULEA UR54, UR48, UR54, 0x6 ;  /* 0x0000003630367291 */ /* 0x000fe2000f8e30ff */
[----:B------:R-:W3:Y:S01]  /*10b0*/  LDCU.128 UR8, c[0x0][0x590] ;  /* 0x0000b200ff0877ac */ /* 0x000ee20008000c00 */
[----:B------:R-:W-:Y:S01]  /*10c0*/  ULEA UR55, UR48, UR55, 0x6 ;  /* 0x0000003730377291 */ /* 0x000fe2000f8e30ff */
[----:B--2---:R-:W-:Y:S01]  /*10d0*/  IMAD R11, R2, UR51, RZ ;  /* 0x00000033020b7c24 */ /* 0x004fe2000f8e02ff */
[----:B---3--:R-:W-:Y:S01]  /*10e0*/  UIMAD UR16, UR51, UR8, URZ ;  /* 0x00000008331072a4 */ /* 0x008fe2000f8e02ff */
[----:B-1----:R-:W-:Y:S01]  /*10f0*/  IMAD.SHL.U32 R10, R0, 0x8, RZ ;  /* 0x00000008000a7824 */ /* 0x002fe200078e00ff */
[----:B------:R-:W-:Y:S01]  /*1100*/  SHF.R.U32.HI R12, RZ, 0x3, R0 ;  /* 0x00000003ff0c7819 */ /* 0x000fe20000011600 */
[----:B------:R-:W-:Y:S01]  /*1110*/  IMAD.U32 R5, RZ, RZ, UR8 ;  /* 0x00000008ff057e24 */ /* 0x000fe2000f8e00ff */
[----:B------:R-:W-:Y:S01]  /*1120*/  UIMAD UR16, UR49, UR9, UR16 ;  /* 0x00000009311072a4 */ /* 0x000fe2000f8e0210 */
[----:B------:R-:W-:Y:S01]  /*1130*/  IMAD.U32 R16, RZ, RZ, UR10 ;  /* 0x0000000aff107e24 */ /* 0x000fe2000f8e00ff */
[----:B------:R-:W-:-:S02]  /*1140*/  LOP3.LUT R20, R10, 0x38, RZ, 0xc0, !PT ;  /* 0x000000380a147812 */ /* 0x000fc400078ec0ff */
[----:B------:R-:W-:Y:S02]  /*1150*/  LOP3.LUT R248, R0, 0x1f, RZ, 0xc0, !PT ;  /* 0x0000001f00f87812 */ /* 0x000fe400078ec0ff */
[----:B------:R-:W-:Y:S01]  /*1160*/  IADD3 R8, P0, PT, R20, UR58, RZ ;  /* 0x0000003a14087c10 */ /* 0x000fe2000ff1e0ff */
[----:B------:R-:W-:Y:S01]  /*1170*/  IMAD.WIDE.U32 R14, R2, UR49, R20 ;  /* 0x00000031020e7c25 */ /* 0x000fe2000f8e0014 */
[----:B------:R-:W1:Y:S03]  /*1180*/  LDCU.64 UR58, c[0x0][0x420] ;  /* 0x00008400ff3a77ac */ /* 0x000e660008000a00 */
[----:B------:R-:W-:Y:S01]  /*1190*/  IMAD.X R9, RZ, RZ, UR17, P0 ;  /* 0x00000011ff097e24 */ /* 0x000fe200080e06ff */
[----:B------:R-:W-:Y:S01]  /*11a0*/  IADD3 R14, P0, PT, R14, UR50, RZ ;  /* 0x000000320e0e7c10 */ /* 0x000fe2000ff1e0ff */
[----:B------:R-:W2:Y:S01]  /*11b0*/  LDCU.64 UR50, c[0x0][0x5e8] ;  /* 0x0000bd00ff3277ac */ /* 0x000ea20008000a00 */
[----:B------:R-:W-:-:S04]  /*11c0*/  IMAD.WIDE.U32 R8, R5, UR49, R8 ;  /* 0x0000003105087c25 */ /* 0x000fc8000f8e0008 */
[----:B------:R-:W-:Y:S01]  /*11d0*/  IMAD.U32 R5, RZ, RZ, UR11 ;  /* 0x0000000bff057e24 */ /* 0x000fe2000f8e00ff */
[----:B------:R-:W-:Y:S01]  /*11e0*/  IADD3 R9, PT, PT, R9, UR16, RZ ;  /* 0x0000001009097c10 */ /* 0x000fe2000fffe0ff */
[----:B------:R-:W3:Y:S02]  /*11f0*/  LDCU.64 UR16, c[0x0][0x3c8] ;  /* 0x00007900ff1077ac */ /* 0x000ee40008000a00 */
[----:B------:R-:W-:Y:S01]  /*1200*/  IMAD.WIDE.U32 R16, R16, UR23, R8 ;  /* 0x0000001710107c25 */ /* 0x000fe2000f8e0008 */
[----:B------:R-:W4:Y:S02]  /*1210*/  LDCU.64 UR10, c[0x0][0x550] ;  /* 0x0000aa00ff0a77ac */ /* 0x000f240008000a00 */
[----:B------:R-:W5:Y:S01]  /*1220*/  LDC.64 R8, c[0x0][0x5f8] ;  /* 0x00017e00ff087b82 */ /* 0x000f620000000a00 */
[----:B------:R-:W-:Y:S02]  /*1230*/  IMAD R17, R5, UR23, R17 ;  /* 0x0000001705117c24 */ /* 0x000fe4000f8e0211 */
[----:B------:R-:W-:Y:S01]  /*1240*/  IMAD R5, R3, UR49, R11 ;  /* 0x0000003103057c24 */ /* 0x000fe2000f8e020b */
[----:B------:R-:W-:Y:S01]  /*1250*/  SHF.R.U32.HI R11, RZ, 0x5, R0 ;  /* 0x00000005ff0b7819 */ /* 0x000fe20000011600 */
[----:B------:R-:W-:Y:S01]  /*1260*/  IMAD.WIDE.U32 R16, R12, UR8, R16 ;  /* 0x000000080c107c25 */ /* 0x000fe2000f8e0010 */
[----:B------:R-:W-:-:S02]  /*1270*/  USHF.L.U32 UR49, UR8, 0x5, URZ ;  /* 0x0000000508317899 */ /* 0x000fc400080006ff */
[----:B------:R-:W-:Y:S01]  /*1280*/  IADD3.X R15, PT, PT, R15, UR47, R5, P0, !PT ;  /* 0x0000002f0f0f7c10 */ /* 0x000fe200087fe405 */
[----:B------:R-:W-:Y:S01]  /*1290*/  USHF.L.U64.HI UR47, UR8, 0x5, UR9 ;  /* 0x00000005082f7899 */ /* 0x000fe20008010209 */
[----:B------:R-:W-:Y:S01]  /*12a0*/  ISETP.NE.AND P0, PT, RZ, UR57, PT ;  /* 0x00000039ff007c0c */ /* 0x000fe2000bf05270 */
[----:B---3--:R-:W-:Y:S02]  /*12b0*/  IMAD.U32 R18, RZ, RZ, UR16 ;  /* 0x00000010ff127e24 */ /* 0x008fe4000f8e00ff */
[----:B------:R-:W-:Y:S01]  /*12c0*/  IMAD R5, R12, UR9, R17 ;  /* 0x000000090c057c24 */ /* 0x000fe2000f8e0211 */
[----:B------:R-:W3:Y:S01]  /*12d0*/  LDCU.64 UR8, c[0x0][0x380] ;  /* 0x00007000ff0877ac */ /* 0x000ee20008000a00 */
[----:B------:R-:W-:Y:S01]  /*12e0*/  IMAD.WIDE.U32 R18, R18, UR23, R14 ;  /* 0x0000001712127c25 */ /* 0x000fe2000f8e000e */
[----:B----4-:R-:W-:-:S03]  /*12f0*/  LEA R242, P3, R16, UR10, 0x1 ;  /* 0x0000000a10f27c11 */ /* 0x010fc6000f8608ff */
[----:B------:R-:W-:Y:S01]  /*1300*/  IMAD.U32 R15, RZ, RZ, UR17 ;  /* 0x00000011ff0f7e24 */ /* 0x000fe2000f8e00ff */
[----:B------:R-:W4:Y:S01]  /*1310*/  LDCU.64 UR16, c[0x0][0x570] ;  /* 0x0000ae00ff1077ac */ /* 0x000f220008000a00 */
[----:B------:R-:W-:Y:S01]  /*1320*/  LEA.HI.X R243, R16, UR11, R5, 0x1, P3 ;  /* 0x0000000b10f37c11 */ /* 0x000fe200098f0c05 */
[----:B-----5:R-:W-:Y:S01]  /*1330*/  IMAD.WIDE.U32 R22, R8, UR21, RZ ;  /* 0x0000001508167c25 */ /* 0x020fe2000f8e00ff */
[----:B------:R-:W-:Y:S01]  /*1340*/  MOV R16, R18 ;  /* 0x0000001200107202 */ /* 0x000fe20000000f00 */
[----:B--2---:R-:W-:Y:S02]  /*1350*/  UIMAD.WIDE UR10, UR54, 0x4, UR50 ;  /* 0x00000004360a78a5 */ /* 0x004fe4000f8e0232 */
[----:B------:R-:W-:Y:S01]  /*1360*/  IMAD R8, R11, UR56, R248 ;  /* 0x000000380b087c24 */ /* 0x000fe2000f8e02f8 */
[----:B------:R-:W-:Y:S01]  /*1370*/  SEL R14, R22, RZ, P0 ;  /* 0x000000ff160e7207 */ /* 0x000fe20000000000 */
[----:B------:R-:W-:Y:S01]  /*1380*/  IMAD R9, R9, UR21, R23 ;  /* 0x0000001509097c24 */ /* 0x000fe2000f8e0217 */
[----:B------:R-:W-:Y:S01]  /*1390*/  USHF.L.U32 UR56, UR56, 0x6, URZ ;  /* 0x0000000638387899 */ /* 0x000fe200080006ff */
[----:B------:R-:W-:Y:S01]  /*13a0*/  IMAD R17, R15, UR23, R19 ;  /* 0x000000170f117c24 */ /* 0x000fe2000f8e0213 */
[----:B------:R-:W-:Y:S01]  /*13b0*/  IADD3 R14, P2, P1, R8, UR53, R14 ;  /* 0x00000035080e7c10 */ /* 0x000fe2000f95e00e */
[----:B-1----:R-:W-:Y:S01]  /*13c0*/  UIMAD.WIDE UR50, UR55, 0x4, UR58 ;  /* 0x00000004373278a5 */ /* 0x002fe2000f8e023a */
[----:B------:R-:W-:Y:S01]  /*13d0*/  SHF.R.S32.HI R8, RZ, 0x1f, R8 ;  /* 0x0000001fff087819 */ /* 0x000fe20000011408 */
[----:B------:R-:W-:Y:S01]  /*13e0*/  IMAD.WIDE.U32 R16, R12, R2, R16 ;  /* 0x000000020c107225 */ /* 0x000fe200078e0010 */
[----:B------:R-:W-:-:S03]  /*13f0*/  SEL R9, R9, RZ, P0 ;  /* 0x000000ff09097207 */ /* 0x000fc60000000000 */
[----:B------:R-:W-:Y:S01]  /*1400*/  IMAD R5, R12, R3, R17 ;  /* 0x000000030c057224 */ /* 0x000fe200078e0211 */
[----:B------:R-:W-:Y:S01]  /*1410*/  IADD3.X R9, PT, PT, R8, UR52, R9, P2, P1 ;  /* 0x0000003408097c10 */ /* 0x000fe200097e2409 */
[----:B------:R-:W-:Y:S01]  /*1420*/  IMAD.U32 R8, RZ, RZ, UR56 ;  /* 0x00000038ff087e24 */ /* 0x000fe2000f8e00ff */
[----:B------:R-:W-:Y:S02]  /*1430*/  IADD3 R14, P1, PT, R14, UR56, RZ ;  /* 0x000000380e0e7c10 */ /* 0x000fe4000ff3e0ff */
[----:B---3--:R-:W-:Y:S02]  /*1440*/  LEA R244, P2, R16, UR8, 0x1 ;  /* 0x0000000810f47c11 */ /* 0x008fe4000f8408ff */
[----:B------:R-:W-:Y:S02]  /*1450*/  LEA.HI.X.SX32 R8, R8, R9, 0x1, P1 ;  /* 0x0000000908087211 */ /* 0x000fe400008f0eff */
[----:B----4-:R-:W-:Y:S01]  /*1460*/  LEA R236, P1, R14, UR16, 0x2 ;  /* 0x000000100eec7c11 */ /* 0x010fe2000f8210ff */
[----:B------:R-:W-:Y:S01]  /*1470*/  UMOV UR16, UR10 ;  /* 0x0000000a00107c82 */ /* 0x000fe20008000000 */
[----:B------:R-:W-:Y:S01]  /*1480*/  LEA.HI.X R245, R16, UR9, R5, 0x1, P2 ;  /* 0x0000000910f57c11 */ /* 0x000fe200090f0c05 */
[----:B------:R-:W-:Y:S01]  /*1490*/  IMAD.SHL.U32 R5, R2, 0x20, RZ ;  /* 0x0000002002057824 */ /* 0x000fe200078e00ff */
[----:B------:R-:W-:Y:S01]  /*14a0*/  LEA.HI.X R237, R14, UR17, R8, 0x2, P1 ;  /* 0x000000110eed7c11 */ /* 0x000fe200088f1408 */
[----:B------:R-:W-:Y:S01]  /*14b0*/  UMOV UR17, UR11 ;  /* 0x0000000b00117c82 */ /* 0x000fe20008000000 */
[----:B------:R-:W-:-:S02]  /*14c0*/  IADD3 R18, P1, PT, R12, 0x20, RZ ;  /* 0x000000200c127810 */ /* 0x000fc40007f3e0ff */
[----:B------:R-:W-:Y:S02]  /*14d0*/  SHF.L.U64.HI R3, R2, 0x5, R3 ;  /* 0x0000000502037819 */ /* 0x000fe40000010203 */
        /* <DEDUP_REMOVED lines=16> */
.L_x_1411:
[----:B------:R-:W1:Y:S01]  /*15e0*/  LDCU.64 UR12, c[0x0][0x5c0] ;  /* 0x0000b800ff0c77ac */ /* 0x000e620008000a00 */
[----:B------:R-:W-:-:S04]  /*15f0*/  UIADD3 UR8, UPT, UPT, UR40, UR41, URZ ;  /* 0x0000002928087290 */ /* 0x000fc8000fffe0ff */
[----:B-1----:R-:W-:Y:S02]  /*1600*/  UIMAD.WIDE.U32 UR16, UR8, UR12, URZ ;  /* 0x0000000c081072a5 */ /* 0x002fe4000f8e00ff */
[----:B------:R-:W-:-:S04]  /*1610*/  UIMAD UR8, UR8, UR13, URZ ;  /* 0x0000000d080872a4 */ /* 0x000fc8000f8e02ff */
[----:B------:R-:W-:-:S06]  /*1620*/  UIADD3 UR8, UPT, UPT, UR17, UR8, URZ ;  /* 0x0000000811087290 */ /* 0x000fcc000fffe0ff */
[----:B------:R-:W-:Y:S02]  /*1630*/  MOV R0, UR8 ;  /* 0x0000000800007c02 */ /* 0x000fe40008000f00 */
.L_x_1412:
        /* <DEDUP_REMOVED lines=13> */
.L_x_1413:
[----:B------:R-:W1:Y:S01]  /*1710*/  LDCU.64 UR10, c[0x0][0x5c8] ;  /* 0x0000b900ff0a77ac */ /* 0x000e620008000a00 */
[----:B------:R-:W-:-:S04]  /*1720*/  UIADD3 UR40, UPT, UPT, UR40, UR41, URZ ;  /* 0x0000002928287290 */ /* 0x000fc8000fffe0ff */
[----:B-1----:R-:W-:Y:S02]  /*1730*/  UIMAD.WIDE.U32 UR14, UR40, UR10, URZ ;  /* 0x0000000a280e72a5 */ /* 0x002fe4000f8e00ff */
[----:B------:R-:W-:-:S04]  /*1740*/  UIMAD UR40, UR40, UR11, URZ ;  /* 0x0000000b282872a4 */ /* 0x000fc8000f8e02ff */
[----:B------:R-:W-:-:S06]  /*1750*/  UIADD3 UR40, UPT, UPT, UR15, UR40, URZ ;  /* 0x000000280f287290 */ /* 0x000fcc000fffe0ff */
[----:B------:R-:W-:-:S07]  /*1760*/  MOV R3, UR40 ;  /* 0x0000002800037c02 */ /* 0x000fce0008000f00 */
.L_x_1414:
        /* <DEDUP_REMOVED lines=27> */
.L_x_1416:
[----:B------:R-:W-:Y:S05]  /*1920*/  BSYNC.RECONVERGENT B0 ;  /* 0x0000000000007941 */ /* 0x000fea0003800200 */
.L_x_1415:
        /* <DEDUP_REMOVED lines=15> */
.L_x_1418:
[----:B------:R-:W-:Y:S05]  /*1a20*/  BSYNC.RECONVERGENT B0 ;  /* 0x0000000000007941 */ /* 0x000fea0003800200 */
.L_x_1417:
        /* <DEDUP_REMOVED lines=24> */
.L_x_1420:
[----:B------:R-:W-:Y:S05]  /*1bb0*/  BSYNC.RECONVERGENT B0 ;  /* 0x0000000000007941 */ /* 0x000fea0003800200 */
.L_x_1419:
        /* <DEDUP_REMOVED lines=14> */
.L_x_1410:
[----:B------:R-:W-:Y:S01]  /*1ca0*/  IMAD.U32 R9, RZ, RZ, UR14 ;  /* 0x0000000eff097e24 */ /* 0x000fe2000f8e00ff */
[----:B------:R-:W1:Y:S01]  /*1cb0*/  LDCU.64 UR10, c[0x0][0x3d0] ;  /* 0x00007a00ff0a77ac */ /* 0x000e620008000a00 */
[----:B------:R-:W-:Y:S02]  /*1cc0*/  IMAD.U32 R14, RZ, RZ, UR12 ;  /* 0x0000000cff0e7e24 */ /* 0x000fe4000f8e00ff */
[----:B------:R-:W-:Y:S01]  /*1cd0*/  IMAD.U32 R28, RZ, RZ, UR49 ;  /* 0x00000031ff1c7e24 */ /* 0x000fe2000f8e00ff */
[----:B------:R-:W2:Y:S01]  /*1ce0*/  LDCU.64 UR8, c[0x0][0x3d8] ;  /* 0x00007b00ff0877ac */ /* 0x000ea20008000a00 */
[----:B------:R-:W-:Y:S01]  /*1cf0*/  IMAD.WIDE.U32 R16, R9, UR30, R20 ;  /* 0x0000001e09107c25 */ /* 0x000fe2000f8e0014 */
[----:B------:R-:W-:-:S03]  /*1d00*/  UIMAD UR52, UR48, -0x40, UR43 ;  /* 0xffffffc0303478a4 */ /* 0x000fc6000f8e022b */
[----:B------:R-:W-:Y:S01]  /*1d10*/  IMAD.WIDE.U32 R14, R14, UR30, R20 ;  /* 0x0000001e0e0e7c25 */ /* 0x000fe2000f8e0014 */
[----:B------:R-:W-:Y:S01]  /*1d20*/  UIMAD UR53, UR27, UR14, URZ ;  /* 0x0000000e1b3572a4 */ /* 0x000fe2000f8e02ff */
[----:B------:R-:W-:Y:S01]  /*1d30*/  IADD3 R16, P1, PT, R16, UR44, RZ ;  /* 0x0000002c10107c10 */ /* 0x000fe2000ff3e0ff */
[----:B------:R-:W-:Y:S01]  /*1d40*/  UIMAD UR27, UR27, UR12, URZ ;  /* 0x0000000c1b1b72a4 */ /* 0x000fe2000f8e02ff */
[----:B------:R-:W-:Y:S01]  /*1d50*/  IMAD.U32 R9, RZ, RZ, UR49 ;  /* 0x00000031ff097e24 */ /* 0x000fe2000f8e00ff */
[----:B------:R-:W-:Y:S01]  /*1d60*/  UIMAD UR53, UR30, UR15, UR53 ;  /* 0x0000000f1e3572a4 */ /* 0x000fe2000f8e0235 */
[----:B------:R-:W-:Y:S01]  /*1d70*/  ISETP.GE.AND P4, PT, R8, UR52, PT ;  /* 0x0000003408007c0c */ /* 0x000fe2000bf86270 */
[----:B------:R-:W-:Y:S01]  /*1d80*/  UIADD3 UR43, UPT, UPT, -UR30, UR36, URZ ;  /* 0x000000241e2b7290 */ /* 0x000fe2000fffe1ff */
[----:B------:R-:W-:Y:S01]  /*1d90*/  @P0 BAR.SYNC.DEFER_BLOCKING 0x0 ;  /* 0x0000000000000b1d */ /* 0x000fe20000010000 */
[----:B------:R-:W-:Y:S01]  /*1da0*/  UIMAD UR27, UR30, UR13, UR27 ;  /* 0x0000000d1e1b72a4 */ /* 0x000fe2000f8e021b */
[----:B-1----:R-:W-:Y:S01]  /*1db0*/  IMAD R24, R7, UR10, RZ ;  /* 0x0000000a07187c24 */ /* 0x002fe2000f8e02ff */
[----:B------:R-:W-:-:S02]  /*1dc0*/  IADD3.X R17, PT, PT, R13, UR53, R17, P1, !PT ;  /* 0x000000350d117c10 */ /* 0x000fc40008ffe411 */
[----:B------:R-:W-:Y:S01]  /*1dd0*/  IADD3 R14, P1, PT, R14, UR46, RZ ;  /* 0x0000002e0e0e7c10 */ /* 0x000fe2000ff3e0ff */
[----:B--2---:R-:W-:Y:S01]  /*1de0*/  IMAD R20, R7, UR8, RZ ;  /* 0x0000000807147c24 */ /* 0x004fe2000f8e02ff */
[----:B------:R-:W-:Y:S01]  /*1df0*/  ISETP.GE.AND P2, PT, R8, UR43, PT ;  /* 0x0000002b08007c0c */ /* 0x000fe2000bf46270 */
[----:B------:R-:W-:Y:S01]  /*1e00*/  IMAD R24, R4, UR11, R24 ;  /* 0x0000000b04187c24 */ /* 0x000fe2000f8e0218 */
[----:B------:R-:W-:Y:S01]  /*1e10*/  IADD3.X R15, PT, PT, R6, UR27, R15, P1, !PT ;  /* 0x0000001b060f7c10 */ /* 0x000fe20008ffe40f */
[----:B------:R-:W-:Y:S01]  /*1e20*/  IMAD.WIDE.U32 R16, R4, UR10, R16 ;  /* 0x0000000a04107c25 */ /* 0x000fe2000f8e0010 */
[----:B------:R-:W-:Y:S02]  /*1e30*/  ISETP.GE.AND P3, PT, R12, UR43, PT ;  /* 0x0000002b0c007c0c */ /* 0x000fe4000bf66270 */
[----:B------:R-:W-:Y:S01]  /*1e40*/  SHF.R.U32.HI R234, RZ, 0x2, R0 ;  /* 0x00000002ffea7819 */ /* 0x000fe20000011600 */
[C---:B------:R-:W-:Y:S01]  /*1e50*/  IMAD R20, R4.reuse, UR9, R20 ;  /* 0x0000000904147c24 */ /* 0x040fe2000f8e0214 */
[C---:B------:R-:W-:Y:S01]  /*1e60*/  @!P4 LEA R26, P1, R5.reuse, R244, 0x1 ;  /* 0x000000f4051ac211 */ /* 0x040fe200078208ff */
[----:B------:R-:W-:Y:S01]  /*1e70*/  IMAD.WIDE.U32 R6, R4, UR8, R14 ;  /* 0x0000000804067c25 */ /* 0x000fe2000f8e000e */
[----:B------:R-:W-:Y:S01]  /*1e80*/  @!P4 LEA R28, P5, R28, R242, 0x1 ;  /* 0x000000f21c1cc211 */ /* 0x000fe200078a08ff */
[----:B------:R-:W1:Y:S01]  /*1e90*/  S2R R214, SR_TID.X ;  /* 0x0000000000d67919 */ /* 0x000e620000002100 */
[----:B------:R-:W-:Y:S01]  /*1ea0*/  @!P4 LEA.HI.X R27, R5, R245, R3, 0x1, P1 ;  /* 0x000000f5051bc211 */ /* 0x000fe200008f0c03 */
[----:B------:R-:W-:Y:S01]  /*1eb0*/  IMAD.U32 R8, RZ, RZ, UR47 ;  /* 0x0000002fff087e24 */ /* 0x000fe2000f8e00ff */
[----:B------:R-:W-:Y:S01]  /*1ec0*/  LOP3.LUT R3, R10, 0x1f8, RZ, 0xc0, !PT ;  /* 0x000001f80a037812 */ /* 0x000fe200078ec0ff */
[----:B------:R-:W-:Y:S01]  /*1ed0*/  IMAD.IADD R25, R17, 0x1, R24 ;  /* 0x0000000111197824 */ /* 0x000fe200078e0218 */
[----:B------:R-:W2:Y:S01]  /*1ee0*/  @!P2 LDC.64 R4, c[0x0][0x388] ;  /* 0x0000e200ff04ab82 */ /* 0x000ea20000000a00 */
[----:B------:R-:W-:Y:S01]  /*1ef0*/  IMAD.IADD R21, R7, 0x1, R20 ;  /* 0x0000000107157824 */ /* 0x000fe200078e0214 */
[----:B------:R-:W-:Y:S01]  /*1f00*/  @!P4 LEA.HI.X R29, R9, R243, R8, 0x1, P5 ;  /* 0x000000f3091dc211 */ /* 0x000fe200028f0c08 */
[----:B------:R-:W-:Y:S01]  /*1f10*/  @!P2 IMAD.MOV.U32 R22, RZ, RZ, R16 ;  /* 0x000000ffff16a224 */ /* 0x000fe200078e0010 */
[----:B------:R-:W-:Y:S01]  /*1f20*/  LOP3.LUT R3, R3, 0x38, R0, 0x78, !PT ;  /* 0x0000003803037812 */ /* 0x000fe200078e7800 */
[----:B------:R-:W-:Y:S01]  /*1f30*/  @!P2 IMAD.MOV.U32 R23, RZ, RZ, R25 ;  /* 0x000000ffff17a224 */ /* 0x000fe200078e0019 */
[----:B------:R-:W-:Y:S01]  /*1f40*/  ISETP.GE.AND P5, PT, R12, UR52, PT ;  /* 0x000000340c007c0c */ /* 0x000fe2000bfa6270 */
[C---:B------:R-:W-:Y:S01]  /*1f50*/  @!P2 IMAD R14, R2.reuse, UR14, RZ ;  /* 0x0000000e020eac24 */ /* 0x040fe2000f8e02ff */
[----:B------:R-:W3:Y:S01]  /*1f60*/  @!P3 LDC.64 R8, c[0x0][0x388] ;  /* 0x0000e200ff08bb82 */ /* 0x000ee20000000a00 */
[----:B------:R-:W-:-:S02]  /*1f70*/  @!P2 IMAD R13, R2, UR12, RZ ;  /* 0x0000000c020dac24 */ /* 0x000fc4000f8e02ff */
[----:B------:R-:W-:Y:S02]  /*1f80*/  IMAD.MOV.U32 R233, RZ, RZ, 0x7f800000 ;  /* 0x7f800000ffe97424 */ /* 0x000fe400078e00ff */
[----:B------:R-:W-:Y:S02]  /*1f90*/  IMAD.MOV.U32 R232, RZ, RZ, 0x7f800000 ;  /* 0x7f800000ffe87424 */ /* 0x000fe400078e00ff */
[----:B------:R-:W-:Y:S01]  /*1fa0*/  IMAD.SHL.U32 R224, R0, 0x40, RZ ;  /* 0x0000004000e07824 */ /* 0x000fe200078e00ff */
[----:B------:R-:W-:Y:S01]  /*1fb0*/  UIMAD UR9, UR24, UR45, UR23 ;  /* 0x0000002d180972a4 */ /* 0x000fe2000f8e0217 */
[----:B------:R-:W-:Y:S01]  /*1fc0*/  @!P2 IMAD.MOV.U32 R7, RZ, RZ, R21 ;  /* 0x000000ffff07a224 */ /* 0x000fe200078e0015 */
[----:B------:R-:W4:Y:S01]  /*1fd0*/  LDC R235, c[0x0][0x44c] ;  /* 0x00011300ffeb7b82 */ /* 0x000f220000000800 */
[----:B------:R-:W-:Y:S01]  /*1fe0*/  @!P3 IMAD.MOV.U32 R24, RZ, RZ, R16 ;  /* 0x000000ffff18b224 */ /* 0x000fe200078e0010 */
[----:B------:R-:W-:Y:S01]  /*1ff0*/  LOP3.LUT R16, R3, 0x1e00, R10, 0xf8, !PT ;  /* 0x00001e0003107812 */ /* 0x000fe200078ef80a */
[----:B------:R-:W-:-:S02]  /*2000*/  @!P2 IMAD R14, R18, UR15, R14 ;  /* 0x0000000f120eac24 */ /* 0x000fc4000f8e020e */
[----:B------:R-:W-:Y:S01]  /*2010*/  IMAD.SHL.U32 R223, R0, 0x10, RZ ;  /* 0x0000001000df7824 */ /* 0x000fe200078e00ff */
[----:B------:R-:W-:Y:S01]  /*2020*/  LEA R16, R16, UR33, 0x1 ;  /* 0x0000002110107c11 */ /* 0x000fe2000f8e08ff */
[C---:B------:R-:W-:Y:S01]  /*2030*/  @!P2 IMAD R13, R18.reuse, UR13, R13 ;  /* 0x0000000d120dac24 */ /* 0x040fe2000f8e020d */
[----:B------:R-:W1:Y:S01]  /*2040*/  @!P2 LDC.64 R2, c[0x0][0x390] ;  /* 0x0000e400ff02ab82 */ /* 0x000e620000000a00 */
[----:B------:R-:W-:-:S04]  /*2050*/  @!P2 IMAD.WIDE.U32 R22, R18, UR14, R22 ;  /* 0x0000000e1216ac25 */ /* 0x000fc8000f8e0016 */
[----:B------:R-:W-:Y:S01]  /*2060*/  IMAD.MOV.U32 R220, RZ, RZ, 0x40 ;  /* 0x00000040ffdc7424 */ /* 0x000fe200078e00ff */
[----:B--2---:R-:W-:Y:S01]  /*2070*/  @!P2 LEA R4, P0, R22, R4, 0x1 ;  /* 0x000000041604a211 */ /* 0x004fe200078008ff */
[--C-:B------:R-:W-:Y:S01]  /*2080*/  @!P3 IMAD.MOV.U32 R20, RZ, RZ, R6.reuse ;  /* 0x000000ffff14b224 */ /* 0x100fe200078e0006 */
[----:B------:R-:W-:Y:S01]  /*2090*/  @!PT LDS RZ, [RZ] ;  /* 0x00000000fffff984 */ /* 0x000fe20000000800 */
[----:B------:R-:W-:Y:S01]  /*20a0*/  @!PT LDS RZ, [RZ] ;  /* 0x00000000fffff984 */ /* 0x000fe20000000800 */
[----:B------:R-:W-:Y:S01]  /*20b0*/  @!PT LDS RZ, [RZ] ;  /* 0x00000000fffff984 */ /* 0x000fe20000000800 */
[----:B------:R-:W-:Y:S01]  /*20c0*/  @!P5 LDGSTS.E.BYPASS.LTC128B.128 [R16+0x8000], desc[UR34][R242.64] ;  /* 0x08000000f210dfae */ /* 0x000fe2000b981a22 */
[----:B------:R-:W-:-:S04]  /*20d0*/  @!P2 IMAD.WIDE.U32 R18, R18, UR12, R6 ;  /* 0x0000000c1212ac25 */ /* 0x000fc8000f8e0006 */
[----:B------:R-:W-:Y:S01]  /*20e0*/  IMAD.MOV.U32 R219, RZ, RZ, 0x20 ;  /* 0x00000020ffdb7424 */ /* 0x000fe200078e00ff */
[----:B------:R-:W2:Y:S01]  /*20f0*/  @!P3 LDC.64 R6, c[0x0][0x390] ;  /* 0x0000e400ff06bb82 */ /* 0x000ea20000000a00 */
[----:B------:R-:W-:Y:S01]  /*2100*/  @!P3 IMAD.WIDE.U32 R24, R12, UR14, R24 ;  /* 0x0000000e0c18bc25 */ /* 0x000fe2000f8e0018 */
[----:B------:R-:W-:Y:S01]  /*2110*/  @!P5 LDGSTS.E.BYPASS.LTC128B.128 [R16+0xa000], desc[UR34][R242.64+0x80] ;  /* 0x0a000080f210dfae */ /* 0x000fe2000b981a22 */
[----:B------:R-:W-:Y:S02]  /*2120*/  LOP3.LUT R11, R11, 0x3, RZ, 0xc0, !PT ;  /* 0x000000030b0b7812 */ /* 0x000fe400078ec0ff */
[----:B------:R-:W-:Y:S01]  /*2130*/  IMAD.MOV.U32 R212, RZ, RZ, 0x40 ;  /* 0x00000040ffd47424 */ /* 0x000fe200078e00ff */
[----:B---3--:R-:W-:Y:S01]  /*2140*/  @!P3 LEA R8, P1, R24, R8, 0x1 ;  /* 0x000000081808b211 */ /* 0x008fe200078208ff */
[----:B------:R-:W-:Y:S01]  /*2150*/  @!P3 IMAD R15, R12, UR15, R25 ;  /* 0x0000000f0c0fbc24 */ /* 0x000fe2000f8e0219 */
[----:B------:R-:W-:Y:S01]  /*2160*/  @!P5 LDGSTS.E.BYPASS.LTC128B.128 [R16+0xc000], desc[UR34][R242.64+0x100] ;  /* 0x0c000100f210dfae */ /* 0x000fe2000b981a22 */
[----:B------:R-:W-:-:S02]  /*2170*/  @!P2 IMAD.IADD R14, R23, 0x1, R14 ;  /* 0x00000001170ea824 */ /* 0x000fc400078e020e */
[----:B------:R-:W-:Y:S01]  /*2180*/  IMAD.MOV.U32 R246, RZ, RZ, 0x10 ;  /* 0x00000010fff67424 */ /* 0x000fe200078e00ff */
[----:B------:R-:W-:Y:S01]  /*2190*/  @!P3 LEA.HI.X R9, R24, R9, R15, 0x1, P1 ;  /* 0x000000091809b211 */ /* 0x000fe200008f0c0f */
[----:B------:R-:W-:Y:S01]  /*21a0*/  @!P3 IMAD.WIDE.U32 R20, R12, UR12, R20 ;  /* 0x0000000c0c14bc25 */ /* 0x000fe2000f8e0014 */
[----:B------:R-:W-:Y:S01]  /*21b0*/  @!P2 LEA.HI.X R5, R22, R5, R14, 0x1, P0 ;  /* 0x000000051605a211 */ /* 0x000fe200000f0c0e */
[----:B------:R-:W-:Y:S01]  /*21c0*/  @!P5 LDGSTS.E.BYPASS.LTC128B.128 [R16+0xe000], desc[UR34][R242.64+0x180] ;  /* 0x0e000180f210dfae */ /* 0x000fe2000b981a22 */
[----:B-1----:R-:W-:Y:S01]  /*21d0*/  @!P2 LEA R2, P0, R18, R2, 0x1 ;  /* 0x000000021202a211 */ /* 0x002fe200078008ff */
[----:B------:R-:W-:Y:S02]  /*21e0*/  @!P3 IMAD R12, R12, UR13, R21 ;  /* 0x0000000d0c0cbc24 */ /* 0x000fe4000f8e0215 */
[----:B------:R-:W-:Y:S01]  /*21f0*/  IMAD.U32 R231, RZ, RZ, UR42 ;  /* 0x0000002affe77e24 */ /* 0x000fe2000f8e00ff */
[----:B------:R1:W-:Y:S01]  /*2200*/  @P5 STS.128 [R16+0x8000], RZ ;  /* 0x008000ff10005388 */ /* 0x0003e20000000c00 */
[----:B------:R-:W-:Y:S01]  /*2210*/  @!P2 IMAD.IADD R13, R19, 0x1, R13 ;  /* 0x00000001130da824 */ /* 0x000fe200078e020d */
[----:B------:R-:W-:Y:S01]  /*2220*/  UIADD3 UR30, UPT, UPT, UR30, 0x40, URZ ;  /* 0x000000401e1e7890 */ /* 0x000fe2000fffe0ff */
[----:B--2---:R-:W-:Y:S01]  /*2230*/  @!P3 LEA R6, P1, R20, R6, 0x1 ;  /* 0x000000061406b211 */ /* 0x004fe200078208ff */
[----:B------:R1:W-:Y:S02]  /*2240*/  @P5 STS.128 [R16+0xa000], RZ ;  /* 0x00a000ff10005388 */ /* 0x0003e40000000c00 */
[----:B------:R-:W-:-:S02]  /*2250*/  @!P2 LEA.HI.X R3, R18, R3, R13, 0x1, P0 ;  /* 0x000000031203a211 */ /* 0x000fc400000f0c0d */
[----:B------:R-:W-:Y:S02]  /*2260*/  CS2R R190, SRZ ;  /* 0x0000000000be7805 */ /* 0x000fe4000001ff00 */
[----:B------:R-:W-:Y:S01]  /*2270*/  @!P3 LEA.HI.X R7, R20, R7, R12, 0x1, P1 ;  /* 0x000000071407b211 */ /* 0x000fe200008f0c0c */
[----:B------:R1:W-:Y:S01]  /*2280*/  @P5 STS.128 [R16+0xc000], RZ ;  /* 0x00c000ff10005388 */ /* 0x0003e20000000c00 */
[----:B------:R-:W2:Y:S01]  /*2290*/  LDC.64 R12, c[0x0][0x528] ;  /* 0x00014a00ff0c7b82 */ /* 0x000ea20000000a00 */
        /* <DEDUP_REMOVED lines=79> */
[----:B------:R-:W-:Y:S01]  /*2790*/  CS2R R32, SRZ ;  /* 0x0000000000207805 */ /* 0x000fe2000001ff00 */
[----:B------:R-:W3:Y:S01]  /*27a0*/  LDCU UR8, c[0x0][0x3e0] ;  /* 0x00007c00ff0877ac */ /* 0x000ee20008000800 */
[----:B------:R1:W-:Y:S01]  /*27b0*/  @P4 STS.128 [R16+0x5000], RZ ;  /* 0x005000ff10004388 */ /* 0x0003e20000000c00 */
[----:B------:R-:W1:Y:S03]  /*27c0*/  LDCU UR10, c[0x0][0x45c] ;  /* 0x00008b80ff0a77ac */ /* 0x000e660008000800 */
[----:B------:R1:W-:Y:S04]  /*27d0*/  @P4 STS.128 [R16+0x7000], RZ ;  /* 0x007000ff10004388 */ /* 0x0003e80000000c00 */
[----:B------:R-:W-:Y:S01]  /*27e0*/  @!PT LDS RZ, [RZ] ;  /* 0x00000000fffff984 */ /* 0x000fe20000000800 */
[----:B------:R-:W-:Y:S01]  /*27f0*/  @!PT LDS RZ, [RZ] ;  /* 0x00000000fffff984 */ /* 0x000fe20000000800 */
[----:B------:R-:W-:Y:S01]  /*2800*/  @!PT LDS RZ, [RZ] ;  /* 0x00000000fffff984 */ /* 0x000fe20000000800 */
[----:B------:R-:W-:Y:S04]  /*2810*/  @!P4 LDGSTS.E.BYPASS.LTC128B.128 [R16+0x1000], desc[UR34][R26.64] ;  /* 0x010000001a10cfae */ /* 0x000fe8000b981a22 */
[----:B------:R-:W-:Y:S04]  /*2820*/  @!P4 LDGSTS.E.BYPASS.LTC128B.128 [R16+0x3000], desc[UR34][R26.64+0x80] ;  /* 0x030000801a10cfae */ /* 0x000fe8000b981a22 */
[----:B------:R-:W-:Y:S04]  /*2830*/  @!P4 LDGSTS.E.BYPASS.LTC128B.128 [R16+0x5000], desc[UR34][R26.64+0x100] ;  /* 0x050001001a10cfae */ /* 0x000fe8000b981a22 */
[----:B------:R-:W-:Y:S04]  /*2840*/  @!P4 LDGSTS.E.BYPASS.LTC128B.128 [R16+0x7000], desc[UR34][R26.64+0x180] ;  /* 0x070001801a10cfae */ /* 0x000fe8000b981a22 */
[----:B------:R-:W-:Y:S04]  /*2850*/  @!P3 LDGSTS.E.BYPASS.LTC128B.128 [R16+0x10000], desc[UR34][R8.64] ;  /* 0x100000000810bfae */ /* 0x000fe8000b981a22 */
[----:B------:R-:W-:Y:S04]  /*2860*/  @!P3 LDGSTS.E.BYPASS.LTC128B.128 [R16+0x12000], desc[UR34][R8.64+0x80] ;  /* 0x120000800810bfae */ /* 0x000fe8000b981a22 */
[----:B------:R-:W-:Y:S04]  /*2870*/  @!P3 LDGSTS.E.BYPASS.LTC128B.128 [R16+0x14000], desc[UR34][R8.64+0x100] ;  /* 0x140001000810bfae */ /* 0x000fe8000b981a22 */
[----:B------:R-:W-:Y:S04]  /*2880*/  @!P3 LDGSTS.E.BYPASS.LTC128B.128 [R16+0x16000], desc[UR34][R8.64+0x180] ;  /* 0x160001800810bfae */ /* 0x000fe8000b981a22 */
        /* <DEDUP_REMOVED lines=35> */
[----:B--2---:R-:W2:Y:S04]  /*2ac0*/  LDG.E.64 R8, desc[UR34][R12.64+0x8] ;  /* 0x000008220c087981 */ /* 0x004ea8000c1e1b00 */
[----:B------:R-:W3:Y:S01]  /*2ad0*/  LDG.E.64 R6, desc[UR34][R12.64] ;  /* 0x000000220c067981 */ /* 0x000ee2000c1e1b00 */
[----:B----4-:R-:W-:-:S04]  /*2ae0*/  SHF.R.U32.HI R2, RZ, 0x1, R0 ;  /* 0x00000001ff027819 */ /* 0x010fc80000011600 */
[----:B------:R-:W-:-:S04]  /*2af0*/  LOP3.LUT R3, R2, 0x30, RZ, 0xc0, !PT ;  /* 0x0000003002037812 */ /* 0x000fc800078ec0ff */
[----:B------:R-:W-:-:S04]  /*2b00*/  LOP3.LUT R234, R3, 0x7, R234, 0xf8, !PT ;  /* 0x0000000703ea7812 */ /* 0x000fc800078ef8ea */
[C---:B------:R-:W-:Y:S01]  /*2b10*/  ISETP.GE.AND P1, PT, R234.reuse, UR52, PT ;  /* 0x00000034ea007c0c */ /* 0x040fe2000bf26270 */
[----:B------:R-:W-:-:S05]  /*2b20*/  VIADD R3, R234, 0x8 ;  /* 0x00000008ea037836 */ /* 0x000fca0000000000 */
[----:B------:R-:W-:Y:S01]  /*2b30*/  ISETP.GE.AND P0, PT, R3, UR52, PT ;  /* 0x0000003403007c0c */ /* 0x000fe2000bf06270 */
[----:B------:R-:W-:-:S04]  /*2b40*/  IMAD.MOV.U32 R3, RZ, RZ, 0x4 ;  /* 0x00000004ff037424 */ /* 0x000fc800078e00ff */
[----:B------:R-:W-:-:S04]  /*2b50*/  IMAD.WIDE.U32 R4, R234, R3, UR50 ;  /* 0x00000032ea047e25 */ /* 0x000fc8000f8e0003 */
[----:B------:R-:W-:Y:S01]  /*2b60*/  IMAD.SHL.U32 R3, R0, 0x20, RZ ;  /* 0x0000002000037824 */ /* 0x000fe200078e00ff */
[----:B------:R-:W5:Y:S04]  /*2b70*/  @!P1 LDG.E R233, desc[UR34][R4.64] ;  /* 0x0000002204e99981 */ /* 0x000f68000c1e1900 */
[----:B------:R4:W5:Y:S01]  /*2b80*/  @!P0 LDG.E R232, desc[UR34][R4.64+0x20] ;  /* 0x0000202204e88981 */ /* 0x000962000c1e1900 */
[----:B------:R-:W-:Y:S01]  /*2b90*/  IMAD.SHL.U32 R230, R214, 0x2, RZ ;  /* 0x00000002d6e67824 */ /* 0x000fe200078e00ff */
[----:B------:R-:W-:Y:S01]  /*2ba0*/  USHF.L.U32 UR9, UR9, 0x5, URZ ;  /* 0x0000000509097899 */ /* 0x000fe200080006ff */
[----:B------:R-:W-:Y:S01]  /*2bb0*/  R2P PR, R0, 0x6 ;  /* 0x0000000600007804 */ /* 0x000fe20000000000 */
[C---:B------:R-:W-:Y:S01]  /*2bc0*/  IMAD.SHL.U32 R213, R214.reuse, 0x40, RZ ;  /* 0x00000040d6d57824 */ /* 0x040fe200078e00ff */
[----:B------:R-:W-:Y:S01]  /*2bd0*/  SHF.R.U32.HI R229, RZ, 0x2, R214 ;  /* 0x00000002ffe57819 */ /* 0x000fe200000116d6 */
[----:B------:R-:W-:Y:S01]  /*2be0*/  USHF.R.S32.HI UR11, URZ, 0x1f, UR9 ;  /* 0x0000001fff0b7899 */ /* 0x000fe20008011409 */
[----:B------:R-:W-:Y:S01]  /*2bf0*/  IMAD.SHL.U32 R228, R214, 0x8, RZ ;  /* 0x00000008d6e47824 */ /* 0x000fe200078e00ff */
[----:B------:R-:W-:Y:S01]  /*2c00*/  SEL R220, R220, 0xffffffc0, !P2 ;  /* 0xffffffc0dcdc7807 */ /* 0x000fe20005000000 */
[C---:B------:R-:W-:Y:S01]  /*2c10*/  IMAD.SHL.U32 R240, R214.reuse, 0x10, RZ ;  /* 0x00000010d6f07824 */ /* 0x040fe200078e00ff */
[----:B------:R-:W-:Y:S01]  /*2c20*/  SEL R219, R219, 0xffffffe0, !P1 ;  /* 0xffffffe0dbdb7807 */ /* 0x000fe20004800000 */
[----:B------:R-:W-:Y:S01]  /*2c30*/  IMAD R231, R231, 0x4, R11 ;  /* 0x00000004e7e77824 */ /* 0x000fe200078e020b */
[----:B------:R-:W-:-:S02]  /*2c40*/  LOP3.LUT P1, RZ, R214, 0x4, RZ, 0xc0, !PT ;  /* 0x00000004d6ff7812 */ /* 0x000fc4000782c0ff */
[----:B------:R-:W-:Y:S02]  /*2c50*/  CS2R R28, SRZ ;  /* 0x00000000001c7805 */ /* 0x000fe4000001ff00 */
[----:B------:R-:W-:Y:S02]  /*2c60*/  CS2R R26, SRZ ;  /* 0x00000000001a7805 */ /* 0x000fe4000001ff00 */
[----:B------:R-:W-:Y:S02]  /*2c70*/  CS2R R24, SRZ ;  /* 0x0000000000187805 */ /* 0x000fe4000001ff00 */
[----:B------:R-:W-:Y:S02]  /*2c80*/  CS2R R22, SRZ ;  /* 0x0000000000167805 */ /* 0x000fe4000001ff00 */
[----:B------:R-:W-:Y:S02]  /*2c90*/  CS2R R20, SRZ ;  /* 0x0000000000147805 */ /* 0x000fe4000001ff00 */
[----:B------:R-:W-:Y:S01]  /*2ca0*/  LOP3.LUT P2, RZ, R214, 0x8, RZ, 0xc0, !PT ;  /* 0x00000008d6ff7812 */ /* 0x000fe2000784c0ff */
[----:B------:R-:W-:Y:S01]  /*2cb0*/  UISETP.GE.AND UP1, UPT, UR30, UR36, UPT ;  /* 0x000000241e00728c */ /* 0x000fe2000bf26270 */
[----:B------:R-:W-:-:S02]  /*2cc0*/  SHF.R.U32.HI R241, RZ, 0x7, R214 ;  /* 0x00000007fff17819 */ /* 0x000fc400000116d6 */
[----:B------:R-:W-:Y:S02]  /*2cd0*/  SEL R212, R212, 0xffffffc0, !P1 ;  /* 0xffffffc0d4d47807 */ /* 0x000fe40004800000 */
[----:B------:R-:W-:Y:S02]  /*2ce0*/  SEL R246, R246, 0xfffffff0, !P1 ;  /* 0xfffffff0f6f67807 */ /* 0x000fe40004800000 */
[C---:B----4-:R-:W-:Y:S02]  /*2cf0*/  LOP3.LUT R5, R224.reuse, 0x1c0, RZ, 0xc0, !PT ;  /* 0x000001c0e0057812 */ /* 0x050fe400078ec0ff */
[----:B------:R-:W-:Y:S02]  /*2d00*/  LOP3.LUT R4, R3, 0x200, RZ, 0xc0, !PT ;  /* 0x0000020003047812 */ /* 0x000fe400078ec0ff */
[----:B------:R-:W-:Y:S02]  /*2d10*/  LOP3.LUT R10, R5, 0x38, R10, 0xf8, !PT ;  /* 0x00000038050a7812 */ /* 0x000fe400078ef80a */
[----:B------:R-:W-:-:S02]  /*2d20*/  LOP3.LUT R224, R224, 0x200, RZ, 0xc0, !PT ;  /* 0x00000200e0e07812 */ /* 0x000fc400078ec0ff */
[----:B------:R-:W-:Y:S02]  /*2d30*/  LOP3.LUT R223, R4, 0x3800, R223, 0xf8, !PT ;  /* 0x0000380004df7812 */ /* 0x000fe400078ef8df */
[----:B------:R-:W-:Y:S02]  /*2d40*/  LOP3.LUT R0, R10, 0x8, R0, 0x78, !PT ;  /* 0x000000080a007812 */ /* 0x000fe400078e7800 */
[----:B------:R-:W-:Y:S02]  /*2d50*/  LOP3.LUT R224, R224, 0xc00, R3, 0xf8, !PT ;  /* 0x00000c00e0e07812 */ /* 0x000fe400078ef803 */
[----:B------:R-:W-:Y:S02]  /*2d60*/  SHF.R.U32.HI R4, RZ, 0x3, R214 ;  /* 0x00000003ff047819 */ /* 0x000fe400000116d6 */
[----:B------:R-:W-:Y:S02]  /*2d70*/  LOP3.LUT R3, R230, 0x20, RZ, 0xc0, !PT ;  /* 0x00000020e6037812 */ /* 0x000fe400078ec0ff */
[----:B------:R-:W-:-:S02]  /*2d80*/  LOP3.LUT R2, R10, 0x8, R2, 0x78, !PT ;  /* 0x000000080a027812 */ /* 0x000fc400078e7802 */
[----:B------:R-:W-:Y:S02]  /*2d90*/  LOP3.LUT R223, R223, R0, RZ, 0xfc, !PT ;  /* 0x00000000dfdf7212 */ /* 0x000fe400078efcff */
[----:B------:R-:W-:Y:S02]  /*2da0*/  SHF.R.U32.HI R0, RZ, 0x1, R214 ;  /* 0x00000001ff007819 */ /* 0x000fe400000116d6 */
[----:B------:R-:W-:Y:S01]  /*2db0*/  LOP3.LUT R4, R3, 0x18, R4, 0xf8, !PT ;  /* 0x0000001803047812 */ /* 0x000fe200078ef804 */
[----:B------:R-:W-:Y:S01]  /*2dc0*/  IMAD.SHL.U32 R3, R214, 0x20, RZ ;  /* 0x00000020d6037824 */ /* 0x000fe200078e00ff */
[----:B------:R-:W-:Y:S02]  /*2dd0*/  LOP3.LUT R224, R224, R2, RZ, 0xfc, !PT ;  /* 0x00000002e0e07212 */ /* 0x000fe400078efcff */
[----:B------:R-:W-:Y:S02]  /*2de0*/  LOP3.LUT R2, R213, 0x1c0, RZ, 0xc0, !PT ;  /* 0x000001c0d5027812 */ /* 0x000fe400078ec0ff */
[----:B------:R-:W-:-:S02]  /*2df0*/  LOP3.LUT R215, R0, 0x10, RZ, 0xc0, !PT ;  /* 0x0000001000d77812 */ /* 0x000fc400078ec0ff */
[----:B------:R-:W-:Y:S02]  /*2e00*/  LOP3.LUT R5, R230, 0x38, RZ, 0xc0, !PT ;  /* 0x00000038e6057812 */ /* 0x000fe400078ec0ff */
[----:B------:R-:W-:Y:S02]  /*2e10*/  LOP3.LUT R4, R4, 0x1c0, R213, 0xf8, !PT ;  /* 0x000001c004047812 */ /* 0x000fe400078ef8d5 */
[----:B------:R-:W-:Y:S02]  /*2e20*/  LOP3.LUT R2, R2, 0x38, R228, 0xf8, !PT ;  /* 0x0000003802027812 */ /* 0x000fe400078ef8e4 */
[----:B------:R-:W-:Y:S02]  /*2e30*/  LOP3.LUT R215, R215, 0x8, R214, 0xf8, !PT ;  /* 0x00000008d7d77812 */ /* 0x000fe400078ef8d6 */
[----:B------:R-:W-:Y:S02]  /*2e40*/  LOP3.LUT R238, R3, 0x200, RZ, 0xc0, !PT ;  /* 0x0000020003ee7812 */ /* 0x000fe400078ec0ff */
[----:B------:R-:W-:-:S02]  /*2e50*/  LOP3.LUT R5, R5, 0x20, R229, 0x78, !PT ;  /* 0x0000002005057812 */ /* 0x000fc400078e78e5 */
[----:B------:R-:W-:Y:S02]  /*2e60*/  LOP3.LUT R216, R4, 0x38, R228, 0x78, !PT ;  /* 0x0000003804d87812 */ /* 0x000fe400078e78e4 */
[----:B------:R-:W-:Y:S02]  /*2e70*/  LOP3.LUT R215, R215, R2, RZ, 0x3c, !PT ;  /* 0x00000002d7d77212 */ /* 0x000fe400078e3cff */
[----:B------:R-:W-:Y:S02]  /*2e80*/  LOP3.LUT R0, R2, 0x8, R0, 0x78, !PT ;  /* 0x0000000802007812 */ /* 0x000fe400078e7800 */
[----:B------:R-:W-:Y:S02]  /*2e90*/  LOP3.LUT R238, R238, 0x3800, R240, 0xf8, !PT ;  /* 0x00003800eeee7812 */ /* 0x000fe400078ef8f0 */
[----:B------:R-:W-:Y:S02]  /*2ea0*/  LOP3.LUT R2, R2, 0x8, R214, 0x78, !PT ;  /* 0x0000000802027812 */ /* 0x000fe400078e78d6 */
[----:B------:R-:W-:-:S02]  /*2eb0*/  LEA R223, R223, UR33, 0x1 ;  /* 0x00000021dfdf7c11 */ /* 0x000fc4000f8e08ff */
[----:B------:R-:W-:Y:S02]  /*2ec0*/  LOP3.LUT R240, R5, 0x1c0, R240, 0xf8, !PT ;  /* 0x000001c005f07812 */ /* 0x000fe400078ef8f0 */
[----:B------:R-:W-:Y:S01]  /*2ed0*/  LOP3.LUT R216, R216, 0x200, R213, 0xf8, !PT ;  /* 0x00000200d8d87812 */ /* 0x000fe200078ef8d5 */
[----:B------:R-:W-:Y:S01]  /*2ee0*/  IMAD.IADD R218, R220, 0x1, R223 ;  /* 0x00000001dcda7824 */ /* 0x000fe200078e02df */
[----:B------:R-:W-:Y:S01]  /*2ef0*/  LEA R224, R224, UR33, 0x1 ;  /* 0x00000021e0e07c11 */ /* 0x000fe2000f8e08ff */
[----:B------:R-:W-:Y:S01]  /*2f00*/  IMAD.IADD R221, R223, 0x1, R219 ;  /* 0x00000001dfdd7824 */ /* 0x000fe200078e02db */
[----:B------:R-:W-:Y:S01]  /*2f10*/  LOP3.LUT R5, R3, 0xc00, RZ, 0xc0, !PT ;  /* 0x00000c0003057812 */ /* 0x000fe200078ec0ff */
[----:B------:R-:W-:Y:S01]  /*2f20*/  IMAD.IADD R217, R219, 0x1, R218 ;  /* 0x00000001dbd97824 */ /* 0x000fe200078e02da */
[----:B------:R-:W-:Y:S01]  /*2f30*/  LOP3.LUT R213, R213, 0x200, RZ, 0xc0, !PT ;  /* 0x00000200d5d57812 */ /* 0x000fe200078ec0ff */
[----:B------:R-:W-:Y:S01]  /*2f40*/  IMAD.IADD R220, R220, 0x1, R224 ;  /* 0x00000001dcdc7824 */ /* 0x000fe200078e02e0 */
[----:B------:R-:W-:Y:S01]  /*2f50*/  LOP3.LUT R238, R238, R2, RZ, 0xfc, !PT ;  /* 0x00000002eeee7212 */ /* 0x000fe200078efcff */
[----:B------:R-:W-:Y:S01]  /*2f60*/  IMAD.MOV.U32 R2, RZ, RZ, 0x20 ;  /* 0x00000020ff027424 */ /* 0x000fe200078e00ff */
[----:B------:R-:W-:Y:S01]  /*2f70*/  LOP3.LUT R5, R5, 0x6, R230, 0xf8, !PT ;  /* 0x0000000605057812 */ /* 0x000fe200078ef8e6 */
[----:B------:R-:W-:Y:S01]  /*2f80*/  IMAD.IADD R222, R219, 0x1, R224 ;  /* 0x00000001dbde7824 */ /* 0x000fe200078e02e0 */
[----:B------:R-:W-:Y:S01]  /*2f90*/  LOP3.LUT R247, R213, 0xc00, R3, 0xf8, !PT ;  /* 0x00000c00d5f77812 */ /* 0x000fe200078ef803 */
[----:B------:R-:W-:Y:S01]  /*2fa0*/  IMAD.IADD R219, R219, 0x1, R220 ;  /* 0x00000001dbdb7824 */ /* 0x000fe200078e02dc */
[----:B------:R-:W-:-:S02]  /*2fb0*/  LOP3.LUT R240, R5, R240, RZ, 0xfc, !PT ;  /* 0x000000f005f07212 */ /* 0x000fc400078efcff */
[----:B------:R-:W-:Y:S02]  /*2fc0*/  LOP3.LUT R215, R215, 0x200, R3, 0xf8, !PT ;  /* 0x00000200d7d77812 */ /* 0x000fe400078ef803 */
[----:B------:R-:W-:Y:S02]  /*2fd0*/  LOP3.LUT R247, R247, R0, RZ, 0xfc, !PT ;  /* 0x00000000f7f77212 */ /* 0x000fe400078efcff */
[----:B--2---:R-:W-:Y:S01]  /*2fe0*/  IADD3 R248, P3, P0, R8, UR9, R248 ;  /* 0x0000000908f87c10 */ /* 0x004fe2000f87e0f8 */
[----:B------:R-:W2:Y:S03]  /*2ff0*/  LDCU.U8 UR9, c[0x0][0x4f8] ;  /* 0x00009f00ff0977ac */ /* 0x000ea60008000000 */
[----:B------:R-:W-:Y:S01]  /*3000*/  IADD3.X R239, PT, PT, R9, UR11, RZ, P3, P0 ;  /* 0x0000000b09ef7c10 */ /* 0x000fe20009fe04ff */
[----:B------:R-:W4:Y:S01]  /*3010*/  LDCU UR11, c[0x0][0x590] ;  /* 0x0000b200ff0b77ac */ /* 0x000f220008000800 */
[----:B---3--:R-:W-:Y:S01]  /*3020*/  R2UR UR54, R7 ;  /* 0x00000000073672ca */ /* 0x008fe200000e0000 */
[----:B------:R-:W-:Y:S01]  /*3030*/  IMAD.WIDE.U32 R248, R248, -0x2daee0ad, RZ ;  /* 0xd2511f53f8f87825 */ /* 0x000fe200078e00ff */
[----:B------:R-:W-:-:S02]  /*3040*/  R2UR UR55, R6 ;  /* 0x00000000063772ca */ /* 0x000fc400000e0000 */
[----:B------:R-:W-:-:S04]  /*3050*/  LOP3.LUT P0, RZ, R214, 0x2, RZ, 0xc0, !PT ;  /* 0x00000002d6ff7812 */ /* 0x000fc8000780c0ff */
[----:B------:R-:W-:-:S05]  /*3060*/  SEL R2, R2, 0xffffffe0, !P0 ;  /* 0xffffffe002027807 */ /* 0x000fca0004000000 */
[----:B------:R-:W-:Y:S02]  /*3070*/  UIADD3 UR52, UPT, UPT, UR54, -0x4498517b, URZ ;  /* 0xbb67ae8536347890 */ /* 0x000fe4000fffe0ff */
[----:B------:R-:W-:Y:S02]  /*3080*/  UIADD3 UR53, UPT, UPT, UR55, -0x61c88647, URZ ;  /* 0x9e3779b937357890 */ /* 0x000fe4000fffe0ff */
[----:B----4-:R-:W-:Y:S02]  /*3090*/  USHF.L.U32 UR11, UR11, 0x6, URZ ;  /* 0x000000060b0b7899 */ /* 0x010fe400080006ff */
[----:B------:R-:W-:Y:S02]  /*30a0*/  UIADD3 UR46, UPT, UPT, UR55, 0x3c6ef372, URZ ;  /* 0x3c6ef372372e7890 */ /* 0x000fe4000fffe0ff */
[----:B------:R-:W-:Y:S02]  /*30b0*/  UIADD3 UR45, UPT, UPT, UR54, 0x76cf5d0a, URZ ;  /* 0x76cf5d0a362d7890 */ /* 0x000fe4000fffe0ff */
[----:B------:R-:W-:-:S02]  /*30c0*/  UIADD3 UR44, UPT, UPT, UR55, -0x255992d5, URZ ;  /* 0xdaa66d2b372c7890 */ /* 0x000fc4000fffe0ff */
[----:B------:R-:W-:Y:S02]  /*30d0*/  UIADD3 UR43, UPT, UPT, UR54, 0x32370b8f, URZ ;  /* 0x32370b8f362b7890 */ /* 0x000fe4000fffe0ff */
[----:B------:R-:W-:Y:S02]  /*30e0*/  UIADD3 UR42, UPT, UPT, UR55, 0x78dde6e4, URZ ;  /* 0x78dde6e4372a7890 */ /* 0x000fe4000fffe0ff */
[----:B------:R-:W-:Y:S02]  /*30f0*/  UIADD3 UR30, UPT, UPT, UR54, -0x126145ec, URZ ;  /* 0xed9eba14361e7890 */ /* 0x000fe4000fffe0ff */
[----:B------:R-:W-:Y:S02]  /*3100*/  UIADD3 UR27, UPT, UPT, UR55, 0x1715609d, URZ ;  /* 0x1715609d371b7890 */ /* 0x000fe4000fffe0ff */
[----:B------:R-:W-:Y:S02]  /*3110*/  UIADD3 UR24, UPT, UPT, UR54, -0x56f99767, URZ ;  /* 0xa906689936187890 */ /* 0x000fe4000fffe0ff */
[----:B------:R-:W-:-:S02]  /*3120*/  UIADD3 UR15, UPT, UPT, UR55, -0x4ab325aa, URZ ;  /* 0xb54cda56370f7890 */ /* 0x000fc4000fffe0ff */
[----:B-12---:R-:W-:-:S12]  /*3130*/  UIADD3 UR14, UPT, UPT, UR54, 0x646e171e, URZ ;  /* 0x646e171e360e7890 */ /* 0x006fd8000fffe0ff */
.L_x_1424:
[----:B------:R-:W0:Y:S01]  /*3140*/  LDGDEPBAR ;  /* 0x00000000000079af */ /* 0x000e220000000000 */
[----:B------:R-:W-:Y:S01]  /*3150*/  IMAD.U32 R116, RZ, RZ, UR16 ;  /* 0x00000010ff747e24 */ /* 0x000fe2000f8e00ff */
[----:B------:R-:W-:Y:S01]  /*3160*/  LEA R226, R215, UR4, 0x1 ;  /* 0x00000004d7e27c11 */ /* 0x000fe2000f8e08ff */
[----:B------:R-:W-:Y:S01]  /*3170*/  IMAD.U32 R117, RZ, RZ, UR17 ;  /* 0x00000011ff757e24 */ /* 0x000fe2000f8e00ff */
[----:B------:R-:W-:Y:S01]  /*3180*/  LEA R225, R216, UR4, 0x1 ;  /* 0x00000004d8e17c11 */ /* 0x000fe2000f8e08ff */
[----:B------:R-:W-:Y:S01]  /*3190*/  VIADD R231, R231, 0xfffffffc ;  /* 0xfffffffce7e77836 */ /* 0x000fe20000000000 */
[----:B------:R-:W-:Y:S01]  /*31a0*/  LEA R197, R240, UR4, 0x1 ;  /* 0x00000004f0c57c11 */ /* 0x000fe2000f8e08ff */
[----:B------:R-:W-:Y:S01]  /*31b0*/  UISETP.NE.AND UP2, UPT, UR48, URZ, UPT ;  /* 0x000000ff3000728c */ /* 0x000fe2000bf45270 */
[----:B------:R-:W-:Y:S02]  /*31c0*/  PLOP3.LUT P3, PT, PT, PT, UP1, 0x80, 0x8 ;  /* 0x000000000008781c */ /* 0x000fe40003f6f018 */
[----:B------:R-:W-:Y:S02]  /*31d0*/  PLOP3.LUT P4, PT, PT, PT, UP1, 0x80, 0x8 ;  /* 0x000000000008781c */ /* 0x000fe40003f8f018 */
[----:B------:R-:W-:Y:S02]  /*31e0*/  PLOP3.LUT P0, PT, PT, PT, UP1, 0x80, 0x8 ;  /* 0x000000000008781c */ /* 0x000fe40003f0f018 */
[----:B------:R-:W-:Y:S02]  /*31f0*/  PLOP3.LUT P6, PT, PT, PT, UP1, 0x80, 0x8 ;  /* 0x000000000008781c */ /* 0x000fe40003fcf018 */
[----:B------:R-:W-:Y:S02]  /*3200*/  PLOP3.LUT P5, PT, PT, PT, UP1, 0x80, 0x8 ;  /* 0x000000000008781c */ /* 0x000fe40003faf018 */
[----:B------:R-:W-:Y:S01]  /*3210*/  LOP3.LUT R227, R213, 0x400, R3, 0xf8, !PT ;  /* 0x00000400d5e37812 */ /* 0x000fe200078ef803 */
[----:B------:R-:W-:Y:S03]  /*3220*/  @UP2 UIADD3 UR13, UP0, UPT, UR50, -0x100, URZ ;  /* 0xffffff00320d2890 */ /* 0x000fe6000ff1e0ff */
[----:B------:R-:W-:Y:S01]  /*3230*/  LOP3.LUT R227, R227, R0, RZ, 0xfc, !PT ;  /* 0x00000000e3e37212 */ /* 0x000fe200078efcff */
[----:B------:R-:W-:Y:S01]  /*3240*/  @UP2 UIADD3.X UR12, UPT, UPT, UR51, -0x1, URZ, UP0, !UPT ;  /* 0xffffffff330c2890 */ /* 0x000fe200087fe4ff */
[----:B------:R-:W-:Y:S04]  /*3250*/  DEPBAR.LE SB0, 0x0 ;  /* 0x000080000000791a */ /* 0x000fe80000000000 */
[----:B------:R-:W-:Y:S01]  /*3260*/  BAR.SYNC.DEFER_BLOCKING 0x0 ;  /* 0x0000000000007b1d */ /* 0x000fe20000010000 */
[----:B------:R-:W-:Y:S01]  /*3270*/  @UP2 UIADD3 UR16, UP0, UPT, UR16, -0x100, URZ ;  /* 0xffffff0010102890 */ /* 0x000fe2000ff1e0ff */
[----:B------:R-:W-:Y:S03]  /*3280*/  LEA R227, R227, UR4, 0x1 ;  /* 0x00000004e3e37c11 */ /* 0x000fe6000f8e08ff */
[----:B------:R-:W-:Y:S01]  /*3290*/  @UP2 UIADD3.X UR17, UPT, UPT, UR17, -0x1, URZ, UP0, !UPT ;  /* 0xffffffff11112890 */ /* 0x000fe200087fe4ff */
[----:B------:R-:W-:Y:S06]  /*32a0*/  LDSM.16.M88.4 R16, [R224] ;  /* 0x00000000e010783b */ /* 0x000fec0000000200 */
[----:B-1----:R-:W1:Y:S06]  /*32b0*/  LDSM.16.M88.4 R8, [R223+0x10000] ;  /* 0x01000000df08783b */ /* 0x002e6c0000000200 */
[----:B------:R-:W2:Y:S06]  /*32c0*/  LDSM.16.M88.4 R84, [R223+0x10800] ;  /* 0x01080000df54783b */ /* 0x000eac0000000200 */
[----:B------:R-:W-:Y:S06]  /*32d0*/  LDSM.16.M88.4 R88, [R222] ;  /* 0x00000000de58783b */ /* 0x000fec0000000200 */
[----:B------:R-:W3:Y:S06]  /*32e0*/  LDSM.16.M88.4 R92, [R221+0x10000] ;  /* 0x01000000dd5c783b */ /* 0x000eec0000000200 */
[----:B------:R-:W4:Y:S06]  /*32f0*/  LDSM.16.M88.4 R96, [R221+0x10800] ;  /* 0x01080000dd60783b */ /* 0x000f2c0000000200 */
[----:B------:R-:W-:Y:S06]  /*3300*/  LDSM.16.M88.4 R100, [R220] ;  /* 0x00000000dc64783b */ /* 0x000fec0000000200 */
[----:B------:R-:W4:Y:S01]  /*3310*/  LDSM.16.M88.4 R104, [R218+0x10000] ;  /* 0x01000000da68783b */ /* 0x000f220000000200 */
[C---:B-1----:R-:W-:Y:S05]  /*3320*/  HMMA.16816.F32.BF16 R4, R16.reuse, R8, RZ ;  /* 0x000000081004723c */ /* 0x042fea00000418ff */
[----:B------:R-:W-:Y:S03]  /*3330*/  LDSM.16.M88.4 R108, [R219] ;  /* 0x00000000db6c783b */ /* 0x000fe60000000200 */
        /* <DEDUP_REMOVED lines=67> */
[----:B------:R-:W-:Y:S01]  /*3770*/  LDSM.16.M88.4 R108, [R223+0x16000] ;  /* 0x01600000df6c783b */ /* 0x000fe20000000200 */
[C---:B---3--:R-:W-:Y:S08]  /*3780*/  HMMA.16816.F32.BF16 R4, R92.reuse, R96, R4 ;  /* 0x000000605c04723c */ /* 0x048ff00000041804 */
[C---:B------:R-:W-:Y:S01]  /*3790*/  HMMA.16816.F32.BF16 R8, R92.reuse, R98, R8 ;  /* 0x000000625c08723c */ /* 0x040fe20000041808 */
[----:B------:R3:W2:Y:S07]  /*37a0*/  LDSM.16.M88.4 R96, [R224+0x6000] ;  /* 0x00600000e060783b */ /* 0x0006ae0000000200 */
[C---:B-1----:R-:W-:Y:S08]  /*37b0*/  HMMA.16816.F32.BF16 R12, R92.reuse, R84, R12 ;  /* 0x000000545c0c723c */ /* 0x042ff0000004180c */
[----:B------:R-:W-:Y:S01]  /*37c0*/  HMMA.16816.F32.BF16 R16, R92, R86, R16 ;  /* 0x000000565c10723c */ /* 0x000fe20000041810 */
[----:B------:R1:W1:Y:S06]  /*37d0*/  LDSM.16.M88.4 R84, [R223+0x16800] ;  /* 0x01680000df54783b */ /* 0x00026c0000000200 */
[----:B------:R1:W-:Y:S01]  /*37e0*/  LDSM.16.M88.4 R92, [R222+0x6000] ;  /* 0x00600000de5c783b */ /* 0x0003e20000000200 */
[C---:B----4-:R-:W-:Y:S05]  /*37f0*/  HMMA.16816.F32.BF16 R4, R100.reuse, R104, R4 ;  /* 0x000000686404723c */ /* 0x050fea0000041804 */
[----:B---3--:R-:W-:Y:S03]  /*3800*/  LEA R224, R247, UR4, 0x1 ;  /* 0x00000004f7e07c11 */ /* 0x008fe6000f8e08ff */
[C---:B------:R-:W-:Y:S01]  /*3810*/  HMMA.16816.F32.BF16 R8, R100.reuse, R106, R8 ;  /* 0x0000006a6408723c */ /* 0x040fe20000041808 */
[----:B------:R-:W3:Y:S07]  /*3820*/  LDSM.16.M88.4 R104, [R221+0x16000] ;  /* 0x01600000dd68783b */ /* 0x000eee0000000200 */
[C---:B--2---:R-:W-:Y:S03]  /*3830*/  HMMA.16816.F32.BF16 R12, R100.reuse, R88, R12 ;  /* 0x00000058640c723c */ /* 0x044fe6000004180c */
[----:B-1----:R-:W-:Y:S01]  /*3840*/  LEA R223, R238, UR4, 0x1 ;  /* 0x00000004eedf7c11 */ /* 0x002fe2000f8e08ff */
[----:B------:R-:W-:Y:S04]  /*3850*/  IMAD.IADD R222, R2, 0x1, R224 ;  /* 0x0000000102de7824 */ /* 0x000fe800078e02e0 */
[----:B------:R-:W-:Y:S01]  /*3860*/  HMMA.16816.F32.BF16 R16, R100, R90, R16 ;  /* 0x0000005a6410723c */ /* 0x000fe20000041810 */
[----:B------:R1:W2:Y:S06]  /*3870*/  LDSM.16.M88.4 R88, [R221+0x16800] ;  /* 0x01680000dd58783b */ /* 0x0002ac0000000200 */
[----:B------:R4:W-:Y:S01]  /*3880*/  LDSM.16.M88.4 R100, [R220+0x6000] ;  /* 0x00600000dc64783b */ /* 0x0009e20000000200 */
[C---:B------:R-:W-:Y:S08]  /*3890*/  HMMA.16816.F32.BF16 R4, R96.reuse, R108, R4 ;  /* 0x0000006c6004723c */ /* 0x040ff00000041804 */
[C---:B------:R-:W-:Y:S01]  /*38a0*/  HMMA.16816.F32.BF16 R8, R96.reuse, R110, R8 ;  /* 0x0000006e6008723c */ /* 0x040fe20000041808 */
[----:B------:R2:W2:Y:S07]  /*38b0*/  LDSM.16.M88.4 R108, [R218+0x16000] ;  /* 0x01600000da6c783b */ /* 0x0004ae0000000200 */
[C---:B------:R-:W-:Y:S03]  /*38c0*/  HMMA.16816.F32.BF16 R12, R96.reuse, R84, R12 ;  /* 0x00000054600c723c */ /* 0x040fe6000004180c */
[----:B-1----:R-:W-:Y:S02]  /*38d0*/  IMAD.IADD R221, R223, 0x1, R2 ;  /* 0x00000001dfdd7824 */ /* 0x002fe400078e0202 */
[C---:B----4-:R-:W-:Y:S03]  /*38e0*/  IMAD.IADD R220, R212.reuse, 0x1, R224 ;  /* 0x00000001d4dc7824 */ /* 0x050fe600078e02e0 */
[----:B------:R-:W-:Y:S01]  /*38f0*/  HMMA.16816.F32.BF16 R16, R96, R86, R16 ;  /* 0x000000566010723c */ /* 0x000fe20000041810 */
[----:B------:R1:W-:Y:S06]  /*3900*/  LDSM.16.M88.4 R84, [R219+0x6000] ;  /* 0x00600000db54783b */ /* 0x0003ec0000000200 */
[----:B------:R-:W4:Y:S01]  /*3910*/  LDSM.16.M88.4 R96, [R217+0x16000] ;  /* 0x01600000d960783b */ /* 0x000f220000000200 */
        /* <DEDUP_REMOVED lines=9> */
[----:B------:R-:W-:Y:S01]  /*39b0*/  @P3 LOP3.LUT R88, R88, 0xe0, R229, 0xf8, !PT ;  /* 0x000000e058583812 */ /* 0x000fe200078ef8e5 */
[----:B------:R-:W-:Y:S01]  /*39c0*/  IMAD.WIDE.U32 R94, R231, -0x326172a9, RZ ;  /* 0xcd9e8d57e75e7825 */ /* 0x000fe200078e00ff */
[----:B------:R-:W-:Y:S03]  /*39d0*/  PLOP3.LUT P3, PT, PT, PT, UP1, 0x80, 0x8 ;  /* 0x000000000008781c */ /* 0x000fe60003f6f018 */
[C---:B------:R-:W-:Y:S05]  /*39e0*/  HMMA.16816.F32.BF16 R4, R100.reuse, R108, R4 ;  /* 0x0000006c6404723c */ /* 0x040fea0000041804 */
[----:B------:R-:W-:Y:S01]  /*39f0*/  @P4 IMAD R92, R92, 0x40, R88 ;  /* 0x000000405c5c4824 */ /* 0x000fe200078e0258 */
[----:B------:R-:W-:Y:S01]  /*3a00*/  PLOP3.LUT P4, PT, PT, PT, UP1, 0x80, 0x8 ;  /* 0x000000000008781c */ /* 0x000fe20003f8f018 */
[----:B------:R1:W2:Y:S01]  /*3a10*/  LDSM.16.M88.4 R88, [R217+0x16800] ;  /* 0x01680000d958783b */ /* 0x0002a20000000200 */
[C---:B------:R-:W-:Y:S03]  /*3a20*/  HMMA.16816.F32.BF16 R8, R100.reuse, R110, R8 ;  /* 0x0000006e6408723c */ /* 0x040fe60000041808 */
[C---:B------:R-:W-:Y:S01]  /*3a30*/  @P6 ISETP.GE.AND P6, PT, R92.reuse, UR36, PT ;  /* 0x000000245c006c0c */ /* 0x040fe2000bfc6270 */
[----:B------:R-:W-:Y:S01]  /*3a40*/  @P5 VIADD R93, R92, 0x1 ;  /* 0x000000015c5d5836 */ /* 0x000fe20000000000 */
[----:B------:R-:W-:Y:S03]  /*3a50*/  PLOP3.LUT P5, PT, PT, PT, UP1, 0x80, 0x8 ;  /* 0x000000000008781c */ /* 0x000fe60003faf018 */
[C---:B------:R-:W-:Y:S03]  /*3a60*/  HMMA.16816.F32.BF16 R12, R100.reuse, R112, R12 ;  /* 0x00000070640c723c */ /* 0x040fe6000004180c */
[----:B------:R-:W-:Y:S01]  /*3a70*/  @P3 ISETP.GE.AND P3, PT, R93, UR36, PT ;  /* 0x000000245d003c0c */ /* 0x000fe2000bf66270 */
[----:B------:R-:W-:Y:S04]  /*3a80*/  IMAD.U32 R93, RZ, RZ, UR37 ;  /* 0x00000025ff5d7e24 */ /* 0x000fe8000f8e00ff */
[----:B------:R-:W-:Y:S03]  /*3a90*/  HMMA.16816.F32.BF16 R16, R100, R114, R16 ;  /* 0x000000726410723c */ /* 0x000fe60000041810 */
[----:B------:R-:W-:Y:S02]  /*3aa0*/  IMAD R93, R93, 0x2, R241 ;  /* 0x000000025d5d7824 */ /* 0x000fe400078e02f1 */
[----:B-1----:R-:W-:Y:S03]  /*3ab0*/  IMAD.IADD R217, R2, 0x1, R218 ;  /* 0x0000000102d97824 */ /* 0x002fe600078e02da */
[C---:B----4-:R-:W-:Y:S05]  /*3ac0*/  HMMA.16816.F32.BF16 R4, R84.reuse, R96, R4 ;  /* 0x000000605404723c */ /* 0x050fea0000041804 */
[----:B------:R-:W-:Y:S03]  /*3ad0*/  LOP3.LUT R93, R93, UR54, R249, 0x96, !PT ;  /* 0x000000365d5d7c12 */ /* 0x000fe6000f8e96f9 */
[C---:B------:R-:W-:Y:S03]  /*3ae0*/  HMMA.16816.F32.BF16 R8, R84.reuse, R98, R8 ;  /* 0x000000625408723c */ /* 0x040fe60000041808 */
[----:B------:R-:W-:Y:S01]  /*3af0*/  IMAD.WIDE.U32 R100, R93, -0x326172a9, RZ ;  /* 0xcd9e8d575d647825 */ /* 0x000fe200078e00ff */
[----:B------:R-:W-:Y:S04]  /*3b00*/  LOP3.LUT R98, R239, UR55, R95, 0x96, !PT ;  /* 0x00000037ef627c12 */ /* 0x000fe8000f8e965f */
[C---:B--2---:R-:W-:Y:S03]  /*3b10*/  HMMA.16816.F32.BF16 R12, R84.reuse, R88, R12 ;  /* 0x00000058540c723c */ /* 0x044fe6000004180c */
[----:B------:R-:W-:Y:S01]  /*3b20*/  @P0 FSEL R4, R4, -INF , !P6 ;  /* 0xff80000004040808 */ /* 0x000fe20007000000 */
[----:B------:R-:W-:Y:S01]  /*3b30*/  IMAD.WIDE.U32 R98, R98, -0x2daee0ad, RZ ;  /* 0xd2511f5362627825 */ /* 0x000fe200078e00ff */
[----:B------:R-:W-:Y:S02]  /*3b40*/  PLOP3.LUT P0, PT, PT, PT, UP1, 0x80, 0x8 ;  /* 0x000000000008781c */ /* 0x000fe40003f0f018 */
[----:B------:R-:W-:Y:S01]  /*3b50*/  @P4 FSEL R6, R6, -INF , !P6 ;  /* 0xff80000006064808 */ /* 0x000fe20007000000 */
[----:B------:R-:W-:Y:S01]  /*3b60*/  HMMA.16816.F32.BF16 R16, R84, R90, R16 ;  /* 0x0000005a5410723c */ /* 0x000fe20000041810 */
[----:B------:R-:W-:Y:S02]  /*3b70*/  PLOP3.LUT P6, PT, PT, PT, UP1, 0x80, 0x8 ;  /* 0x000000000008781c */ /* 0x000fe40003fcf018 */
[----:B------:R-:W-:Y:S01]  /*3b80*/  PLOP3.LUT P4, PT, PT, PT, UP1, 0x80, 0x8 ;  /* 0x000000000008781c */ /* 0x000fe20003f8f018 */
[----:B-----5:R-:W-:Y:S01]  /*3b90*/  FMUL.FTZ R87, R233, 1.4426950216293334961 ;  /* 0x3fb8aa3be9577820 */ /* 0x020fe20000410000 */
[----:B------:R-:W-:Y:S02]  /*3ba0*/  @P5 FSEL R5, R5, -INF , !P3 ;  /* 0xff80000005055808 */ /* 0x000fe40005800000 */
[----:B------:R-:W-:Y:S02]  /*3bb0*/  PLOP3.LUT P5, PT, PT, PT, UP1, 0x80, 0x8 ;  /* 0x000000000008781c */ /* 0x000fe40003faf018 */
[----:B------:R-:W-:Y:S02]  /*3bc0*/  LOP3.LUT R96, R248, UR52, R99, 0x96, !PT ;  /* 0x00000034f8607c12 */ /* 0x000fe4000f8e9663 */
[----:B------:R-:W-:Y:S02]  /*3bd0*/  @P0 FSEL R7, R7, -INF , !P3 ;  /* 0xff80000007070808 */ /* 0x000fe40005800000 */
[----:B------:R-:W-:Y:S01]  /*3be0*/  PLOP3.LUT P0, PT, PT, PT, UP1, 0x80, 0x8 ;  /* 0x000000000008781c */ /* 0x000fe20003f0f018 */
[----:B------:R-:W-:Y:S01]  /*3bf0*/  @P6 VIADD R93, R92, 0x8 ;  /* 0x000000085c5d6836 */ /* 0x000fe20000000000 */
[----:B------:R-:W-:Y:S01]  /*3c00*/  PLOP3.LUT P3, PT, PT, PT, UP1, 0x80, 0x8 ;  /* 0x000000000008781c */ /* 0x000fe20003f6f018 */
[----:B------:R-:W-:Y:S01]  /*3c10*/  IMAD.WIDE.U32 R96, R96, -0x326172a9, RZ ;  /* 0xcd9e8d5760607825 */ /* 0x000fe200078e00ff */
[----:B------:R-:W-:Y:S02]  /*3c20*/  PLOP3.LUT P6, PT, PT, PT, UP1, 0x80, 0x8 ;  /* 0x000000000008781c */ /* 0x000fe40003fcf018 */
[----:B------:R-:W-:Y:S01]  /*3c30*/  @P4 ISETP.GE.AND P4, PT, R93, UR36, PT ;  /* 0x000000245d004c0c */ /* 0x000fe2000bf86270 */
[----:B------:R-:W-:Y:S01]  /*3c40*/  @P5 VIADD R95, R92, 0x9 ;  /* 0x000000095c5f5836 */ /* 0x000fe20000000000 */
[----:B------:R-:W-:Y:S02]  /*3c50*/  PLOP3.LUT P5, PT, PT, PT, UP1, 0x80, 0x8 ;  /* 0x000000000008781c */ /* 0x000fe40003faf018 */
[----:B------:R-:W-:Y:S02]  /*3c60*/  LOP3.LUT R94, R94, UR53, R101, 0x96, !PT ;  /* 0x000000355e5e7c12 */ /* 0x000fe4000f8e9665 */
[----:B------:R-:W-:Y:S02]  /*3c70*/  LOP3.LUT R93, R100, UR46, R97, 0x96, !PT ;  /* 0x0000002e645d7c12 */ /* 0x000fe4000f8e9661 */
[----:B------:R-:W-:Y:S01]  /*3c80*/  @P0 FSEL R8, R8, -INF , !P4 ;  /* 0xff80000008080808 */ /* 0x000fe20006000000 */
[----:B------:R-:W-:Y:S01]  /*3c90*/  IMAD.WIDE.U32 R100, R94, -0x2daee0ad, RZ ;  /* 0xd2511f535e647825 */ /* 0x000fe200078e00ff */
[----:B------:R-:W-:Y:S02]  /*3ca0*/  PLOP3.LUT P0, PT, PT, PT, UP1, 0x80, 0x8 ;  /* 0x000000000008781c */ /* 0x000fe40003f0f018 */
[----:B------:R-:W-:Y:S01]  /*3cb0*/  @P3 FSEL R10, R10, -INF , !P4 ;  /* 0xff8000000a0a3808 */ /* 0x000fe20006000000 */
[----:B------:R-:W-:Y:S01]  /*3cc0*/  IMAD.WIDE.U32 R102, R93, -0x2daee0ad, RZ ;  /* 0xd2511f535d667825 */ /* 0x000fe200078e00ff */
        /* <DEDUP_REMOVED lines=9> */
[----:B------:R-:W-:Y:S02]  /*3d60*/  LOP3.LUT R100, R100, UR43, R103, 0x96, !PT ;  /* 0x0000002b64647c12 */ /* 0x000fe4000f8e9667 */
[----:B------:R-:W-:Y:S02]  /*3d70*/  @P4 FSEL R11, R11, -INF , !P6 ;  /* 0xff8000000b0b4808 */ /* 0x000fe40007000000 */
[----:B------:R-:W-:Y:S01]  /*3d80*/  PLOP3.LUT P6, PT, PT, PT, UP1, 0x80, 0x8 ;  /* 0x000000000008781c */ /* 0x000fe20003fcf018 */
[----:B------:R-:W-:Y:S01]  /*3d90*/  IMAD.WIDE.U32 R100, R100, -0x326172a9, RZ ;  /* 0xcd9e8d5764647825 */ /* 0x000fe200078e00ff */
[----:B------:R-:W-:Y:S02]  /*3da0*/  @P3 ISETP.GE.AND P3, PT, R88, UR36, PT ;  /* 0x0000002458003c0c */ /* 0x000fe4000bf66270 */
[----:B------:R-:W-:Y:S02]  /*3db0*/  PLOP3.LUT P4, PT, PT, PT, UP1, 0x80, 0x8 ;  /* 0x000000000008781c */ /* 0x000fe40003f8f018 */
[----:B------:R-:W-:Y:S02]  /*3dc0*/  @P5 FSEL R12, R12, -INF , !P3 ;  /* 0xff8000000c0c5808 */ /* 0x000fe40005800000 */
[----:B------:R-:W-:Y:S02]  /*3dd0*/  @P0 FSEL R14, R14, -INF , !P3 ;  /* 0xff8000000e0e0808 */ /* 0x000fe40005800000 */
[----:B------:R-:W-:Y:S02]  /*3de0*/  PLOP3.LUT P5, PT, PT, PT, UP1, 0x80, 0x8 ;  /* 0x000000000008781c */ /* 0x000fe40003faf018 */
        /* <DEDUP_REMOVED lines=8> */
[----:B------:R-:W-:Y:S01]  /*3e70*/  IMAD.WIDE.U32 R96, R96, -0x2daee0ad, RZ ;  /* 0xd2511f5360607825 */ /* 0x000fe200078e00ff */
[----:B------:R-:W-:Y:S03]  /*3e80*/  LOP3.LUT R102, R102, UR30, R95, 0x96, !PT ;  /* 0x0000001e66667c12 */ /* 0x000fe6000f8e965f */
[----:B------:R-:W-:Y:S01]  /*3e90*/  @P5 VIADD R88, R92, 0x18 ;  /* 0x000000185c585836 */ /* 0x000fe20000000000 */
[----:B------:R-:W-:Y:S01]  /*3ea0*/  LOP3.LUT R93, R94, UR24, R97, 0x96, !PT ;  /* 0x000000185e5d7c12 */ /* 0x000fe2000f8e9661 */
[----:B------:R-:W-:Y:S01]  /*3eb0*/  @P0 VIADD R94, R92, 0x19 ;  /* 0x000000195c5e0836 */ /* 0x000fe20000000000 */
[----:B------:R-:W-:Y:S01]  /*3ec0*/  PLOP3.LUT P5, PT, PT, PT, UP1, 0x80, 0x8 ;  /* 0x000000000008781c */ /* 0x000fe20003faf018 */
[----:B------:R-:W-:Y:S01]  /*3ed0*/  IMAD.WIDE.U32 R102, R102, -0x326172a9, RZ ;  /* 0xcd9e8d5766667825 */ /* 0x000fe200078e00ff */
[----:B------:R-:W-:Y:S02]  /*3ee0*/  PLOP3.LUT P0, PT, PT, PT, UP1, 0x80, 0x8 ;  /* 0x000000000008781c */ /* 0x000fe40003f0f018 */
[----:B------:R-:W-:Y:S01]  /*3ef0*/  @P3 ISETP.GE.AND P3, PT, R88, UR36, PT ;  /* 0x0000002458003c0c */ /* 0x000fe2000bf66270 */
[----:B------:R-:W-:Y:S01]  /*3f00*/  IMAD.WIDE.U32 R92, R93, -0x326172a9, RZ ;  /* 0xcd9e8d575d5c7825 */ /* 0x000fe200078e00ff */
[----:B------:R-:W-:Y:S02]  /*3f10*/  LOP3.LUT R89, R100, UR27, R103, 0x96, !PT ;  /* 0x0000001b64597c12 */ /* 0x000fe4000f8e9667 */
[----:B------:R-:W-:Y:S02]  /*3f20*/  @P6 ISETP.GE.AND P6, PT, R94, UR36, PT ;  /* 0x000000245e006c0c */ /* 0x000fe4000bfc6270 */
[----:B------:R-:W-:Y:S01]  /*3f30*/  LOP3.LUT R88, R102, UR15, R93, 0x96, !PT ;  /* 0x0000000f66587c12 */ /* 0x000fe2000f8e965d */
[----:B------:R-:W-:Y:S01]  /*3f40*/  IMAD.WIDE.U32 R98, R89, -0x2daee0ad, RZ ;  /* 0xd2511f5359627825 */ /* 0x000fe200078e00ff */
[----:B------:R-:W-:Y:S02]  /*3f50*/  PRMT R95, R92, 0x7770, RZ ;  /* 0x000077705c5f7816 */ /* 0x000fe400000000ff */
[----:B------:R-:W-:Y:S02]  /*3f60*/  @P5 FSEL R13, R13, -INF , !P4 ;  /* 0xff8000000d0d5808 */ /* 0x000fe40006000000 */
[----:B------:R-:W-:Y:S02]  /*3f70*/  @P0 FSEL R15, R15, -INF , !P4 ;  /* 0xff8000000f0f0808 */ /* 0x000fe40006000000 */
[----:B------:R-:W-:Y:S02]  /*3f80*/  PLOP3.LUT P5, PT, PT, PT, UP1, 0x80, 0x8 ;  /* 0x000000000008781c */ /* 0x000fe40003faf018 */
[----:B------:R-:W-:Y:S02]  /*3f90*/  PLOP3.LUT P0, PT, PT, PT, UP1, 0x80, 0x8 ;  /* 0x000000000008781c */ /* 0x000fe40003f0f018 */
[----:B------:R-:W-:Y:S02]  /*3fa0*/  FSETP.NEU.FTZ.AND P4, PT, R233, -INF , PT ;  /* 0xff800000e900780b */ /* 0x000fe40003f9d000 */
[----:B------:R-:W-:Y:S02]  /*3fb0*/  LOP3.LUT R84, R88, 0xff, RZ, 0xc0, !PT ;  /* 0x000000ff58547812 */ /* 0x000fe400078ec0ff */
[----:B------:R-:W-:Y:S02]  /*3fc0*/  FSEL R87, R87, RZ, P4 ;  /* 0x000000ff57577208 */ /* 0x000fe40002000000 */
[----:B------:R-:W-:Y:S01]  /*3fd0*/  ISETP.LE.U32.AND P4, PT, R84, UR9, PT ;  /* 0x0000000954007c0c */ /* 0x000fe2000bf83070 */
[----:B------:R-:W-:Y:S01]  /*3fe0*/  FMUL.FTZ R84, R232, 1.4426950216293334961 ;  /* 0x3fb8aa3be8547820 */ /* 0x000fe20000410000 */
[----:B------:R-:W-:Y:S01]  /*3ff0*/  LOP3.LUT R86, R96, UR14, R99, 0x96, !PT ;  /* 0x0000000e60567c12 */ /* 0x000fe2000f8e9663 */
[--C-:B------:R-:W-:Y:S01]  /*4000*/  FFMA.FTZ R118, R4, UR10, -R87.reuse ;  /* 0x0000000a04767c23 */ /* 0x100fe20008010857 */
[----:B------:R-:W-:Y:S01]  /*4010*/  @P5 FSEL R16, R16, -INF , !P3 ;  /* 0xff80000010105808 */ /* 0x000fe20005800000 */
[--C-:B------:R-:W-:Y:S01]  /*4020*/  FFMA.FTZ R120, R5, UR10, -R87.reuse ;  /* 0x0000000a05787c23 */ /* 0x100fe20008010857 */
[----:B------:R-:W-:Y:S01]  /*4030*/  @P0 FSEL R18, R18, -INF , !P3 ;  /* 0xff80000012120808 */ /* 0x000fe20005800000 */
[--C-:B------:R-:W-:Y:S01]  /*4040*/  FFMA.FTZ R8, R8, UR10, -R87.reuse ;  /* 0x0000000a08087c23 */ /* 0x100fe20008010857 */
[----:B------:R-:W-:Y:S01]  /*4050*/  PLOP3.LUT P0, PT, PT, PT, UP1, 0x80, 0x8 ;  /* 0x000000000008781c */ /* 0x000fe20003f0f018 */
[----:B------:R-:W1:Y:S01]  /*4060*/  MUFU.EX2 R118, R118 ;  /* 0x0000007600767308 */ /* 0x000e620000000800 */
[----:B------:R-:W-:Y:S01]  /*4070*/  LOP3.LUT R96, R88, 0xffff, RZ, 0xc0, !PT ;  /* 0x0000ffff58607812 */ /* 0x000fe200078ec0ff */
[--C-:B------:R-:W-:Y:S01]  /*4080*/  FFMA.FTZ R9, R9, UR10, -R87.reuse ;  /* 0x0000000a09097c23 */ /* 0x100fe20008010857 */
[----:B------:R-:W-:Y:S07]  /*4090*/  FSETP.NEU.FTZ.AND P5, PT, R232, -INF , PT ;  /* 0xff800000e800780b */ /* 0x000fee0003fbd000 */
[----:B------:R-:W2:Y:S01]  /*40a0*/  MUFU.EX2 R120, R120 ;  /* 0x0000007800787308 */ /* 0x000ea20000000800 */
[----:B------:R-:W-:Y:S01]  /*40b0*/  PLOP3.LUT P3, PT, PT, PT, UP1, 0x80, 0x8 ;  /* 0x000000000008781c */ /* 0x000fe20003f6f018 */
[--C-:B------:R-:W-:Y:S01]  /*40c0*/  FFMA.FTZ R12, R12, UR10, -R87.reuse ;  /* 0x0000000a0c0c7c23 */ /* 0x100fe20008010857 */
[----:B------:R-:W-:Y:S07]  /*40d0*/  FSEL R84, R84, RZ, P5 ;  /* 0x000000ff54547208 */ /* 0x000fee0002800000 */
[----:B------:R-:W-:Y:S01]  /*40e0*/  MUFU.EX2 R122, R8 ;  /* 0x00000008007a7308 */ /* 0x000fe20000000800 */
[--C-:B------:R-:W-:Y:S01]  /*40f0*/  SHF.R.U32.HI R4, RZ, 0x8, R96.reuse ;  /* 0x00000008ff047819 */ /* 0x100fe20000011660 */
[----:B------:R-:W-:Y:S01]  /*4100*/  FFMA.FTZ R13, R13, UR10, -R87 ;  /* 0x0000000a0d0d7c23 */ /* 0x000fe20008010857 */
[----:B------:R-:W-:Y:S01]  /*4110*/  PRMT R96, R88, 0x7632, R96 ;  /* 0x0000763258607816 */ /* 0x000fe20000000060 */
[--C-:B------:R-:W-:Y:S01]  /*4120*/  FFMA.FTZ R6, R6, UR10, -R84.reuse ;  /* 0x0000000a06067c23 */ /* 0x100fe20008010854 */
[----:B------:R-:W-:Y:S01]  /*4130*/  LOP3.LUT R4, R4, 0xffff, RZ, 0xc0, !PT ;  /* 0x0000ffff04047812 */ /* 0x000fe200078ec0ff */
[----:B------:R-:W-:Y:S01]  /*4140*/  FFMA.FTZ R7, R7, UR10, -R84 ;  /* 0x0000000a07077c23 */ /* 0x000fe20008010854 */
[----:B------:R-:W-:Y:S03]  /*4150*/  LOP3.LUT R5, R96, 0xff, RZ, 0xc0, !PT ;  /* 0x000000ff60057812 */ /* 0x000fe600078ec0ff */
[----:B------:R-:W3:Y:S01]  /*4160*/  MUFU.EX2 R119, R6 ;  /* 0x0000000600777308 */ /* 0x000ee20000000800 */
[----:B------:R-:W-:Y:S01]  /*4170*/  ISETP.LE.U32.AND P5, PT, R4, UR9, PT ;  /* 0x0000000904007c0c */ /* 0x000fe2000bfa3070 */
[----:B-1----:R-:W-:Y:S01]  /*4180*/  @!P4 FADD.FTZ R118, -R118, -RZ ;  /* 0x800000ff7676c221 */ /* 0x002fe20000010100 */
[----:B------:R-:W-:Y:S07]  /*4190*/  @P0 FSEL R17, R17, -INF , !P6 ;  /* 0xff80000011110808 */ /* 0x000fee0007000000 */
[----:B------:R-:W1:Y:S01]  /*41a0*/  MUFU.EX2 R121, R7 ;  /* 0x0000000700797308 */ /* 0x000e620000000800 */
[----:B------:R-:W-:Y:S01]  /*41b0*/  SHF.R.U32.HI R88, RZ, 0x18, R88 ;  /* 0x00000018ff587819 */ /* 0x000fe20000011658 */
[--C-:B------:R-:W-:Y:S01]  /*41c0*/  FFMA.FTZ R10, R10, UR10, -R84.reuse ;  /* 0x0000000a0a0a7c23 */ /* 0x100fe20008010854 */
[----:B------:R-:W-:Y:S01]  /*41d0*/  ISETP.LE.U32.AND P0, PT, R5, UR9, PT ;  /* 0x0000000905007c0c */ /* 0x000fe2000bf03070 */
[--C-:B------:R-:W-:Y:S01]  /*41e0*/  FFMA.FTZ R11, R11, UR10, -R84.reuse ;  /* 0x0000000a0b0b7c23 */ /* 0x100fe20008010854 */
[----:B------:R-:W-:Y:S05]  /*41f0*/  @P3 FSEL R19, R19, -INF , !P6 ;  /* 0xff80000013133808 */ /* 0x000fea0007000000 */
[----:B------:R-:W4:Y:S01]  /*4200*/  MUFU.EX2 R124, R10 ;  /* 0x0000000a007c7308 */ /* 0x000f220000000800 */
[----:B------:R-:W-:Y:S01]  /*4210*/  ISETP.LE.U32.AND P4, PT, R88, UR9, PT ;  /* 0x0000000958007c0c */ /* 0x000fe2000bf83070 */
[--C-:B------:R-:W-:Y:S01]  /*4220*/  FFMA.FTZ R14, R14, UR10, -R84.reuse ;  /* 0x0000000a0e0e7c23 */ /* 0x100fe20008010854 */
[----:B------:R-:W-:Y:S01]  /*4230*/  ISETP.LE.U32.AND P3, PT, R95, UR9, PT ;  /* 0x000000095f007c0c */ /* 0x000fe2000bf63070 */
[----:B--2---:R-:W-:Y:S01]  /*4240*/  @!P5 FADD.FTZ R120, -R120, -RZ ;  /* 0x800000ff7878d221 */ /* 0x004fe20000010100 */
[----:B------:R-:W-:Y:S05]  /*4250*/  LOP3.LUT R5, R86, 0xffff, RZ, 0xc0, !PT ;  /* 0x0000ffff56057812 */ /* 0x000fea00078ec0ff */
[----:B------:R-:W2:Y:S01]  /*4260*/  MUFU.EX2 R123, R9 ;  /* 0x00000009007b7308 */ /* 0x000ea20000000800 */
[C---:B------:R-:W-:Y:S01]  /*4270*/  PRMT R93, R92.reuse, 0x7772, RZ ;  /* 0x000077725c5d7816 */ /* 0x040fe200000000ff */
[--C-:B------:R-:W-:Y:S01]  /*4280*/  FFMA.FTZ R15, R15, UR10, -R84.reuse ;  /* 0x0000000a0f0f7c23 */ /* 0x100fe20008010854 */
[C---:B------:R-:W-:Y:S01]  /*4290*/  PRMT R94, R92.reuse, 0x7771, RZ ;  /* 0x000077715c5e7816 */ /* 0x040fe200000000ff */
[----:B---3--:R-:W-:Y:S01]  /*42a0*/  @!P0 FADD.FTZ R119, -R119, -RZ ;  /* 0x800000ff77778221 */ /* 0x008fe20000010100 */
[----:B------:R-:W-:Y:S05]  /*42b0*/  PRMT R92, R92, 0x7773, RZ ;  /* 0x000077735c5c7816 */ /* 0x000fea00000000ff */
[----:B------:R-:W3:Y:S01]  /*42c0*/  MUFU.EX2 R125, R11 ;  /* 0x0000000b007d7308 */ /* 0x000ee20000000800 */
[----:B------:R-:W-:Y:S01]  /*42d0*/  SHF.R.U32.HI R5, RZ, 0x8, R5 ;  /* 0x00000008ff057819 */ /* 0x000fe20000011605 */
[----:B-1----:R-:W-:Y:S01]  /*42e0*/  @!P4 FADD.FTZ R121, -R121, -RZ ;  /* 0x800000ff7979c221 */ /* 0x002fe20000010100 */
[----:B------:R-:W-:Y:S07]  /*42f0*/  ISETP.GT.U32.AND P5, PT, R93, UR9, PT ;  /* 0x000000095d007c0c */ /* 0x000fee000bfa4070 */
[----:B------:R-:W1:Y:S01]  /*4300*/  MUFU.EX2 R126, R12 ;  /* 0x0000000c007e7308 */ /* 0x000e620000000800 */
[----:B------:R-:W-:Y:S01]  /*4310*/  LOP3.LUT R4, R86, 0xff, RZ, 0xc0, !PT ;  /* 0x000000ff56047812 */ /* 0x000fe200078ec0ff */
[----:B------:R-:W-:Y:S01]  /*4320*/  @!P3 FADD.FTZ R122, -R122, -RZ ;  /* 0x800000ff7a7ab221 */ /* 0x000fe20000010100 */
[----:B------:R-:W-:Y:S07]  /*4330*/  ISETP.GT.U32.AND P6, PT, R94, UR9, PT ;  /* 0x000000095e007c0c */ /* 0x000fee000bfc4070 */
[----:B------:R-:W1:Y:S01]  /*4340*/  MUFU.EX2 R128, R13 ;  /* 0x0000000d00807308 */ /* 0x000e620000000800 */
[----:B------:R-:W-:Y:S01]  /*4350*/  ISETP.GT.U32.AND P0, PT, R92, UR9, PT ;  /* 0x000000095c007c0c */ /* 0x000fe2000bf04070 */
[--C-:B------:R-:W-:Y:S01]  /*4360*/  FFMA.FTZ R16, R16, UR10, -R87.reuse ;  /* 0x0000000a10107c23 */ /* 0x100fe20008010857 */
[----:B------:R-:W-:Y:S07]  /*4370*/  LOP3.LUT R5, R5, 0xffff, RZ, 0xc0, !PT ;  /* 0x0000ffff05057812 */ /* 0x000fee00078ec0ff */
[----:B------:R-:W1:Y:S01]  /*4380*/  MUFU.EX2 R127, R14 ;  /* 0x0000000e007f7308 */ /* 0x000e620000000800 */
[----:B------:R-:W-:Y:S01]  /*4390*/  ISETP.LE.U32.AND P4, PT, R4, UR9, PT ;  /* 0x0000000904007c0c */ /* 0x000fe2000bf83070 */
[----:B------:R-:W-:Y:S01]  /*43a0*/  FFMA.FTZ R18, R18, UR10, -R84 ;  /* 0x0000000a12127c23 */ /* 0x000fe20008010854 */
[----:B------:R-:W-:Y:S01]  /*43b0*/  PRMT R4, R86, 0x7632, R4 ;  /* 0x0000763256047816 */ /* 0x000fe20000000004 */
[----:B----4-:R-:W-:Y:S01]  /*43c0*/  @P5 FADD.FTZ R124, -R124, -RZ ;  /* 0x800000ff7c7c5221 */ /* 0x010fe20000010100 */
[----:B------:R-:W-:Y:S01]  /*43d0*/  ISETP.LE.U32.AND P3, PT, R5, UR9, PT ;  /* 0x0000000905007c0c */ /* 0x000fe2000bf63070 */
[----:B------:R-:W-:Y:S01]  /*43e0*/  FFMA.FTZ R87, R17, UR10, -R87 ;  /* 0x0000000a11577c23 */ /* 0x000fe20008010857 */
[----:B------:R-:W-:Y:S01]  /*43f0*/  LOP3.LUT R4, R4, 0xff, RZ, 0xc0, !PT ;  /* 0x000000ff04047812 */ /* 0x000fe200078ec0ff */
[----:B--2---:R-:W-:Y:S01]  /*4400*/  @P6 FADD.FTZ R123, -R123, -RZ ;  /* 0x800000ff7b7b6221 */ /* 0x004fe20000010100 */
[----:B------:R-:W-:Y:S01]  /*4410*/  F2FP.RELU.BF16.F32.PACK_AB R8, R120, R118 ;  /* 0x000000767808723e */ /* 0x000fe200000018ff */
[----:B---3--:R-:W-:Y:S01]  /*4420*/  @P0 FADD.FTZ R125, -R125, -RZ ;  /* 0x800000ff7d7d0221 */ /* 0x008fe20000010100 */
[----:B------:R-:W-:Y:S01]  /*4430*/  ISETP.LE.U32.AND P5, PT, R4, UR9, PT ;  /* 0x0000000904007c0c */ /* 0x000fe2000bfa3070 */
[----:B------:R-:W-:Y:S01]  /*4440*/  FFMA.FTZ R84, R19, UR10, -R84 ;  /* 0x0000000a13547c23 */ /* 0x000fe20008010854 */
[----:B------:R-:W-:Y:S01]  /*4450*/  LEA R4, R240, UR5, 0x1 ;  /* 0x00000005f0047c11 */ /* 0x000fe2000f8e08ff */
[----:B-1----:R-:W-:Y:S01]  /*4460*/  @!P4 FADD.FTZ R126, -R126, -RZ ;  /* 0x800000ff7e7ec221 */ /* 0x002fe20000010100 */
[----:B------:R-:W-:Y:S01]  /*4470*/  F2FP.RELU.BF16.F32.PACK_AB R7, R121, R119 ;  /* 0x000000777907723e */ /* 0x000fe200000018ff */
[----:B------:R-:W-:Y:S01]  /*4480*/  STS [R197+0x22000], R8 ;  /* 0x02200008c5007388 */ /* 0x000fe20000000800 */
[----:B------:R-:W-:Y:S01]  /*4490*/  F2FP.RELU.BF16.F32.PACK_AB R6, R123, R122 ;  /* 0x0000007a7b06723e */ /* 0x000fe200000018ff */
[----:B------:R-:W-:Y:S01]  /*44a0*/  @!P3 FADD.FTZ R128, -R128, -RZ ;  /* 0x800000ff8080b221 */ /* 0x000fe20000010100 */
[C---:B------:R-:W-:Y:S01]  /*44b0*/  IMAD.IADD R199, R4.reuse, 0x1, R246 ;  /* 0x0000000104c77824 */ /* 0x040fe200078e02f6 */
[----:B------:R-:W-:Y:S02]  /*44c0*/  F2FP.RELU.BF16.F32.PACK_AB R5, R125, R124 ;  /* 0x0000007c7d05723e */ /* 0x000fe400000018ff */
[----:B------:R-:W-:Y:S01]  /*44d0*/  STS [R197+0x22400], R7 ;  /* 0x02240007c5007388 */ /* 0x000fe20000000800 */
[C---:B------:R-:W-:Y:S01]  /*44e0*/  VIADD R198, R4.reuse, 0x20 ;  /* 0x0000002004c67836 */ /* 0x040fe20000000000 */
[----:B------:R-:W-:Y:S01]  /*44f0*/  SHF.R.U32.HI R86, RZ, 0x18, R86 ;  /* 0x00000018ff567819 */ /* 0x000fe20000011656 */
[----:B------:R-:W-:Y:S01]  /*4500*/  @P2 VIADD R198, R4, 0xffffffe0 ;  /* 0xffffffe004c62836 */ /* 0x000fe20000000000 */
[----:B------:R-:W-:Y:S02]  /*4510*/  F2FP.RELU.BF16.F32.PACK_AB R4, R128, R126 ;  /* 0x0000007e8004723e */ /* 0x000fe400000018ff */
[----:B------:R1:W-:Y:S01]  /*4520*/  STS [R199], R6 ;  /* 0x00000006c7007388 */ /* 0x0003e20000000800 */
[----:B------:R-:W2:Y:S01]  /*4530*/  MUFU.EX2 R129, R15 ;  /* 0x0000000f00817308 */ /* 0x000ea20000000800 */
[----:B------:R-:W-:Y:S01]  /*4540*/  @!P5 FADD.FTZ R127, -R127, -RZ ;  /* 0x800000ff7f7fd221 */ /* 0x000fe20000010100 */
[C---:B------:R-:W-:Y:S03]  /*4550*/  PRMT R91, R98.reuse, 0x7770, RZ ;  /* 0x00007770625b7816 */ /* 0x040fe600000000ff */
[----:B------:R3:W-:Y:S01]  /*4560*/  STS [R199+0x400], R5 ;  /* 0x00040005c7007388 */ /* 0x0007e20000000800 */
[C---:B------:R-:W-:Y:S04]  /*4570*/  PRMT R90, R98.reuse, 0x7771, RZ ;  /* 0x00007771625a7816 */ /* 0x040fe800000000ff */
[----:B------:R-:W4:Y:S01]  /*4580*/  MUFU.EX2 R131, R16 ;  /* 0x0000001000837308 */ /* 0x000f220000000800 */
[C---:B------:R-:W-:Y:S01]  /*4590*/  PRMT R89, R98.reuse, 0x7772, RZ ;  /* 0x0000777262597816 */ /* 0x040fe200000000ff */
[----:B------:R3:W-:Y:S01]  /*45a0*/  STS [R198], R4 ;  /* 0x00000004c6007388 */ /* 0x0007e20000000800 */
[----:B------:R-:W-:Y:S07]  /*45b0*/  PRMT R85, R98, 0x7773, RZ ;  /* 0x0000777362557816 */ /* 0x000fee00000000ff */
[----:B------:R-:W1:Y:S01]  /*45c0*/  MUFU.EX2 R196, R87 ;  /* 0x0000005700c47308 */ /* 0x000e620000000800 */
[----:B------:R-:W-:Y:S01]  /*45d0*/  ISETP.LE.U32.AND P5, PT, R86, UR9, PT ;  /* 0x0000000956007c0c */ /* 0x000fe2000bfa3070 */
[----:B------:R-:W-:Y:S01]  /*45e0*/  IMAD.IADD R130, R246, 0x1, R198 ;  /* 0x00000001f6827824 */ /* 0x000fe200078e02c6 */
[----:B------:R-:W-:Y:S07]  /*45f0*/  ISETP.LE.U32.AND P6, PT, R91, UR9, PT ;  /* 0x000000095b007c0c */ /* 0x000fee000bfc3070 */
[----:B------:R-:W3:Y:S01]  /*4600*/  MUFU.EX2 R201, R18 ;  /* 0x0000001200c97308 */ /* 0x000ee20000000800 */
[----:B------:R-:W-:Y:S02]  /*4610*/  ISETP.GT.U32.AND P0, PT, R90, UR9, PT ;  /* 0x000000095a007c0c */ /* 0x000fe4000bf04070 */
[----:B------:R-:W-:Y:S07]  /*4620*/  ISETP.GT.U32.AND P4, PT, R89, UR9, PT ;  /* 0x0000000959007c0c */ /* 0x000fee000bf84070 */
[----:B------:R-:W3:Y:S01]  /*4630*/  MUFU.EX2 R200, R84 ;  /* 0x0000005400c87308 */ /* 0x000ee20000000800 */
[----:B------:R-:W-:Y:S01]  /*4640*/  ISETP.GT.U32.AND P3, PT, R85, UR9, PT ;  /* 0x0000000955007c0c */ /* 0x000fe2000bf64070 */
[----:B--2---:R-:W-:Y:S01]  /*4650*/  @!P5 FADD.FTZ R129, -R129, -RZ ;  /* 0x800000ff8181d221 */ /* 0x004fe20000010100 */
[----:B------:R-:W-:Y:S01]  /*4660*/  FSETP.GE.FTZ.AND P5, PT, R122, RZ, PT ;  /* 0x000000ff7a00720b */ /* 0x000fe20003fb6000 */
[----:B----4-:R-:W-:Y:S01]  /*4670*/  @!P6 FADD.FTZ R131, -R131, -RZ ;  /* 0x800000ff8383e221 */ /* 0x010fe20000010100 */
[----:B------:R-:W-:Y:S01]  /*4680*/  FSETP.GE.FTZ.AND P6, PT, R125, RZ, PT ;  /* 0x000000ff7d00720b */ /* 0x000fe20003fd6000 */
[----:B-1----:R-:W-:Y:S01]  /*4690*/  @P0 FADD.FTZ R196, -R196, -RZ ;  /* 0x800000ffc4c40221 */ /* 0x002fe20000010100 */
[----:B------:R-:W-:Y:S01]  /*46a0*/  F2FP.RELU.BF16.F32.PACK_AB R6, R129, R127 ;  /* 0x0000007f8106723e */ /* 0x000fe200000018ff */
[----:B---3--:R-:W-:Y:S01]  /*46b0*/  @P4 FADD.FTZ R201, -R201, -RZ ;  /* 0x800000ffc9c94221 */ /* 0x008fe20000010100 */
[----:B------:R-:W-:Y:S05]  /*46c0*/  LEA R202, P0, R234, R116, 0x2 ;  /* 0x00000074eaca7211 */ /* 0x000fea00078010ff */
[----:B------:R-:W-:Y:S01]  /*46d0*/  @P3 FADD.FTZ R200, -R200, -RZ ;  /* 0x800000ffc8c83221 */ /* 0x000fe20000010100 */
[----:B------:R-:W-:Y:S01]  /*46e0*/  F2FP.RELU.BF16.F32.PACK_AB R5, R196, R131 ;  /* 0x00000083c405723e */ /* 0x000fe200000018ff */
[----:B------:R-:W-:Y:S01]  /*46f0*/  STS [R198+0x400], R6 ;  /* 0x00040006c6007388 */ /* 0x000fe20000000800 */
[----:B------:R-:W-:Y:S02]  /*4700*/  LEA.HI.X R203, R234, R117, RZ, 0x2, P0 ;  /* 0x00000075eacb7211 */ /* 0x000fe400000f14ff */
[----:B------:R-:W-:Y:S03]  /*4710*/  F2FP.RELU.BF16.F32.PACK_AB R4, R200, R201 ;  /* 0x000000c9c804723e */ /* 0x000fe600000018ff */
[----:B------:R-:W-:Y:S01]  /*4720*/  STS [R130], R5 ;  /* 0x0000000582007388 */ /* 0x000fe20000000800 */
[----:B------:R-:W-:Y:S02]  /*4730*/  FSETP.GE.FTZ.AND P3, PT, R118, RZ, PT ;  /* 0x000000ff7600720b */ /* 0x000fe40003f76000 */
[----:B------:R-:W-:Y:S03]  /*4740*/  FSETP.GE.FTZ.AND P0, PT, R120, RZ, PT ;  /* 0x000000ff7800720b */ /* 0x000fe60003f16000 */
[----:B------:R-:W-:Y:S01]  /*4750*/  STS [R130+0x400], R4 ;  /* 0x0004000482007388 */ /* 0x000fe20000000800 */
[----:B------:R-:W-:Y:S05]  /*4760*/  FSETP.GE.FTZ.AND P4, PT, R123, RZ, PT ;  /* 0x000000ff7b00720b */ /* 0x000fea0003f96000 */
[----:B------:R-:W-:Y:S06]  /*4770*/  LDSM.16.M88.4 R16, [R224+0x8000] ;  /* 0x00800000e010783b */ /* 0x000fec0000000200 */
[----:B------:R-:W1:Y:S06]  /*4780*/  LDSM.16.M88.4 R8, [R223+0x18000] ;  /* 0x01800000df08783b */ /* 0x000e6c0000000200 */
[----:B------:R-:W2:Y:S06]  /*4790*/  LDSM.16.M88.4 R84, [R223+0x18800] ;  /* 0x01880000df54783b */ /* 0x000eac0000000200 */
[----:B------:R-:W-:Y:S06]  /*47a0*/  LDSM.16.M88.4 R88, [R222+0x8000] ;  /* 0x00800000de58783b */ /* 0x000fec0000000200 */
[----:B------:R-:W3:Y:S06]  /*47b0*/  LDSM.16.M88.4 R92, [R221+0x18000] ;  /* 0x01800000dd5c783b */ /* 0x000eec0000000200 */
[----:B------:R-:W4:Y:S06]  /*47c0*/  LDG.E R116, desc[UR34][R202.64] ;  /* 0x00000022ca747981 */ /* 0x000f2c000c1e1900 */
[----:B------:R-:W3:Y:S06]  /*47d0*/  LDSM.16.M88.4 R96, [R221+0x18800] ;  /* 0x01880000dd60783b */ /* 0x000eec0000000200 */
[----:B------:R-:W4:Y:S06]  /*47e0*/  LDG.E R117, desc[UR34][R202.64+0x20] ;  /* 0x00002022ca757981 */ /* 0x000f2c000c1e1900 */
[----:B------:R-:W-:Y:S01]  /*47f0*/  LDSM.16.M88.4 R100, [R220+0x8000] ;  /* 0x00800000dc64783b */ /* 0x000fe20000000200 */
[C---:B-1----:R-:W-:Y:S05]  /*4800*/  HMMA.16816.F32.BF16 R4, R16.reuse, R8, RZ ;  /* 0x000000081004723c */ /* 0x042fea00000418ff */
[----:B------:R-:W1:Y:S03]  /*4810*/  LDSM.16.M88.4 R104, [R218+0x18000] ;  /* 0x01800000da68783b */ /* 0x000e660000000200 */
[C---:B------:R-:W-:Y:S03]  /*4820*/  HMMA.16816.F32.BF16 R8, R16.reuse, R10, RZ ;  /* 0x0000000a1008723c */ /* 0x040fe600000418ff */
[----:B------:R-:W-:Y:S05]  /*4830*/  LDSM.16.M88.4 R108, [R217+0x18000] ;  /* 0x01800000d96c783b */ /* 0x000fea0000000200 */
[C---:B--2---:R-:W-:Y:S01]  /*4840*/  HMMA.16816.F32.BF16 R12, R16.reuse, R84, RZ ;  /* 0x00000054100c723c */ /* 0x044fe200000418ff */
[----:B------:R-:W-:Y:S07]  /*4850*/  LDSM.16.M88.4 R112, [R223+0x1a000] ;  /* 0x01a00000df70783b */ /* 0x000fee0000000200 */
[----:B------:R-:W-:Y:S01]  /*4860*/  HMMA.16816.F32.BF16 R16, R16, R86, RZ ;  /* 0x000000561010723c */ /* 0x000fe200000418ff */
[----:B------:R-:W2:Y:S07]  /*4870*/  LDSM.16.M88.4 R84, [R218+0x18800] ;  /* 0x01880000da54783b */ /* 0x000eae0000000200 */
[C---:B---3--:R-:W-:Y:S08]  /*4880*/  HMMA.16816.F32.BF16 R4, R88.reuse, R92, R4 ;  /* 0x0000005c5804723c */ /* 0x048ff00000041804 */
[C---:B------:R-:W-:Y:S01]  /*4890*/  HMMA.16816.F32.BF16 R8, R88.reuse, R94, R8 ;  /* 0x0000005e5808723c */ /* 0x040fe20000041808 */
[----:B------:R-:W3:Y:S07]  /*48a0*/  LDSM.16.M88.4 R92, [R219+0x8000] ;  /* 0x00800000db5c783b */ /* 0x000eee0000000200 */
[C---:B------:R-:W-:Y:S08]  /*48b0*/  HMMA.16816.F32.BF16 R12, R88.reuse, R96, R12 ;  /* 0x00000060580c723c */ /* 0x040ff0000004180c */
[----:B------:R-:W-:Y:S01]  /*48c0*/  HMMA.16816.F32.BF16 R16, R88, R98, R16 ;  /* 0x000000625810723c */ /* 0x000fe20000041810 */
[----:B------:R-:W3:Y:S06]  /*48d0*/  LDSM.16.M88.4 R88, [R217+0x18800] ;  /* 0x01880000d958783b */ /* 0x000eec0000000200 */
[----:B------:R-:W3:Y:S01]  /*48e0*/  LDSM.16.M88.4 R96, [R224+0xa000] ;  /* 0x00a00000e060783b */ /* 0x000ee20000000200 */
        /* <DEDUP_REMOVED lines=77> */
[C---:B----4-:R-:W-:Y:S05]  /*4dc0*/  HMMA.16816.F32.BF16 R4, R96.reuse, R112, R4 ;  /* 0x000000706004723c */ /* 0x050fea0000041804 */
[----:B------:R-:W-:Y:S03]  /*4dd0*/  LEA R112, R215, UR5, 0x1 ;  /* 0x00000005d7707c11 */ /* 0x000fe6000f8e08ff */
[C---:B------:R-:W-:Y:S03]  /*4de0*/  HMMA.16816.F32.BF16 R8, R96.reuse, R114, R8 ;  /* 0x000000726008723c */ /* 0x040fe60000041808 */
[----:B------:R-:W-:Y:S05]  /*4df0*/  IMAD.IADD R112, R212, 0x1, R112 ;  /* 0x00000001d4707824 */ /* 0x000fea00078e0270 */
[C---:B--2---:R-:W-:Y:S08]  /*4e00*/  HMMA.16816.F32.BF16 R12, R96.reuse, R88, R12 ;  /* 0x00000058600c723c */ /* 0x044ff0000004180c */
[----:B------:R-:W-:Y:S01]  /*4e10*/  HMMA.16816.F32.BF16 R16, R96, R90, R16 ;  /* 0x0000005a6010723c */ /* 0x000fe20000041810 */
[----:B------:R-:W2:Y:S07]  /*4e20*/  LDSM.16.M88.4 R88, [R217+0x1e800] ;  /* 0x01e80000d958783b */ /* 0x000eae0000000200 */
[C---:B---3--:R-:W-:Y:S08]  /*4e30*/  HMMA.16816.F32.BF16 R4, R100.reuse, R104, R4 ;  /* 0x000000686404723c */ /* 0x048ff00000041804 */
[C---:B------:R-:W-:Y:S08]  /*4e40*/  HMMA.16816.F32.BF16 R8, R100.reuse, R106, R8 ;  /* 0x0000006a6408723c */ /* 0x040ff00000041808 */
[C---:B-1----:R-:W-:Y:S08]  /*4e50*/  HMMA.16816.F32.BF16 R12, R100.reuse, R84, R12 ;  /* 0x00000054640c723c */ /* 0x042ff0000004180c */
[----:B------:R-:W-:Y:S08]  /*4e60*/  HMMA.16816.F32.BF16 R16, R100, R86, R16 ;  /* 0x000000566410723c */ /* 0x000ff00000041810 */
[C---:B------:R-:W-:Y:S08]  /*4e70*/  HMMA.16816.F32.BF16 R4, R92.reuse, R108, R4 ;  /* 0x0000006c5c04723c */ /* 0x040ff00000041804 */
[C---:B------:R-:W-:Y:S08]  /*4e80*/  HMMA.16816.F32.BF16 R8, R92.reuse, R110, R8 ;  /* 0x0000006e5c08723c */ /* 0x040ff00000041808 */
[C---:B--2---:R-:W-:Y:S03]  /*4e90*/  HMMA.16816.F32.BF16 R12, R92.reuse, R88, R12 ;  /* 0x000000585c0c723c */ /* 0x044fe6000004180c */
[C---:B------:R-:W-:Y:S01]  /*4ea0*/  FADD.FTZ R84, -R116.reuse, R4 ;  /* 0x0000000474547221 */ /* 0x040fe20000010100 */
[----:B------:R-:W-:Y:S01]  /*4eb0*/  FADD.FTZ R4, -R116, R5 ;  /* 0x0000000574047221 */ /* 0x000fe20000010100 */
[C---:B------:R-:W-:Y:S01]  /*4ec0*/  FADD.FTZ R6, -R117.reuse, R6 ;  /* 0x0000000675067221 */ /* 0x040fe20000010100 */
[C---:B------:R-:W-:Y:S02]  /*4ed0*/  FADD.FTZ R7, -R117.reuse, R7 ;  /* 0x0000000775077221 */ /* 0x040fe40000010100 */
[----:B------:R-:W-:Y:S03]  /*4ee0*/  HMMA.16816.F32.BF16 R16, R92, R90, R16 ;  /* 0x0000005a5c10723c */ /* 0x000fe60000041810 */
[-C--:B------:R-:W-:Y:S01]  /*4ef0*/  FSEL R4, R4, R116.reuse, P0 ;  /* 0x0000007404047208 */ /* 0x080fe20000000000 */
[----:B------:R-:W-:Y:S01]  /*4f00*/  FADD.FTZ R9, -R116, R9 ;  /* 0x0000000974097221 */ /* 0x000fe20000010100 */
[----:B------:R-:W-:Y:S01]  /*4f10*/  FSETP.GE.FTZ.AND P0, PT, R196, RZ, PT ;  /* 0x000000ffc400720b */ /* 0x000fe20003f16000 */
[----:B------:R-:W-:Y:S01]  /*4f20*/  FADD.FTZ R8, -R116, R8 ;  /* 0x0000000874087221 */ /* 0x000fe20000010100 */
[-C--:B------:R-:W-:Y:S01]  /*4f30*/  FSEL R5, R84, R116.reuse, P3 ;  /* 0x0000007454057208 */ /* 0x080fe20001800000 */
[C---:B------:R-:W-:Y:S01]  /*4f40*/  FADD.FTZ R10, -R117.reuse, R10 ;  /* 0x0000000a750a7221 */ /* 0x040fe20000010100 */
[----:B------:R-:W-:Y:S01]  /*4f50*/  FSETP.GE.FTZ.AND P3, PT, R126, RZ, PT ;  /* 0x000000ff7e00720b */ /* 0x000fe20003f76000 */
[----:B------:R-:W-:Y:S01]  /*4f60*/  FADD.FTZ R11, -R117, R11 ;  /* 0x0000000b750b7221 */ /* 0x000fe20000010100 */
[C---:B------:R-:W-:Y:S01]  /*4f70*/  FADD.FTZ R12, -R116.reuse, R12 ;  /* 0x0000000c740c7221 */ /* 0x040fe20000010100 */
[-C--:B------:R-:W-:Y:S01]  /*4f80*/  FSEL R9, R9, R116.reuse, P4 ;  /* 0x0000007409097208 */ /* 0x080fe20002000000 */
[----:B------:R-:W-:Y:S01]  /*4f90*/  FADD.FTZ R13, -R116, R13 ;  /* 0x0000000d740d7221 */ /* 0x000fe20000010100 */
[----:B------:R-:W-:Y:S01]  /*4fa0*/  FSETP.GE.FTZ.AND P4, PT, R128, RZ, PT ;  /* 0x000000ff8000720b */ /* 0x000fe20003f96000 */
[C---:B------:R-:W-:Y:S01]  /*4fb0*/  FADD.FTZ R14, -R117.reuse, R14 ;  /* 0x0000000e750e7221 */ /* 0x040fe20000010100 */
[-C--:B------:R-:W-:Y:S01]  /*4fc0*/  FSEL R12, R12, R116.reuse, P3 ;  /* 0x000000740c0c7208 */ /* 0x080fe20001800000 */
[----:B------:R-:W-:Y:S01]  /*4fd0*/  FADD.FTZ R15, -R117, R15 ;  /* 0x0000000f750f7221 */ /* 0x000fe20000010100 */
[----:B------:R-:W-:Y:S01]  /*4fe0*/  FSETP.GE.FTZ.AND P3, PT, R131, RZ, PT ;  /* 0x000000ff8300720b */ /* 0x000fe20003f76000 */
[----:B------:R-:W-:Y:S01]  /*4ff0*/  FADD.FTZ R16, -R116, R16 ;  /* 0x0000001074107221 */ /* 0x000fe20000010100 */
[-C--:B------:R-:W-:Y:S01]  /*5000*/  FSEL R8, R8, R116.reuse, P5 ;  /* 0x0000007408087208 */ /* 0x080fe20002800000 */
[----:B------:R-:W-:Y:S01]  /*5010*/  FMUL.FTZ R5, R118, R5 ;  /* 0x0000000576057220 */ /* 0x000fe20000410000 */
[----:B------:R-:W-:Y:S01]  /*5020*/  FSEL R13, R13, R116, P4 ;  /* 0x000000740d0d7208 */ /* 0x000fe20002000000 */
[----:B------:R-:W-:Y:S01]  /*5030*/  FMUL.FTZ R4, R120, R4 ;  /* 0x0000000478047220 */ /* 0x000fe20000410000 */
[----:B------:R-:W-:Y:S01]  /*5040*/  FSEL R16, R16, R116, P3 ;  /* 0x0000007410107208 */ /* 0x000fe20001800000 */
[----:B------:R-:W-:Y:S01]  /*5050*/  @P0 FADD.FTZ R116, -R116, R17 ;  /* 0x0000001174740221 */ /* 0x000fe20000010100 */
[----:B------:R-:W-:Y:S01]  /*5060*/  FSETP.GE.FTZ.AND P3, PT, R119, RZ, PT ;  /* 0x000000ff7700720b */ /* 0x000fe20003f76000 */
[----:B------:R-:W-:Y:S01]  /*5070*/  FADD.FTZ R18, -R117, R18 ;  /* 0x0000001275127221 */ /* 0x000fe20000010100 */
[----:B------:R-:W-:Y:S01]  /*5080*/  FSETP.GE.FTZ.AND P0, PT, R121, RZ, PT ;  /* 0x000000ff7900720b */ /* 0x000fe20003f16000 */
[----:B------:R-:W-:Y:S01]  /*5090*/  FMUL.FTZ R9, R123, R9 ;  /* 0x000000097b097220 */ /* 0x000fe20000410000 */
[-C--:B------:R-:W-:Y:S01]  /*50a0*/  FSEL R6, R6, R117.reuse, P3 ;  /* 0x0000007506067208 */ /* 0x080fe20001800000 */
[----:B------:R-:W-:Y:S01]  /*50b0*/  FMUL.FTZ R8, R122, R8 ;  /* 0x000000087a087220 */ /* 0x000fe20000410000 */
[----:B------:R-:W-:Y:S01]  /*50c0*/  FSEL R7, R7, R117, P0 ;  /* 0x0000007507077208 */ /* 0x000fe20000000000 */
[----:B------:R-:W-:Y:S01]  /*50d0*/  FMUL.FTZ R13, R128, R13 ;  /* 0x0000000d800d7220 */ /* 0x000fe20000410000 */
[----:B------:R-:W-:Y:S01]  /*50e0*/  FSETP.GE.FTZ.AND P0, PT, R200, RZ, PT ;  /* 0x000000ffc800720b */ /* 0x000fe20003f16000 */
[----:B------:R-:W-:Y:S01]  /*50f0*/  FMUL.FTZ R6, R119, R6 ;  /* 0x0000000677067220 */ /* 0x000fe20000410000 */
        /* <DEDUP_REMOVED lines=12> */
[----:B------:R-:W-:Y:S02]  /*51c0*/  FSEL R15, R15, R117, P4 ;  /* 0x000000750f0f7208 */ /* 0x000fe40002000000 */
[----:B------:R-:W-:Y:S01]  /*51d0*/  FSETP.GE.FTZ.AND P3, PT, R201, RZ, PT ;  /* 0x000000ffc900720b */ /* 0x000fe20003f76000 */
[----:B------:R-:W-:Y:S01]  /*51e0*/  FMUL.FTZ R14, R127, R14 ;  /* 0x0000000e7f0e7220 */ /* 0x000fe20000410000 */
[----:B------:R-:W-:Y:S01]  /*51f0*/  F2FP.BF16.F32.PACK_AB R4, R4, R5 ;  /* 0x000000050404723e */ /* 0x000fe200000010ff */
[----:B------:R-:W-:Y:S01]  /*5200*/  FMUL.FTZ R15, R129, R15 ;  /* 0x0000000f810f7220 */ /* 0x000fe20000410000 */
[----:B------:R-:W-:Y:S02]  /*5210*/  F2FP.BF16.F32.PACK_AB R6, R7, R6 ;  /* 0x000000060706723e */ /* 0x000fe400000010ff */
[----:B------:R-:W-:Y:S01]  /*5220*/  FSEL R18, R18, R117, P3 ;  /* 0x0000007512127208 */ /* 0x000fe20001800000 */
[----:B------:R-:W-:Y:S01]  /*5230*/  @P0 FADD.FTZ R117, -R117, R19 ;  /* 0x0000001375750221 */ /* 0x000fe20000010100 */
[----:B------:R-:W-:Y:S01]  /*5240*/  F2FP.BF16.F32.PACK_AB R8, R9, R8 ;  /* 0x000000080908723e */ /* 0x000fe200000010ff */
[----:B------:R-:W-:Y:S01]  /*5250*/  STS [R197+0x20000], R4 ;  /* 0x02000004c5007388 */ /* 0x000fe20000000800 */
[----:B------:R-:W-:Y:S01]  /*5260*/  F2FP.BF16.F32.PACK_AB R10, R11, R10 ;  /* 0x0000000a0b0a723e */ /* 0x000fe200000010ff */
[----:B------:R-:W-:Y:S01]  /*5270*/  FMUL.FTZ R117, R200, R117 ;  /* 0x00000075c8757220 */ /* 0x000fe20000410000 */
[----:B------:R-:W-:Y:S03]  /*5280*/  FMUL.FTZ R18, R201, R18 ;  /* 0x00000012c9127220 */ /* 0x000fe60000410000 */
[----:B------:R-:W-:Y:S01]  /*5290*/  STS [R197+0x20400], R6 ;  /* 0x02040006c5007388 */ /* 0x000fe20000000800 */
[----:B------:R-:W-:Y:S02]  /*52a0*/  F2FP.BF16.F32.PACK_AB R12, R13, R12 ;  /* 0x0000000c0d0c723e */ /* 0x000fe400000010ff */
[----:B------:R-:W-:Y:S03]  /*52b0*/  F2FP.BF16.F32.PACK_AB R14, R15, R14 ;  /* 0x0000000e0f0e723e */ /* 0x000fe600000010ff */
[----:B------:R-:W-:Y:S01]  /*52c0*/  STS [R199+-0x2000], R8 ;  /* 0xffe00008c7007388 */ /* 0x000fe20000000800 */
[----:B------:R-:W-:Y:S02]  /*52d0*/  F2FP.BF16.F32.PACK_AB R16, R116, R16 ;  /* 0x000000107410723e */ /* 0x000fe400000010ff */
[----:B------:R-:W-:Y:S03]  /*52e0*/  F2FP.BF16.F32.PACK_AB R18, R117, R18 ;  /* 0x000000127512723e */ /* 0x000fe600000010ff */
[----:B------:R-:W-:Y:S06]  /*52f0*/  STS [R199+-0x1c00], R10 ;  /* 0xffe4000ac7007388 */ /* 0x000fec0000000800 */
        /* <DEDUP_REMOVED lines=122> */
.L_x_1422:
[----:B------:R-:W-:Y:S01]  /*5aa0*/  LDSM.16.M88.4 R128, [R227+0x20000] ;  /* 0x02000000e380783b */ /* 0x000fe20000000200 */
[--C-:B------:R-:W-:Y:S01]  /*5ab0*/  IMAD.IADD R208, R2, 0x1, R227.reuse ;  /* 0x0000000102d07824 */ /* 0x100fe200078e02e3 */
        /* <DEDUP_REMOVED lines=9> */
[----:B------:R-:W2:Y:S01]  /*5b50*/  LDSM.16.M88.4 R208, [R208+0x21000] ;  /* 0x02100000d0d0783b */ /* 0x000ea20000000200 */
        /* <DEDUP_REMOVED lines=37> */
[----:B------:R-:W-:Y:S04]  /*5db0*/  LDSM.16.M88.4 R196, [R227+0x20000] ;  /* 0x02000000e3c4783b */ /* 0x000fe80000000200 */
[----:B------:R-:W1:Y:S03]  /*5dc0*/  LDSM.16.MT88.4 R200, [R225+0x11000] ;  /* 0x01100000e1c8783b */ /* 0x000e660000004200 */
        /* <DEDUP_REMOVED lines=17> */
[-C--:B------:R-:W-:Y:S03]  /*5ee0*/  HMMA.16816.F32.BF16 R124, R204, R210.reuse, R124 ;  /* 0x000000d2cc7c723c */ /* 0x080fe6000004187c */
[----:B------:R-:W-:Y:S02]  /*5ef0*/  IMAD.IADD R204, R2, 0x1, R227 ;  /* 0x0000000102cc7824 */ /* 0x000fe400078e02e3 */
[----:B------:R-:W-:Y:S03]  /*5f00*/  IMAD R227, R235, UR8, RZ ;  /* 0x00000008ebe37c24 */ /* 0x000fe6000f8e02ff */
[----:B------:R-:W-:Y:S01]  /*5f10*/  HMMA.16816.F32.BF16 R128, R196, R210, R128 ;  /* 0x000000d2c480723c */ /* 0x000fe20000041880 */
[----:B------:R-:W1:Y:S04]  /*5f20*/  LDSM.16.M88.4 R196, [R204+0x20000] ;  /* 0x02000000ccc4783b */ /* 0x000e680000000200 */
[----:B------:R-:W2:Y:S04]  /*5f30*/  LDSM.16.M88.4 R204, [R204+0x21000] ;  /* 0x02100000cccc783b */ /* 0x000ea80000000200 */
[----:B------:R-:W3:Y:S01]  /*5f40*/  LDSM.16.MT88.4 R208, [R225+0x13800] ;  /* 0x01380000e1d0783b */ /* 0x000ee20000004200 */
[-C--:B-1----:R-:W-:Y:S08]  /*5f50*/  HMMA.16816.F32.BF16 R4, R196, R200.reuse, R4 ;  /* 0x000000c8c404723c */ /* 0x082ff00000041804 */
[C---:B--2---:R-:W-:Y:S08]  /*5f60*/  HMMA.16816.F32.BF16 R8, R204.reuse, R200, R8 ;  /* 0x000000c8cc08723c */ /* 0x044ff00000041808 */
[-C--:B------:R-:W-:Y:S08]  /*5f70*/  HMMA.16816.F32.BF16 R12, R204, R202.reuse, R12 ;  /* 0x000000cacc0c723c */ /* 0x080ff0000004180c */
[C---:B------:R-:W-:Y:S01]  /*5f80*/  HMMA.16816.F32.BF16 R16, R196.reuse, R202, R16 ;  /* 0x000000cac410723c */ /* 0x040fe20000041810 */
[----:B------:R-:W1:Y:S07]  /*5f90*/  LDSM.16.MT88.4 R200, [R225+0x15800] ;  /* 0x01580000e1c8783b */ /* 0x000e6e0000004200 */
[-C--:B---3--:R-:W-:Y:S08]  /*5fa0*/  HMMA.16816.F32.BF16 R84, R196, R208.reuse, R84 ;  /* 0x000000d0c454723c */ /* 0x088ff00000041854 */
        /* <DEDUP_REMOVED lines=66> */
[----:B------:R-:W-:Y:S01]  /*63d0*/  REDG.E.ADD.F32.FTZ.RN.STRONG.GPU desc[UR34][R208.64+0x80], R14 ;  /* 0x0000800ed00079a6 */ /* 0x000fe2000c12f322 */
        /* <DEDUP_REMOVED lines=25> */
[----:B------:R4:W-:Y:S01]  /*6570*/  REDG.E.ADD.F32.FTZ.RN.STRONG.GPU desc[UR34][R236.64+0x180], R96 ;  /* 0x00018060ec0079a6 */ /* 0x0009e2000c12f322 */
        /* <DEDUP_REMOVED lines=38> */
[C---:B------:R-:W-:Y:S02]  /*67e0*/  IMAD.WIDE R198, R227.reuse, -0xc0, R86 ;  /* 0xffffff40e3c67825 */ /* 0x040fe400078e0256 */
[----:B------:R-:W-:Y:S01]  /*67f0*/  REDG.E.ADD.F32.FTZ.RN.STRONG.GPU desc[UR34][R86.64+0x200], R107 ;  /* 0x0002006b560079a6 */ /* 0x000fe2000c12f322 */
[C---:B--2---:R-:W-:Y:S03]  /*6800*/  LEA R10, P0, R227.reuse, R198, 0x5 ;  /* 0x000000c6e30a7211 */ /* 0x044fe600078028ff */
[----:B------:R1:W-:Y:S01]  /*6810*/  REDG.E.ADD.F32.FTZ.RN.STRONG.GPU desc[UR34][R236.64+0x280], R112 ;  /* 0x00028070ec0079a6 */ /* 0x0003e2000c12f322 */
[C---:B------:R-:W-:Y:S03]  /*6820*/  LEA.HI.X.SX32 R11, R227.reuse, R199, 0x5, P0 ;  /* 0x000000c7e30b7211 */ /* 0x040fe600000f2eff */
[----:B------:R-:W-:Y:S01]  /*6830*/  REDG.E.ADD.F32.FTZ.RN.STRONG.GPU desc[UR34][R198.64+0x280], R113 ;  /* 0x00028071c60079a6 */ /* 0x000fe2000c12f322 */
[C---:B------:R-:W-:Y:S03]  /*6840*/  LEA R88, P0, R227.reuse, R10, 0x5 ;  /* 0x0000000ae3587211 */ /* 0x040fe600078028ff */
[----:B------:R2:W-:Y:S01]  /*6850*/  REDG.E.ADD.F32.FTZ.RN.STRONG.GPU desc[UR34][R10.64+0x280], R114 ;  /* 0x000280720a0079a6 */ /* 0x0005e2000c12f322 */
[C---:B---3--:R-:W-:Y:S02]  /*6860*/  LEA.HI.X.SX32 R89, R227.reuse, R11, 0x5, P0 ;  /* 0x0000000be3597211 */ /* 0x048fe400000f2eff */
        /* <DEDUP_REMOVED lines=11> */
[C---:B----4-:R-:W-:Y:S01]  /*6920*/  LEA R96, P0, R227.reuse, R90, 0x5 ;  /* 0x0000005ae3607211 */ /* 0x050fe200078028ff */
        /* <DEDUP_REMOVED lines=100> */
[----:B------:R-:W1:Y:S07]  /*6f70*/  LDSM.16.MT88.4 R8, [R225+0x7800] ;  /* 0x00780000e108783b */ /* 0x000e6e0000004200 */
        /* <DEDUP_REMOVED lines=17> */
[-C--:B------:R-:W-:Y:S05]  /*7090*/  HMMA.16816.F32.BF16 R132, R104, R108.reuse, R132 ;  /* 0x0000006c6884723c */ /* 0x080fea0000041884 */
        /* <DEDUP_REMOVED lines=43> */
.L_x_1423:
[----:B------:R-:W-:Y:S02]  /*7350*/  UISETP.GT.AND UP0, UPT, UR48, URZ, UPT ;  /* 0x000000ff3000728c */ /* 0x000fe4000bf04270 */
[----:B------:R-:W-:Y:S07]  /*7360*/  UIADD3 UR12, UPT, UPT, UR48, -0x1, URZ ;  /* 0xffffffff300c7890 */ /* 0x000fee000fffe0ff */
[----:B------:R-:W-:Y:S01]  /*7370*/  UMOV UR48, UR12 ;  /* 0x0000000c00307c82 */ /* 0x000fe20008000000 */
[----:B------:R-:W-:Y:S05]  /*7380*/  BRA.U UP0, `(.L_x_1424) ;  /* 0xffffffbd006c7547 */ /* 0x000fea000b83ffff */
[----:B------:R-:W2:Y:S01]  /*7390*/  S2R R0, SR_TID.X ;  /* 0x0000000000007919 */ /* 0x000ea20000002100 */
[C---:B------:R-:W-:Y:S01]  /*73a0*/  SHF.L.U32 R2, R214.reuse, 0x4, RZ ;  /* 0x00000004d6027819 */ /* 0x040fe200000006ff */
[----:B------:R-:W3:Y:S01]  /*73b0*/  LDCU UR8, c[0x0][0x500] ;  /* 0x0000a000ff0877ac */ /* 0x000ee20008000800 */
[----:B------:R-:W-:Y:S02]  /*73c0*/  SHF.L.U32 R3, R214, 0x5, RZ ;  /* 0x00000005d6037819 */ /* 0x000fe400000006ff */
[----:B------:R-:W-:Y:S01]  /*73d0*/  LOP3.LUT R2, R2, 0x1c0, RZ, 0xc0, !PT ;  /* 0x000001c002027812 */ /* 0x000fe200078ec0ff */
[----:B------:R-:W4:Y:S01]  /*73e0*/  LDCU UR9, c[0x0][0x4fc] ;  /* 0x00009f80ff0977ac */ /* 0x000f220008000800 */
[C---:B------:R-:W-:Y:S02]  /*73f0*/  LOP3.LUT P0, RZ, R214.reuse, 0x10, RZ, 0xc0, !PT ;  /* 0x00000010d6ff7812 */ /* 0x040fe4000780c0ff */
[----:B------:R-:W-:Y:S01]  /*7400*/  SHF.L.U32 R214, R214, 0x1, RZ ;  /* 0x00000001d6d67819 */ /* 0x000fe200000006ff */
[----:B------:R-:W-:Y:S01]  /*7410*/  UISETP.NE.AND UP0, UPT, UR41, -0x1, UPT ;  /* 0xffffffff2900788c */ /* 0x000fe2000bf05270 */
[----:B------:R-:W-:Y:S01]  /*7420*/  LOP3.LUT R3, R3, 0x400, RZ, 0xc0, !PT ;  /* 0x0000040003037812 */ /* 0x000fe200078ec0ff */
[----:B------:R-:W-:-:S03]  /*7430*/  UMOV UR24, UR18 ;  /* 0x0000001200187c82 */ /* 0x000fc60008000000 */
[----:B------:R-:W-:Y:S01]  /*7440*/  LOP3.LUT R3, R3, 0x6, R214, 0xf8, !PT ;  /* 0x0000000603037812 */ /* 0x000fe200078ef8d6 */
        /* <DEDUP_REMOVED lines=278> */
.L_x_1425:
[----:B------:R-:W3:Y:S01]  /*85b0*/  LDCU.64 UR10, c[0x0][0x5c0] ;  /* 0x0000b800ff0a77ac */ /* 0x000ee20008000a00 */
[----:B------:R-:W-:-:S04]  /*85c0*/  UIADD3 UR8, UPT, UPT, UR40, UR41, URZ ;  /* 0x0000002928087290 */ /* 0x000fc8000fffe0ff */
[----:B---3--:R-:W-:Y:S02]  /*85d0*/  UIMAD.WIDE.U32 UR16, UR8, UR10, URZ ;  /* 0x0000000a081072a5 */ /* 0x008fe4000f8e00ff */
[----:B------:R-:W-:-:S04]  /*85e0*/  UIMAD UR8, UR8, UR11, URZ ;  /* 0x0000000b080872a4 */ /* 0x000fc8000f8e02ff */
[----:B------:R-:W-:-:S06]  /*85f0*/  UIADD3 UR8, UPT, UPT, UR17, UR8, URZ ;  /* 0x0000000811087290 */ /* 0x000fcc000fffe0ff */
[----:B------:R-:W-:Y:S02]  /*8600*/  MOV R7, UR8 ;  /* 0x0000000800077c02 */ /* 0x000fe40008000f00 */
.L_x_1426:
        /* <DEDUP_REMOVED lines=12> */
[----:B------:R-:W-:Y:S01]  /*86d0*/  MOV R5, UR13 ;  /* 0x0000000d00057c02 */ /* 0x000fe20008000f00 */
[----:B------:R-:W-:Y:S06]  /*86e0*/  BRA `(.L_x_1428) ;  /* 0x00000000001c7947 */ /* 0x000fec0003800000 */
.L_x_1427:
[----:B------:R-:W3:Y:S01]  /*86f0*/  LDCU.64 UR8, c[0x0][0x5c8] ;  /* 0x0000b900ff0877ac */ /* 0x000ee20008000a00 */
[----:B------:R-:W-:-:S04]  /*8700*/  UIADD3 UR12, UPT, UPT, UR40, UR41, URZ ;  /* 0x00000029280c7290 */ /* 0x000fc8000fffe0ff */
[----:B---3--:R-:W-:Y:S02]  /*8710*/  UIMAD.WIDE.U32 UR14, UR12, UR8, URZ ;  /* 0x000000080c0e72a5 */ /* 0x008fe4000f8e00ff */
[----:B------:R-:W-:-:S04]  /*8720*/  UIMAD UR12, UR12, UR9, URZ ;  /* 0x000000090c0c72a4 */ /* 0x000fc8000f8e02ff */
[----:B------:R-:W-:Y:S01]  /*8730*/  UIADD3 UR12, UPT, UPT, UR15, UR12, URZ ;  /* 0x0000000c0f0c7290 */ /* 0x000fe2000fffe0ff */
[----:B------:R-:W-:-:S05]  /*8740*/  UMOV UR30, UR14 ;  /* 0x0000000e001e7c82 */ /* 0x000fca0008000000 */
[----:B------:R-:W-:-:S07]  /*8750*/  MOV R5, UR12 ;  /* 0x0000000c00057c02 */ /* 0x000fce0008000f00 */
.L_x_1428:
[----:B------:R-:W-:Y:S01]  /*8760*/  BAR.SYNC.DEFER_BLOCKING 0x0 ;  /* 0x0000000000007b1d */ /* 0x000fe20000010000 */
[----:B------:R-:W-:Y:S01]  /*8770*/  USHF.L.U32 UR14, UR37, 0x6, URZ ;  /* 0x00000006250e7899 */ /* 0x000fe200080006ff */
[----:B------:R-:W-:Y:S01]  /*8780*/  IADD3 R11, PT, PT, R4, 0x20, RZ ;  /* 0x00000020040b7810 */ /* 0x000fe20007ffe0ff */
        /* <DEDUP_REMOVED lines=8> */
[----:B------:R-:W-:-:S03]  /*8810*/  IMAD.U32 R9, RZ, RZ, UR41 ;  /* 0x00000029ff097e24 */ /* 0x000fc6000f8e00ff */
[----:B------:R-:W-:Y:S01]  /*8820*/  ISETP.GE.AND P1, PT, R4, UR36, PT ;  /* 0x0000002404007c0c */ /* 0x000fe2000bf26270 */
[----:B------:R-:W-:Y:S01]  /*8830*/  UIMAD UR12, UR14, UR11, UR12 ;  /* 0x0000000b0e0c72a4 */ /* 0x000fe2000f8e020c */
[----:B------:R-:W-:Y:S02]  /*8840*/  LOP3.LUT R228, R8, 0x38, R228, 0xf8, !PT ;  /* 0x0000003808e47812 */ /* 0x000fe400078ef8e4 */
[----:B------:R-:W1:Y:S01]  /*8850*/  LDC.64 R8, c[0x0][0x5e0] ;  /* 0x00017800ff087b82 */ /* 0x000e620000000a00 */
[----:B------:R-:W-:Y:S02]  /*8860*/  ISETP.GE.AND P2, PT, R11, UR36, PT ;  /* 0x000000240b007c0c */ /* 0x000fe4000bf46270 */
[----:B------:R-:W-:Y:S01]  /*8870*/  IMAD.U32 R10, RZ, RZ, UR12 ;  /* 0x0000000cff0a7e24 */ /* 0x000fe2000f8e00ff */
[----:B------:R-:W-:Y:S01]  /*8880*/  IADD3 R72, P0, PT, R228, UR16, RZ ;  /* 0x00000010e4487c10 */ /* 0x000fe2000ff1e0ff */
[----:B------:R3:W4:Y:S03]  /*8890*/  LDS.128 R52, [R6+0x11000] ;  /* 0x0110000006347984 */ /* 0x0007260000000c00 */
[----:B------:R-:W-:Y:S01]  /*88a0*/  IADD3.X R73, PT, PT, R7, UR41, R10, P0, !PT ;  /* 0x0000002907497c10 */ /* 0x000fe200087fe40a */
[----:B------:R3:W1:Y:S01]  /*88b0*/  LDS.128 R48, [R6+0x13000] ;  /* 0x0130000006307984 */ /* 0x0006620000000c00 */
[----:B------:R-:W-:Y:S01]  /*88c0*/  IMAD.SHL.U32 R7, R0, 0x8, RZ ;  /* 0x0000000800077824 */ /* 0x000fe200078e00ff */
[----:B------:R-:W-:-:S02]  /*88d0*/  IADD3 R0, P0, PT, R4, 0x20, RZ ;  /* 0x0000002004007810 */ /* 0x000fc40007f1e0ff */
[----:B------:R3:W1:Y:S01]  /*88e0*/  LDS.128 R44, [R6+0x15000] ;  /* 0x01500000062c7984 */ /* 0x0006620000000c00 */
[----:B--2---:R-:W-:Y:S01]  /*88f0*/  IMAD.WIDE.U32 R72, R2, UR20, R72 ;  /* 0x0000001402487c25 */ /* 0x004fe2000f8e0048 */
[----:B------:R-:W-:Y:S02]  /*8900*/  LOP3.LUT R7, R7, 0x38, RZ, 0xc0, !PT ;  /* 0x0000003807077812 */ /* 0x000fe400078ec0ff */
[----:B------:R3:W2:Y:S01]  /*8910*/  LDS.128 R40, [R6+0x18000] ;  /* 0x0180000006287984 */ /* 0x0006a20000000c00 */
        /* <DEDUP_REMOVED lines=12> */
[----:B------:R-:W2:Y:S01]  /*89e0*/  LDCU.64 UR12, c[0x0][0x560] ;  /* 0x0000ac00ff0c77ac */ /* 0x000ea20008000a00 */
[----:B------:R-:W-:Y:S02]  /*89f0*/  MOV R74, R72 ;  /* 0x00000048004a7202 */ /* 0x000fe40000000f00 */
[----:B------:R-:W3:Y:S01]  /*8a00*/  LDS.128 R60, [R6+0x12000] ;  /* 0x01200000063c7984 */ /* 0x000ee20000000c00 */
[----:B------:R-:W-:-:S03]  /*8a10*/  MOV R75, R3 ;  /* 0x00000003004b7202 */ /* 0x000fc60000000f00 */
[----:B------:R-:W1:Y:S01]  /*8a20*/  LDS.128 R56, [R6+0x10000] ;  /* 0x0100000006387984 */ /* 0x000e620000000c00 */
[----:B------:R-:W-:-:S03]  /*8a30*/  IMAD.WIDE.U32 R74, R4, UR10, R74 ;  /* 0x0000000a044a7c25 */ /* 0x000fc6000f8e004a */
[----:B------:R-:W1:Y:S01]  /*8a40*/  LDS.128 R68, [R6+0x16000] ;  /* 0x0160000006447984 */ /* 0x000e620000000c00 */
[----:B------:R-:W-:Y:S01]  /*8a50*/  IMAD R11, R4, UR11, R75 ;  /* 0x0000000b040b7c24 */ /* 0x000fe2000f8e024b */
[----:B--2---:R-:W-:-:S04]  /*8a60*/  LEA R76, P0, R74, UR12, 0x1 ;  /* 0x0000000c4a4c7c11 */ /* 0x004fc8000f8008ff */
[----:B------:R-:W-:-:S05]  /*8a70*/  LEA.HI.X R77, R74, UR13, R11, 0x1, P0 ;  /* 0x0000000d4a4d7c11 */ /* 0x000fca00080f0c0b */
[----:B----4-:R4:W-:Y:S04]  /*8a80*/  STG.E.128 desc[UR34][R76.64+0x100], R64 ;  /* 0x000100404c007986 */ /* 0x0109e8000c101d22 */
[----:B---3--:R4:W-:Y:S04]  /*8a90*/  STG.E.128 desc[UR34][R76.64+0x80], R60 ;  /* 0x0000803c4c007986 */ /* 0x0089e8000c101d22 */
[----:B-1----:R4:W-:Y:S04]  /*8aa0*/  STG.E.128 desc[UR34][R76.64], R56 ;  /* 0x000000384c007986 */ /* 0x0029e8000c101d22 */
[----:B------:R4:W-:Y:S02]  /*8ab0*/  STG.E.128 desc[UR34][R76.64+0x180], R68 ;  /* 0x000180444c007986 */ /* 0x0009e4000c101d22 */
.L_x_1430:
[----:B------:R-:W-:Y:S05]  /*8ac0*/  BSYNC.RECONVERGENT B0 ;  /* 0x0000000000007941 */ /* 0x000fea0003800200 */
.L_x_1429:
[----:B----4-:R4:W1:Y:S01]  /*8ad0*/  LDS.128 R56, [R6+0x17000] ;  /* 0x0170000006387984 */ /* 0x0108620000000c00 */
[----:B------:R-:W-:Y:S04]  /*8ae0*/  BSSY.RECONVERGENT B0, `(.L_x_1431) ;  /* 0x000000f000007945 */ /* 0x000fe80003800200 */
[----:B------:R-:W-:Y:S05]  /*8af0*/  @P2 BRA `(.L_x_1432) ;  /* 0x0000000000342947 */ /* 0x000fea0003800000 */
[----:B------:R-:W2:Y:S01]  /*8b00*/  LDCU.64 UR12, c[0x0][0x560] ;  /* 0x0000ac00ff0c77ac */ /* 0x000ea20008000a00 */
[----:B------:R-:W-:Y:S01]  /*8b10*/  MOV R60, R72 ;  /* 0x00000048003c7202 */ /* 0x000fe20000000f00 */
[----:B---34-:R-:W-:Y:S01]  /*8b20*/  IMAD R6, R10, UR10, RZ ;  /* 0x0000000a0a067c24 */ /* 0x018fe2000f8e02ff */
[----:B------:R-:W-:-:S03]  /*8b30*/  MOV R61, R3 ;  /* 0x00000003003d7202 */ /* 0x000fc60000000f00 */
[C---:B------:R-:W-:Y:S02]  /*8b40*/  IMAD R6, R0.reuse, UR11, R6 ;  /* 0x0000000b00067c24 */ /* 0x040fe4000f8e0206 */
[----:B------:R-:W-:-:S05]  /*8b50*/  IMAD.WIDE.U32 R60, R0, UR10, R60 ;  /* 0x0000000a003c7c25 */ /* 0x000fca000f8e003c */
[----:B------:R-:W-:Y:S02]  /*8b60*/  IADD3 R6, PT, PT, R6, R61, RZ ;  /* 0x0000003d06067210 */ /* 0x000fe40007ffe0ff */
[----:B--2---:R-:W-:-:S04]  /*8b70*/  LEA R62, P0, R60, UR12, 0x1 ;  /* 0x0000000c3c3e7c11 */ /* 0x004fc8000f8008ff */
[----:B------:R-:W-:-:S05]  /*8b80*/  LEA.HI.X R63, R60, UR13, R6, 0x1, P0 ;  /* 0x0000000d3c3f7c11 */ /* 0x000fca00080f0c06 */
[----:B------:R2:W-:Y:S04]  /*8b90*/  STG.E.128 desc[UR34][R62.64], R52 ;  /* 0x000000343e007986 */ /* 0x0005e8000c101d22 */
[----:B-1----:R2:W-:Y:S04]  /*8ba0*/  STG.E.128 desc[UR34][R62.64+0x80], R48 ;  /* 0x000080303e007986 */ /* 0x0025e8000c101d22 */
[----:B------:R2:W-:Y:S04]  /*8bb0*/  STG.E.128 desc[UR34][R62.64+0x100], R44 ;  /* 0x0001002c3e007986 */ /* 0x0005e8000c101d22 */
[----:B------:R2:W-:Y:S02]  /*8bc0*/  STG.E.128 desc[UR34][R62.64+0x180], R56 ;  /* 0x000180383e007986 */ /* 0x0005e4000c101d22 */
.L_x_1432:
[----:B------:R-:W-:Y:S05]  /*8bd0*/  BSYNC.RECONVERGENT B0 ;  /* 0x0000000000007941 */ /* 0x000fea0003800200 */
.L_x_1431:
        /* <DEDUP_REMOVED lines=18> */
[----:B------:R1:W-:Y:S04]  /*8d00*/  STG.E.128 desc[UR34][R44.64], R40 ;  /* 0x000000282c007986 */ /* 0x0003e8000c101d22 */
[----:B------:R1:W-:Y:S04]  /*8d10*/  STG.E.128 desc[UR34][R44.64+0x80], R32 ;  /* 0x000080202c007986 */ /* 0x0003e8000c101d22 */
[----:B------:R1:W-:Y:S04]  /*8d20*/  STG.E.128 desc[UR34][R44.64+0x100], R24 ;  /* 0x000100182c007986 */ /* 0x0003e8000c101d22 */
[----:B------:R1:W-:Y:S02]  /*8d30*/  STG.E.128 desc[UR34][R44.64+0x180], R16 ;  /* 0x000180102c007986 */ /* 0x0003e4000c101d22 */
.L_x_1434:
[----:B------:R-:W-:Y:S05]  /*8d40*/  BSYNC.RECONVERGENT B0 ;  /* 0x0000000000007941 */ /* 0x000fea0003800200 */
.L_x_1433:
        /* <DEDUP_REMOVED lines=13> */
.L_x_1421:
[----:B------:R-:W-:Y:S05]  /*8e20*/  BSYNC.RECONVERGENT B1 ;  /* 0x0000000000017941 */ /* 0x000fea0003800200 */
.L_x_1399:
[----:B------:R-:W2:Y:S01]  /*8e30*/  LDCU UR9, c[0x0][0x438] ;  /* 0x00008700ff0977ac */ /* 0x000ea20008000800 */
[----:B------:R-:W4:Y:S01]  /*8e40*/  LDCU UR10, c[0x0][0x370] ;  /* 0x00006e00ff0a77ac */ /* 0x000f220008000800 */
[----:B--2---:R-:W-:-:S04]  /*8e50*/  UIADD3 UR9, UPT, UPT, UR9, 0x3f, URZ ;  /* 0x0000003f09097890 */ /* 0x004fc8000fffe0ff */
        /* <DEDUP_REMOVED lines=8> */
.L_x_1436:
        /* <DEDUP_REMOVED lines=10> */
.L_x_2515:


//--------------------- .text._ZN5flash44flash_bwd_dq_dk_dv_loop_seqk_parallel_kernelI23Flash_bwd_kernel_traitsILi256ELi64ELi64ELi8ELi4ELi2ELi2ELb0ELb1EN7cutlass10bfloat16_tE19Flash_kernel_traitsILi256ELi64ELi64ELi8ES3_EELb0ELb0ELb0ELb0ELb0ELb1ELb1EEEvNS_16Flash_bwd_paramsE --------------------------
	.section	.text._ZN5flash44flash_bwd_dq_dk_dv_loop_seqk_parallel_kernelI23Flash_bwd_kernel_traitsILi256ELi64ELi64ELi8ELi4ELi2ELi2ELb0ELb1EN7cutlass10bfloat16_tE19Flash_kernel_traitsILi256ELi64ELi64ELi8ES3_EELb0ELb0ELb0ELb0ELb0ELb1ELb1EEEvNS_16Flash_bwd_paramsE,"ax",@progbits
	.align	128
        .global         _ZN5flash44flash_bwd_dq_dk_dv_loop_seqk_parallel_kernelI23Flash_bwd_kernel_traitsILi256ELi64ELi64ELi8ELi4ELi2ELi2ELb0ELb1EN7cutlass10bfloat16_tE19Flash_kernel_traitsILi256ELi64ELi64ELi8ES3_EELb0ELb0ELb0ELb0ELb0ELb1ELb1EEEvNS_16Flash_bwd_paramsE
        .type           _ZN5flash44flash_bwd_dq_dk_dv_loop_seqk_parallel_kernelI23Flash_bwd_kernel_traitsILi256ELi64ELi64ELi8ELi4ELi2ELi2ELb0ELb1EN7cutlass10bfloat16_tE19Flash_kernel_traitsILi256ELi64ELi64ELi8ES3_EELb0ELb0ELb0ELb0ELb0ELb1ELb1EEEvNS_16Flash_bwd_paramsE,@function
        .size           _ZN5flash44flash_bwd_dq_dk_dv_loop_seqk_parallel_kernelI23Flash_bwd_kernel_traitsILi256ELi64ELi64ELi8ELi4ELi2ELi2ELb0ELb1EN7cutlass10bfloat16_tE19Flash_kernel_traitsILi256ELi64ELi64ELi8ES3_EELb0ELb0ELb0ELb0ELb0ELb1ELb1EEEvNS_16Flash_bwd_paramsE,(.L_x_2516 - _ZN5flash44flash_bwd_dq_dk_dv_loop_seqk_parallel_kernelI23Flash_bwd_kernel_traitsILi256ELi64ELi64ELi8ELi4ELi2ELi2ELb0ELb1EN7cutlass10bfloat16_tE19Flash_kernel_traitsILi256ELi64ELi64ELi8ES3_EELb0ELb0ELb0ELb0ELb0ELb1ELb1EEEvNS_16Flash_bwd_paramsE)
        .other          _ZN5flash44flash_bwd_dq_dk_dv_loop_seqk_parallel_kernelI23Flash_bwd_kernel_traitsILi256ELi64ELi64ELi8ELi4ELi2ELi2ELb0ELb1EN7cutlass10bfloat16_tE19Flash_kernel_traitsILi256ELi64ELi64ELi8ES3_EELb0ELb0ELb0ELb0ELb0ELb1ELb1EEEvNS_16Flash_bwd_paramsE,@"STO_CUDA_ENTRY STV_DEFAULT"
_ZN5flash44flash_bwd_dq_dk_dv_loop_seqk_parallel_kernelI23Flash_bwd_kernel_traitsILi256ELi64ELi64ELi8ELi4ELi2ELi2ELb0ELb1EN7cutlass10bfloat16_tE19Flash_kernel_traitsILi256ELi64ELi64ELi8ES3_EELb0ELb0ELb0ELb0ELb0ELb1ELb1EEEvNS_16Flash_bwd_paramsE:
.text._ZN5flash44flash_bwd_dq_dk_dv_loop_seqk_parallel_kernelI23Flash_bwd_kernel_traitsILi256ELi64ELi64ELi8ELi4ELi2ELi2ELb0ELb1EN7cutlass10bfloat16_tE19Flash_kernel_traitsILi256ELi64ELi64ELi8ES3_EELb0ELb0ELb0ELb0ELb0ELb1ELb1EEEvNS_16Flash_bwd_paramsE:
        /* <DEDUP_REMOVED lines=48> */
.L_x_1474:
        /* <DEDUP_REMOVED lines=54> */
.L_x_1437:
        /* <DEDUP_REMOVED lines=35> */
.L_x_1439:
[----:B------:R-:W1:Y:S01]  /*0890*/  LDCU.64 UR14, c[0x0][0x3b8] ;  /* 0x00007700ff0e77ac */ /* 0x000e620008000a00 */
[----:B------:R-:W-:-:S04]  /*08a0*/  UIADD3 UR8, UPT, UPT, UR34, UR40, URZ ;  /* 0x0000002822087290 */ /* 0x000fc8000fffe0ff */
[----:B-1----:R-:W-:Y:S02]  /*08b0*/  UIMAD.WIDE.U32 UR10, UR8, UR14, URZ ;  /* 0x0000000e080a72a5 */ /* 0x002fe4000f8e00ff */
[----:B------:R-:W-:-:S04]  /*08c0*/  UIMAD UR8, UR8, UR15, URZ ;  /* 0x0000000f080872a4 */ /* 0x000fc8000f8e02ff */
[----:B------:R-:W-:Y:S01]  /*08d0*/  UIADD3 UR8, UPT, UPT, UR11, UR8, URZ ;  /* 0x000000080b087290 */ /* 0x000fe2000fffe0ff */
[----:B------:R-:W-:-:S05]  /*08e0*/  UMOV UR44, UR10 ;  /* 0x0000000a002c7c82 */ /* 0x000fca0008000000 */
[----:B------:R-:W-:Y:S02]  /*08f0*/  MOV R5, UR8 ;  /* 0x0000000800057c02 */ /* 0x000fe40008000f00 */
.L_x_1440:
        /* <DEDUP_REMOVED lines=42> */
.L_x_1441:
[----:B------:R-:W1:Y:S01]  /*0ba0*/  LDCU.64 UR12, c[0x0][0x3c0] ;  /* 0x00007800ff0c77ac */ /* 0x000e620008000a00 */
[----:B------:R-:W-:-:S04]  /*0bb0*/  UIADD3 UR8, UPT, UPT, UR34, UR40, URZ ;  /* 0x0000002822087290 */ /* 0x000fc8000fffe0ff */
[----:B-1----:R-:W-:Y:S02]  /*0bc0*/  UIMAD.WIDE.U32 UR10, UR8, UR12, URZ ;  /* 0x0000000c080a72a5 */ /* 0x002fe4000f8e00ff */
[----:B------:R-:W-:-:S04]  /*0bd0*/  UIMAD UR8, UR8, UR13, URZ ;  /* 0x0000000d080872a4 */ /* 0x000fc8000f8e02ff */
[----:B------:R-:W-:Y:S01]  /*0be0*/  UIADD3 UR8, UPT, UPT, UR11, UR8, URZ ;  /* 0x000000080b087290 */ /* 0x000fe2000fffe0ff */
[----:B------:R-:W-:-:S05]  /*0bf0*/  UMOV UR46, UR10 ;  /* 0x0000000a002e7c82 */ /* 0x000fca0008000000 */
[----:B------:R-:W-:-:S07]  /*0c00*/  MOV R6, UR8 ;  /* 0x0000000800067c02 */ /* 0x000fce0008000f00 */
.L_x_1442:
        /* <DEDUP_REMOVED lines=27> */
.L_x_1443:
[----:B------:R-:W-:Y:S02]  /*0dc0*/  UIMAD.WIDE.U32 UR52, UR62, UR16, URZ ;  /* 0x000000103e3472a5 */ /* 0x000fe4000f8e00ff */
[----:B------:R-:W-:-:S04]  /*0dd0*/  UIMAD UR8, UR63, UR16, URZ ;  /* 0x000000103f0872a4 */ /* 0x000fc8000f8e02ff */
[----:B------:R-:W-:Y:S02]  /*0de0*/  UIADD3 UR8, UPT, UPT, UR53, UR8, URZ ;  /* 0x0000000835087290 */ /* 0x000fe4000fffe0ff */
.L_x_1444:
        /* <DEDUP_REMOVED lines=20> */
.L_x_1445:
[----:B------:R-:W1:Y:S01]  /*0f30*/  LDCU UR54, c[0x0][0x434] ;  /* 0x00008680ff3677ac */ /* 0x000e620008000800 */
[----:B------:R-:W-:-:S04]  /*0f40*/  UIMAD UR11, UR38, UR17, UR23 ;  /* 0x00000011260b72a4 */ /* 0x000fc8000f8e0217 */
[----:B-1----:R-:W-:Y:S02]  /*0f50*/  UIMAD UR54, UR11, UR54, URZ ;  /* 0x000000360b3672a4 */ /* 0x002fe4000f8e02ff */
.L_x_1446:
        /* <DEDUP_REMOVED lines=11> */
.L_x_1447:
[----:B------:R-:W1:Y:S01]  /*1010*/  LDCU UR53, c[0x0][0x444] ;  /* 0x00008880ff3577ac */ /* 0x000e620008000800 */
[----:B------:R-:W-:-:S04]  /*1020*/  UIMAD UR10, UR38, UR17, UR23 ;  /* 0x00000011260a72a4 */ /* 0x000fc8000f8e0217 */
[----:B-1----:R-:W-:-:S12]  /*1030*/  UIMAD UR53, UR10, UR53, URZ ;  /* 0x000000350a3572a4 */ /* 0x002fd8000f8e02ff */
.L_x_1448:
        /* <DEDUP_REMOVED lines=93> */
.L_x_1450:
[----:B------:R-:W1:Y:S01]  /*1610*/  LDCU.64 UR12, c[0x0][0x5c0] ;  /* 0x0000b800ff0c77ac */ /* 0x000e620008000a00 */
[----:B------:R-:W-:-:S04]  /*1620*/  UIADD3 UR8, UPT, UPT, UR34, UR40, URZ ;  /* 0x0000002822087290 */ /* 0x000fc8000fffe0ff */
[----:B-1----:R-:W-:Y:S02]  /*1630*/  UIMAD.WIDE.U32 UR16, UR8, UR12, URZ ;  /* 0x0000000c081072a5 */ /* 0x002fe4000f8e00ff */
[----:B------:R-:W-:-:S04]  /*1640*/  UIMAD UR8, UR8, UR13, URZ ;  /* 0x0000000d080872a4 */ /* 0x000fc8000f8e02ff */
[----:B------:R-:W-:-:S06]  /*1650*/  UIADD3 UR8, UPT, UPT, UR17, UR8, URZ ;  /* 0x0000000811087290 */ /* 0x000fcc000fffe0ff */
[----:B------:R-:W-:Y:S02]  /*1660*/  MOV R0, UR8 ;  /* 0x0000000800007c02 */ /* 0x000fe40008000f00 */
.L_x_1451:
        /* <DEDUP_REMOVED lines=13> */
.L_x_1452:
[----:B------:R-:W1:Y:S01]  /*1740*/  LDCU.64 UR10, c[0x0][0x5c8] ;  /* 0x0000b900ff0a77ac */ /* 0x000e620008000a00 */
[----:B------:R-:W-:-:S04]  /*1750*/  UIADD3 UR34, UPT, UPT, UR34, UR40, URZ ;  /* 0x0000002822227290 */ /* 0x000fc8000fffe0ff */
[----:B-1----:R-:W-:Y:S02]  /*1760*/  UIMAD.WIDE.U32 UR14, UR34, UR10, URZ ;  /* 0x0000000a220e72a5 */ /* 0x002fe4000f8e00ff */
[----:B------:R-:W-:-:S04]  /*1770*/  UIMAD UR34, UR34, UR11, URZ ;  /* 0x0000000b222272a4 */ /* 0x000fc8000f8e02ff */
[----:B------:R-:W-:-:S06]  /*1780*/  UIADD3 UR34, UPT, UPT, UR15, UR34, URZ ;  /* 0x000000220f227290 */ /* 0x000fcc000fffe0ff */
[----:B------:R-:W-:-:S07]  /*1790*/  MOV R3, UR34 ;  /* 0x0000002200037c02 */ /* 0x000fce0008000f00 */
.L_x_1453:
        /* <DEDUP_REMOVED lines=26> */
.L_x_1455:
[----:B------:R-:W-:Y:S05]  /*1940*/  BSYNC.RECONVERGENT B0 ;  /* 0x0000000000007941 */ /* 0x000fea0003800200 */
.L_x_1454:
        /* <DEDUP_REMOVED lines=14> */
.L_x_1457:
[----:B------:R-:W-:Y:S05]  /*1a30*/  BSYNC.RECONVERGENT B0 ;  /* 0x0000000000007941 */ /* 0x000fea0003800200 */
.L_x_1456:
        /* <DEDUP_REMOVED lines=24> */
.L_x_1459:
[----:B------:R-:W-:Y:S05]  /*1bc0*/  BSYNC.RECONVERGENT B0 ;  /* 0x0000000000007941 */ /* 0x000fea0003800200 */
.L_x_1458:
        /* <DEDUP_REMOVED lines=14> */
.L_x_1449:
        /* <DEDUP_REMOVED lines=55> */
[----:B------:R-:W-:Y:S02]  /*2020*/  @!P2 IMAD.MOV.U32 R7, RZ, RZ, R23 ;  /* 0x000000ffff07a224 */ /* 0x000fe400078e0017 */
[----:B------:R-:W-:Y:S01]  /*2030*/  IMAD.SHL.U32 R231, R0, 0x10, RZ ;  /* 0x0000001000e77824 */ /* 0x000fe200078e00ff */
[----:B---3--:R-:W-:Y:S01]  /*2040*/  SHF.R.U32.HI R237, RZ, 0x2, R221 ;  /* 0x00000002ffed7819 */ /* 0x008fe200000116dd */
[----:B------:R-:W-:Y:S02]  /*2050*/  @!P3 IMAD.MOV.U32 R16, RZ, RZ, R20 ;  /* 0x000000ffff10b224 */ /* 0x000fe400078e0014 */
[----:B------:R-:W-:Y:S02]  /*2060*/  IMAD.MOV.U32 R239, RZ, RZ, 0x7f800000 ;  /* 0x7f800000ffef7424 */ /* 0x000fe400078e00ff */
[----:B------:R-:W-:-:S02]  /*2070*/  IMAD.MOV.U32 R226, RZ, RZ, 0x20 ;  /* 0x00000020ffe27424 */ /* 0x000fc400078e00ff */
[----:B------:R-:W-:Y:S02]  /*2080*/  IMAD.MOV.U32 R220, RZ, RZ, 0x40 ;  /* 0x00000040ffdc7424 */ /* 0x000fe400078e00ff */
[----:B------:R-:W-:Y:S01]  /*2090*/  IMAD.MOV.U32 R247, RZ, RZ, 0x10 ;  /* 0x00000010fff77424 */ /* 0x000fe200078e00ff */
[----:B------:R-:W-:Y:S01]  /*20a0*/  UIADD3 UR39, UPT, UPT, UR39, 0x40, URZ ;  /* 0x0000004027277890 */ /* 0x000fe2000fffe0ff */
[C---:B------:R-:W-:Y:S01]  /*20b0*/  @!P2 IMAD R14, R18.reuse, UR15, R5 ;  /* 0x0000000f120eac24 */ /* 0x040fe2000f8e0205 */
[----:B------:R-:W-:Y:S01]  /*20c0*/  CS2R R190, SRZ ;  /* 0x0000000000be7805 */ /* 0x000fe2000001ff00 */
[C---:B------:R-:W-:Y:S01]  /*20d0*/  @!P2 IMAD R10, R18.reuse, UR13, R3 ;  /* 0x0000000d120aac24 */ /* 0x040fe2000f8e0203 */
[----:B------:R-:W3:Y:S01]  /*20e0*/  @!P3 LDC.64 R4, c[0x0][0x390] ;  /* 0x0000e400ff04bb82 */ /* 0x000ee20000000a00 */
[----:B------:R-:W-:Y:S01]  /*20f0*/  @!P2 IMAD.WIDE.U32 R20, R18, UR14, R20 ;  /* 0x0000000e1214ac25 */ /* 0x000fe2000f8e0014 */
[----:B------:R-:W-:Y:S01]  /*2100*/  @!PT LDS RZ, [RZ] ;  /* 0x00000000fffff984 */ /* 0x000fe20000000800 */
[----:B------:R-:W-:Y:S01]  /*2110*/  @!PT LDS RZ, [RZ] ;  /* 0x00000000fffff984 */ /* 0x000fe20000000800 */
[----:B------:R-:W-:Y:S01]  /*2120*/  @!PT LDS RZ, [RZ] ;  /* 0x00000000fffff984 */ /* 0x000fe20000000800 */
[----:B------:R-:W-:Y:S01]  /*2130*/  @!P1 LDGSTS.E.BYPASS.LTC128B.128 [R11+0x8000], desc[UR30][R248.64] ;  /* 0x08000000f80b9fae */ /* 0x000fe2000b981a1e */
[----:B------:R-:W-:-:S02]  /*2140*/  CS2R R188, SRZ ;  /* 0x0000000000bc7805 */ /* 0x000fc4000001ff00 */
[----:B------:R-:W-:Y:S01]  /*2150*/  CS2R R194, SRZ ;  /* 0x0000000000c27805 */ /* 0x000fe2000001ff00 */
[----:B------:R-:W-:Y:S01]  /*2160*/  @!P2 IMAD.WIDE.U32 R18, R18, UR12, R6 ;  /* 0x0000000c1212ac25 */ /* 0x000fe2000f8e0006 */
[----:B------:R-:W-:Y:S01]  /*2170*/  @!P1 LDGSTS.E.BYPASS.LTC128B.128 [R11+0xa000], desc[UR30][R248.64+0x80] ;  /* 0x0a000080f80b9fae */ /* 0x000fe2000b981a1e */
[----:B------:R-:W-:Y:S01]  /*2180*/  CS2R R192, SRZ ;  /* 0x0000000000c07805 */ /* 0x000fe2000001ff00 */
[----:B------:R-:W4:Y:S01]  /*2190*/  @!P3 LDC.64 R6, c[0x0][0x388] ;  /* 0x0000e200ff06bb82 */ /* 0x000f220000000a00 */
[C---:B------:R-:W-:Y:S01]  /*21a0*/  @!P3 IMAD.WIDE.U32 R28, R12.reuse, UR14, R16 ;  /* 0x0000000e0c1cbc25 */ /* 0x040fe2000f8e0010 */
[----:B------:R-:W-:Y:S01]  /*21b0*/  @!P1 LDGSTS.E.BYPASS.LTC128B.128 [R11+0xc000], desc[UR30][R248.64+0x100] ;  /* 0x0c000100f80b9fae */ /* 0x000fe2000b981a1e */
[----:B------:R-:W-:Y:S02]  /*21c0*/  CS2R R186, SRZ ;  /* 0x0000000000ba7805 */ /* 0x000fe4000001ff00 */
[----:B------:R-:W-:Y:S01]  /*21d0*/  CS2R R184, SRZ ;  /* 0x0000000000b87805 */ /* 0x000fe2000001ff00 */
[C---:B------:R-:W-:Y:S01]  /*21e0*/  @!P3 IMAD R16, R12.reuse, UR15, R29 ;  /* 0x0000000f0c10bc24 */ /* 0x040fe2000f8e021d */
[----:B------:R-:W-:Y:S01]  /*21f0*/  @!P1 LDGSTS.E.BYPASS.LTC128B.128 [R11+0xe000], desc[UR30][R248.64+0x180] ;  /* 0x0e000180f80b9fae */ /* 0x000fe2000b981a1e */
[----:B------:R-:W-:Y:S01]  /*2200*/  @!P2 IMAD.IADD R14, R21, 0x1, R14 ;  /* 0x00000001150ea824 */ /* 0x000fe200078e020e */
[----:B------:R-:W2:Y:S01]  /*2210*/  @!P2 LDC.64 R2, c[0x0][0x388] ;  /* 0x0000e200ff02ab82 */ /* 0x000ea20000000a00 */
        /* <DEDUP_REMOVED lines=81> */
[----:B--2---:R-:W-:Y:S02]  /*2730*/  @!P2 LEA R2, P1, R20, R2, 0x1 ;  /* 0x000000021402a211 */ /* 0x004fe400078208ff */
[----:B------:R-:W-:-:S02]  /*2740*/  CS2R R34, SRZ ;  /* 0x0000000000227805 */ /* 0x000fc4000001ff00 */
[----:B------:R-:W-:Y:S01]  /*2750*/  CS2R R32, SRZ ;  /* 0x0000000000207805 */ /* 0x000fe2000001ff00 */
[----:B------:R-:W-:Y:S01]  /*2760*/  @P4 STS.128 [R11+0x1000], RZ ;  /* 0x001000ff0b004388 */ /* 0x000fe20000000c00 */
[----:B------:R-:W-:Y:S01]  /*2770*/  @!P2 LEA.HI.X R3, R20, R3, R14, 0x1, P1 ;  /* 0x000000031403a211 */ /* 0x000fe200008f0c0e */
[----:B------:R-:W2:Y:S01]  /*2780*/  LDCU UR8, c[0x0][0x3e0] ;  /* 0x00007c00ff0877ac */ /* 0x000ea20008000800 */
[C---:B---3--:R-:W-:Y:S01]  /*2790*/  @!P3 LEA R4, P1, R22.reuse, R4, 0x1 ;  /* 0x000000041604b211 */ /* 0x048fe200078208ff */
[----:B------:R-:W-:Y:S01]  /*27a0*/  @P4 STS.128 [R11+0x3000], RZ ;  /* 0x003000ff0b004388 */ /* 0x000fe20000000c00 */
[----:B------:R-:W3:Y:S02]  /*27b0*/  LDCU UR10, c[0x0][0x50c] ;  /* 0x0000a180ff0a77ac */ /* 0x000ee40008000800 */
[----:B------:R-:W-:Y:S01]  /*27c0*/  @!P3 LEA.HI.X R5, R22, R5, R12, 0x1, P1 ;  /* 0x000000051605b211 */ /* 0x000fe200008f0c0c */
[----:B------:R-:W-:Y:S01]  /*27d0*/  @P4 STS.128 [R11+0x5000], RZ ;  /* 0x005000ff0b004388 */ /* 0x000fe20000000c00 */
[----:B------:R-:W1:Y:S03]  /*27e0*/  LDCU UR9, c[0x0][0x45c] ;  /* 0x00008b80ff0977ac */ /* 0x000e660008000800 */
        /* <DEDUP_REMOVED lines=10> */
[----:B------:R-:W4:Y:S03]  /*2890*/  @!P2 LDC.64 R6, c[0x0][0x390] ;  /* 0x0000e400ff06ab82 */ /* 0x000f260000000a00 */
[----:B------:R-:W-:Y:S04]  /*28a0*/  @!P3 LDGSTS.E.BYPASS.LTC128B.128 [R11+0x10000], desc[UR30][R26.64] ;  /* 0x100000001a0bbfae */ /* 0x000fe8000b981a1e */
[----:B------:R-:W-:Y:S04]  /*28b0*/  @!P3 LDGSTS.E.BYPASS.LTC128B.128 [R11+0x12000], desc[UR30][R26.64+0x80] ;  /* 0x120000801a0bbfae */ /* 0x000fe8000b981a1e */
[----:B------:R-:W-:Y:S04]  /*28c0*/  @!P3 LDGSTS.E.BYPASS.LTC128B.128 [R11+0x14000], desc[UR30][R26.64+0x100] ;  /* 0x140001001a0bbfae */ /* 0x000fe8000b981a1e */
[----:B------:R-:W-:Y:S04]  /*28d0*/  @!P3 LDGSTS.E.BYPASS.LTC128B.128 [R11+0x16000], desc[UR30][R26.64+0x180] ;  /* 0x160001801a0bbfae */ /* 0x000fe8000b981a1e */
[----:B------:R-:W-:Y:S04]  /*28e0*/  @P3 STS.128 [R11+0x10000], RZ ;  /* 0x010000ff0b003388 */ /* 0x000fe80000000c00 */
[----:B------:R-:W-:Y:S01]  /*28f0*/  @P3 STS.128 [R11+0x12000], RZ ;  /* 0x012000ff0b003388 */ /* 0x000fe20000000c00 */
[----:B----4-:R-:W-:Y:S01]  /*2900*/  @!P2 LEA R12, P1, R18, R6, 0x1 ;  /* 0x00000006120ca211 */ /* 0x010fe200078208ff */
        /* <DEDUP_REMOVED lines=23> */
[----:B----4-:R-:W-:-:S03]  /*2a80*/  IMAD.SHL.U32 R2, R0, 0x20, RZ ;  /* 0x0000002000027824 */ /* 0x010fc600078e00ff */
[----:B------:R-:W-:Y:S04]  /*2a90*/  @P3 STS.128 [R11+0x1c000], RZ ;  /* 0x01c000ff0b003388 */ /* 0x000fe80000000c00 */
[----:B------:R-:W-:Y:S04]  /*2aa0*/  @P3 STS.128 [R11+0x1e000], RZ ;  /* 0x01e000ff0b003388 */ /* 0x000fe80000000c00 */
[----:B------:R-:W-:Y:S04]  /*2ab0*/  @P2 STS.128 [R11+0x19000], RZ ;  /* 0x019000ff0b002388 */ /* 0x000fe80000000c00 */
[----:B------:R-:W-:Y:S04]  /*2ac0*/  @P2 STS.128 [R11+0x1b000], RZ ;  /* 0x01b000ff0b002388 */ /* 0x000fe80000000c00 */
[----:B------:R-:W-:Y:S01]  /*2ad0*/  @P2 STS.128 [R11+0x1d000], RZ ;  /* 0x01d000ff0b002388 */ /* 0x000fe20000000c00 */
[----:B--2---:R-:W-:-:S03]  /*2ae0*/  LOP3.LUT R4, R2, 0x200, RZ, 0xc0, !PT ;  /* 0x0000020002047812 */ /* 0x004fc600078ec0ff */
[----:B------:R2:W-:Y:S04]  /*2af0*/  @P2 STS.128 [R11+0x1f000], RZ ;  /* 0x01f000ff0b002388 */ /* 0x0005e80000000c00 */
[----:B------:R-:W-:Y:S01]  /*2b00*/  @!PT LDS RZ, [RZ] ;  /* 0x00000000fffff984 */ /* 0x000fe20000000800 */
[----:B------:R-:W-:Y:S01]  /*2b10*/  @!PT LDS RZ, [RZ] ;  /* 0x00000000fffff984 */ /* 0x000fe20000000800 */
[----:B------:R-:W-:Y:S01]  /*2b20*/  @!PT LDS RZ, [RZ] ;  /* 0x00000000fffff984 */ /* 0x000fe20000000800 */
[----:B------:R-:W-:Y:S04]  /*2b30*/  @!P2 LDGSTS.E.BYPASS.LTC128B.128 [R11+0x19000], desc[UR30][R12.64] ;  /* 0x190000000c0bafae */ /* 0x000fe8000b981a1e */
[----:B------:R-:W-:Y:S01]  /*2b40*/  @!P2 LDGSTS.E.BYPASS.LTC128B.128 [R11+0x1b000], desc[UR30][R12.64+0x80] ;  /* 0x1b0000800c0bafae */ /* 0x000fe2000b981a1e */
[----:B------:R-:W-:-:S03]  /*2b50*/  LOP3.LUT R231, R4, 0x3800, R231, 0xf8, !PT ;  /* 0x0000380004e77812 */ /* 0x000fc600078ef8e7 */
[----:B------:R-:W-:Y:S04]  /*2b60*/  @!P2 LDGSTS.E.BYPASS.LTC128B.128 [R11+0x1d000], desc[UR30][R12.64+0x100] ;  /* 0x1d0001000c0bafae */ /* 0x000fe8000b981a1e */
[----:B------:R4:W-:Y:S01]  /*2b70*/  @!P2 LDGSTS.E.BYPASS.LTC128B.128 [R11+0x1f000], desc[UR30][R12.64+0x180] ;  /* 0x1f0001800c0bafae */ /* 0x0009e2000b981a1e */
[----:B------:R-:W-:Y:S01]  /*2b80*/  IMAD.SHL.U32 R3, R221, 0x20, RZ ;  /* 0x00000020dd037824 */ /* 0x000fe200078e00ff */
[----:B------:R-:W-:Y:S02]  /*2b90*/  SHF.R.U32.HI R5, RZ, 0x1, R221 ;  /* 0x00000001ff057819 */ /* 0x000fe400000116dd */
[----:B------:R-:W0:Y:S01]  /*2ba0*/  LDGDEPBAR ;  /* 0x00000000000079af */ /* 0x000e220000000000 */
[----:B------:R-:W-:-:S03]  /*2bb0*/  LOP3.LUT R6, R233, 0x1c0, RZ, 0xc0, !PT ;  /* 0x000001c0e9067812 */ /* 0x000fc600078ec0ff */
[----:B------:R1:W5:Y:S01]  /*2bc0*/  @!P1 LDG.E R240, desc[UR30][R14.64] ;  /* 0x0000001e0ef09981 */ /* 0x000362000c1e1900 */
[----:B------:R-:W-:Y:S02]  /*2bd0*/  LOP3.LUT R9, R6, 0x38, R9, 0xf8, !PT ;  /* 0x0000003806097812 */ /* 0x000fe400078ef809 */
[----:B------:R-:W-:Y:S01]  /*2be0*/  R2P PR, R0, 0x6 ;  /* 0x0000000600007804 */ /* 0x000fe20000000000 */
[----:B------:R1:W5:Y:S01]  /*2bf0*/  @!P0 LDG.E R239, desc[UR30][R14.64+0x20] ;  /* 0x0000201e0eef8981 */ /* 0x000362000c1e1900 */
[----:B------:R-:W-:Y:S01]  /*2c00*/  LOP3.LUT R0, R9, 0x8, R0, 0x78, !PT ;  /* 0x0000000809007812 */ /* 0x000fe200078e7800 */
[----:B------:R-:W-:Y:S01]  /*2c10*/  IMAD.MOV.U32 R6, RZ, RZ, 0x40 ;  /* 0x00000040ff067424 */ /* 0x000fe200078e00ff */
[----:B------:R-:W-:Y:S02]  /*2c20*/  LOP3.LUT R233, R233, 0x200, RZ, 0xc0, !PT ;  /* 0x00000200e9e97812 */ /* 0x000fe400078ec0ff */
[----:B------:R-:W-:Y:S02]  /*2c30*/  CS2R R28, SRZ ;  /* 0x00000000001c7805 */ /* 0x000fe4000001ff00 */
[----:B------:R-:W-:-:S02]  /*2c40*/  LOP3.LUT R231, R231, R0, RZ, 0xfc, !PT ;  /* 0x00000000e7e77212 */ /* 0x000fc400078efcff */
[----:B------:R-:W-:Y:S02]  /*2c50*/  CS2R R26, SRZ ;  /* 0x00000000001a7805 */ /* 0x000fe4000001ff00 */
[----:B------:R-:W-:Y:S02]  /*2c60*/  LOP3.LUT R0, R238, 0x38, RZ, 0xc0, !PT ;  /* 0x00000038ee007812 */ /* 0x000fe400078ec0ff */
[----:B------:R-:W-:Y:S02]  /*2c70*/  CS2R R24, SRZ ;  /* 0x0000000000187805 */ /* 0x000fe4000001ff00 */
[----:B------:R-:W-:Y:S02]  /*2c80*/  LOP3.LUT R233, R233, 0xc00, R2, 0xf8, !PT ;  /* 0x00000c00e9e97812 */ /* 0x000fe400078ef802 */
[----:B------:R-:W-:Y:S02]  /*2c90*/  CS2R R22, SRZ ;  /* 0x0000000000167805 */ /* 0x000fe4000001ff00 */
[----:B------:R-:W-:-:S02]  /*2ca0*/  SHF.R.U32.HI R7, RZ, 0x3, R221 ;  /* 0x00000003ff077819 */ /* 0x000fc400000116dd */
[----:B------:R-:W-:Y:S02]  /*2cb0*/  CS2R R20, SRZ ;  /* 0x0000000000147805 */ /* 0x000fe4000001ff00 */
[----:B------:R-:W-:Y:S01]  /*2cc0*/  LOP3.LUT R2, R238, 0x20, RZ, 0xc0, !PT ;  /* 0x00000020ee027812 */ /* 0x000fe200078ec0ff */
[----:B------:R-:W-:Y:S01]  /*2cd0*/  UISETP.GE.AND UP1, UPT, UR39, UR33, UPT ;  /* 0x000000212700728c */ /* 0x000fe2000bf26270 */
[----:B----4-:R-:W-:Y:S01]  /*2ce0*/  LOP3.LUT R13, R3, 0x200, RZ, 0xc0, !PT ;  /* 0x00000200030d7812 */ /* 0x010fe200078ec0ff */
[----:B------:R-:W-:Y:S01]  /*2cf0*/  USHF.L.U32 UR11, UR11, 0x6, URZ ;  /* 0x000000060b0b7899 */ /* 0x000fe200080006ff */
[----:B------:R-:W-:Y:S02]  /*2d00*/  LOP3.LUT R8, R9, 0x8, R8, 0x78, !PT ;  /* 0x0000000809087812 */ /* 0x000fe400078e7808 */
[----:B--2---:R-:W-:Y:S02]  /*2d10*/  LOP3.LUT R11, R0, 0x20, R237, 0x78, !PT ;  /* 0x00000020000b7812 */ /* 0x004fe400078e78ed */
[----:B------:R-:W-:-:S02]  /*2d20*/  LOP3.LUT R9, R222, 0x1c0, RZ, 0xc0, !PT ;  /* 0x000001c0de097812 */ /* 0x000fc400078ec0ff */
[----:B------:R-:W-:Y:S02]  /*2d30*/  LOP3.LUT R4, R5, 0x10, RZ, 0xc0, !PT ;  /* 0x0000001005047812 */ /* 0x000fe400078ec0ff */
[----:B------:R-:W-:Y:S02]  /*2d40*/  LOP3.LUT R7, R2, 0x18, R7, 0xf8, !PT ;  /* 0x0000001802077812 */ /* 0x000fe400078ef807 */
[--C-:B------:R-:W-:Y:S02]  /*2d50*/  LOP3.LUT R2, R13, 0x3800, R246.reuse, 0xf8, !PT ;  /* 0x000038000d027812 */ /* 0x100fe400078ef8f6 */
[----:B------:R-:W-:Y:S02]  /*2d60*/  LOP3.LUT R246, R11, 0x1c0, R246, 0xf8, !PT ;  /* 0x000001c00bf67812 */ /* 0x000fe400078ef8f6 */
[----:B------:R-:W-:Y:S02]  /*2d70*/  LOP3.LUT R0, R9, 0x38, R236, 0xf8, !PT ;  /* 0x0000003809007812 */ /* 0x000fe400078ef8ec */
[----:B------:R-:W-:-:S02]  /*2d80*/  LOP3.LUT R11, R4, 0x8, R221, 0xf8, !PT ;  /* 0x00000008040b7812 */ /* 0x000fc400078ef8dd */
[C---:B------:R-:W-:Y:S02]  /*2d90*/  LOP3.LUT R245, R0.reuse, 0x8, R221, 0x78, !PT ;  /* 0x0000000800f57812 */ /* 0x040fe400078e78dd */
[----:B------:R-:W-:Y:S02]  /*2da0*/  LOP3.LUT R4, R11, R0, RZ, 0x3c, !PT ;  /* 0x000000000b047212 */ /* 0x000fe400078e3cff */
[----:B------:R-:W-:Y:S02]  /*2db0*/  LOP3.LUT R0, R0, 0x8, R5, 0x78, !PT ;  /* 0x0000000800007812 */ /* 0x000fe400078e7805 */
[----:B------:R-:W-:Y:S02]  /*2dc0*/  LOP3.LUT R5, R7, 0x1c0, R222, 0xf8, !PT ;  /* 0x000001c007057812 */ /* 0x000fe400078ef8de */
[----:B------:R-:W-:Y:S02]  /*2dd0*/  LOP3.LUT R233, R233, R8, RZ, 0xfc, !PT ;  /* 0x00000008e9e97212 */ /* 0x000fe400078efcff */
[----:B------:R-:W-:-:S02]  /*2de0*/  LOP3.LUT R5, R5, 0x38, R236, 0x78, !PT ;  /* 0x0000003805057812 */ /* 0x000fc400078e78ec */
[----:B------:R-:W-:Y:S02]  /*2df0*/  SEL R6, R6, 0xffffffc0, !P2 ;  /* 0xffffffc006067807 */ /* 0x000fe40005000000 */
[----:B------:R-:W-:Y:S02]  /*2e00*/  LEA R231, R231, UR32, 0x1 ;  /* 0x00000020e7e77c11 */ /* 0x000fe4000f8e08ff */
[----:B------:R-:W-:Y:S02]  /*2e10*/  LOP3.LUT R224, R5, 0x200, R222, 0xf8, !PT ;  /* 0x0000020005e07812 */ /* 0x000fe400078ef8de */
[----:B------:R-:W-:Y:S01]  /*2e20*/  LEA R233, R233, UR32, 0x1 ;  /* 0x00000020e9e97c11 */ /* 0x000fe2000f8e08ff */
[----:B------:R-:W-:Y:S01]  /*2e30*/  IMAD.IADD R227, R6, 0x1, R231 ;  /* 0x0000000106e37824 */ /* 0x000fe200078e02e7 */
[----:B------:R-:W-:Y:S02]  /*2e40*/  LOP3.LUT R9, R3, 0xc00, RZ, 0xc0, !PT ;  /* 0x00000c0003097812 */ /* 0x000fe400078ec0ff */
[----:B------:R-:W-:Y:S01]  /*2e50*/  LOP3.LUT R222, R222, 0x200, RZ, 0xc0, !PT ;  /* 0x00000200dede7812 */ /* 0x000fe200078ec0ff */
[----:B------:R-:W-:Y:S01]  /*2e60*/  IMAD.IADD R229, R6, 0x1, R233 ;  /* 0x0000000106e57824 */ /* 0x000fe200078e02e9 */
[----:B------:R-:W-:Y:S01]  /*2e70*/  LOP3.LUT R245, R2, R245, RZ, 0xfc, !PT ;  /* 0x000000f502f57212 */ /* 0x000fe200078efcff */
[----:B------:R-:W-:Y:S01]  /*2e80*/  IMAD.MOV.U32 R2, RZ, RZ, 0x20 ;  /* 0x00000020ff027424 */ /* 0x000fe200078e00ff */
[----:B------:R-:W-:-:S02]  /*2e90*/  SEL R226, R226, 0xffffffe0, !P1 ;  /* 0xffffffe0e2e27807 */ /* 0x000fc40004800000 */
        /* <DEDUP_REMOVED lines=14> */
[----:B-1-3--:R-:W-:-:S07]  /*2f80*/  LOP3.LUT R252, R5, R0, RZ, 0xfc, !PT ;  /* 0x0000000005fc7212 */ /* 0x00afce00078efcff */
.L_x_1463:
[----:B------:R-:W0:Y:S01]  /*2f90*/  LDGDEPBAR ;  /* 0x00000000000079af */ /* 0x000e220000000000 */
[----:B------:R-:W-:Y:S01]  /*2fa0*/  MOV R116, UR16 ;  /* 0x0000001000747c02 */ /* 0x000fe20008000f00 */
[----:B-----5:R-:W-:Y:S01]  /*2fb0*/  FMUL.FTZ R202, R240, 1.4426950216293334961 ;  /* 0x3fb8aa3bf0ca7820 */ /* 0x020fe20000410000 */
[----:B------:R-:W-:Y:S01]  /*2fc0*/  MOV R117, UR17 ;  /* 0x0000001100757c02 */ /* 0x000fe20008000f00 */
[----:B------:R-:W-:Y:S01]  /*2fd0*/  FMUL.FTZ R219, R239, 1.4426950216293334961 ;  /* 0x3fb8aa3befdb7820 */ /* 0x000fe20000410000 */
[----:B------:R-:W-:Y:S01]  /*2fe0*/  PLOP3.LUT P0, PT, PT, PT, UP1, 0x80, 0x8 ;  /* 0x000000000008781c */ /* 0x000fe20003f0f018 */
[----:B------:R-:W-:Y:S01]  /*2ff0*/  UISETP.NE.AND UP2, UPT, UR49, URZ, UPT ;  /* 0x000000ff3100728c */ /* 0x000fe2000bf45270 */
[----:B------:R-:W-:Y:S02]  /*3000*/  PLOP3.LUT P4, PT, PT, PT, UP1, 0x80, 0x8 ;  /* 0x000000000008781c */ /* 0x000fe40003f8f018 */
[----:B------:R-:W-:Y:S02]  /*3010*/  MOV R131, UR35 ;  /* 0x0000002300837c02 */ /* 0x000fe40008000f00 */
[----:B------:R-:W-:Y:S02]  /*3020*/  PLOP3.LUT P5, PT, PT, PT, UP1, 0x80, 0x8 ;  /* 0x000000000008781c */ /* 0x000fe40003faf018 */
[----:B------:R-:W-:Y:S02]  /*3030*/  PLOP3.LUT P3, PT, PT, PT, UP1, 0x80, 0x8 ;  /* 0x000000000008781c */ /* 0x000fe40003f6f018 */
[----:B------:R-:W-:Y:S02]  /*3040*/  PLOP3.LUT P6, PT, PT, PT, UP1, 0x80, 0x8 ;  /* 0x000000000008781c */ /* 0x000fe40003fcf018 */
[----:B------:R-:W-:Y:S04]  /*3050*/  @UP2 UIADD3 UR13, UP0, UPT, UR56, -0x100, URZ ;  /* 0xffffff00380d2890 */ /* 0x000fe8000ff1e0ff */
[----:B------:R-:W-:Y:S02]  /*3060*/  @UP2 UIADD3.X UR12, UPT, UPT, UR57, -0x1, URZ, UP0, !UPT ;  /* 0xffffffff390c2890 */ /* 0x000fe400087fe4ff */
[----:B------:R-:W-:Y:S01]  /*3070*/  @UP2 UIADD3 UR16, UP0, UPT, UR16, -0x100, URZ ;  /* 0xffffff0010102890 */ /* 0x000fe2000ff1e0ff */
[----:B------:R-:W-:Y:S04]  /*3080*/  DEPBAR.LE SB0, 0x0 ;  /* 0x000080000000791a */ /* 0x000fe80000000000 */
[----:B------:R-:W-:Y:S01]  /*3090*/  BAR.SYNC.DEFER_BLOCKING 0x0 ;  /* 0x0000000000007b1d */ /* 0x000fe20000010000 */
[----:B------:R-:W-:Y:S01]  /*30a0*/  @P3 LOP3.LUT R124, R238, 0x6, RZ, 0xc0, !PT ;  /* 0x00000006ee7c3812 */ /* 0x000fe200078ec0ff */
[----:B------:R-:W-:Y:S01]  /*30b0*/  @UP2 UIADD3.X UR17, UPT, UPT, UR17, -0x1, URZ, UP0, !UPT ;  /* 0xffffffff11112890 */ /* 0x000fe200087fe4ff */
[----:B------:R-:W-:Y:S02]  /*30c0*/  PLOP3.LUT P3, PT, PT, PT, UP1, 0x80, 0x8 ;  /* 0x000000000008781c */ /* 0x000fe40003f6f018 */
[----:B------:R-:W-:Y:S02]  /*30d0*/  @P0 LOP3.LUT R124, R124, 0xe0, R237, 0xf8, !PT ;  /* 0x000000e07c7c0812 */ /* 0x000fe400078ef8ed */
[----:B------:R-:W-:Y:S03]  /*30e0*/  PLOP3.LUT P0, PT, PT, PT, UP1, 0x80, 0x8 ;  /* 0x000000000008781c */ /* 0x000fe60003f0f018 */
[----:B------:R-:W-:Y:S01]  /*30f0*/  @P4 IMAD R131, R131, 0x40, R124 ;  /* 0x0000004083834824 */ /* 0x000fe200078e027c */
[----:B------:R-:W-:Y:S04]  /*3100*/  PLOP3.LUT P4, PT, PT, PT, UP1, 0x80, 0x8 ;  /* 0x000000000008781c */ /* 0x000fe80003f8f018 */
[C---:B------:R-:W-:Y:S02]  /*3110*/  @P6 ISETP.GE.AND P6, PT, R131.reuse, UR33, PT ;  /* 0x0000002183006c0c */ /* 0x040fe4000bfc6270 */
[C---:B------:R-:W-:Y:S02]  /*3120*/  @P3 IADD3 R126, PT, PT, R131.reuse, 0x1, RZ ;  /* 0x00000001837e3810 */ /* 0x040fe40007ffe0ff */
[----:B------:R-:W-:Y:S02]  /*3130*/  PLOP3.LUT P3, PT, PT, PT, UP1, 0x80, 0x8 ;  /* 0x000000000008781c */ /* 0x000fe40003f6f018 */
[----:B------:R-:W-:Y:S01]  /*3140*/  @P5 ISETP.GE.AND P5, PT, R126, UR33, PT ;  /* 0x000000217e005c0c */ /* 0x000fe2000bfa6270 */
[----:B------:R-:W-:Y:S06]  /*3150*/  LDSM.16.M88.4 R84, [R233] ;  /* 0x00000000e954783b */ /* 0x000fec0000000200 */
[----:B-1----:R-:W1:Y:S04]  /*3160*/  LDSM.16.M88.4 R88, [R231+0x10000] ;  /* 0x01000000e758783b */ /* 0x002e680000000200 */
[C---:B------:R-:W-:Y:S02]  /*3170*/  @P3 IADD3 R127, PT, PT, R131.reuse, 0x8, RZ ;  /* 0x00000008837f3810 */ /* 0x040fe40007ffe0ff */
[----:B------:R-:W-:Y:S01]  /*3180*/  PLOP3.LUT P3, PT, PT, PT, UP1, 0x80, 0x8 ;  /* 0x000000000008781c */ /* 0x000fe20003f6f018 */
[----:B------:R-:W2:Y:S06]  /*3190*/  LDSM.16.M88.4 R92, [R231+0x10800] ;  /* 0x01080000e75c783b */ /* 0x000eac0000000200 */
[----:B------:R-:W-:Y:S06]  /*31a0*/  LDSM.16.M88.4 R96, [R230] ;  /* 0x00000000e660783b */ /* 0x000fec0000000200 */
[----:B------:R-:W-:Y:S01]  /*31b0*/  @P3 VIADD R129, R131, 0x9 ;  /* 0x0000000983813836 */ /* 0x000fe20000000000 */
[----:B------:R-:W3:Y:S01]  /*31c0*/  LDSM.16.M88.4 R100, [R228+0x10000] ;  /* 0x01000000e464783b */ /* 0x000ee20000000200 */
[----:B------:R-:W-:Y:S05]  /*31d0*/  PLOP3.LUT P3, PT, PT, PT, UP1, 0x80, 0x8 ;  /* 0x000000000008781c */ /* 0x000fea0003f6f018 */
[----:B------:R-:W4:Y:S06]  /*31e0*/  LDSM.16.M88.4 R104, [R228+0x10800] ;  /* 0x01080000e468783b */ /* 0x000f2c0000000200 */
[----:B------:R-:W-:Y:S06]  /*31f0*/  LDSM.16.M88.4 R108, [R229] ;  /* 0x00000000e56c783b */ /* 0x000fec0000000200 */
[----:B------:R-:W4:Y:S01]  /*3200*/  LDSM.16.M88.4 R112, [R227+0x10000] ;  /* 0x01000000e370783b */ /* 0x000f220000000200 */
        /* <DEDUP_REMOVED lines=78> */
[C---:B------:R-:W-:Y:S08]  /*36f0*/  HMMA.16816.F32.BF16 R4, R108.reuse, R112, R4 ;  /* 0x000000706c04723c */ /* 0x040ff00000041804 */
[C---:B------:R-:W-:Y:S01]  /*3700*/  HMMA.16816.F32.BF16 R8, R108.reuse, R114, R8 ;  /* 0x000000726c08723c */ /* 0x040fe20000041808 */
[----:B------:R-:W-:Y:S07]  /*3710*/  LDSM.16.M88.4 R112, [R227+0x16000] ;  /* 0x01600000e370783b */ /* 0x000fee0000000200 */
[C---:B--2---:R-:W-:Y:S03]  /*3720*/  HMMA.16816.F32.BF16 R12, R108.reuse, R88, R12 ;  /* 0x000000586c0c723c */ /* 0x044fe6000004180c */
[----:B-1----:R-:W-:Y:S02]  /*3730*/  LEA R231, R245, UR4, 0x1 ;  /* 0x00000004f5e77c11 */ /* 0x002fe4000f8e08ff */
[----:B----4-:R-:W-:Y:S03]  /*3740*/  IADD3 R230, PT, PT, R2, R233, RZ ;  /* 0x000000e902e67210 */ /* 0x010fe60007ffe0ff */
[----:B------:R-:W-:Y:S01]  /*3750*/  HMMA.16816.F32.BF16 R16, R108, R90, R16 ;  /* 0x0000005a6c10723c */ /* 0x000fe20000041810 */
[----:B------:R1:W2:Y:S06]  /*3760*/  LDSM.16.M88.4 R88, [R228+0x16800] ;  /* 0x01680000e458783b */ /* 0x0002ac0000000200 */
[----:B------:R4:W2:Y:S01]  /*3770*/  LDSM.16.M88.4 R108, [R229+0x6000] ;  /* 0x00600000e56c783b */ /* 0x0008a20000000200 */
[C---:B------:R-:W-:Y:S08]  /*3780*/  HMMA.16816.F32.BF16 R4, R92.reuse, R96, R4 ;  /* 0x000000605c04723c */ /* 0x040ff00000041804 */
[C---:B------:R-:W-:Y:S01]  /*3790*/  HMMA.16816.F32.BF16 R8, R92.reuse, R98, R8 ;  /* 0x000000625c08723c */ /* 0x040fe20000041808 */
[----:B------:R-:W-:Y:S07]  /*37a0*/  LDSM.16.M88.4 R96, [R225+0x16000] ;  /* 0x01600000e160783b */ /* 0x000fee0000000200 */
[C---:B---3--:R-:W-:Y:S03]  /*37b0*/  HMMA.16816.F32.BF16 R12, R92.reuse, R84, R12 ;  /* 0x000000545c0c723c */ /* 0x048fe6000004180c */
[----:B-1----:R-:W-:Y:S01]  /*37c0*/  IADD3 R228, PT, PT, R231, R2, RZ ;  /* 0x00000002e7e47210 */ /* 0x002fe20007ffe0ff */
[C---:B----4-:R-:W-:Y:S04]  /*37d0*/  IMAD.IADD R229, R220.reuse, 0x1, R233 ;  /* 0x00000001dce57824 */ /* 0x050fe800078e02e9 */
[----:B------:R-:W-:Y:S01]  /*37e0*/  HMMA.16816.F32.BF16 R16, R92, R86, R16 ;  /* 0x000000565c10723c */ /* 0x000fe20000041810 */
[----:B------:R1:W3:Y:S06]  /*37f0*/  LDSM.16.M88.4 R84, [R227+0x16800] ;  /* 0x01680000e354783b */ /* 0x0002ec0000000200 */
[----:B------:R-:W4:Y:S01]  /*3800*/  LDSM.16.M88.4 R92, [R226+0x6000] ;  /* 0x00600000e25c783b */ /* 0x000f220000000200 */
[C---:B------:R-:W-:Y:S08]  /*3810*/  HMMA.16816.F32.BF16 R4, R100.reuse, R104, R4 ;  /* 0x000000686404723c */ /* 0x040ff00000041804 */
[C---:B------:R-:W-:Y:S08]  /*3820*/  HMMA.16816.F32.BF16 R8, R100.reuse, R106, R8 ;  /* 0x0000006a6408723c */ /* 0x040ff00000041808 */
[C---:B--2---:R-:W-:Y:S03]  /*3830*/  HMMA.16816.F32.BF16 R12, R100.reuse, R88, R12 ;  /* 0x00000058640c723c */ /* 0x044fe6000004180c */
[----:B-1----:R-:W-:Y:S05]  /*3840*/  IADD3 R227, PT, PT, R220, R231, RZ ;  /* 0x000000e7dce37210 */ /* 0x002fea0007ffe0ff */
[----:B------:R-:W-:Y:S08]  /*3850*/  HMMA.16816.F32.BF16 R16, R100, R90, R16 ;  /* 0x0000005a6410723c */ /* 0x000ff00000041810 */
[C---:B------:R-:W-:Y:S08]  /*3860*/  HMMA.16816.F32.BF16 R4, R108.reuse, R112, R4 ;  /* 0x000000706c04723c */ /* 0x040ff00000041804 */
[C---:B------:R-:W-:Y:S08]  /*3870*/  HMMA.16816.F32.BF16 R8, R108.reuse, R114, R8 ;  /* 0x000000726c08723c */ /* 0x040ff00000041808 */
[C---:B---3--:R-:W-:Y:S08]  /*3880*/  HMMA.16816.F32.BF16 R12, R108.reuse, R84, R12 ;  /* 0x000000546c0c723c */ /* 0x048ff0000004180c */
[----:B------:R-:W-:Y:S01]  /*3890*/  HMMA.16816.F32.BF16 R16, R108, R86, R16 ;  /* 0x000000566c10723c */ /* 0x000fe20000041810 */
[----:B------:R-:W1:Y:S07]  /*38a0*/  LDSM.16.M88.4 R84, [R225+0x16800] ;  /* 0x01680000e154783b */ /* 0x000e6e0000000200 */
[C---:B----4-:R-:W-:Y:S08]  /*38b0*/  HMMA.16816.F32.BF16 R4, R92.reuse, R96, R4 ;  /* 0x000000605c04723c */ /* 0x050ff00000041804 */
[C---:B------:R-:W-:Y:S11]  /*38c0*/  HMMA.16816.F32.BF16 R8, R92.reuse, R98, R8 ;  /* 0x000000625c08723c */ /* 0x040ff60000041808 */
[----:B------:R-:W-:Y:S01]  /*38d0*/  FMUL.FTZ R118, R4, UR10 ;  /* 0x0000000a04767c20 */ /* 0x000fe20008410000 */
[----:B------:R-:W-:Y:S01]  /*38e0*/  FMUL.FTZ R119, R6, UR10 ;  /* 0x0000000a06777c20 */ /* 0x000fe20008410000 */
[----:B------:R-:W-:Y:S01]  /*38f0*/  FMUL.FTZ R120, R5, UR10 ;  /* 0x0000000a05787c20 */ /* 0x000fe20008410000 */
[----:B------:R-:W-:Y:S03]  /*3900*/  FMUL.FTZ R121, R7, UR10 ;  /* 0x0000000a07797c20 */ /* 0x000fe60008410000 */
[----:B------:R-:W2:Y:S02]  /*3910*/  MUFU.TANH R118, R118 ;  /* 0x0000007600767308 */ /* 0x000ea40000002400 */
[----:B------:R-:W-:Y:S01]  /*3920*/  FMUL.FTZ R122, R8, UR10 ;  /* 0x0000000a087a7c20 */ /* 0x000fe20008410000 */
[----:B------:R-:W-:Y:S01]  /*3930*/  FMUL.FTZ R125, R11, UR10 ;  /* 0x0000000a0b7d7c20 */ /* 0x000fe20008410000 */
[----:B------:R-:W-:Y:S01]  /*3940*/  FMUL.FTZ R123, R10, UR10 ;  /* 0x0000000a0a7b7c20 */ /* 0x000fe20008410000 */
[----:B------:R-:W-:Y:S01]  /*3950*/  FMUL.FTZ R124, R9, UR10 ;  /* 0x0000000a097c7c20 */ /* 0x000fe20008410000 */
[C---:B-1----:R-:W-:Y:S04]  /*3960*/  HMMA.16816.F32.BF16 R12, R92.reuse, R84, R12 ;  /* 0x000000545c0c723c */ /* 0x042fe8000004180c */
[----:B------:R-:W1:Y:S04]  /*3970*/  MUFU.TANH R119, R119 ;  /* 0x0000007700777308 */ /* 0x000e680000002400 */
[----:B------:R-:W-:Y:S06]  /*3980*/  HMMA.16816.F32.BF16 R16, R92, R86, R16 ;  /* 0x000000565c10723c */ /* 0x000fec0000041810 */
[----:B------:R-:W3:Y:S01]  /*3990*/  MUFU.TANH R120, R120 ;  /* 0x0000007800787308 */ /* 0x000ee20000002400 */
[-C--:B--2---:R-:W-:Y:S02]  /*39a0*/  MOV R199, R118.reuse ;  /* 0x0000007600c77202 */ /* 0x084fe40000000f00 */
[C---:B------:R-:W-:Y:S01]  /*39b0*/  @P0 FSEL R199, R118.reuse, -INF , !P6 ;  /* 0xff80000076c70808 */ /* 0x040fe20007000000 */
[----:B------:R-:W-:Y:S01]  /*39c0*/  FFMA.FTZ R118, -R118, R118, 1 ;  /* 0x3f80000076767423 */ /* 0x000fe20000010176 */
[----:B------:R-:W-:Y:S05]  /*39d0*/  PLOP3.LUT P0, PT, PT, PT, UP1, 0x80, 0x8 ;  /* 0x000000000008781c */ /* 0x000fea0003f0f018 */
[----:B------:R-:W2:Y:S01]  /*39e0*/  MUFU.TANH R121, R121 ;  /* 0x0000007900797308 */ /* 0x000ea20000002400 */
[----:B------:R-:W-:Y:S01]  /*39f0*/  FMUL.FTZ R118, R118, UR10 ;  /* 0x0000000a76767c20 */ /* 0x000fe20008410000 */
[-C--:B-1----:R-:W-:Y:S01]  /*3a00*/  MOV R198, R119.reuse ;  /* 0x0000007700c67202 */ /* 0x082fe20000000f00 */
[----:B------:R-:W-:Y:S01]  /*3a10*/  FMUL.FTZ R126, R12, UR10 ;  /* 0x0000000a0c7e7c20 */ /* 0x000fe20008410000 */
[----:B------:R-:W-:Y:S01]  /*3a20*/  @P4 FSEL R198, R119, -INF , !P6 ;  /* 0xff80000077c64808 */ /* 0x000fe20007000000 */
[----:B------:R-:W-:Y:S01]  /*3a30*/  FMUL.FTZ R128, R13, UR10 ;  /* 0x0000000a0d807c20 */ /* 0x000fe20008410000 */
[----:B------:R-:W-:Y:S01]  /*3a40*/  PLOP3.LUT P6, PT, PT, PT, UP1, 0x80, 0x8 ;  /* 0x000000000008781c */ /* 0x000fe20003fcf018 */
[----:B------:R-:W-:Y:S03]  /*3a50*/  FFMA.FTZ R119, -R119, R119, 1 ;  /* 0x3f80000077777423 */ /* 0x000fe60000010177 */
[----:B------:R-:W1:Y:S01]  /*3a60*/  MUFU.TANH R122, R122 ;  /* 0x0000007a007a7308 */ /* 0x000e620000002400 */
[----:B------:R-:W-:Y:S01]  /*3a70*/  PLOP3.LUT P4, PT, PT, PT, UP1, 0x80, 0x8 ;  /* 0x000000000008781c */ /* 0x000fe20003f8f018 */
[----:B---3--:R-:W-:Y:S01]  /*3a80*/  IMAD.MOV.U32 R201, RZ, RZ, R120 ;  /* 0x000000ffffc97224 */ /* 0x008fe200078e0078 */
[----:B------:R-:W-:Y:S01]  /*3a90*/  @P0 FSEL R201, R120, -INF , !P5 ;  /* 0xff80000078c90808 */ /* 0x000fe20006800000 */
[----:B------:R-:W-:Y:S01]  /*3aa0*/  FMUL.FTZ R130, R16, UR10 ;  /* 0x0000000a10827c20 */ /* 0x000fe20008410000 */
[----:B------:R-:W-:Y:S01]  /*3ab0*/  PLOP3.LUT P0, PT, PT, PT, UP1, 0x80, 0x8 ;  /* 0x000000000008781c */ /* 0x000fe20003f0f018 */
[----:B------:R-:W-:Y:S01]  /*3ac0*/  FMUL.FTZ R196, R17, UR10 ;  /* 0x0000000a11c47c20 */ /* 0x000fe20008410000 */
[----:B------:R-:W-:Y:S03]  /*3ad0*/  FMUL.FTZ R217, R19, UR10 ;  /* 0x0000000a13d97c20 */ /* 0x000fe60008410000 */
[----:B------:R-:W3:Y:S01]  /*3ae0*/  MUFU.TANH R125, R125 ;  /* 0x0000007d007d7308 */ /* 0x000ee20000002400 */
[----:B------:R-:W-:Y:S01]  /*3af0*/  FFMA.FTZ R120, -R120, R120, 1 ;  /* 0x3f80000078787423 */ /* 0x000fe20000010178 */
[-C--:B--2---:R-:W-:Y:S02]  /*3b00*/  MOV R200, R121.reuse ;  /* 0x0000007900c87202 */ /* 0x084fe40000000f00 */
[----:B------:R-:W-:Y:S01]  /*3b10*/  @P6 ISETP.GE.AND P6, PT, R127, UR33, PT ;  /* 0x000000217f006c0c */ /* 0x000fe2000bfc6270 */
[----:B------:R-:W-:Y:S01]  /*3b20*/  FMUL.FTZ R127, R14, UR10 ;  /* 0x0000000a0e7f7c20 */ /* 0x000fe20008410000 */
[C---:B------:R-:W-:Y:S01]  /*3b30*/  @P4 FSEL R200, R121.reuse, -INF , !P5 ;  /* 0xff80000079c84808 */ /* 0x040fe20006800000 */
[----:B------:R-:W-:Y:S03]  /*3b40*/  FFMA.FTZ R121, -R121, R121, 1 ;  /* 0x3f80000079797423 */ /* 0x000fe60000010179 */
[----:B------:R-:W2:Y:S01]  /*3b50*/  MUFU.TANH R123, R123 ;  /* 0x0000007b007b7308 */ /* 0x000ea20000002400 */
[----:B------:R-:W-:Y:S02]  /*3b60*/  PLOP3.LUT P4, PT, PT, PT, UP1, 0x80, 0x8 ;  /* 0x000000000008781c */ /* 0x000fe40003f8f018 */
[-C--:B-1----:R-:W-:Y:S01]  /*3b70*/  MOV R203, R122.reuse ;  /* 0x0000007a00cb7202 */ /* 0x082fe20000000f00 */
[----:B------:R-:W-:Y:S01]  /*3b80*/  FMUL.FTZ R121, R121, UR10 ;  /* 0x0000000a79797c20 */ /* 0x000fe20008410000 */
[C---:B------:R-:W-:Y:S01]  /*3b90*/  @P0 FSEL R203, R122.reuse, -INF , !P6 ;  /* 0xff8000007acb0808 */ /* 0x040fe20007000000 */
[----:B------:R-:W-:Y:S01]  /*3ba0*/  FFMA.FTZ R122, -R122, R122, 1 ;  /* 0x3f8000007a7a7423 */ /* 0x000fe2000001017a */
[----:B------:R-:W-:Y:S03]  /*3bb0*/  PLOP3.LUT P0, PT, PT, PT, UP1, 0x80, 0x8 ;  /* 0x000000000008781c */ /* 0x000fe60003f0f018 */
[----:B------:R-:W1:Y:S01]  /*3bc0*/  MUFU.TANH R124, R124 ;  /* 0x0000007c007c7308 */ /* 0x000e620000002400 */
[----:B------:R-:W-:Y:S01]  /*3bd0*/  PLOP3.LUT P5, PT, PT, PT, UP1, 0x80, 0x8 ;  /* 0x000000000008781c */ /* 0x000fe20003faf018 */
[----:B------:R-:W-:Y:S01]  /*3be0*/  FMUL.FTZ R122, R122, UR10 ;  /* 0x0000000a7a7a7c20 */ /* 0x000fe20008410000 */
[----:B---3--:R-:W-:Y:S02]  /*3bf0*/  MOV R206, R125 ;  /* 0x0000007d00ce7202 */ /* 0x008fe40000000f00 */
[----:B------:R-:W-:Y:S01]  /*3c00*/  @P4 ISETP.GE.AND P4, PT, R129, UR33, PT ;  /* 0x0000002181004c0c */ /* 0x000fe2000bf86270 */
[----:B------:R-:W-:Y:S04]  /*3c10*/  FMUL.FTZ R129, R15, UR10 ;  /* 0x0000000a0f817c20 */ /* 0x000fe80008410000 */
[----:B------:R-:W-:Y:S01]  /*3c20*/  MUFU.TANH R126, R126 ;  /* 0x0000007e007e7308 */ /* 0x000fe20000002400 */
[----:B--2---:R-:W-:Y:S02]  /*3c30*/  MOV R204, R123 ;  /* 0x0000007b00cc7202 */ /* 0x004fe40000000f00 */
[C---:B------:R-:W-:Y:S01]  /*3c40*/  @P0 FSEL R206, R125.reuse, -INF , !P4 ;  /* 0xff8000007dce0808 */ /* 0x040fe20006000000 */
[----:B------:R-:W-:Y:S01]  /*3c50*/  FFMA.FTZ R125, -R125, R125, 1 ;  /* 0x3f8000007d7d7423 */ /* 0x000fe2000001017d */
[----:B------:R-:W-:Y:S02]  /*3c60*/  PLOP3.LUT P0, PT, PT, PT, UP1, 0x80, 0x8 ;  /* 0x000000000008781c */ /* 0x000fe40003f0f018 */
[C---:B------:R-:W-:Y:S03]  /*3c70*/  @P5 FSEL R204, R123.reuse, -INF , !P6 ;  /* 0xff8000007bcc5808 */ /* 0x040fe60007000000 */
[----:B------:R-:W2:Y:S01]  /*3c80*/  MUFU.TANH R127, R127 ;  /* 0x0000007f007f7308 */ /* 0x000ea20000002400 */
[----:B------:R-:W-:Y:S01]  /*3c90*/  PLOP3.LUT P5, PT, PT, PT, UP1, 0x80, 0x8 ;  /* 0x000000000008781c */ /* 0x000fe20003faf018 */
[----:B------:R-:W-:Y:S01]  /*3ca0*/  FFMA.FTZ R123, -R123, R123, 1 ;  /* 0x3f8000007b7b7423 */ /* 0x000fe2000001017b */
[-C--:B-1----:R-:W-:Y:S01]  /*3cb0*/  MOV R205, R124.reuse ;  /* 0x0000007c00cd7202 */ /* 0x082fe20000000f00 */
[----:B------:R-:W-:Y:S01]  /*3cc0*/  FMUL.FTZ R125, R125, UR10 ;  /* 0x0000000a7d7d7c20 */ /* 0x000fe20008410000 */
[----:B------:R-:W-:Y:S02]  /*3cd0*/  FSETP.NEU.FTZ.AND P6, PT, R240, -INF , PT ;  /* 0xff800000f000780b */ /* 0x000fe40003fdd000 */
[C---:B------:R-:W-:Y:S03]  /*3ce0*/  @P3 FSEL R205, R124.reuse, -INF , !P4 ;  /* 0xff8000007ccd3808 */ /* 0x040fe60006000000 */
[----:B------:R-:W1:Y:S01]  /*3cf0*/  MUFU.TANH R128, R128 ;  /* 0x0000008000807308 */ /* 0x000e620000002400 */
[----:B------:R-:W-:Y:S01]  /*3d00*/  PLOP3.LUT P3, PT, PT, PT, UP1, 0x80, 0x8 ;  /* 0x000000000008781c */ /* 0x000fe20003f6f018 */
[----:B------:R-:W-:Y:S01]  /*3d10*/  FFMA.FTZ R124, -R124, R124, 1 ;  /* 0x3f8000007c7c7423 */ /* 0x000fe2000001017c */
[----:B------:R-:W-:Y:S02]  /*3d20*/  FSEL R202, R202, RZ, P6 ;  /* 0x000000ffcaca7208 */ /* 0x000fe40003000000 */
[----:B------:R-:W-:Y:S01]  /*3d30*/  PLOP3.LUT P6, PT, PT, PT, UP1, 0x80, 0x8 ;  /* 0x000000000008781c */ /* 0x000fe20003fcf018 */
[C---:B------:R-:W-:Y:S01]  /*3d40*/  @P5 VIADD R197, R131.reuse, 0x10 ;  /* 0x0000001083c55836 */ /* 0x040fe20000000000 */
[----:B------:R-:W-:Y:S03]  /*3d50*/  @P0 IADD3 R208, PT, PT, R131, 0x11, RZ ;  /* 0x0000001183d00810 */ /* 0x000fe60007ffe0ff */
[----:B------:R-:W-:Y:S01]  /*3d60*/  MUFU.TANH R129, R129 ;  /* 0x0000008100817308 */ /* 0x000fe20000002400 */
[----:B------:R-:W-:Y:S01]  /*3d70*/  PLOP3.LUT P0, PT, PT, PT, UP1, 0x80, 0x8 ;  /* 0x000000000008781c */ /* 0x000fe20003f0f018 */
[----:B--2---:R-:W-:Y:S01]  /*3d80*/  IMAD.MOV.U32 R210, RZ, RZ, R127 ;  /* 0x000000ffffd27224 */ /* 0x004fe200078e007f */
[----:B------:R-:W-:Y:S01]  /*3d90*/  FSETP.NEU.FTZ.AND P4, PT, R239, -INF , PT ;  /* 0xff800000ef00780b */ /* 0x000fe20003f9d000 */
[--C-:B------:R-:W-:Y:S01]  /*3da0*/  FFMA.FTZ R215, R201, UR9, -R202.reuse ;  /* 0x00000009c9d77c23 */ /* 0x100fe200080108ca */
[----:B------:R-:W-:Y:S01]  /*3db0*/  MOV R209, R126 ;  /* 0x0000007e00d17202 */ /* 0x000fe20000000f00 */
[--C-:B------:R-:W-:Y:S01]  /*3dc0*/  FFMA.FTZ R216, R199, UR9, -R202.reuse ;  /* 0x00000009c7d87c23 */ /* 0x100fe200080108ca */
[----:B------:R-:W-:Y:S03]  /*3dd0*/  @P3 ISETP.GE.AND P3, PT, R197, UR33, PT ;  /* 0x00000021c5003c0c */ /* 0x000fe6000bf66270 */
[----:B------:R-:W2:Y:S01]  /*3de0*/  MUFU.TANH R130, R130 ;  /* 0x0000008200827308 */ /* 0x000ea20000002400 */
[----:B------:R-:W-:Y:S01]  /*3df0*/  FSEL R219, R219, RZ, P4 ;  /* 0x000000ffdbdb7208 */ /* 0x000fe20002000000 */
[----:B------:R-:W-:Y:S01]  /*3e00*/  FMUL.FTZ R197, R18, UR10 ;  /* 0x0000000a12c57c20 */ /* 0x000fe20008410000 */
[----:B------:R-:W-:Y:S01]  /*3e10*/  @P6 FSEL R209, R126, -INF , !P3 ;  /* 0xff8000007ed16808 */ /* 0x000fe20005800000 */
[--C-:B------:R-:W-:Y:S01]  /*3e20*/  FFMA.FTZ R213, R205, UR9, -R202.reuse ;  /* 0x00000009cdd57c23 */ /* 0x100fe200080108ca */
[----:B------:R-:W-:Y:S01]  /*3e30*/  PLOP3.LUT P4, PT, PT, PT, UP1, 0x80, 0x8 ;  /* 0x000000000008781c */ /* 0x000fe20003f8f018 */
[--C-:B------:R-:W-:Y:S01]  /*3e40*/  FFMA.FTZ R205, R206, UR9, -R219.reuse ;  /* 0x00000009cecd7c23 */ /* 0x100fe200080108db */
[----:B------:R-:W-:Y:S03]  /*3e50*/  PLOP3.LUT P5, PT, PT, PT, UP1, 0x80, 0x8 ;  /* 0x000000000008781c */ /* 0x000fe60003faf018 */
[----:B------:R-:W3:Y:S01]  /*3e60*/  MUFU.TANH R196, R196 ;  /* 0x000000c400c47308 */ /* 0x000ee20000002400 */
[----:B------:R-:W-:Y:S01]  /*3e70*/  PLOP3.LUT P6, PT, PT, PT, UP1, 0x80, 0x8 ;  /* 0x000000000008781c */ /* 0x000fe20003fcf018 */
[--C-:B------:R-:W-:Y:S01]  /*3e80*/  FFMA.FTZ R214, R203, UR9, -R202.reuse ;  /* 0x00000009cbd67c23 */ /* 0x100fe200080108ca */
[----:B------:R-:W-:Y:S01]  /*3e90*/  @P0 FSEL R210, R127, -INF , !P3 ;  /* 0xff8000007fd20808 */ /* 0x000fe20005800000 */
[----:B------:R-:W-:Y:S01]  /*3ea0*/  FFMA.FTZ R212, R209, UR9, -R202 ;  /* 0x00000009d1d47c23 */ /* 0x000fe200080108ca */
[----:B------:R-:W-:Y:S01]  /*3eb0*/  PLOP3.LUT P3, PT, PT, PT, UP1, 0x80, 0x8 ;  /* 0x000000000008781c */ /* 0x000fe20003f6f018 */
[----:B------:R-:W-:Y:S01]  /*3ec0*/  FFMA.FTZ R127, -R127, R127, 1 ;  /* 0x3f8000007f7f7423 */ /* 0x000fe2000001017f */
[----:B------:R-:W-:Y:S03]  /*3ed0*/  PLOP3.LUT P0, PT, PT, PT, UP1, 0x80, 0x8 ;  /* 0x000000000008781c */ /* 0x000fe60003f0f018 */
[----:B------:R-:W4:Y:S01]  /*3ee0*/  MUFU.TANH R197, R197 ;  /* 0x000000c500c57308 */ /* 0x000f220000002400 */
[----:B-1----:R-:W-:Y:S01]  /*3ef0*/  MOV R201, R128 ;  /* 0x0000008000c97202 */ /* 0x002fe20000000f00 */
[----:B--2---:R-:W-:Y:S01]  /*3f00*/  IMAD.MOV.U32 R199, RZ, RZ, R130 ;  /* 0x000000ffffc77224 */ /* 0x004fe200078e0082 */
[----:B------:R-:W-:Y:S01]  /*3f10*/  @P4 ISETP.GE.AND P4, PT, R208, UR33, PT ;  /* 0x00000021d0004c0c */ /* 0x000fe2000bf86270 */
[--C-:B------:R-:W-:Y:S01]  /*3f20*/  FFMA.FTZ R208, R198, UR9, -R219.reuse ;  /* 0x00000009c6d07c23 */ /* 0x100fe200080108db */
[C---:B------:R-:W-:Y:S01]  /*3f30*/  @P5 IADD3 R207, PT, PT, R131.reuse, 0x18, RZ ;  /* 0x0000001883cf5810 */ /* 0x040fe20007ffe0ff */
[----:B------:R-:W-:Y:S01]  /*3f40*/  FMUL.FTZ R124, R124, UR10 ;  /* 0x0000000a7c7c7c20 */ /* 0x000fe20008410000 */
[----:B------:R-:W-:Y:S03]  /*3f50*/  @P6 IADD3 R131, PT, PT, R131, 0x19, RZ ;  /* 0x0000001983836810 */ /* 0x000fe60007ffe0ff */
[----:B------:R-:W1:Y:S01]  /*3f60*/  MUFU.TANH R217, R217 ;  /* 0x000000d900d97308 */ /* 0x000e620000002400 */
[----:B------:R-:W-:Y:S01]  /*3f70*/  PLOP3.LUT P5, PT, PT, PT, UP1, 0x80, 0x8 ;  /* 0x000000000008781c */ /* 0x000fe20003faf018 */
[----:B------:R-:W-:Y:S01]  /*3f80*/  FFMA.FTZ R126, -R126, R126, 1 ;  /* 0x3f8000007e7e7423 */ /* 0x000fe2000001017e */
[----:B------:R-:W-:Y:S02]  /*3f90*/  PLOP3.LUT P6, PT, PT, PT, UP1, 0x80, 0x8 ;  /* 0x000000000008781c */ /* 0x000fe40003fcf018 */
[C---:B------:R-:W-:Y:S01]  /*3fa0*/  @P3 FSEL R201, R128.reuse, -INF , !P4 ;  /* 0xff80000080c93808 */ /* 0x040fe20006000000 */
[----:B------:R-:W-:Y:S01]  /*3fb0*/  FFMA.FTZ R128, -R128, R128, 1 ;  /* 0x3f80000080807423 */ /* 0x000fe20000010180 */
[----:B------:R-:W-:Y:S03]  /*3fc0*/  MOV R198, R129 ;  /* 0x0000008100c67202 */ /* 0x000fe60000000f00 */
[----:B------:R-:W-:Y:S01]  /*3fd0*/  MUFU.EX2 R216, R216 ;  /* 0x000000d800d87308 */ /* 0x000fe20000000800 */
[----:B------:R-:W-:Y:S01]  /*3fe0*/  PLOP3.LUT P3, PT, PT, PT, UP1, 0x80, 0x8 ;  /* 0x000000000008781c */ /* 0x000fe20003f6f018 */
[--C-:B------:R-:W-:Y:S01]  /*3ff0*/  FFMA.FTZ R211, R201, UR9, -R202.reuse ;  /* 0x00000009c9d37c23 */ /* 0x100fe200080108ca */
[----:B------:R-:W-:Y:S07]  /*4000*/  @P0 FSEL R198, R129, -INF , !P4 ;  /* 0xff80000081c60808 */ /* 0x000fee0006000000 */
[----:B------:R-:W2:Y:S01]  /*4010*/  MUFU.EX2 R215, R215 ;  /* 0x000000d700d77308 */ /* 0x000ea20000000800 */
[----:B------:R-:W-:Y:S01]  /*4020*/  PLOP3.LUT P0, PT, PT, PT, UP1, 0x80, 0x8 ;  /* 0x000000000008781c */ /* 0x000fe20003f0f018 */
[----:B------:R-:W-:Y:S01]  /*4030*/  FMUL.FTZ R126, R126, UR10 ;  /* 0x0000000a7e7e7c20 */ /* 0x000fe20008410000 */
[----:B------:R-:W-:Y:S01]  /*4040*/  @P5 ISETP.GE.AND P5, PT, R207, UR33, PT ;  /* 0x00000021cf005c0c */ /* 0x000fe2000bfa6270 */
[--C-:B------:R-:W-:Y:S01]  /*4050*/  FFMA.FTZ R207, R200, UR9, -R219.reuse ;  /* 0x00000009c8cf7c23 */ /* 0x100fe200080108db */
[----:B------:R-:W-:Y:S01]  /*4060*/  @P6 ISETP.GE.AND P6, PT, R131, UR33, PT ;  /* 0x0000002183006c0c */ /* 0x000fe2000bfc6270 */
[--C-:B------:R-:W-:Y:S01]  /*4070*/  FFMA.FTZ R200, R204, UR9, -R219.reuse ;  /* 0x00000009ccc87c23 */ /* 0x100fe200080108db */
[----:B---3--:R-:W-:Y:S01]  /*4080*/  MOV R131, R196 ;  /* 0x000000c400837202 */ /* 0x008fe20000000f00 */
[--C-:B------:R-:W-:Y:S01]  /*4090*/  FFMA.FTZ R204, R210, UR9, -R219.reuse ;  /* 0x00000009d2cc7c23 */ /* 0x100fe200080108db */
[----:B------:R-:W-:Y:S01]  /*40a0*/  PLOP3.LUT P4, PT, PT, PT, UP1, 0x80, 0x8 ;  /* 0x000000000008781c */ /* 0x000fe20003f8f018 */
[----:B------:R3:W-:Y:S01]  /*40b0*/  MUFU.EX2 R206, R200 ;  /* 0x000000c800ce7308 */ /* 0x0007e20000000800 */
[----:B------:R-:W-:Y:S01]  /*40c0*/  @P3 FSEL R199, R130, -INF , !P5 ;  /* 0xff80000082c73808 */ /* 0x000fe20006800000 */
[--C-:B------:R-:W-:Y:S01]  /*40d0*/  FFMA.FTZ R203, R198, UR9, -R219.reuse ;  /* 0x00000009c6cb7c23 */ /* 0x100fe200080108db */
[----:B------:R-:W-:Y:S07]  /*40e0*/  PLOP3.LUT P3, PT, PT, PT, UP1, 0x80, 0x8 ;  /* 0x000000000008781c */ /* 0x000fee0003f6f018 */
[----:B------:R-:W-:Y:S01]  /*40f0*/  MUFU.EX2 R208, R208 ;  /* 0x000000d000d07308 */ /* 0x000fe20000000800 */
[C---:B------:R-:W-:Y:S01]  /*4100*/  @P0 FSEL R131, R196.reuse, -INF , !P6 ;  /* 0xff800000c4830808 */ /* 0x040fe20007000000 */
[--C-:B------:R-:W-:Y:S01]  /*4110*/  FFMA.FTZ R210, R199, UR9, -R202.reuse ;  /* 0x00000009c7d27c23 */ /* 0x100fe200080108ca */
[----:B----4-:R-:W-:Y:S07]  /*4120*/  MOV R218, R197 ;  /* 0x000000c500da7202 */ /* 0x010fee0000000f00 */
[----:B------:R-:W4:Y:S01]  /*4130*/  MUFU.EX2 R207, R207 ;  /* 0x000000cf00cf7308 */ /* 0x000f220000000800 */
[----:B-1----:R-:W-:Y:S01]  /*4140*/  MOV R198, R217 ;  /* 0x000000d900c67202 */ /* 0x002fe20000000f00 */
[----:B------:R-:W-:Y:S01]  /*4150*/  FFMA.FTZ R202, R131, UR9, -R202 ;  /* 0x0000000983ca7c23 */ /* 0x000fe200080108ca */
[----:B--2---:R-:W-:Y:S07]  /*4160*/  F2FP.BF16.F32.PACK_AB R9, R215, R216 ;  /* 0x000000d8d709723e */ /* 0x004fee00000010ff */
[----:B------:R-:W-:Y:S01]  /*4170*/  MUFU.EX2 R214, R214 ;  /* 0x000000d600d67308 */ /* 0x000fe20000000800 */
[----:B------:R-:W-:Y:S01]  /*4180*/  @P4 FSEL R218, R197, -INF , !P5 ;  /* 0xff800000c5da4808 */ /* 0x000fe20006800000 */
[----:B------:R-:W-:Y:S01]  /*4190*/  FFMA.FTZ R196, -R196, R196, 1 ;  /* 0x3f800000c4c47423 */ /* 0x000fe200000101c4 */
[----:B---3--:R-:W-:Y:S07]  /*41a0*/  LEA R200, R246, UR5, 0x1 ;  /* 0x00000005f6c87c11 */ /* 0x008fee000f8e08ff */
[----:B------:R1:W-:Y:S01]  /*41b0*/  MUFU.EX2 R209, R202 ;  /* 0x000000ca00d17308 */ /* 0x0003e20000000800 */
[----:B------:R-:W-:Y:S01]  /*41c0*/  @P3 FSEL R198, R217, -INF , !P6 ;  /* 0xff800000d9c63808 */ /* 0x000fe20007000000 */
[--C-:B------:R-:W-:Y:S01]  /*41d0*/  FFMA.FTZ R201, R218, UR9, -R219.reuse ;  /* 0x00000009dac97c23 */ /* 0x100fe200080108db */
[----:B------:R-:W-:Y:S07]  /*41e0*/  IADD3 R199, PT, PT, R200, R247, RZ ;  /* 0x000000f7c8c77210 */ /* 0x000fee0007ffe0ff */
[----:B------:R-:W2:Y:S01]  /*41f0*/  MUFU.EX2 R213, R213 ;  /* 0x000000d500d57308 */ /* 0x000ea20000000800 */
[----:B------:R-:W-:Y:S01]  /*4200*/  FFMA.FTZ R197, -R197, R197, 1 ;  /* 0x3f800000c5c57423 */ /* 0x000fe200000101c5 */
[----:B------:R-:W-:Y:S01]  /*4210*/  FFMA.FTZ R219, R198, UR9, -R219 ;  /* 0x00000009c6db7c23 */ /* 0x000fe200080108db */
[----:B------:R-:W-:Y:S07]  /*4220*/  LEA R198, R246, UR4, 0x1 ;  /* 0x00000004f6c67c11 */ /* 0x000fee000f8e08ff */
[----:B------:R-:W3:Y:S01]  /*4230*/  MUFU.EX2 R205, R205 ;  /* 0x000000cd00cd7308 */ /* 0x000ee20000000800 */
[----:B----4-:R-:W-:Y:S01]  /*4240*/  F2FP.BF16.F32.PACK_AB R235, R207, R208 ;  /* 0x000000d0cfeb723e */ /* 0x010fe200000010ff */
[----:B------:R-:W-:Y:S01]  /*4250*/  FMUL.FTZ R197, R197, UR10 ;  /* 0x0000000ac5c57c20 */ /* 0x000fe20008410000 */
[----:B------:R-:W-:Y:S07]  /*4260*/  FFMA.FTZ R217, -R217, R217, 1 ;  /* 0x3f800000d9d97423 */ /* 0x000fee00000101d9 */
[----:B------:R-:W-:Y:S01]  /*4270*/  MUFU.EX2 R204, R204 ;  /* 0x000000cc00cc7308 */ /* 0x000fe20000000800 */
[----:B------:R-:W-:Y:S01]  /*4280*/  STS [R198+0x22000], R9 ;  /* 0x02200009c6007388 */ /* 0x000fe20000000800 */
[C---:B-1----:R-:W-:Y:S01]  /*4290*/  IADD3 R202, PT, PT, R200.reuse, 0x20, RZ ;  /* 0x00000020c8ca7810 */ /* 0x042fe20007ffe0ff */
[----:B------:R-:W-:Y:S07]  /*42a0*/  @P2 VIADD R202, R200, 0xffffffe0 ;  /* 0xffffffe0c8ca2836 */ /* 0x000fee0000000000 */
[----:B------:R-:W-:Y:S01]  /*42b0*/  MUFU.EX2 R212, R212 ;  /* 0x000000d400d47308 */ /* 0x000fe20000000800 */
[----:B------:R1:W-:Y:S01]  /*42c0*/  STS [R198+0x22400], R235 ;  /* 0x022400ebc6007388 */ /* 0x0003e20000000800 */
[----:B--2---:R-:W-:Y:S01]  /*42d0*/  F2FP.BF16.F32.PACK_AB R234, R213, R214 ;  /* 0x000000d6d5ea723e */ /* 0x004fe200000010ff */
[----:B------:R-:W-:Y:S07]  /*42e0*/  FFMA.FTZ R129, -R129, R129, 1 ;  /* 0x3f80000081817423 */ /* 0x000fee0000010181 */
[----:B------:R-:W2:Y:S01]  /*42f0*/  MUFU.EX2 R211, R211 ;  /* 0x000000d300d37308 */ /* 0x000ea20000000800 */
[----:B------:R-:W-:Y:S01]  /*4300*/  IADD3 R131, PT, PT, R247, R202, RZ ;  /* 0x000000caf7837210 */ /* 0x000fe20007ffe0ff */
[----:B------:R-:W-:Y:S01]  /*4310*/  FFMA.FTZ R130, -R130, R130, 1 ;  /* 0x3f80000082827423 */ /* 0x000fe20000010182 */
[----:B---3--:R-:W-:Y:S07]  /*4320*/  F2FP.BF16.F32.PACK_AB R232, R205, R206 ;  /* 0x000000cecde8723e */ /* 0x008fee00000010ff */
[----:B------:R-:W3:Y:S01]  /*4330*/  MUFU.EX2 R203, R203 ;  /* 0x000000cb00cb7308 */ /* 0x000ee20000000800 */
[----:B------:R4:W-:Y:S01]  /*4340*/  STS [R199], R234 ;  /* 0x000000eac7007388 */ /* 0x0009e20000000800 */
[----:B------:R-:W-:Y:S01]  /*4350*/  FMUL.FTZ R129, R129, UR10 ;  /* 0x0000000a81817c20 */ /* 0x000fe20008410000 */
[----:B------:R-:W-:Y:S07]  /*4360*/  FMUL.FTZ R130, R130, UR10 ;  /* 0x0000000a82827c20 */ /* 0x000fee0008410000 */
[----:B------:R3:W-:Y:S01]  /*4370*/  MUFU.EX2 R200, R219 ;  /* 0x000000db00c87308 */ /* 0x0007e20000000800 */
[----:B------:R4:W-:Y:S09]  /*4380*/  STS [R199+0x400], R232 ;  /* 0x000400e8c7007388 */ /* 0x0009f20000000800 */
[----:B------:R-:W1:Y:S01]  /*4390*/  MUFU.EX2 R201, R201 ;  /* 0x000000c900c97308 */ /* 0x000e620000000800 */
[----:B--2---:R-:W-:Y:S09]  /*43a0*/  F2FP.BF16.F32.PACK_AB R225, R211, R212 ;  /* 0x000000d4d3e1723e */ /* 0x004ff200000010ff */
[----:B------:R-:W2:Y:S01]  /*43b0*/  MUFU.EX2 R210, R210 ;  /* 0x000000d200d27308 */ /* 0x000ea20000000800 */
[----:B------:R4:W-:Y:S01]  /*43c0*/  STS [R202], R225 ;  /* 0x000000e1ca007388 */ /* 0x0009e20000000800 */
[----:B---3--:R-:W-:Y:S01]  /*43d0*/  F2FP.BF16.F32.PACK_AB R219, R203, R204 ;  /* 0x000000cccbdb723e */ /* 0x008fe200000010ff */
[----:B-1----:R-:W-:Y:S01]  /*43e0*/  FMUL.FTZ R235, R120, UR10 ;  /* 0x0000000a78eb7c20 */ /* 0x002fe20008410000 */
[----:B------:R-:W-:Y:S03]  /*43f0*/  F2FP.BF16.F32.PACK_AB R218, R200, R201 ;  /* 0x000000c9c8da723e */ /* 0x000fe600000010ff */
[----:B------:R-:W-:Y:S01]  /*4400*/  STS [R202+0x400], R219 ;  /* 0x000400dbca007388 */ /* 0x000fe20000000800 */
[----:B--2---:R-:W-:Y:S05]  /*4410*/  F2FP.BF16.F32.PACK_AB R226, R209, R210 ;  /* 0x000000d2d1e2723e */ /* 0x004fea00000010ff */
[----:B------:R1:W-:Y:S01]  /*4420*/  STS [R131+0x400], R218 ;  /* 0x000400da83007388 */ /* 0x0003e20000000800 */
[----:B----4-:R-:W-:Y:S02]  /*4430*/  LEA R234, R223, UR4, 0x1 ;  /* 0x00000004dfea7c11 */ /* 0x010fe4000f8e08ff */
[----:B------:R-:W-:Y:S03]  /*4440*/  LEA R232, R224, UR4, 0x1 ;  /* 0x00000004e0e87c11 */ /* 0x000fe6000f8e08ff */
[----:B------:R2:W-:Y:S06]  /*4450*/  STS [R131], R226 ;  /* 0x000000e283007388 */ /* 0x0005ec0000000800 */
[----:B------:R-:W-:Y:S01]  /*4460*/  LDSM.16.M88.4 R84, [R233+0x8000] ;  /* 0x00800000e954783b */ /* 0x000fe20000000200 */
[C---:B------:R-:W-:Y:S05]  /*4470*/  IADD3 R225, PT, PT, R2.reuse, R227, RZ ;  /* 0x000000e302e17210 */ /* 0x040fea0007ffe0ff */
[----:B------:R-:W3:Y:S06]  /*4480*/  LDSM.16.M88.4 R88, [R231+0x18000] ;  /* 0x01800000e758783b */ /* 0x000eec0000000200 */
[----:B------:R-:W4:Y:S01]  /*4490*/  LDSM.16.M88.4 R92, [R231+0x18800] ;  /* 0x01880000e75c783b */ /* 0x000f220000000200 */
[C---:B-1----:R-:W-:Y:S05]  /*44a0*/  LEA R218, P0, R241.reuse, R116, 0x2 ;  /* 0x00000074f1da7211 */ /* 0x042fea00078010ff */
[----:B------:R-:W-:Y:S01]  /*44b0*/  LDSM.16.M88.4 R96, [R230+0x8000] ;  /* 0x00800000e660783b */ /* 0x000fe20000000200 */
[----:B--2---:R-:W-:Y:S02]  /*44c0*/  IADD3 R226, PT, PT, R2, R229, RZ ;  /* 0x000000e502e27210 */ /* 0x004fe40007ffe0ff */
[----:B------:R-:W-:Y:S03]  /*44d0*/  LEA.HI.X R219, R241, R117, RZ, 0x2, P0 ;  /* 0x00000075f1db7211 */ /* 0x000fe600000f14ff */
[----:B------:R-:W1:Y:S06]  /*44e0*/  LDSM.16.M88.4 R100, [R228+0x18000] ;  /* 0x01800000e464783b */ /* 0x000e6c0000000200 */
[----:B------:R-:W2:Y:S06]  /*44f0*/  LDG.E R116, desc[UR30][R218.64] ;  /* 0x0000001eda747981 */ /* 0x000eac000c1e1900 */
[----:B------:R-:W1:Y:S06]  /*4500*/  LDSM.16.M88.4 R104, [R228+0x18800] ;  /* 0x01880000e468783b */ /* 0x000e6c0000000200 */
[----:B------:R2:W2:Y:S06]  /*4510*/  LDG.E R117, desc[UR30][R218.64+0x20] ;  /* 0x0000201eda757981 */ /* 0x0004ac000c1e1900 */
[----:B------:R-:W-:Y:S01]  /*4520*/  LDSM.16.M88.4 R108, [R227+0x18000] ;  /* 0x01800000e36c783b */ /* 0x000fe20000000200 */
[C---:B---3--:R-:W-:Y:S05]  /*4530*/  HMMA.16816.F32.BF16 R4, R84.reuse, R88, RZ ;  /* 0x000000585404723c */ /* 0x048fea00000418ff */
[----:B------:R-:W-:Y:S03]  /*4540*/  LDSM.16.M88.4 R112, [R231+0x1a000] ;  /* 0x01a00000e770783b */ /* 0x000fe60000000200 */
[C---:B------:R-:W-:Y:S03]  /*4550*/  HMMA.16816.F32.BF16 R8, R84.reuse, R90, RZ ;  /* 0x0000005a5408723c */ /* 0x040fe600000418ff */
[----:B------:R-:W3:Y:S05]  /*4560*/  LDSM.16.M88.4 R88, [R229+0x8000] ;  /* 0x00800000e558783b */ /* 0x000eea0000000200 */
[C---:B----4-:R-:W-:Y:S08]  /*4570*/  HMMA.16816.F32.BF16 R12, R84.reuse, R92, RZ ;  /* 0x0000005c540c723c */ /* 0x050ff000000418ff */
[----:B------:R-:W-:Y:S01]  /*4580*/  HMMA.16816.F32.BF16 R16, R84, R94, RZ ;  /* 0x0000005e5410723c */ /* 0x000fe200000418ff */
[----:B------:R-:W4:Y:S06]  /*4590*/  LDSM.16.M88.4 R84, [R227+0x18800] ;  /* 0x01880000e354783b */ /* 0x000f2c0000000200 */
[----:B------:R-:W-:Y:S01]  /*45a0*/  LDSM.16.M88.4 R92, [R226+0x8000] ;  /* 0x00800000e25c783b */ /* 0x000fe20000000200 */
[C---:B-1----:R-:W-:Y:S08]  /*45b0*/  HMMA.16816.F32.BF16 R4, R96.reuse, R100, R4 ;  /* 0x000000646004723c */ /* 0x042ff00000041804 */
[C---:B------:R-:W-:Y:S01]  /*45c0*/  HMMA.16816.F32.BF16 R8, R96.reuse, R102, R8 ;  /* 0x000000666008723c */ /* 0x040fe20000041808 */
[----:B------:R-:W1:Y:S07]  /*45d0*/  LDSM.16.M88.4 R100, [R225+0x18000] ;  /* 0x01800000e164783b */ /* 0x000e6e0000000200 */
[C---:B------:R-:W-:Y:S08]  /*45e0*/  HMMA.16816.F32.BF16 R12, R96.reuse, R104, R12 ;  /* 0x00000068600c723c */ /* 0x040ff0000004180c */
[----:B------:R-:W-:Y:S01]  /*45f0*/  HMMA.16816.F32.BF16 R16, R96, R106, R16 ;  /* 0x0000006a6010723c */ /* 0x000fe20000041810 */
[----:B------:R-:W1:Y:S06]  /*4600*/  LDSM.16.M88.4 R96, [R225+0x18800] ;  /* 0x01880000e160783b */ /* 0x000e6c0000000200 */
[----:B------:R-:W1:Y:S01]  /*4610*/  LDSM.16.M88.4 R104, [R233+0xa000] ;  /* 0x00a00000e968783b */ /* 0x000e620000000200 */
[C---:B---3--:R-:W-:Y:S08]  /*4620*/  HMMA.16816.F32.BF16 R4, R88.reuse, R108, R4 ;  /* 0x0000006c5804723c */ /* 0x048ff00000041804 */
[C---:B------:R-:W-:Y:S01]  /*4630*/  HMMA.16816.F32.BF16 R8, R88.reuse, R110, R8 ;  /* 0x0000006e5808723c */ /* 0x040fe20000041808 */
[----:B------:R-:W-:Y:S07]  /*4640*/  LDSM.16.M88.4 R108, [R228+0x1a000] ;  /* 0x01a00000e46c783b */ /* 0x000fee0000000200 */
[C---:B----4-:R-:W-:Y:S08]  /*4650*/  HMMA.16816.F32.BF16 R12, R88.reuse, R84, R12 ;  /* 0x00000054580c723c */ /* 0x050ff0000004180c */
[----:B------:R-:W-:Y:S01]  /*4660*/  HMMA.16816.F32.BF16 R16, R88, R86, R16 ;  /* 0x000000565810723c */ /* 0x000fe20000041810 */
[----:B------:R-:W3:Y:S06]  /*4670*/  LDSM.16.M88.4 R84, [R231+0x1a800] ;  /* 0x01a80000e754783b */ /* 0x000eec0000000200 */
[----:B------:R-:W4:Y:S01]  /*4680*/  LDSM.16.M88.4 R88, [R230+0xa000] ;  /* 0x00a00000e658783b */ /* 0x000f220000000200 */
[C---:B-1----:R-:W-:Y:S08]  /*4690*/  HMMA.16816.F32.BF16 R4, R92.reuse, R100, R4 ;  /* 0x000000645c04723c */ /* 0x042ff00000041804 */
[C---:B------:R-:W-:Y:S01]  /*46a0*/  HMMA.16816.F32.BF16 R8, R92.reuse, R102, R8 ;  /* 0x000000665c08723c */ /* 0x040fe20000041808 */
[----:B------:R-:W-:Y:S07]  /*46b0*/  LDSM.16.M88.4 R100, [R227+0x1a000] ;  /* 0x01a00000e364783b */ /* 0x000fee0000000200 */
[C---:B------:R-:W-:Y:S08]  /*46c0*/  HMMA.16816.F32.BF16 R12, R92.reuse, R96, R12 ;  /* 0x000000605c0c723c */ /* 0x040ff0000004180c */
[----:B------:R-:W-:Y:S01]  /*46d0*/  HMMA.16816.F32.BF16 R16, R92, R98, R16 ;  /* 0x000000625c10723c */ /* 0x000fe20000041810 */
[----:B------:R-:W1:Y:S06]  /*46e0*/  LDSM.16.M88.4 R92, [R228+0x1a800] ;  /* 0x01a80000e45c783b */ /* 0x000e6c0000000200 */
[----:B------:R-:W1:Y:S01]  /*46f0*/  LDSM.16.M88.4 R96, [R229+0xa000] ;  /* 0x00a00000e560783b */ /* 0x000e620000000200 */
[C---:B------:R-:W-:Y:S08]  /*4700*/  HMMA.16816.F32.BF16 R4, R104.reuse, R112, R4 ;  /* 0x000000706804723c */ /* 0x040ff00000041804 */
[C---:B------:R-:W-:Y:S01]  /*4710*/  HMMA.16816.F32.BF16 R8, R104.reuse, R114, R8 ;  /* 0x000000726808723c */ /* 0x040fe20000041808 */
[----:B------:R-:W-:Y:S07]  /*4720*/  LDSM.16.M88.4 R112, [R225+0x1a000] ;  /* 0x01a00000e170783b */ /* 0x000fee0000000200 */
[C---:B---3--:R-:W-:Y:S08]  /*4730*/  HMMA.16816.F32.BF16 R12, R104.reuse, R84, R12 ;  /* 0x00000054680c723c */ /* 0x048ff0000004180c */
[----:B------:R-:W-:Y:S01]  /*4740*/  HMMA.16816.F32.BF16 R16, R104, R86, R16 ;  /* 0x000000566810723c */ /* 0x000fe20000041810 */
[----:B------:R-:W3:Y:S06]  /*4750*/  LDSM.16.M88.4 R84, [R227+0x1a800] ;  /* 0x01a80000e354783b */ /* 0x000eec0000000200 */
        /* <DEDUP_REMOVED lines=21> */
[----:B------:R-:W2:Y:S01]  /*48b0*/  LDSM.16.M88.4 R104, [R229+0xc000] ;  /* 0x00c00000e568783b */ /* 0x000ea20000000200 */
[C---:B----4-:R-:W-:Y:S08]  /*48c0*/  HMMA.16816.F32.BF16 R4, R92.reuse, R108, R4 ;  /* 0x0000006c5c04723c */ /* 0x050ff00000041804 */
[C---:B------:R-:W-:Y:S01]  /*48d0*/  HMMA.16816.F32.BF16 R8, R92.reuse, R110, R8 ;  /* 0x0000006e5c08723c */ /* 0x040fe20000041808 */
[----:B------:R-:W-:Y:S07]  /*48e0*/  LDSM.16.M88.4 R108, [R225+0x1c000] ;  /* 0x01c00000e16c783b */ /* 0x000fee0000000200 */
[C---:B---3--:R-:W-:Y:S08]  /*48f0*/  HMMA.16816.F32.BF16 R12, R92.reuse, R84, R12 ;  /* 0x000000545c0c723c */ /* 0x048ff0000004180c */
        /* <DEDUP_REMOVED lines=38> */
[C---:B--2---:R-:W-:Y:S08]  /*4b60*/  HMMA.16816.F32.BF16 R12, R92.reuse, R84, R12 ;  /* 0x000000545c0c723c */ /* 0x044ff0000004180c */
[----:B------:R-:W-:Y:S03]  /*4b70*/  HMMA.16816.F32.BF16 R16, R92, R86, R16 ;  /* 0x000000565c10723c */ /* 0x000fe60000041810 */
[----:B------:R-:W-:Y:S05]  /*4b80*/  LEA R93, R223, UR5, 0x1 ;  /* 0x00000005df5d7c11 */ /* 0x000fea000f8e08ff */
[C---:B------:R-:W-:Y:S08]  /*4b90*/  HMMA.16816.F32.BF16 R4, R96.reuse, R100, R4 ;  /* 0x000000646004723c */ /* 0x040ff00000041804 */
[C---:B------:R-:W-:Y:S08]  /*4ba0*/  HMMA.16816.F32.BF16 R8, R96.reuse, R102, R8 ;  /* 0x000000666008723c */ /* 0x040ff00000041808 */
[C---:B-1----:R-:W-:Y:S03]  /*4bb0*/  HMMA.16816.F32.BF16 R12, R96.reuse, R88, R12 ;  /* 0x00000058600c723c */ /* 0x042fe6000004180c */
[C---:B------:R-:W-:Y:S01]  /*4bc0*/  FADD.FTZ R219, -R116.reuse, R4 ;  /* 0x0000000474db7221 */ /* 0x040fe20000010100 */
[----:B------:R-:W-:Y:S03]  /*4bd0*/  FADD.FTZ R218, -R116, R5 ;  /* 0x0000000574da7221 */ /* 0x000fe60000010100 */
[----:B------:R-:W-:Y:S01]  /*4be0*/  FMUL.FTZ R219, R216, R219 ;  /* 0x000000dbd8db7220 */ /* 0x000fe20000410000 */
[----:B------:R-:W-:Y:S03]  /*4bf0*/  HMMA.16816.F32.BF16 R16, R96, R90, R16 ;  /* 0x0000005a6010723c */ /* 0x000fe60000041810 */
[C---:B------:R-:W-:Y:S01]  /*4c00*/  FADD.FTZ R216, -R116.reuse, R9 ;  /* 0x0000000974d87221 */ /* 0x040fe20000010100 */
[----:B------:R-:W-:Y:S01]  /*4c10*/  FMUL.FTZ R218, R215, R218 ;  /* 0x000000dad7da7220 */ /* 0x000fe20000410000 */
[----:B------:R-:W-:Y:S01]  /*4c20*/  FADD.FTZ R215, -R116, R8 ;  /* 0x0000000874d77221 */ /* 0x000fe20000010100 */
[----:B------:R-:W-:Y:S01]  /*4c30*/  FMUL.FTZ R118, R219, R118 ;  /* 0x00000076db767220 */ /* 0x000fe20000410000 */
[----:B------:R-:W-:Y:S01]  /*4c40*/  FMUL.FTZ R216, R213, R216 ;  /* 0x000000d8d5d87220 */ /* 0x000fe20000410000 */
[----:B------:R-:W-:Y:S01]  /*4c50*/  FMUL.FTZ R235, R218, R235 ;  /* 0x000000ebdaeb7220 */ /* 0x000fe20000410000 */
[----:B------:R-:W-:Y:S02]  /*4c60*/  FMUL.FTZ R215, R214, R215 ;  /* 0x000000d7d6d77220 */ /* 0x000fe40000410000 */
[C---:B------:R-:W-:Y:S01]  /*4c70*/  FADD.FTZ R213, -R116.reuse, R12 ;  /* 0x0000000c74d57221 */ /* 0x040fe20000010100 */
[----:B------:R-:W-:Y:S01]  /*4c80*/  FADD.FTZ R120, -R116, R13 ;  /* 0x0000000d74787221 */ /* 0x000fe20000010100 */
[----:B------:R-:W-:Y:S01]  /*4c90*/  FMUL.FTZ R122, R215, R122 ;  /* 0x0000007ad77a7220 */ /* 0x000fe20000410000 */
[----:B------:R-:W-:Y:S01]  /*4ca0*/  F2FP.BF16.F32.PACK_AB R235, R235, R118 ;  /* 0x00000076ebeb723e */ /* 0x000fe200000010ff */
[----:B------:R-:W-:Y:S01]  /*4cb0*/  FMUL.FTZ R213, R212, R213 ;  /* 0x000000d5d4d57220 */ /* 0x000fe20000410000 */
[----:B------:R-:W-:Y:S01]  /*4cc0*/  FMUL.FTZ R120, R211, R120 ;  /* 0x00000078d3787220 */ /* 0x000fe20000410000 */
[----:B------:R-:W-:Y:S01]  /*4cd0*/  FMUL.FTZ R211, R216, R124 ;  /* 0x0000007cd8d37220 */ /* 0x000fe20000410000 */
[----:B------:R-:W-:Y:S01]  /*4ce0*/  FADD.FTZ R118, -R117, R11 ;  /* 0x0000000b75767221 */ /* 0x000fe20000010100 */
[C---:B------:R-:W-:Y:S01]  /*4cf0*/  FADD.FTZ R219, -R116.reuse, R16 ;  /* 0x0000001074db7221 */ /* 0x040fe20000010100 */
[----:B------:R-:W-:Y:S01]  /*4d00*/  FADD.FTZ R116, -R116, R17 ;  /* 0x0000001174747221 */ /* 0x000fe20000010100 */
[----:B------:R-:W-:Y:S01]  /*4d10*/  FMUL.FTZ R126, R213, R126 ;  /* 0x0000007ed57e7220 */ /* 0x000fe20000410000 */
[----:B------:R-:W-:Y:S01]  /*4d20*/  FMUL.FTZ R213, R196, UR10 ;  /* 0x0000000ac4d57c20 */ /* 0x000fe20008410000 */
[----:B------:R-:W-:Y:S01]  /*4d30*/  F2FP.BF16.F32.PACK_AB R122, R211, R122 ;  /* 0x0000007ad37a723e */ /* 0x000fe200000010ff */
[----:B------:R-:W-:Y:S01]  /*4d40*/  FMUL.FTZ R116, R209, R116 ;  /* 0x00000074d1747220 */ /* 0x000fe20000410000 */
[----:B------:R-:W-:Y:S01]  /*4d50*/  FMUL.FTZ R209, R128, UR10 ;  /* 0x0000000a80d17c20 */ /* 0x000fe20008410000 */
[----:B------:R-:W-:Y:S01]  /*4d60*/  FADD.FTZ R211, -R117, R6 ;  /* 0x0000000675d37221 */ /* 0x000fe20000010100 */
[----:B------:R-:W-:Y:S01]  /*4d70*/  FMUL.FTZ R118, R205, R118 ;  /* 0x00000076cd767220 */ /* 0x000fe20000410000 */
[----:B------:R-:W-:Y:S01]  /*4d80*/  FMUL.FTZ R213, R116, R213 ;  /* 0x000000d574d57220 */ /* 0x000fe20000410000 */
[----:B------:R-:W-:Y:S01]  /*4d90*/  FADD.FTZ R116, -R117, R7 ;  /* 0x0000000775747221 */ /* 0x000fe20000010100 */
[----:B------:R-:W-:Y:S01]  /*4da0*/  FMUL.FTZ R209, R120, R209 ;  /* 0x000000d178d17220 */ /* 0x000fe20000410000 */
[----:B------:R-:W-:Y:S01]  /*4db0*/  FMUL.FTZ R211, R208, R211 ;  /* 0x000000d3d0d37220 */ /* 0x000fe20000410000 */
[----:B------:R-:W-:Y:S01]  /*4dc0*/  FMUL.FTZ R120, R119, UR10 ;  /* 0x0000000a77787c20 */ /* 0x000fe20008410000 */
[----:B------:R-:W-:Y:S01]  /*4dd0*/  FMUL.FTZ R116, R207, R116 ;  /* 0x00000074cf747220 */ /* 0x000fe20000410000 */
[----:B------:R-:W-:Y:S01]  /*4de0*/  FADD.FTZ R207, -R117, R10 ;  /* 0x0000000a75cf7221 */ /* 0x000fe20000010100 */
[----:B------:R-:W-:Y:S01]  /*4df0*/  F2FP.BF16.F32.PACK_AB R209, R209, R126 ;  /* 0x0000007ed1d1723e */ /* 0x000fe200000010ff */
[----:B------:R-:W-:Y:S01]  /*4e00*/  FMUL.FTZ R126, R123, UR10 ;  /* 0x0000000a7b7e7c20 */ /* 0x000fe20008410000 */
[----:B------:R-:W-:Y:S01]  /*4e10*/  FMUL.FTZ R121, R116, R121 ;  /* 0x0000007974797220 */ /* 0x000fe20000410000 */
[----:B------:R-:W-:Y:S01]  /*4e20*/  FMUL.FTZ R120, R211, R120 ;  /* 0x00000078d3787220 */ /* 0x000fe20000410000 */
[C---:B------:R-:W-:Y:S01]  /*4e30*/  FADD.FTZ R116, -R117.reuse, R15 ;  /* 0x0000000f75747221 */ /* 0x040fe20000010100 */
[----:B------:R-:W-:Y:S01]  /*4e40*/  FMUL.FTZ R207, R206, R207 ;  /* 0x000000cfcecf7220 */ /* 0x000fe20000410000 */
[C---:B------:R-:W-:Y:S01]  /*4e50*/  FADD.FTZ R119, -R117.reuse, R14 ;  /* 0x0000000e75777221 */ /* 0x040fe20000010100 */
[----:B------:R-:W-:Y:S01]  /*4e60*/  FMUL.FTZ R125, R118, R125 ;  /* 0x0000007d767d7220 */ /* 0x000fe20000410000 */
[----:B------:R-:W-:Y:S01]  /*4e70*/  FADD.FTZ R124, -R117, R18 ;  /* 0x00000012757c7221 */ /* 0x000fe20000010100 */
[----:B------:R-:W-:Y:S01]  /*4e80*/  FMUL.FTZ R116, R203, R116 ;  /* 0x00000074cb747220 */ /* 0x000fe20000410000 */
[----:B------:R-:W-:Y:S01]  /*4e90*/  FMUL.FTZ R118, R127, UR10 ;  /* 0x0000000a7f767c20 */ /* 0x000fe20008410000 */
[----:B------:R-:W-:Y:S01]  /*4ea0*/  FMUL.FTZ R119, R204, R119 ;  /* 0x00000077cc777220 */ /* 0x000fe20000410000 */
[----:B------:R-:W-:Y:S01]  /*4eb0*/  FMUL.FTZ R126, R207, R126 ;  /* 0x0000007ecf7e7220 */ /* 0x000fe20000410000 */
[----:B------:R-:W-:Y:S01]  /*4ec0*/  FADD.FTZ R117, -R117, R19 ;  /* 0x0000001375757221 */ /* 0x000fe20000010100 */
[----:B------:R-:W-:Y:S01]  /*4ed0*/  F2FP.BF16.F32.PACK_AB R121, R121, R120 ;  /* 0x000000787979723e */ /* 0x000fe200000010ff */
[----:B------:R-:W-:Y:S01]  /*4ee0*/  FMUL.FTZ R118, R119, R118 ;  /* 0x0000007677767220 */ /* 0x000fe20000410000 */
[----:B------:R-:W-:Y:S01]  /*4ef0*/  FMUL.FTZ R120, R217, UR10 ;  /* 0x0000000ad9787c20 */ /* 0x000fe20008410000 */
        /* <DEDUP_REMOVED lines=8> */
[----:B------:R-:W-:Y:S03]  /*4f80*/  FMUL.FTZ R130, R219, R130 ;  /* 0x00000082db827220 */ /* 0x000fe60000410000 */
[----:B------:R-:W-:Y:S01]  /*4f90*/  STS [R198+0x20400], R121 ;  /* 0x02040079c6007388 */ /* 0x000fe20000000800 */
[----:B------:R-:W-:Y:S02]  /*4fa0*/  F2FP.BF16.F32.PACK_AB R119, R129, R118 ;  /* 0x000000768177723e */ /* 0x000fe400000010ff */
[----:B------:R-:W-:Y:S03]  /*4fb0*/  F2FP.BF16.F32.PACK_AB R124, R117, R124 ;  /* 0x0000007c757c723e */ /* 0x000fe600000010ff */
[----:B------:R-:W-:Y:S01]  /*4fc0*/  STS [R199+-0x2000], R122 ;  /* 0xffe0007ac7007388 */ /* 0x000fe20000000800 */
[----:B------:R-:W-:Y:S02]  /*4fd0*/  F2FP.BF16.F32.PACK_AB R130, R213, R130 ;  /* 0x00000082d582723e */ /* 0x000fe400000010ff */
[----:B------:R-:W-:Y:S03]  /*4fe0*/  IADD3 R200, PT, PT, R220, R93, RZ ;  /* 0x0000005ddcc87210 */ /* 0x000fe60007ffe0ff */
[----:B------:R-:W-:Y:S01]  /*4ff0*/  STS [R199+-0x1c00], R126 ;  /* 0xffe4007ec7007388 */ /* 0x000fe20000000800 */
[----:B------:R-:W-:Y:S05]  /*5000*/  LOP3.LUT R217, R222, 0x400, R3, 0xf8, !PT ;  /* 0x00000400ded97812 */ /* 0x000fea00078ef803 */
[----:B------:R-:W-:Y:S01]  /*5010*/  STS [R202+-0x2000], R209 ;  /* 0xffe000d1ca007388 */ /* 0x000fe20000000800 */
[----:B------:R-:W-:Y:S05]  /*5020*/  LOP3.LUT R217, R217, R0, RZ, 0xfc, !PT ;  /* 0x00000000d9d97212 */ /* 0x000fea00078efcff */
[----:B------:R-:W-:Y:S01]  /*5030*/  STS [R202+-0x1c00], R119 ;  /* 0xffe40077ca007388 */ /* 0x000fe20000000800 */
[----:B------:R-:W-:Y:S05]  /*5040*/  LEA R217, R217, UR4, 0x1 ;  /* 0x00000004d9d97c11 */ /* 0x000fea000f8e08ff */
        /* <DEDUP_REMOVED lines=120> */
.L_x_1461:
        /* <DEDUP_REMOVED lines=395> */
.L_x_1462:
        /* <DEDUP_REMOVED lines=229> */
.L_x_1464:
[----:B------:R-:W2:Y:S01]  /*7ed0*/  LDCU.64 UR12, c[0x0][0x5c0] ;  /* 0x0000b800ff0c77ac */ /* 0x000ea20008000a00 */
[----:B------:R-:W-:-:S04]  /*7ee0*/  UIADD3 UR8, UPT, UPT, UR34, UR40, URZ ;  /* 0x0000002822087290 */ /* 0x000fc8000fffe0ff */
[----:B--2---:R-:W-:Y:S02]  /*7ef0*/  UIMAD.WIDE.U32 UR16, UR8, UR12, URZ ;  /* 0x0000000c081072a5 */ /* 0x004fe4000f8e00ff */
[----:B------:R-:W-:-:S04]  /*7f00*/  UIMAD UR8, UR8, UR13, URZ ;  /* 0x0000000d080872a4 */ /* 0x000fc8000f8e02ff */
[----:B------:R-:W-:-:S06]  /*7f10*/  UIADD3 UR8, UPT, UPT, UR17, UR8, URZ ;  /* 0x0000000811087290 */ /* 0x000fcc000fffe0ff */
[----:B------:R-:W-:Y:S02]  /*7f20*/  MOV R6, UR8 ;  /* 0x0000000800067c02 */ /* 0x000fe40008000f00 */
.L_x_1465:
        /* <DEDUP_REMOVED lines=14> */
.L_x_1466:
[----:B------:R-:W2:Y:S01]  /*8010*/  LDCU.64 UR10, c[0x0][0x5c8] ;  /* 0x0000b900ff0a77ac */ /* 0x000ea20008000a00 */
[----:B------:R-:W-:-:S04]  /*8020*/  UIADD3 UR8, UPT, UPT, UR34, UR40, URZ ;  /* 0x0000002822087290 */ /* 0x000fc8000fffe0ff */
[----:B--2---:R-:W-:Y:S02]  /*8030*/  UIMAD.WIDE.U32 UR14, UR8, UR10, URZ ;  /* 0x0000000a080e72a5 */ /* 0x004fe4000f8e00ff */
[----:B------:R-:W-:-:S04]  /*8040*/  UIMAD UR8, UR8, UR11, URZ ;  /* 0x0000000b080872a4 */ /* 0x000fc8000f8e02ff */
[----:B------:R-:W-:Y:S01]  /*8050*/  UIADD3 UR8, UPT, UPT, UR15, UR8, URZ ;  /* 0x000000080f087290 */ /* 0x000fe2000fffe0ff */
[----:B------:R-:W-:-:S05]  /*8060*/  UMOV UR34, UR14 ;  /* 0x0000000e00227c82 */ /* 0x000fca0008000000 */
[----:B------:R-:W-:-:S07]  /*8070*/  MOV R4, UR8 ;  /* 0x0000000800047c02 */ /* 0x000fce0008000f00 */
.L_x_1467:
        /* <DEDUP_REMOVED lines=54> */
.L_x_1469:
[----:B------:R-:W-:Y:S05]  /*83e0*/  BSYNC.RECONVERGENT B0 ;  /* 0x0000000000007941 */ /* 0x000fea0003800200 */
.L_x_1468:
        /* <DEDUP_REMOVED lines=16> */
.L_x_1471:
[----:B------:R-:W-:Y:S05]  /*84f0*/  BSYNC.RECONVERGENT B0 ;  /* 0x0000000000007941 */ /* 0x000fea0003800200 */
.L_x_1470:
        /* <DEDUP_REMOVED lines=20> */
.L_x_1473:
[----:B------:R-:W-:Y:S05]  /*8640*/  BSYNC.RECONVERGENT B0 ;  /* 0x0000000000007941 */ /* 0x000fea0003800200 */
.L_x_1472:
        /* <DEDUP_REMOVED lines=13> */
.L_x_1460:
[----:B------:R-:W-:Y:S05]  /*8720*/  BSYNC.RECONVERGENT B1 ;  /* 0x0000000000017941 */ /* 0x000fea0003800200 */
.L_x_1438:
        /* <DEDUP_REMOVED lines=11> */
.L_x_1475:
        /* <DEDUP_REMOVED lines=10> */
.L_x_2516:


//--------------------- .text._ZN5flash44flash_bwd_dq_dk_dv_loop_seqk_parallel_kernelI23Flash_bwd_kernel_traitsILi256ELi64ELi64ELi8ELi4ELi2ELi2ELb0ELb1EN7cutlass10bfloat16_tE19Flash_kernel_traitsILi256ELi64ELi64ELi8ES3_EELb1ELb0ELb0ELb1ELb0ELb0ELb0EEEvNS_16Flash_bwd_paramsE --------------------------
	.section	.text._ZN5flash44flash_bwd_dq_dk_dv_loop_seqk_parallel_kernelI23Flash_bwd_kernel_traitsILi256ELi64ELi64ELi8ELi4ELi2ELi2ELb0ELb1EN7cutlass10bfloat16_tE19Flash_kernel_traitsILi256ELi64ELi64ELi8ES3_EELb1ELb0ELb0ELb1ELb0ELb0ELb0EEEvNS_16Flash_bwd_paramsE,"ax",@progbits
	.align	128
        .global         _ZN5flash44flash_bwd_dq_dk_dv_loop_seqk_parallel_kernelI23Flash_bwd_kernel_traitsILi256ELi64ELi64ELi8ELi4ELi2ELi2ELb0ELb1EN7cutlass10bfloat16_tE19Flash_kernel_traitsILi256ELi64ELi64ELi8ES3_EELb1ELb0ELb0ELb1ELb0ELb0ELb0EEEvNS_16Flash_bwd_paramsE
        .type           _ZN5flash44flash_bwd_dq_dk_dv_loop_seqk_parallel_kernelI23Flash_bwd_kernel_traitsILi256ELi64ELi64ELi8ELi4ELi2ELi2ELb0ELb1EN7cutlass10bfloat16_tE19Flash_kernel_traitsILi256ELi64ELi64ELi8ES3_EELb1ELb0ELb0ELb1ELb0ELb0ELb0EEEvNS_16Flash_bwd_paramsE,@function
        .size           _ZN5flash44flash_bwd_dq_dk_dv_loop_seqk_parallel_kernelI23Flash_bwd_kernel_traitsILi256ELi64ELi64ELi8ELi4ELi2ELi2ELb0ELb1EN7cutlass10bfloat16_tE19Flash_kernel_traitsILi256ELi64ELi64ELi8ES3_EELb1ELb0ELb0ELb1ELb0ELb0ELb0EEEvNS_16Flash_bwd_paramsE,(.L_x_2517 - _ZN5flash44flash_bwd_dq_dk_dv_loop_seqk_parallel_kernelI23Flash_bwd_kernel_traitsILi256ELi64ELi64ELi8ELi4ELi2ELi2ELb0ELb1EN7cutlass10bfloat16_tE19Flash_kernel_traitsILi256ELi64ELi64ELi8ES3_EELb1ELb0ELb0ELb1ELb0ELb0ELb0EEEvNS_16Flash_bwd_paramsE)
        .other          _ZN5flash44flash_bwd_dq_dk_dv_loop_seqk_parallel_kernelI23Flash_bwd_kernel_traitsILi256ELi64ELi64ELi8ELi4ELi2ELi2ELb0ELb1EN7cutlass10bfloat16_tE19Flash_kernel_traitsILi256ELi64ELi64ELi8ES3_EELb1ELb0ELb0ELb1ELb0ELb0ELb0EEEvNS_16Flash_bwd_paramsE,@"STO_CUDA_ENTRY STV_DEFAULT"
_ZN5flash44flash_bwd_dq_dk_dv_loop_seqk_parallel_kernelI23Flash_bwd_kernel_traitsILi256ELi64ELi64ELi8ELi4ELi2ELi2ELb0ELb1EN7cutlass10bfloat16_tE19Flash_kernel_traitsILi256ELi64ELi64ELi8ES3_EELb1ELb0ELb0ELb1ELb0ELb0ELb0EEEvNS_16Flash_bwd_paramsE:
.text._ZN5flash44flash_bwd_dq_dk_dv_loop_seqk_parallel_kernelI23Flash_bwd_kernel_traitsILi256ELi64ELi64ELi8ELi4ELi2ELi2ELb0ELb1EN7cutlass10bfloat16_tE19Flash_kernel_traitsILi256ELi64ELi64ELi8ES3_EELb1ELb0ELb0ELb1ELb0ELb0ELb0EEEvNS_16Flash_bwd_paramsE:
        /* <DEDUP_REMOVED lines=48> */
.L_x_1533:
        /* <DEDUP_REMOVED lines=52> */
.L_x_1476:
        /* <DEDUP_REMOVED lines=33> */
.L_x_1478:
[----:B------:R-:W1:Y:S01]  /*0850*/  LDCU.64 UR14, c[0x0][0x3b8] ;  /* 0x00007700ff0e77ac */ /* 0x000e620008000a00 */
[----:B------:R-:W-:-:S04]  /*0860*/  UIADD3 UR8, UPT, UPT, UR37, UR39, URZ ;  /* 0x0000002725087290 */ /* 0x000fc8000fffe0ff */
[----:B-1----:R-:W-:Y:S02]  /*0870*/  UIMAD.WIDE.U32 UR50, UR8, UR14, URZ ;  /* 0x0000000e083272a5 */ /* 0x002fe4000f8e00ff */
[----:B------:R-:W-:-:S04]  /*0880*/  UIMAD UR8, UR8, UR15, URZ ;  /* 0x0000000f080872a4 */ /* 0x000fc8000f8e02ff */
[----:B------:R-:W-:-:S06]  /*0890*/  UIADD3 UR8, UPT, UPT, UR51, UR8, URZ ;  /* 0x0000000833087290 */ /* 0x000fcc000fffe0ff */
[----:B------:R-:W-:Y:S02]  /*08a0*/  MOV R8, UR8 ;  /* 0x0000000800087c02 */ /* 0x000fe40008000f00 */
.L_x_1479:
        /* <DEDUP_REMOVED lines=42> */
.L_x_1480:
[----:B------:R-:W1:Y:S01]  /*0b50*/  LDCU.64 UR12, c[0x0][0x3c0] ;  /* 0x00007800ff0c77ac */ /* 0x000e620008000a00 */
[----:B------:R-:W-:-:S04]  /*0b60*/  UIADD3 UR8, UPT, UPT, UR37, UR39, URZ ;  /* 0x0000002725087290 */ /* 0x000fc8000fffe0ff */
[----:B-1----:R-:W-:Y:S02]  /*0b70*/  UIMAD.WIDE.U32 UR10, UR8, UR12, URZ ;  /* 0x0000000c080a72a5 */ /* 0x002fe4000f8e00ff */
[----:B------:R-:W-:-:S04]  /*0b80*/  UIMAD UR8, UR8, UR13, URZ ;  /* 0x0000000d080872a4 */ /* 0x000fc8000f8e02ff */
[----:B------:R-:W-:Y:S01]  /*0b90*/  UIADD3 UR8, UPT, UPT, UR11, UR8, URZ ;  /* 0x000000080b087290 */ /* 0x000fe2000fffe0ff */
[----:B------:R-:W-:-:S05]  /*0ba0*/  UMOV UR48, UR10 ;  /* 0x0000000a00307c82 */ /* 0x000fca0008000000 */
[----:B------:R-:W-:-:S07]  /*0bb0*/  MOV R9, UR8 ;  /* 0x0000000800097c02 */ /* 0x000fce0008000f00 */
.L_x_1481:
        /* <DEDUP_REMOVED lines=28> */
.L_x_1482:
[----:B------:R-:W-:Y:S02]  /*0d80*/  UIMAD.WIDE.U32 UR10, UR62, UR16, URZ ;  /* 0x000000103e0a72a5 */ /* 0x000fe4000f8e00ff */
[----:B------:R-:W-:-:S04]  /*0d90*/  UIMAD UR8, UR63, UR16, URZ ;  /* 0x000000103f0872a4 */ /* 0x000fc8000f8e02ff */
[----:B------:R-:W-:-:S12]  /*0da0*/  UIADD3 UR8, UPT, UPT, UR11, UR8, URZ ;  /* 0x000000080b087290 */ /* 0x000fd8000fffe0ff */
.L_x_1483:
        /* <DEDUP_REMOVED lines=20> */
.L_x_1484:
[----:B------:R-:W1:Y:S01]  /*0ef0*/  LDCU UR55, c[0x0][0x434] ;  /* 0x00008680ff3777ac */ /* 0x000e620008000800 */
[----:B------:R-:W-:-:S04]  /*0f00*/  UIMAD UR9, UR23, UR41, UR24 ;  /* 0x00000029170972a4 */ /* 0x000fc8000f8e0218 */
[----:B-1----:R-:W-:Y:S02]  /*0f10*/  UIMAD UR55, UR9, UR55, URZ ;  /* 0x00000037093772a4 */ /* 0x002fe4000f8e02ff */
.L_x_1485:
        /* <DEDUP_REMOVED lines=11> */
.L_x_1486:
[----:B------:R-:W1:Y:S01]  /*0fd0*/  LDCU UR54, c[0x0][0x444] ;  /* 0x00008880ff3677ac */ /* 0x000e620008000800 */
[----:B------:R-:W-:-:S04]  /*0fe0*/  UIMAD UR9, UR23, UR41, UR24 ;  /* 0x00000029170972a4 */ /* 0x000fc8000f8e0218 */
[----:B-1----:R-:W-:-:S12]  /*0ff0*/  UIMAD UR54, UR9, UR54, URZ ;  /* 0x00000036093672a4 */ /* 0x002fd8000f8e02ff */
.L_x_1487:
[----:B------:R-:W1:Y:S01]  /*1000*/  S2R R0, SR_TID.X ;  /* 0x0000000000007919 */ /* 0x000e620000002100 */
[----:B------:R-:W-:Y:S01]  /*1010*/  USHF.R.S32.HI UR9, URZ, 0x1f, UR53 ;  /* 0x0000001fff097899 */ /* 0x000fe20008011435 */
[----:B------:R-:W2:Y:S01]  /*1020*/  LDC.64 R2, c[0x0][0x3b0] ;  /* 0x0000ec00ff027b82 */ /* 0x000ea20000000a00 */
[----:B------:R-:W-:Y:S01]  /*1030*/  UIADD3 UR53, UP1, UP0, UR60, UR10, UR53 ;  /* 0x0000000a3c357290 */ /* 0x000fe2000f83e035 */
[----:B------:R-:W-:Y:S01]  /*1040*/  IMAD.MOV.U32 R23, RZ, RZ, RZ ;  /* 0x000000ffff177224 */ /* 0x000fe200078e00ff */
[----:B------:R-:W-:Y:S01]  /*1050*/  ISETP.NE.AND P3, PT, RZ, UR56, PT ;  /* 0x00000038ff007c0c */ /* 0x000fe2000bf65270 */
[----:B------:R-:W-:Y:S01]  /*1060*/  ULEA UR54, UR45, UR54, 0x6 ;  /* 0x000000362d367291 */ /* 0x000fe2000f8e30ff */
[----:B------:R-:W-:Y:S01]  /*1070*/  BSSY.RECONVERGENT B1, `(.L_x_1477) ;  /* 0x0000954000017945 */ /* 0x000fe20003800200 */
[----:B------:R-:W-:Y:S02]  /*1080*/  UIADD3.X UR51, UPT, UPT, UR51, UR8, UR9, UP1, UP0 ;  /* 0x0000000833337290 */ /* 0x000fe40008fe0409 */
[----:B------:R-:W3:Y:S01]  /*1090*/  LDC.64 R12, c[0x0][0x5f8] ;  /* 0x00017e00ff0c7b82 */ /* 0x000ee20000000a00 */
[----:B------:R-:W-:Y:S01]  /*10a0*/  UISETP.GT.AND UP0, UPT, UR38, URZ, UPT ;  /* 0x000000ff2600728c */ /* 0x000fe2000bf04270 */
[----:B------:R-:W4:Y:S01]  /*10b0*/  LDCU.128 UR8, c[0x0][0x590] ;  /* 0x0000b200ff0877ac */ /* 0x000f220008000c00 */
[----:B------:R-:W-:-:S02]  /*10c0*/  ULEA UR55, UR45, UR55, 0x6 ;  /* 0x000000372d377291 */ /* 0x000fc4000f8e30ff */
[----:B----4-:R-:W-:Y:S01]  /*10d0*/  UIMAD UR16, UR49, UR8, URZ ;  /* 0x00000008311072a4 */ /* 0x010fe2000f8e02ff */
[C---:B-1----:R-:W-:Y:S01]  /*10e0*/  IMAD.SHL.U32 R4, R0.reuse, 0x8, RZ ;  /* 0x0000000800047824 */ /* 0x042fe200078e00ff */
[----:B------:R-:W-:Y:S01]  /*10f0*/  MOV R16, UR10 ;  /* 0x0000000a00107c02 */ /* 0x000fe20008000f00 */
[----:B------:R-:W-:Y:S01]  /*1100*/  IMAD.U32 R5, RZ, RZ, UR8 ;  /* 0x00000008ff057e24 */ /* 0x000fe2000f8e00ff */
[----:B------:R-:W-:Y:S01]  /*1110*/  UIMAD UR16, UR47, UR9, UR16 ;  /* 0x000000092f1072a4 */ /* 0x000fe2000f8e0210 */
[----:B------:R-:W-:Y:S01]  /*1120*/  LOP3.LUT R248, R0, 0x1f, RZ, 0xc0, !PT ;  /* 0x0000001f00f87812 */ /* 0x000fe200078ec0ff */
[----:B---3--:R-:W-:Y:S01]  /*1130*/  IMAD.WIDE.U32 R20, R12, UR21, RZ ;  /* 0x000000150c147c25 */ /* 0x008fe2000f8e00ff */
[----:B------:R-:W-:-:S03]  /*1140*/  LOP3.LUT R22, R4, 0x38, RZ, 0xc0, !PT ;  /* 0x0000003804167812 */ /* 0x000fc600078ec0ff */
[----:B------:R-:W-:Y:S01]  /*1150*/  IMAD R13, R13, UR21, R21 ;  /* 0x000000150d0d7c24 */ /* 0x000fe2000f8e0215 */
[----:B------:R-:W-:Y:S01]  /*1160*/  IADD3 R10, P0, PT, R22, UR58, RZ ;  /* 0x0000003a160a7c10 */ /* 0x000fe2000ff1e0ff */
[----:B--2---:R-:W-:Y:S01]  /*1170*/  IMAD.WIDE.U32 R14, R2, UR47, R22 ;  /* 0x0000002f020e7c25 */ /* 0x004fe2000f8e0016 */
[----:B------:R-:W1:Y:S02]  /*1180*/  LDCU.64 UR58, c[0x0][0x5e8] ;  /* 0x0000bd00ff3a77ac */ /* 0x000e640008000a00 */
[----:B------:R-:W-:Y:S01]  /*1190*/  SEL R13, R13, RZ, P3 ;  /* 0x000000ff0d0d7207 */ /* 0x000fe20001800000 */
[----:B------:R-:W-:Y:S01]  /*11a0*/  IMAD.X R11, RZ, RZ, UR17, P0 ;  /* 0x00000011ff0b7e24 */ /* 0x000fe200080e06ff */
[----:B------:R-:W-:Y:S01]  /*11b0*/  IADD3 R14, P0, PT, R14, UR52, RZ ;  /* 0x000000340e0e7c10 */ /* 0x000fe2000ff1e0ff */
[----:B------:R-:W-:-:S04]  /*11c0*/  IMAD.WIDE.U32 R10, R5, UR47, R10 ;  /* 0x0000002f050a7c25 */ /* 0x000fc8000f8e000a */
[----:B------:R-:W-:Y:S01]  /*11d0*/  VIADD R11, R11, UR16 ;  /* 0x000000100b0b7c36 */ /* 0x000fe20008000000 */
[----:B------:R-:W2:Y:S01]  /*11e0*/  LDCU.64 UR16, c[0x0][0x3c8] ;  /* 0x00007900ff1077ac */ /* 0x000ea20008000a00 */
[----:B------:R-:W-:Y:S02]  /*11f0*/  IMAD.U32 R5, RZ, RZ, UR11 ;  /* 0x0000000bff057e24 */ /* 0x000fe4000f8e00ff */
[----:B------:R-:W-:Y:S01]  /*1200*/  IMAD.WIDE.U32 R16, R16, UR24, R10 ;  /* 0x0000001810107c25 */ /* 0x000fe2000f8e000a */
[----:B------:R-:W3:Y:S03]  /*1210*/  LDCU.64 UR10, c[0x0][0x550] ;  /* 0x0000aa00ff0a77ac */ /* 0x000ee60008000a00 */
[----:B------:R-:W-:Y:S01]  /*1220*/  IMAD R10, R2, UR49, RZ ;  /* 0x00000031020a7c24 */ /* 0x000fe2000f8e02ff */
[----:B------:R-:W-:Y:S01]  /*1230*/  UIMAD UR49, UR41, UR57, URZ ;  /* 0x00000039293172a4 */ /* 0x000fe2000f8e02ff */
[----:B------:R-:W-:Y:S01]  /*1240*/  IMAD R17, R5, UR24, R17 ;  /* 0x0000001805117c24 */ /* 0x000fe2000f8e0211 */
[----:B-1----:R-:W-:Y:S01]  /*1250*/  UIMAD.WIDE UR58, UR54, 0x4, UR58 ;  /* 0x00000004363a78a5 */ /* 0x002fe2000f8e023a */
[----:B------:R-:W-:Y:S01]  /*1260*/  IMAD R5, R3, UR47, R10 ;  /* 0x0000002f03057c24 */ /* 0x000fe2000f8e020a */
[----:B------:R-:W-:Y:S01]  /*1270*/  SHF.R.U32.HI R10, RZ, 0x3, R0 ;  /* 0x00000003ff0a7819 */ /* 0x000fe20000011600 */
[----:B------:R-:W-:-:S03]  /*1280*/  USHF.L.U32 UR47, UR8, 0x5, URZ ;  /* 0x00000005082f7899 */ /* 0x000fc600080006ff */
[----:B------:R-:W-:Y:S01]  /*1290*/  IADD3.X R15, PT, PT, R15, UR46, R5, P0, !PT ;  /* 0x0000002e0f0f7c10 */ /* 0x000fe200087fe405 */
[----:B------:R-:W-:Y:S01]  /*12a0*/  IMAD.WIDE.U32 R16, R10, UR8, R16 ;  /* 0x000000080a107c25 */ /* 0x000fe2000f8e0010 */
[----:B------:R-:W-:Y:S01]  /*12b0*/  SHF.R.U32.HI R5, RZ, 0x5, R0 ;  /* 0x00000005ff057819 */ /* 0x000fe20000011600 */
[----:B------:R-:W-:Y:S02]  /*12c0*/  USHF.L.U64.HI UR46, UR8, 0x5, UR9 ;  /* 0x00000005082e7899 */ /* 0x000fe40008010209 */
[----:B--2---:R-:W-:Y:S01]  /*12d0*/  IMAD.U32 R18, RZ, RZ, UR16 ;  /* 0x00000010ff127e24 */ /* 0x004fe2000f8e00ff */
[----:B---3--:R-:W-:Y:S01]  /*12e0*/  LEA R236, P2, R16, UR10, 0x1 ;  /* 0x0000000a10ec7c11 */ /* 0x008fe2000f8408ff */
[----:B------:R-:W-:Y:S01]  /*12f0*/  IMAD R12, R5, UR49, R248 ;  /* 0x00000031050c7c24 */ /* 0x000fe2000f8e02f8 */
[----:B------:R-:W-:Y:S01]  /*1300*/  USHF.L.U32 UR49, UR49, 0x6, URZ ;  /* 0x0000000631317899 */ /* 0x000fe200080006ff */
[----:B------:R-:W-:Y:S01]  /*1310*/  IMAD.WIDE.U32 R18, R18, UR24, R14 ;  /* 0x0000001812127c25 */ /* 0x000fe2000f8e000e */
[----:B------:R-:W-:Y:S01]  /*1320*/  MOV R15, UR17 ;  /* 0x00000011000f7c02 */ /* 0x000fe20008000f00 */
[----:B------:R-:W1:Y:S01]  /*1330*/  LDCU.64 UR16, c[0x0][0x570] ;  /* 0x0000ae00ff1077ac */ /* 0x000e620008000a00 */
[----:B------:R-:W-:Y:S01]  /*1340*/  SEL R14, R20, RZ, P3 ;  /* 0x000000ff140e7207 */ /* 0x000fe20001800000 */
[----:B------:R-:W-:Y:S01]  /*1350*/  IMAD R11, R10, UR9, R17 ;  /* 0x000000090a0b7c24 */ /* 0x000fe2000f8e0211 */
[----:B------:R-:W2:Y:S02]  /*1360*/  LDCU.64 UR8, c[0x0][0x380] ;  /* 0x00007000ff0877ac */ /* 0x000ea40008000a00 */
[----:B------:R-:W-:Y:S01]  /*1370*/  IADD3 R14, P1, P0, R12, UR53, R14 ;  /* 0x000000350c0e7c10 */ /* 0x000fe2000f83e00e */
[----:B------:R-:W-:Y:S01]  /*1380*/  IMAD R17, R15, UR24, R19 ;  /* 0x000000180f117c24 */ /* 0x000fe2000f8e0213 */
[----:B------:R-:W-:Y:S01]  /*1390*/  SHF.R.S32.HI R12, RZ, 0x1f, R12 ;  /* 0x0000001fff0c7819 */ /* 0x000fe2000001140c */
[----:B------:R-:W3:Y:S01]  /*13a0*/  LDCU.64 UR52, c[0x0][0x420] ;  /* 0x00008400ff3477ac */ /* 0x000ee20008000a00 */
[----:B------:R-:W-:Y:S01]  /*13b0*/  LEA.HI.X R237, R16, UR11, R11, 0x1, P2 ;  /* 0x0000000b10ed7c11 */ /* 0x000fe200090f0c0b */
[----:B------:R-:W-:Y:S01]  /*13c0*/  IMAD.MOV.U32 R16, RZ, RZ, R18 ;  /* 0x000000ffff107224 */ /* 0x000fe200078e0012 */
[----:B------:R-:W-:Y:S01]  /*13d0*/  IADD3.X R13, PT, PT, R12, UR51, R13, P1, P0 ;  /* 0x000000330c0d7c10 */ /* 0x000fe20008fe040d */
[----:B------:R-:W-:Y:S01]  /*13e0*/  IMAD.U32 R12, RZ, RZ, UR49 ;  /* 0x00000031ff0c7e24 */ /* 0x000fe2000f8e00ff */
[----:B------:R-:W-:Y:S01]  /*13f0*/  IADD3 R14, P0, PT, R14, UR49, RZ ;  /* 0x000000310e0e7c10 */ /* 0x000fe2000ff1e0ff */
[----:B------:R-:W-:Y:S01]  /*1400*/  IMAD.WIDE.U32 R16, R10, R2, R16 ;  /* 0x000000020a107225 */ /* 0x000fe200078e0010 */
[----:B------:R-:W-:-:S02]  /*1410*/  LOP3.LUT R19, R22, 0x80, RZ, 0xfc, !PT ;  /* 0x0000008016137812 */ /* 0x000fc400078efcff */
[----:B------:R-:W-:Y:S01]  /*1420*/  LEA.HI.X.SX32 R12, R12, R13, 0x1, P0 ;  /* 0x0000000d0c0c7211 */ /* 0x000fe200000f0eff */
[----:B------:R-:W-:Y:S01]  /*1430*/  IMAD R11, R10, R3, R17 ;  /* 0x000000030a0b7224 */ /* 0x000fe200078e0211 */
[----:B-1----:R-:W-:Y:S01]  /*1440*/  LEA R200, P0, R14, UR16, 0x2 ;  /* 0x000000100ec87c11 */ /* 0x002fe2000f8010ff */
[----:B------:R-:W-:Y:S01]  /*1450*/  UMOV UR16, UR58 ;  /* 0x0000003a00107c82 */ /* 0x000fe20008000000 */
[----:B------:R-:W-:Y:S02]  /*1460*/  LOP3.LUT R18, R22, 0xc0, RZ, 0xfc, !PT ;  /* 0x000000c016127812 */ /* 0x000fe400078efcff */
[----:B------:R-:W-:Y:S01]  /*1470*/  LEA.HI.X R201, R14, UR17, R12, 0x2, P0 ;  /* 0x000000110ec97c11 */ /* 0x000fe200080f140c */
[----:B------:R-:W-:Y:S01]  /*1480*/  IMAD.SHL.U32 R14, R2, 0x20, RZ ;  /* 0x00000020020e7824 */ /* 0x000fe200078e00ff */
[----:B--2---:R-:W-:Y:S01]  /*1490*/  LEA R242, P1, R16, UR8, 0x1 ;  /* 0x0000000810f27c11 */ /* 0x004fe2000f8208ff */
[----:B---3--:R-:W-:Y:S01]  /*14a0*/  UIMAD.WIDE UR52, UR55, 0x4, UR52 ;  /* 0x00000004373478a5 */ /* 0x008fe2000f8e0234 */
[----:B------:R-:W-:Y:S01]  /*14b0*/  IADD3 R13, P0, PT, R10, 0x20, RZ ;  /* 0x000000200a0d7810 */ /* 0x000fe20007f1e0ff */
[----:B------:R-:W-:Y:S01]  /*14c0*/  UMOV UR17, UR59 ;  /* 0x0000003b00117c82 */ /* 0x000fe20008000000 */
[----:B------:R-:W-:-:S02]  /*14d0*/  LEA.HI.X R243, R16, UR9, R11, 0x1, P1 ;  /* 0x0000000910f37c11 */ /* 0x000fc400088f0c0b */
[----:B------:R-:W-:Y:S01]  /*14e0*/  SHF.L.U64.HI R11, R2, 0x5, R3 ;  /* 0x00000005020b7819 */ /* 0x000fe20000010203 */
[----:B------:R-:W-:Y:S01]  /*14f0*/  IMAD.X R12, RZ, RZ, RZ, P0 ;  /* 0x000000ffff0c7224 */ /* 0x000fe200000e06ff */
[----:B------:R-:W-:Y:S02]  /*1500*/  IADD3 R16, PT, PT, R10, 0x20, RZ ;  /* 0x000000200a107810 */ /* 0x000fe40007ffe0ff */
        /* <DEDUP_REMOVED lines=15> */
.L_x_1489:
[----:B------:R-:W1:Y:S01]  /*1600*/  LDCU.64 UR10, c[0x0][0x5c0] ;  /* 0x0000b800ff0a77ac */ /* 0x000e620008000a00 */
[----:B------:R-:W-:-:S04]  /*1610*/  UIADD3 UR8, UPT, UPT, UR37, UR39, URZ ;  /* 0x0000002725087290 */ /* 0x000fc8000fffe0ff */
[----:B-1----:R-:W-:Y:S02]  /*1620*/  UIMAD.WIDE.U32 UR16, UR8, UR10, URZ ;  /* 0x0000000a081072a5 */ /* 0x002fe4000f8e00ff */
[----:B------:R-:W-:-:S04]  /*1630*/  UIMAD UR8, UR8, UR11, URZ ;  /* 0x0000000b080872a4 */ /* 0x000fc8000f8e02ff */
[----:B------:R-:W-:-:S06]  /*1640*/  UIADD3 UR8, UPT, UPT, UR17, UR8, URZ ;  /* 0x0000000811087290 */ /* 0x000fcc000fffe0ff */
[----:B------:R-:W-:Y:S02]  /*1650*/  MOV R2, UR8 ;  /* 0x0000000800027c02 */ /* 0x000fe40008000f00 */
.L_x_1490:
        /* <DEDUP_REMOVED lines=13> */
.L_x_1491:
[----:B------:R-:W1:Y:S01]  /*1730*/  LDCU.64 UR8, c[0x0][0x5c8] ;  /* 0x0000b900ff0877ac */ /* 0x000e620008000a00 */
[----:B------:R-:W-:-:S04]  /*1740*/  UIADD3 UR37, UPT, UPT, UR37, UR39, URZ ;  /* 0x0000002725257290 */ /* 0x000fc8000fffe0ff */
[----:B-1----:R-:W-:Y:S02]  /*1750*/  UIMAD.WIDE.U32 UR14, UR37, UR8, URZ ;  /* 0x00000008250e72a5 */ /* 0x002fe4000f8e00ff */
[----:B------:R-:W-:-:S04]  /*1760*/  UIMAD UR37, UR37, UR9, URZ ;  /* 0x00000009252572a4 */ /* 0x000fc8000f8e02ff */
[----:B------:R-:W-:-:S06]  /*1770*/  UIADD3 UR37, UPT, UPT, UR15, UR37, URZ ;  /* 0x000000250f257290 */ /* 0x000fcc000fffe0ff */
[----:B------:R-:W-:-:S07]  /*1780*/  MOV R0, UR37 ;  /* 0x0000002500007c02 */ /* 0x000fce0008000f00 */
.L_x_1492:
        /* <DEDUP_REMOVED lines=32> */
.L_x_1494:
[----:B------:R-:W-:Y:S05]  /*1990*/  BSYNC.RECONVERGENT B0 ;  /* 0x0000000000007941 */ /* 0x000fea0003800200 */
.L_x_1493:
        /* <DEDUP_REMOVED lines=19> */
.L_x_1496:
[----:B------:R-:W-:Y:S05]  /*1ad0*/  BSYNC.RECONVERGENT B0 ;  /* 0x0000000000007941 */ /* 0x000fea0003800200 */
.L_x_1495:
        /* <DEDUP_REMOVED lines=29> */
.L_x_1498:
[----:B------:R-:W-:Y:S05]  /*1cb0*/  BSYNC.RECONVERGENT B0 ;  /* 0x0000000000007941 */ /* 0x000fea0003800200 */
.L_x_1497:
        /* <DEDUP_REMOVED lines=20> */
.L_x_1488:
        /* <DEDUP_REMOVED lines=35> */
.L_x_1501:
[----:B------:R2:W-:Y:S04]  /*2030*/  STS.128 [R15+0x8000], RZ ;  /* 0x008000ff0f007388 */ /* 0x0005e80000000c00 */
[----:B------:R2:W-:Y:S04]  /*2040*/  STS.128 [R15+0xa000], RZ ;  /* 0x00a000ff0f007388 */ /* 0x0005e80000000c00 */
[----:B------:R2:W-:Y:S04]  /*2050*/  STS.128 [R15+0xc000], RZ ;  /* 0x00c000ff0f007388 */ /* 0x0005e80000000c00 */
[----:B------:R2:W-:Y:S02]  /*2060*/  STS.128 [R15+0xe000], RZ ;  /* 0x00e000ff0f007388 */ /* 0x0005e40000000c00 */
.L_x_1502:
[----:B------:R-:W-:Y:S05]  /*2070*/  BSYNC.RECONVERGENT B0 ;  /* 0x0000000000007941 */ /* 0x000fea0003800200 */
.L_x_1500:
        /* <DEDUP_REMOVED lines=37> */
.L_x_1504:
[----:B------:R-:W-:Y:S05]  /*22d0*/  BSYNC.RECONVERGENT B0 ;  /* 0x0000000000007941 */ /* 0x000fea0003800200 */
.L_x_1503:
        /* <DEDUP_REMOVED lines=28> */
.L_x_1506:
[----:B------:R1:W-:Y:S04]  /*24a0*/  STS.128 [R15], RZ ;  /* 0x000000ff0f007388 */ /* 0x0003e80000000c00 */
[----:B------:R1:W-:Y:S04]  /*24b0*/  STS.128 [R15+0x2000], RZ ;  /* 0x002000ff0f007388 */ /* 0x0003e80000000c00 */
[----:B------:R1:W-:Y:S04]  /*24c0*/  STS.128 [R15+0x4000], RZ ;  /* 0x004000ff0f007388 */ /* 0x0003e80000000c00 */
[----:B------:R1:W-:Y:S02]  /*24d0*/  STS.128 [R15+0x6000], RZ ;  /* 0x006000ff0f007388 */ /* 0x0003e40000000c00 */
.L_x_1507:
[----:B------:R-:W-:Y:S05]  /*24e0*/  BSYNC.RECONVERGENT B0 ;  /* 0x0000000000007941 */ /* 0x000fea0003800200 */
.L_x_1505:
[--C-:B------:R-:W-:Y:S01]  /*24f0*/  SHF.R.U32.HI R2, RZ, 0x1, R0.reuse ;  /* 0x00000001ff027819 */ /* 0x100fe20000011600 */
[----:B------:R-:W-:Y:S01]  /*2500*/  IMAD.MOV.U32 R233, RZ, RZ, 0x7f800000 ;  /* 0x7f800000ffe97424 */ /* 0x000fe200078e00ff */
[----:B------:R-:W-:Y:S01]  /*2510*/  SHF.R.U32.HI R3, RZ, 0x2, R0 ;  /* 0x00000002ff037819 */ /* 0x000fe20000011600 */
[----:B------:R-:W-:Y:S01]  /*2520*/  IMAD.MOV.U32 R232, RZ, RZ, 0x7f800000 ;  /* 0x7f800000ffe87424 */ /* 0x000fe200078e00ff */
[----:B------:R-:W-:-:S04]  /*2530*/  LOP3.LUT R234, R2, 0x30, RZ, 0xc0, !PT ;  /* 0x0000003002ea7812 */ /* 0x000fc800078ec0ff */
[----:B------:R-:W-:-:S04]  /*2540*/  LOP3.LUT R234, R234, 0x7, R3, 0xf8, !PT ;  /* 0x00000007eaea7812 */ /* 0x000fc800078ef803 */
[C---:B------:R-:W-:Y:S01]  /*2550*/  ISETP.GE.AND P1, PT, R234.reuse, UR9, PT ;  /* 0x00000009ea007c0c */ /* 0x040fe2000bf26270 */
[----:B----4-:R-:W-:-:S05]  /*2560*/  VIADD R20, R234, 0x8 ;  /* 0x00000008ea147836 */ /* 0x010fca0000000000 */
        /* <DEDUP_REMOVED lines=38> */
.L_x_1509:
[----:B------:R-:W-:Y:S05]  /*27d0*/  BSYNC.RECONVERGENT B0 ;  /* 0x0000000000007941 */ /* 0x000fea0003800200 */
.L_x_1508:
        /* <DEDUP_REMOVED lines=48> */
.L_x_1511:
[----:B------:R2:W-:Y:S04]  /*2ae0*/  STS.128 [R15+0x10000], RZ ;  /* 0x010000ff0f007388 */ /* 0x0005e80000000c00 */
[----:B------:R2:W-:Y:S04]  /*2af0*/  STS.128 [R15+0x12000], RZ ;  /* 0x012000ff0f007388 */ /* 0x0005e80000000c00 */
[----:B------:R2:W-:Y:S04]  /*2b00*/  STS.128 [R15+0x14000], RZ ;  /* 0x014000ff0f007388 */ /* 0x0005e80000000c00 */
[----:B------:R2:W-:Y:S02]  /*2b10*/  STS.128 [R15+0x16000], RZ ;  /* 0x016000ff0f007388 */ /* 0x0005e40000000c00 */
.L_x_1512:
[----:B------:R-:W-:Y:S05]  /*2b20*/  BSYNC.RECONVERGENT B0 ;  /* 0x0000000000007941 */ /* 0x000fea0003800200 */
.L_x_1510:
        /* <DEDUP_REMOVED lines=40> */
.L_x_1514:
[----:B------:R-:W-:Y:S05]  /*2db0*/  BSYNC.RECONVERGENT B0 ;  /* 0x0000000000007941 */ /* 0x000fea0003800200 */
.L_x_1513:
        /* <DEDUP_REMOVED lines=46> */
.L_x_1516:
[----:B------:R2:W-:Y:S04]  /*30a0*/  STS.128 [R15+0x18000], RZ ;  /* 0x018000ff0f007388 */ /* 0x0005e80000000c00 */
[----:B------:R2:W-:Y:S04]  /*30b0*/  STS.128 [R15+0x1a000], RZ ;  /* 0x01a000ff0f007388 */ /* 0x0005e80000000c00 */
[----:B------:R2:W-:Y:S04]  /*30c0*/  STS.128 [R15+0x1c000], RZ ;  /* 0x01c000ff0f007388 */ /* 0x0005e80000000c00 */
[----:B------:R2:W-:Y:S02]  /*30d0*/  STS.128 [R15+0x1e000], RZ ;  /* 0x01e000ff0f007388 */ /* 0x0005e40000000c00 */
.L_x_1517:
[----:B------:R-:W-:Y:S05]  /*30e0*/  BSYNC.RECONVERGENT B0 ;  /* 0x0000000000007941 */ /* 0x000fea0003800200 */
.L_x_1515:
        /* <DEDUP_REMOVED lines=40> */
.L_x_1519:
[----:B------:R-:W-:Y:S05]  /*3370*/  BSYNC.RECONVERGENT B0 ;  /* 0x0000000000007941 */ /* 0x000fea0003800200 */
.L_x_1518:
[----:B------:R-:W3:Y:S01]  /*3380*/  LDCU.64 UR10, c[0x0][0x538] ;  /* 0x0000a700ff0a77ac */ /* 0x000ee20008000a00 */
[----:B--2---:R-:W2:Y:S01]  /*3390*/  LDC.64 R8, c[0x0][0x528] ;  /* 0x00014a00ff087b82 */ /* 0x004ea20000000a00 */
[----:B------:R-:W4:Y:S01]  /*33a0*/  S2R R214, SR_TID.X ;  /* 0x0000000000d67919 */ /* 0x000f220000002100 */
[----:B------:R-:W-:Y:S01]  /*33b0*/  LOP3.LUT R12, R5, 0x3, RZ, 0xc0, !PT ;  /* 0x00000003050c7812 */ /* 0x000fe200078ec0ff */
[----:B------:R-:W-:Y:S02]  /*33c0*/  IMAD.SHL.U32 R5, R0, 0x40, RZ ;  /* 0x0000004000057824 */ /* 0x000fe400078e00ff */
[----:B------:R-:W-:Y:S01]  /*33d0*/  VIADD R231, R234, UR36 ;  /* 0x00000024eae77c36 */ /* 0x000fe20008000000 */
[----:B------:R-:W0:Y:S01]  /*33e0*/  LDGDEPBAR ;  /* 0x00000000000079af */ /* 0x000e220000000000 */
[----:B------:R-:W-:Y:S01]  /*33f0*/  IMAD.U32 R230, RZ, RZ, UR27 ;  /* 0x0000001bffe67e24 */ /* 0x000fe2000f8e00ff */
[----:B------:R-:W1:Y:S01]  /*3400*/  LDC R235, c[0x0][0x44c] ;  /* 0x00011300ffeb7b82 */ /* 0x000e620000000800 */
[----:B---3--:R-:W-:-:S04]  /*3410*/  UISETP.NE.U32.AND UP0, UPT, UR10, URZ, UPT ;  /* 0x000000ff0a00728c */ /* 0x008fc8000bf05070 */
[----:B------:R-:W-:Y:S01]  /*3420*/  UISETP.NE.AND.EX UP0, UPT, UR11, URZ, UPT, UP0 ;  /* 0x000000ff0b00728c */ /* 0x000fe2000bf05300 */
[----:B--2---:R-:W2:Y:S05]  /*3430*/  LDG.E.64 R10, desc[UR34][R8.64+0x8] ;  /* 0x00000822080a7981 */ /* 0x004eaa000c1e1b00 */
[----:B------:R-:W-:-:S05]  /*3440*/  PLOP3.LUT P0, PT, PT, PT, UP0, 0x80, 0x8 ;  /* 0x000000000008781c */ /* 0x000fca0003f0f008 */
[----:B------:R-:W3:Y:S01]  /*3450*/  @UP0 LDCU.64 UR8, c[0x0][0x540] ;  /* 0x0000a800ff0807ac */ /* 0x000ee20008000a00 */
[----:B------:R-:W-:Y:S01]  /*3460*/  @UP0 UMOV UR12, UR24 ;  /* 0x00000018000c0c82 */ /* 0x000fe20008000000 */
[----:B------:R-:W-:Y:S01]  /*3470*/  @UP0 UMOV UR13, URZ ;  /* 0x000000ff000d0c82 */ /* 0x000fe20008000000 */
[----:B------:R-:W2:Y:S01]  /*3480*/  LDG.E.64 R8, desc[UR34][R8.64] ;  /* 0x0000002208087981 */ /* 0x000ea2000c1e1b00 */
[----:B---3--:R-:W-:Y:S01]  /*3490*/  @UP0 UIMAD.WIDE.U32 UR12, UR23, UR8, UR12 ;  /* 0x00000008170c02a5 */ /* 0x008fe2000f8e000c */
[C---:B------:R-:W-:Y:S01]  /*34a0*/  IMAD.SHL.U32 R224, R0.reuse, 0x20, RZ ;  /* 0x0000002000e07824 */ /* 0x040fe200078e00ff */
[C---:B------:R-:W-:Y:S01]  /*34b0*/  R2P PR, R0.reuse, 0x6 ;  /* 0x0000000600007804 */ /* 0x040fe20000000000 */
[----:B------:R-:W-:Y:S01]  /*34c0*/  IMAD.SHL.U32 R223, R0, 0x10, RZ ;  /* 0x0000001000df7824 */ /* 0x000fe200078e00ff */
[----:B------:R-:W-:Y:S02]  /*34d0*/  @UP0 UIMAD UR9, UR23, UR9, UR13 ;  /* 0x00000009170902a4 */ /* 0x000fe4000f8e020d */
[----:B------:R-:W-:Y:S01]  /*34e0*/  @UP0 ULEA UR10, UP1, UR12, UR10, 0x2 ;  /* 0x0000000a0c0a0291 */ /* 0x000fe2000f8210ff */
[----:B------:R-:W-:-:S02]  /*34f0*/  IMAD R231, R230, 0x40, R231 ;  /* 0x00000040e6e77824 */ /* 0x000fc400078e02e7 */
[C---:B----4-:R-:W-:Y:S01]  /*3500*/  IMAD.SHL.U32 R240, R214.reuse, 0x10, RZ ;  /* 0x00000010d6f07824 */ /* 0x050fe200078e00ff */
[----:B------:R-:W-:Y:S02]  /*3510*/  @UP0 ULEA.HI.X UR11, UR12, UR11, UR9, 0x2, UP1 ;  /* 0x0000000b0c0b0291 */ /* 0x000fe400088f1409 */
[----:B------:R-:W-:Y:S02]  /*3520*/  IMAD.U32 R6, RZ, RZ, UR10 ;  /* 0x0000000aff067e24 */ /* 0x000fe4000f8e00ff */
[----:B------:R-:W-:Y:S02]  /*3530*/  IMAD.MOV.U32 R220, RZ, RZ, 0x40 ;  /* 0x00000040ffdc7424 */ /* 0x000fe400078e00ff */
[----:B------:R-:W-:Y:S01]  /*3540*/  IMAD.SHL.U32 R229, R214, 0x2, RZ ;  /* 0x00000002d6e57824 */ /* 0x000fe200078e00ff */
[----:B------:R-:W3:Y:S01]  /*3550*/  @UP0 LDCU UR10, c[0x0][0x458] ;  /* 0x00008b00ff0a07ac */ /* 0x000ee20008000800 */
[----:B------:R-:W-:Y:S02]  /*3560*/  IMAD.U32 R7, RZ, RZ, UR11 ;  /* 0x0000000bff077e24 */ /* 0x000fe4000f8e00ff */
[----:B------:R-:W-:-:S02]  /*3570*/  IMAD R230, R230, 0x4, R12 ;  /* 0x00000004e6e67824 */ /* 0x000fc400078e020c */
[C---:B------:R-:W-:Y:S02]  /*3580*/  IMAD.SHL.U32 R213, R214.reuse, 0x40, RZ ;  /* 0x00000040d6d57824 */ /* 0x040fe400078e00ff */
[----:B------:R-:W-:Y:S01]  /*3590*/  IMAD.SHL.U32 R227, R214, 0x8, RZ ;  /* 0x00000008d6e37824 */ /* 0x000fe200078e00ff */
[----:B------:R4:W2:Y:S01]  /*35a0*/  @P0 LDG.E R7, desc[UR34][R6.64] ;  /* 0x0000002206070981 */ /* 0x0008a2000c1e1900 */
[----:B------:R-:W-:Y:S01]  /*35b0*/  LOP3.LUT R12, R224, 0x200, RZ, 0xc0, !PT ;  /* 0x00000200e00c7812 */ /* 0x000fe200078ec0ff */
[----:B------:R-:W-:Y:S01]  /*35c0*/  IMAD.MOV.U32 R219, RZ, RZ, 0x20 ;  /* 0x00000020ffdb7424 */ /* 0x000fe200078e00ff */
[----:B------:R-:W-:Y:S01]  /*35d0*/  SHF.R.U32.HI R228, RZ, 0x2, R214 ;  /* 0x00000002ffe47819 */ /* 0x000fe200000116d6 */
[----:B------:R-:W-:Y:S01]  /*35e0*/  IMAD.MOV.U32 R212, RZ, RZ, 0x40 ;  /* 0x00000040ffd47424 */ /* 0x000fe200078e00ff */
[----:B------:R-:W-:Y:S01]  /*35f0*/  SEL R220, R220, 0xffffffc0, !P2 ;  /* 0xffffffc0dcdc7807 */ /* 0x000fe20005000000 */
        /* <DEDUP_REMOVED lines=18> */
[----:B------:R-:W-:Y:S01]  /*3720*/  CS2R R156, SRZ ;  /* 0x00000000009c7805 */ /* 0x000fe2000001ff00 */
[----:B----4-:R-:W-:Y:S01]  /*3730*/  IMAD.SHL.U32 R6, R0, 0x2, RZ ;  /* 0x0000000200067824 */ /* 0x010fe200078e00ff */
[----:B------:R-:W-:-:S02]  /*3740*/  CS2R R162, SRZ ;  /* 0x0000000000a27805 */ /* 0x000fc4000001ff00 */
[----:B------:R-:W-:Y:S02]  /*3750*/  CS2R R160, SRZ ;  /* 0x0000000000a07805 */ /* 0x000fe4000001ff00 */
[----:B------:R-:W-:Y:S02]  /*3760*/  CS2R R154, SRZ ;  /* 0x00000000009a7805 */ /* 0x000fe4000001ff00 */
[----:B------:R-:W-:Y:S02]  /*3770*/  CS2R R152, SRZ ;  /* 0x0000000000987805 */ /* 0x000fe4000001ff00 */
[----:B------:R-:W-:Y:S02]  /*3780*/  LOP3.LUT R6, R6, 0x6, RZ, 0xc0, !PT ;  /* 0x0000000606067812 */ /* 0x000fe400078ec0ff */
[----:B------:R-:W-:Y:S02]  /*3790*/  CS2R R150, SRZ ;  /* 0x0000000000967805 */ /* 0x000fe4000001ff00 */
[----:B------:R-:W-:-:S02]  /*37a0*/  CS2R R148, SRZ ;  /* 0x0000000000947805 */ /* 0x000fc4000001ff00 */
[----:B------:R-:W-:Y:S02]  /*37b0*/  CS2R R142, SRZ ;  /* 0x00000000008e7805 */ /* 0x000fe4000001ff00 */
[----:B------:R-:W-:Y:S02]  /*37c0*/  LOP3.LUT R3, R6, 0xe0, R3, 0xf8, !PT ;  /* 0x000000e006037812 */ /* 0x000fe400078ef803 */
[----:B------:R-:W-:Y:S02]  /*37d0*/  CS2R R140, SRZ ;  /* 0x00000000008c7805 */ /* 0x000fe4000001ff00 */
[----:B------:R-:W-:Y:S02]  /*37e0*/  LOP3.LUT R6, R5, 0x1c0, RZ, 0xc0, !PT ;  /* 0x000001c005067812 */ /* 0x000fe400078ec0ff */
[----:B------:R-:W-:Y:S02]  /*37f0*/  CS2R R146, SRZ ;  /* 0x0000000000927805 */ /* 0x000fe4000001ff00 */
[----:B------:R-:W-:-:S02]  /*3800*/  CS2R R144, SRZ ;  /* 0x0000000000907805 */ /* 0x000fc4000001ff00 */
[----:B------:R-:W-:Y:S02]  /*3810*/  CS2R R138, SRZ ;  /* 0x00000000008a7805 */ /* 0x000fe4000001ff00 */
[----:B------:R-:W-:Y:S02]  /*3820*/  LOP3.LUT R6, R6, 0x38, R4, 0xf8, !PT ;  /* 0x0000003806067812 */ /* 0x000fe400078ef804 */
[----:B------:R-:W-:Y:S02]  /*3830*/  CS2R R136, SRZ ;  /* 0x0000000000887805 */ /* 0x000fe4000001ff00 */
[----:B------:R-:W-:Y:S02]  /*3840*/  CS2R R134, SRZ ;  /* 0x0000000000867805 */ /* 0x000fe4000001ff00 */
[----:B------:R-:W-:Y:S02]  /*3850*/  CS2R R132, SRZ ;  /* 0x0000000000847805 */ /* 0x000fe4000001ff00 */
[----:B------:R-:W-:-:S02]  /*3860*/  LOP3.LUT R0, R6, 0x8, R0, 0x78, !PT ;  /* 0x0000000806007812 */ /* 0x000fc400078e7800 */
[----:B------:R-:W-:Y:S02]  /*3870*/  CS2R R78, SRZ ;  /* 0x00000000004e7805 */ /* 0x000fe4000001ff00 */
[----:B------:R-:W-:Y:S02]  /*3880*/  LOP3.LUT R2, R6, 0x8, R2, 0x78, !PT ;  /* 0x0000000806027812 */ /* 0x000fe400078e7802 */
[----:B------:R-:W-:Y:S01]  /*3890*/  CS2R R76, SRZ ;  /* 0x00000000004c7805 */ /* 0x000fe2000001ff00 */
[----:B---3--:R-:W3:Y:S01]  /*38a0*/  @P0 MUFU.RCP R6, UR10 ;  /* 0x0000000a00060d08 */ /* 0x008ee20008001000 */
[----:B------:R-:W-:Y:S01]  /*38b0*/  UIMAD UR10, UR23, UR41, UR24 ;  /* 0x00000029170a72a4 */ /* 0x000fe2000f8e0218 */
[----:B------:R-:W-:Y:S01]  /*38c0*/  IMAD.U32 R4, RZ, RZ, UR30 ;  /* 0x0000001eff047e24 */ /* 0x000fe2000f8e00ff */
[----:B------:R-:W-:Y:S02]  /*38d0*/  LOP3.LUT R5, R5, 0x200, RZ, 0xc0, !PT ;  /* 0x0000020005057812 */ /* 0x000fe400078ec0ff */
[----:B------:R-:W-:Y:S01]  /*38e0*/  CS2R R82, SRZ ;  /* 0x0000000000527805 */ /* 0x000fe2000001ff00 */
[----:B------:R-:W-:Y:S01]  /*38f0*/  USHF.L.U32 UR10, UR10, 0x5, URZ ;  /* 0x000000050a0a7899 */ /* 0x000fe200080006ff */
[----:B------:R-:W-:-:S02]  /*3900*/  LOP3.LUT R223, R12, 0x3800, R223, 0xf8, !PT ;  /* 0x000038000cdf7812 */ /* 0x000fc400078ef8df */
[----:B------:R-:W-:Y:S02]  /*3910*/  CS2R R80, SRZ ;  /* 0x0000000000507805 */ /* 0x000fe4000001ff00 */
[----:B------:R-:W-:Y:S01]  /*3920*/  LOP3.LUT R224, R5, 0xc00, R224, 0xf8, !PT ;  /* 0x00000c0005e07812 */ /* 0x000fe200078ef8e0 */
[----:B------:R-:W-:Y:S01]  /*3930*/  USHF.R.S32.HI UR12, URZ, 0x1f, UR10 ;  /* 0x0000001fff0c7899 */ /* 0x000fe2000801140a */
[----:B------:R-:W-:Y:S02]  /*3940*/  IADD3 R3, PT, PT, R3, UR38, R4 ;  /* 0x0000002603037c10 */ /* 0x000fe4000fffe004 */
[----:B------:R-:W-:Y:S02]  /*3950*/  CS2R R74, SRZ ;  /* 0x00000000004a7805 */ /* 0x000fe4000001ff00 */
[----:B------:R-:W-:Y:S02]  /*3960*/  SHF.R.U32.HI R4, RZ, 0x3, R214 ;  /* 0x00000003ff047819 */ /* 0x000fe400000116d6 */
[----:B------:R-:W-:-:S02]  /*3970*/  CS2R R72, SRZ ;  /* 0x0000000000487805 */ /* 0x000fc4000001ff00 */
[----:B------:R-:W-:Y:S02]  /*3980*/  LOP3.LUT R5, R229, 0x20, RZ, 0xc0, !PT ;  /* 0x00000020e5057812 */ /* 0x000fe400078ec0ff */
[----:B------:R-:W-:Y:S02]  /*3990*/  CS2R R70, SRZ ;  /* 0x0000000000467805 */ /* 0x000fe4000001ff00 */
[----:B------:R-:W-:Y:S02]  /*39a0*/  LOP3.LUT R223, R223, R0, RZ, 0xfc, !PT ;  /* 0x00000000dfdf7212 */ /* 0x000fe400078efcff */
[----:B------:R-:W-:Y:S02]  /*39b0*/  CS2R R68, SRZ ;  /* 0x0000000000447805 */ /* 0x000fe4000001ff00 */
[----:B------:R-:W-:Y:S02]  /*39c0*/  SHF.R.U32.HI R0, RZ, 0x1, R214 ;  /* 0x00000001ff007819 */ /* 0x000fe400000116d6 */
[----:B------:R-:W-:-:S02]  /*39d0*/  CS2R R62, SRZ ;  /* 0x00000000003e7805 */ /* 0x000fc4000001ff00 */
[----:B------:R-:W-:Y:S02]  /*39e0*/  LOP3.LUT R4, R5, 0x18, R4, 0xf8, !PT ;  /* 0x0000001805047812 */ /* 0x000fe400078ef804 */
[----:B------:R-:W-:Y:S02]  /*39f0*/  CS2R R60, SRZ ;  /* 0x00000000003c7805 */ /* 0x000fe4000001ff00 */
[----:B------:R-:W-:Y:S01]  /*3a00*/  IADD3 R231, PT, PT, R231, -0x59, -R3 ;  /* 0xffffffa7e7e77810 */ /* 0x000fe20007ffe803 */
[----:B------:R-:W-:Y:S01]  /*3a10*/  IMAD.SHL.U32 R3, R214, 0x20, RZ ;  /* 0x00000020d6037824 */ /* 0x000fe200078e00ff */
[----:B------:R-:W-:Y:S02]  /*3a20*/  LOP3.LUT R224, R224, R2, RZ, 0xfc, !PT ;  /* 0x00000002e0e07212 */ /* 0x000fe400078efcff */
[----:B------:R-:W-:Y:S02]  /*3a30*/  CS2R R66, SRZ ;  /* 0x0000000000427805 */ /* 0x000fe4000001ff00 */
[----:B------:R-:W-:-:S02]  /*3a40*/  LOP3.LUT R2, R213, 0x1c0, RZ, 0xc0, !PT ;  /* 0x000001c0d5027812 */ /* 0x000fc400078ec0ff */
        /* <DEDUP_REMOVED lines=9> */
[----:B------:R-:W-:Y:S02]  /*3ae0*/  LOP3.LUT R238, R3, 0x200, RZ, 0xc0, !PT ;  /* 0x0000020003ee7812 */ /* 0x000fe400078ec0ff */
[----:B------:R-:W-:Y:S02]  /*3af0*/  CS2R R46, SRZ ;  /* 0x00000000002e7805 */ /* 0x000fe4000001ff00 */
[----:B------:R-:W-:-:S02]  /*3b00*/  LOP3.LUT R216, R4, 0x38, R227, 0x78, !PT ;  /* 0x0000003804d87812 */ /* 0x000fc400078e78e3 */
        /* <DEDUP_REMOVED lines=13> */
[----:B------:R-:W-:Y:S02]  /*3be0*/  LOP3.LUT R216, R216, 0x200, R213, 0xf8, !PT ;  /* 0x00000200d8d87812 */ /* 0x000fe400078ef8d5 */
[----:B------:R-:W-:Y:S02]  /*3bf0*/  CS2R R30, SRZ ;  /* 0x00000000001e7805 */ /* 0x000fe4000001ff00 */
[----:B------:R-:W-:Y:S02]  /*3c00*/  LEA R224, R224, UR33, 0x1 ;  /* 0x00000021e0e07c11 */ /* 0x000fe4000f8e08ff */
[----:B------:R-:W-:Y:S02]  /*3c10*/  CS2R R28, SRZ ;  /* 0x00000000001c7805 */ /* 0x000fe4000001ff00 */
[----:B------:R-:W-:-:S02]  /*3c20*/  LOP3.LUT R12, R12, 0x20, R228, 0x78, !PT ;  /* 0x000000200c0c7812 */ /* 0x000fc400078e78e4 */
[----:B------:R-:W-:Y:S02]  /*3c30*/  CS2R R34, SRZ ;  /* 0x0000000000227805 */ /* 0x000fe4000001ff00 */
[----:B------:R-:W-:Y:S02]  /*3c40*/  LOP3.LUT R5, R3, 0xc00, RZ, 0xc0, !PT ;  /* 0x00000c0003057812 */ /* 0x000fe400078ec0ff */
[----:B------:R-:W-:Y:S02]  /*3c50*/  CS2R R32, SRZ ;  /* 0x0000000000207805 */ /* 0x000fe4000001ff00 */
[----:B------:R-:W-:Y:S01]  /*3c60*/  LOP3.LUT R213, R213, 0x200, RZ, 0xc0, !PT ;  /* 0x00000200d5d57812 */ /* 0x000fe200078ec0ff */
[----:B------:R-:W-:Y:S01]  /*3c70*/  IMAD.IADD R218, R220, 0x1, R223 ;  /* 0x00000001dcda7824 */ /* 0x000fe200078e02df */
[----:B------:R-:W-:Y:S01]  /*3c80*/  LOP3.LUT R238, R238, R2, RZ, 0xfc, !PT ;  /* 0x00000002eeee7212 */ /* 0x000fe200078efcff */
[----:B------:R-:W-:Y:S01]  /*3c90*/  IMAD.MOV.U32 R2, RZ, RZ, 0x20 ;  /* 0x00000020ff027424 */ /* 0x000fe200078e00ff */
[----:B------:R-:W-:Y:S01]  /*3ca0*/  SEL R219, R219, 0xffffffe0, !P1 ;  /* 0xffffffe0dbdb7807 */ /* 0x000fe20004800000 */
[----:B------:R-:W-:Y:S01]  /*3cb0*/  IMAD.IADD R220, R220, 0x1, R224 ;  /* 0x00000001dcdc7824 */ /* 0x000fe200078e02e0 */
[----:B------:R-:W-:-:S02]  /*3cc0*/  LOP3.LUT R240, R12, 0x1c0, R240, 0xf8, !PT ;  /* 0x000001c00cf07812 */ /* 0x000fc400078ef8f0 */
[----:B------:R-:W-:Y:S02]  /*3cd0*/  CS2R R26, SRZ ;  /* 0x00000000001a7805 */ /* 0x000fe4000001ff00 */
[----:B------:R-:W-:Y:S02]  /*3ce0*/  LOP3.LUT R5, R5, 0x6, R229, 0xf8, !PT ;  /* 0x0000000605057812 */ /* 0x000fe400078ef8e5 */
[----:B-1----:R-:W-:Y:S02]  /*3cf0*/  CS2R R24, SRZ ;  /* 0x0000000000187805 */ /* 0x002fe4000001ff00 */
[----:B------:R-:W-:Y:S01]  /*3d00*/  LOP3.LUT R246, R213, 0xc00, R3, 0xf8, !PT ;  /* 0x00000c00d5f67812 */ /* 0x000fe200078ef803 */
[----:B------:R-:W-:Y:S01]  /*3d10*/  UIADD3 UR30, UPT, UPT, UR30, 0x40, URZ ;  /* 0x000000401e1e7890 */ /* 0x000fe2000fffe0ff */
[----:B------:R-:W-:Y:S01]  /*3d20*/  IMAD.IADD R221, R219, 0x1, R223 ;  /* 0x00000001dbdd7824 */ /* 0x000fe200078e02df */
[----:B------:R-:W-:Y:S01]  /*3d30*/  LOP3.LUT R240, R5, R240, RZ, 0xfc, !PT ;  /* 0x000000f005f07212 */ /* 0x000fe200078efcff */
[C---:B------:R-:W-:Y:S01]  /*3d40*/  IMAD.IADD R222, R219.reuse, 0x1, R224 ;  /* 0x00000001dbde7824 */ /* 0x040fe200078e02e0 */
[----:B------:R-:W-:Y:S01]  /*3d50*/  CS2R R22, SRZ ;  /* 0x0000000000167805 */ /* 0x000fe2000001ff00 */
[----:B------:R-:W-:Y:S01]  /*3d60*/  IMAD.IADD R217, R219, 0x1, R218 ;  /* 0x00000001dbd97824 */ /* 0x000fe200078e02da */
[----:B------:R-:W-:-:S02]  /*3d70*/  CS2R R20, SRZ ;  /* 0x0000000000147805 */ /* 0x000fc4000001ff00 */
[----:B------:R-:W-:Y:S01]  /*3d80*/  SHF.R.U32.HI R241, RZ, 0x7, R214 ;  /* 0x00000007fff17819 */ /* 0x000fe200000116d6 */
[----:B------:R-:W-:Y:S01]  /*3d90*/  IMAD.IADD R219, R219, 0x1, R220 ;  /* 0x00000001dbdb7824 */ /* 0x000fe200078e02dc */
[----:B------:R-:W-:Y:S01]  /*3da0*/  LOP3.LUT R244, R227, 0x38, RZ, 0xc0, !PT ;  /* 0x00000038e3f47812 */ /* 0x000fe200078ec0ff */
[----:B------:R-:W-:Y:S01]  /*3db0*/  UMOV UR13, URZ ;  /* 0x000000ff000d7c82 */ /* 0x000fe20008000000 */
[----:B------:R-:W-:Y:S01]  /*3dc0*/  LOP3.LUT R215, R215, 0x200, R3, 0xf8, !PT ;  /* 0x00000200d7d77812 */ /* 0x000fe200078ef803 */
[----:B------:R-:W1:Y:S01]  /*3dd0*/  LDCU UR8, c[0x0][0x440] ;  /* 0x00008800ff0877ac */ /* 0x000e620008000800 */
[----:B------:R-:W-:Y:S01]  /*3de0*/  LOP3.LUT R246, R246, R0, RZ, 0xfc, !PT ;  /* 0x00000000f6f67212 */ /* 0x000fe200078efcff */
[----:B------:R-:W-:Y:S01]  /*3df0*/  UISETP.GE.AND UP1, UPT, UR30, UR36, UPT ;  /* 0x000000241e00728c */ /* 0x000fe2000bf26270 */
[----:B------:R-:W4:Y:S01]  /*3e00*/  LDCU UR9, c[0x0][0x3e0] ;  /* 0x00007c00ff0977ac */ /* 0x000f220008000800 */
[----:B------:R-:W1:Y:S01]  /*3e10*/  LDCU UR11, c[0x0][0x45c] ;  /* 0x00008b80ff0b77ac */ /* 0x000e620008000800 */
[----:B--2---:R-:W-:Y:S01]  /*3e20*/  IADD3 R248, P4, P3, R10, UR10, R248 ;  /* 0x0000000a0af87c10 */ /* 0x004fe2000fb9e0f8 */
[----:B------:R-:W2:Y:S03]  /*3e30*/  LDCU.U8 UR10, c[0x0][0x4f8] ;  /* 0x00009f00ff0a77ac */ /* 0x000ea60008000000 */
[----:B------:R-:W-:Y:S01]  /*3e40*/  IADD3.X R239, PT, PT, R11, UR12, RZ, P4, P3 ;  /* 0x0000000c0bef7c10 */ /* 0x000fe2000a7e64ff */
[----:B------:R-:W3:Y:S01]  /*3e50*/  LDCU UR12, c[0x0][0x590] ;  /* 0x0000b200ff0c77ac */ /* 0x000ee20008000800 */
[----:B------:R-:W-:Y:S01]  /*3e60*/  LOP3.LUT P3, RZ, R214, 0x4, RZ, 0xc0, !PT ;  /* 0x00000004d6ff7812 */ /* 0x000fe2000786c0ff */
[----:B------:R-:W-:Y:S01]  /*3e70*/  IMAD.WIDE.U32 R248, R248, -0x2daee0ad, RZ ;  /* 0xd2511f53f8f87825 */ /* 0x000fe200078e00ff */
[----:B------:R-:W-:-:S02]  /*3e80*/  LOP3.LUT P4, RZ, R214, 0x8, RZ, 0xc0, !PT ;  /* 0x00000008d6ff7812 */ /* 0x000fc4000788c0ff */
[----:B------:R-:W-:Y:S02]  /*3e90*/  SEL R212, R212, 0xffffffc0, !P3 ;  /* 0xffffffc0d4d47807 */ /* 0x000fe40005800000 */
[----:B------:R-:W-:Y:S02]  /*3ea0*/  SEL R245, R245, 0xfffffff0, !P3 ;  /* 0xfffffff0f5f57807 */ /* 0x000fe40005800000 */
[----:B------:R-:W-:Y:S02]  /*3eb0*/  R2UR UR56, R8 ;  /* 0x00000000083872ca */ /* 0x000fe400000e0000 */
[----:B------:R-:W-:Y:S01]  /*3ec0*/  R2UR UR57, R9 ;  /* 0x00000000093972ca */ /* 0x000fe200000e0000 */
[----:B---3--:R-:W-:Y:S01]  /*3ed0*/  USHF.L.U32 UR12, UR12, 0x6, URZ ;  /* 0x000000060c0c7899 */ /* 0x008fe200080006ff */
[----:B------:R-:W-:-:S05]  /*3ee0*/  @P0 FMUL.FTZ R6, R7, R6 ;  /* 0x0000000607060220 */ /* 0x000fca0000410000 */
[----:B------:R-:W-:Y:S02]  /*3ef0*/  @P0 R2UR UR14, R6 ;  /* 0x00000000060e02ca */ /* 0x000fe400000e0000 */
[----:B------:R-:W-:Y:S02]  /*3f00*/  LOP3.LUT P0, RZ, R214, 0x2, RZ, 0xc0, !PT ;  /* 0x00000002d6ff7812 */ /* 0x000fe4000780c0ff */
[----:B------:R-:W-:Y:S02]  /*3f10*/  UIADD3 UR55, UPT, UPT, UR56, -0x61c88647, URZ ;  /* 0x9e3779b938377890 */ /* 0x000fe4000fffe0ff */
[----:B------:R-:W-:Y:S01]  /*3f20*/  SEL R2, R2, 0xffffffe0, !P0 ;  /* 0xffffffe002027807 */ /* 0x000fe20004000000 */
[----:B------:R-:W-:Y:S02]  /*3f30*/  UIADD3 UR54, UPT, UPT, UR57, -0x4498517b, URZ ;  /* 0xbb67ae8539367890 */ /* 0x000fe4000fffe0ff */
[----:B------:R-:W-:Y:S02]  /*3f40*/  UIADD3 UR51, UPT, UPT, UR56, 0x3c6ef372, URZ ;  /* 0x3c6ef37238337890 */ /* 0x000fe4000fffe0ff */
[----:B------:R-:W-:-:S02]  /*3f50*/  UIADD3 UR50, UPT, UPT, UR57, 0x76cf5d0a, URZ ;  /* 0x76cf5d0a39327890 */ /* 0x000fc4000fffe0ff */
[----:B------:R-:W-:Y:S01]  /*3f60*/  @UP0 UMOV UR13, UR14 ;  /* 0x0000000e000d0c82 */ /* 0x000fe20008000000 */
[----:B------:R-:W-:Y:S02]  /*3f70*/  UIADD3 UR49, UPT, UPT, UR56, -0x255992d5, URZ ;  /* 0xdaa66d2b38317890 */ /* 0x000fe4000fffe0ff */
[----:B------:R-:W-:Y:S02]  /*3f80*/  UIADD3 UR48, UPT, UPT, UR57, 0x32370b8f, URZ ;  /* 0x32370b8f39307890 */ /* 0x000fe4000fffe0ff */
[----:B------:R-:W-:Y:S02]  /*3f90*/  UIADD3 UR44, UPT, UPT, UR56, 0x78dde6e4, URZ ;  /* 0x78dde6e4382c7890 */ /* 0x000fe4000fffe0ff */
[----:B------:R-:W-:Y:S02]  /*3fa0*/  UIADD3 UR41, UPT, UPT, UR57, -0x126145ec, URZ ;  /* 0xed9eba1439297890 */ /* 0x000fe4000fffe0ff */
[----:B------:R-:W-:Y:S02]  /*3fb0*/  UIADD3 UR38, UPT, UPT, UR56, 0x1715609d, URZ ;  /* 0x1715609d38267890 */ /* 0x000fe4000fffe0ff */
[----:B------:R-:W-:-:S02]  /*3fc0*/  UIADD3 UR30, UPT, UPT, UR57, -0x56f99767, URZ ;  /* 0xa9066899391e7890 */ /* 0x000fc4000fffe0ff */
[----:B------:R-:W-:Y:S02]  /*3fd0*/  UIADD3 UR27, UPT, UPT, UR56, -0x4ab325aa, URZ ;  /* 0xb54cda56381b7890 */ /* 0x000fe4000fffe0ff */
[----:B-12-4-:R-:W-:-:S12]  /*3fe0*/  UIADD3 UR23, UPT, UPT, UR57, 0x646e171e, URZ ;  /* 0x646e171e39177890 */ /* 0x016fd8000fffe0ff */
.L_x_1522:
[----:B------:R-:W0:Y:S01]  /*3ff0*/  LDGDEPBAR ;  /* 0x00000000000079af */ /* 0x000e220000000000 */
[----:B------:R-:W-:Y:S01]  /*4000*/  LEA R119, R240, UR4, 0x1 ;  /* 0x00000004f0777c11 */ /* 0x000fe2000f8e08ff */
[----:B------:R-:W-:Y:S01]  /*4010*/  IMAD.U32 R116, RZ, RZ, UR16 ;  /* 0x00000010ff747e24 */ /* 0x000fe2000f8e00ff */
[----:B------:R-:W-:Y:S01]  /*4020*/  LEA R226, R215, UR4, 0x1 ;  /* 0x00000004d7e27c11 */ /* 0x000fe2000f8e08ff */
[----:B------:R-:W-:Y:S01]  /*4030*/  IMAD.U32 R117, RZ, RZ, UR17 ;  /* 0x00000011ff757e24 */ /* 0x000fe2000f8e00ff */
[----:B------:R-:W-:Y:S01]  /*4040*/  LEA R225, R216, UR4, 0x1 ;  /* 0x00000004d8e17c11 */ /* 0x000fe2000f8e08ff */
[----:B------:R-:W-:Y:S01]  /*4050*/  VIADD R230, R230, 0xfffffffc ;  /* 0xfffffffce6e67836 */ /* 0x000fe20000000000 */
[----:B------:R-:W-:Y:S01]  /*4060*/  PLOP3.LUT P6, PT, PT, PT, UP1, 0x80, 0x8 ;  /* 0x000000000008781c */ /* 0x000fe20003fcf018 */
[----:B------:R-:W-:Y:S01]  /*4070*/  UISETP.NE.AND UP2, UPT, UR45, URZ, UPT ;  /* 0x000000ff2d00728c */ /* 0x000fe2000bf45270 */
[----:B------:R-:W-:Y:S02]  /*4080*/  PLOP3.LUT P0, PT, PT, PT, UP1, 0x80, 0x8 ;  /* 0x000000000008781c */ /* 0x000fe40003f0f018 */
[----:B------:R-:W-:Y:S02]  /*4090*/  PLOP3.LUT P2, PT, PT, PT, UP1, 0x80, 0x8 ;  /* 0x000000000008781c */ /* 0x000fe40003f4f018 */
[----:B------:R-:W-:Y:S02]  /*40a0*/  PLOP3.LUT P1, PT, PT, PT, UP1, 0x80, 0x8 ;  /* 0x000000000008781c */ /* 0x000fe40003f2f018 */
[----:B------:R-:W-:Y:S02]  /*40b0*/  PLOP3.LUT P5, PT, PT, PT, UP1, 0x80, 0x8 ;  /* 0x000000000008781c */ /* 0x000fe40003faf018 */
[----:B------:R-:W-:Y:S02]  /*40c0*/  LOP3.LUT R208, R213, 0x400, R3, 0xf8, !PT ;  /* 0x00000400d5d07812 */ /* 0x000fe400078ef803 */
[----:B------:R-:W-:Y:S02]  /*40d0*/  @UP2 UIADD3 UR15, UP0, UPT, UR52, -0x100, URZ ;  /* 0xffffff00340f2890 */ /* 0x000fe4000ff1e0ff */
[----:B------:R-:W-:Y:S02]  /*40e0*/  LOP3.LUT R208, R208, R0, RZ, 0xfc, !PT ;  /* 0x00000000d0d07212 */ /* 0x000fe400078efcff */
        /* <DEDUP_REMOVED lines=26> */
[----:B------:R-:W3:Y:S06]  /*4290*/  LDSM.16.M88.4 R88, [R217+0x10800] ;  /* 0x01080000d958783b */ /* 0x000eec0000000200 */
[----:B------:R-:W-:Y:S01]  /*42a0*/  LDSM.16.M88.4 R96, [R224+0x2000] ;  /* 0x00200000e060783b */ /* 0x000fe20000000200 */
[C---:B------:R-:W-:Y:S08]  /*42b0*/  HMMA.16816.F32.BF16 R4, R100.reuse, R104, R4 ;  /* 0x000000686404723c */ /* 0x040ff00000041804 */
[C---:B------:R-:W-:Y:S01]  /*42c0*/  HMMA.16816.F32.BF16 R8, R100.reuse, R106, R8 ;  /* 0x0000006a6408723c */ /* 0x040fe20000041808 */
[----:B------:R-:W4:Y:S07]  /*42d0*/  LDSM.16.M88.4 R104, [R223+0x12000] ;  /* 0x01200000df68783b */ /* 0x000f2e0000000200 */
[C---:B-1----:R-:W-:Y:S08]  /*42e0*/  HMMA.16816.F32.BF16 R12, R100.reuse, R84, R12 ;  /* 0x00000054640c723c */ /* 0x042ff0000004180c */
[----:B------:R-:W-:Y:S01]  /*42f0*/  HMMA.16816.F32.BF16 R16, R100, R86, R16 ;  /* 0x000000566410723c */ /* 0x000fe20000041810 */
[----:B------:R-:W-:Y:S06]  /*4300*/  LDSM.16.M88.4 R84, [R222+0x2000] ;  /* 0x00200000de54783b */ /* 0x000fec0000000200 */
[----:B------:R-:W1:Y:S01]  /*4310*/  LDSM.16.M88.4 R100, [R221+0x12000] ;  /* 0x01200000dd64783b */ /* 0x000e620000000200 */
[C---:B--2---:R-:W-:Y:S08]  /*4320*/  HMMA.16816.F32.BF16 R4, R92.reuse, R108, R4 ;  /* 0x0000006c5c04723c */ /* 0x044ff00000041804 */
[C---:B------:R-:W-:Y:S01]  /*4330*/  HMMA.16816.F32.BF16 R8, R92.reuse, R110, R8 ;  /* 0x0000006e5c08723c */ /* 0x040fe20000041808 */
[----:B------:R-:W2:Y:S07]  /*4340*/  LDSM.16.M88.4 R108, [R221+0x12800] ;  /* 0x01280000dd6c783b */ /* 0x000eae0000000200 */
[C---:B---3--:R-:W-:Y:S08]  /*4350*/  HMMA.16816.F32.BF16 R12, R92.reuse, R88, R12 ;  /* 0x000000585c0c723c */ /* 0x048ff0000004180c */
[----:B------:R-:W-:Y:S01]  /*4360*/  HMMA.16816.F32.BF16 R16, R92, R90, R16 ;  /* 0x0000005a5c10723c */ /* 0x000fe20000041810 */
[----:B------:R-:W-:Y:S06]  /*4370*/  LDSM.16.M88.4 R88, [R220+0x2000] ;  /* 0x00200000dc58783b */ /* 0x000fec0000000200 */
[----:B------:R-:W3:Y:S01]  /*4380*/  LDSM.16.M88.4 R92, [R218+0x12000] ;  /* 0x01200000da5c783b */ /* 0x000ee20000000200 */
[C---:B----4-:R-:W-:Y:S08]  /*4390*/  HMMA.16816.F32.BF16 R4, R96.reuse, R104, R4 ;  /* 0x000000686004723c */ /* 0x050ff00000041804 */
[C---:B------:R-:W-:Y:S01]  /*43a0*/  HMMA.16816.F32.BF16 R8, R96.reuse, R106, R8 ;  /* 0x0000006a6008723c */ /* 0x040fe20000041808 */
[----:B------:R-:W4:Y:S07]  /*43b0*/  LDSM.16.M88.4 R104, [R218+0x12800] ;  /* 0x01280000da68783b */ /* 0x000f2e0000000200 */
[C---:B------:R-:W-:Y:S08]  /*43c0*/  HMMA.16816.F32.BF16 R12, R96.reuse, R112, R12 ;  /* 0x00000070600c723c */ /* 0x040ff0000004180c */
[----:B------:R-:W-:Y:S01]  /*43d0*/  HMMA.16816.F32.BF16 R16, R96, R114, R16 ;  /* 0x000000726010723c */ /* 0x000fe20000041810 */
[----:B------:R-:W-:Y:S06]  /*43e0*/  LDSM.16.M88.4 R96, [R219+0x2000] ;  /* 0x00200000db60783b */ /* 0x000fec0000000200 */
[----:B------:R-:W-:Y:S01]  /*43f0*/  LDSM.16.M88.4 R112, [R217+0x12800] ;  /* 0x01280000d970783b */ /* 0x000fe20000000200 */
[C---:B-1----:R-:W-:Y:S08]  /*4400*/  HMMA.16816.F32.BF16 R4, R84.reuse, R100, R4 ;  /* 0x000000645404723c */ /* 0x042ff00000041804 */
[C---:B------:R-:W-:Y:S01]  /*4410*/  HMMA.16816.F32.BF16 R8, R84.reuse, R102, R8 ;  /* 0x000000665408723c */ /* 0x040fe20000041808 */
[----:B------:R-:W1:Y:S07]  /*4420*/  LDSM.16.M88.4 R100, [R217+0x12000] ;  /* 0x01200000d964783b */ /* 0x000e6e0000000200 */
[C---:B--2---:R-:W-:Y:S08]  /*4430*/  HMMA.16816.F32.BF16 R12, R84.reuse, R108, R12 ;  /* 0x0000006c540c723c */ /* 0x044ff0000004180c */
[----:B------:R-:W-:Y:S01]  /*4440*/  HMMA.16816.F32.BF16 R16, R84, R110, R16 ;  /* 0x0000006e5410723c */ /* 0x000fe20000041810 */
[----:B------:R-:W-:Y:S06]  /*4450*/  LDSM.16.M88.4 R84, [R224+0x4000] ;  /* 0x00400000e054783b */ /* 0x000fec0000000200 */
[----:B------:R-:W-:Y:S01]  /*4460*/  LDSM.16.M88.4 R108, [R223+0x14800] ;  /* 0x01480000df6c783b */ /* 0x000fe20000000200 */
[C---:B---3--:R-:W-:Y:S08]  /*4470*/  HMMA.16816.F32.BF16 R4, R88.reuse, R92, R4 ;  /* 0x0000005c5804723c */ /* 0x048ff00000041804 */
[C---:B------:R-:W-:Y:S01]  /*4480*/  HMMA.16816.F32.BF16 R8, R88.reuse, R94, R8 ;  /* 0x0000005e5808723c */ /* 0x040fe20000041808 */
[----:B------:R-:W2:Y:S07]  /*4490*/  LDSM.16.M88.4 R92, [R223+0x14000] ;  /* 0x01400000df5c783b */ /* 0x000eae0000000200 */
[C---:B----4-:R-:W-:Y:S08]  /*44a0*/  HMMA.16816.F32.BF16 R12, R88.reuse, R104, R12 ;  /* 0x00000068580c723c */ /* 0x050ff0000004180c */
[----:B------:R-:W-:Y:S01]  /*44b0*/  HMMA.16816.F32.BF16 R16, R88, R106, R16 ;  /* 0x0000006a5810723c */ /* 0x000fe20000041810 */
[----:B------:R-:W-:Y:S06]  /*44c0*/  LDSM.16.M88.4 R88, [R222+0x4000] ;  /* 0x00400000de58783b */ /* 0x000fec0000000200 */
[----:B------:R-:W-:Y:S01]  /*44d0*/  LDSM.16.M88.4 R104, [R221+0x14800] ;  /* 0x01480000dd68783b */ /* 0x000fe20000000200 */
[C---:B-1----:R-:W-:Y:S08]  /*44e0*/  HMMA.16816.F32.BF16 R4, R96.reuse, R100, R4 ;  /* 0x000000646004723c */ /* 0x042ff00000041804 */
[C---:B------:R-:W-:Y:S01]  /*44f0*/  HMMA.16816.F32.BF16 R8, R96.reuse, R102, R8 ;  /* 0x000000666008723c */ /* 0x040fe20000041808 */
[----:B------:R-:W1:Y:S07]  /*4500*/  LDSM.16.M88.4 R100, [R221+0x14000] ;  /* 0x01400000dd64783b */ /* 0x000e6e0000000200 */
[C---:B------:R-:W-:Y:S08]  /*4510*/  HMMA.16816.F32.BF16 R12, R96.reuse, R112, R12 ;  /* 0x00000070600c723c */ /* 0x040ff0000004180c */
[----:B------:R-:W-:Y:S01]  /*4520*/  HMMA.16816.F32.BF16 R16, R96, R114, R16 ;  /* 0x000000726010723c */ /* 0x000fe20000041810 */
[----:B------:R-:W-:Y:S06]  /*4530*/  LDSM.16.M88.4 R96, [R218+0x14000] ;  /* 0x01400000da60783b */ /* 0x000fec0000000200 */
[----:B------:R-:W-:Y:S01]  /*4540*/  LDSM.16.M88.4 R112, [R218+0x14800] ;  /* 0x01480000da70783b */ /* 0x000fe20000000200 */
[C---:B--2---:R-:W-:Y:S08]  /*4550*/  HMMA.16816.F32.BF16 R4, R84.reuse, R92, R4 ;  /* 0x0000005c5404723c */ /* 0x044ff00000041804 */
[C---:B------:R-:W-:Y:S01]  /*4560*/  HMMA.16816.F32.BF16 R8, R84.reuse, R94, R8 ;  /* 0x0000005e5408723c */ /* 0x040fe20000041808 */
[----:B------:R-:W2:Y:S07]  /*4570*/  LDSM.16.M88.4 R92, [R220+0x4000] ;  /* 0x00400000dc5c783b */ /* 0x000eae0000000200 */
[C---:B------:R-:W-:Y:S08]  /*4580*/  HMMA.16816.F32.BF16 R12, R84.reuse, R108, R12 ;  /* 0x0000006c540c723c */ /* 0x040ff0000004180c */
        /* <DEDUP_REMOVED lines=8> */
[----:B------:R3:W-:Y:S06]  /*4610*/  LDSM.16.M88.4 R88, [R224+0x6000] ;  /* 0x00600000e058783b */ /* 0x0007ec0000000200 */
[----:B------:R-:W-:Y:S01]  /*4620*/  LDSM.16.M88.4 R104, [R221+0x16000] ;  /* 0x01600000dd68783b */ /* 0x000fe20000000200 */
[C---:B--2---:R-:W-:Y:S08]  /*4630*/  HMMA.16816.F32.BF16 R4, R92.reuse, R96, R4 ;  /* 0x000000605c04723c */ /* 0x044ff00000041804 */
[C---:B------:R-:W-:Y:S01]  /*4640*/  HMMA.16816.F32.BF16 R8, R92.reuse, R98, R8 ;  /* 0x000000625c08723c */ /* 0x040fe20000041808 */
[----:B------:R-:W2:Y:S07]  /*4650*/  LDSM.16.M88.4 R96, [R223+0x16000] ;  /* 0x01600000df60783b */ /* 0x000eae0000000200 */
[C---:B------:R-:W-:Y:S03]  /*4660*/  HMMA.16816.F32.BF16 R12, R92.reuse, R112, R12 ;  /* 0x000000705c0c723c */ /* 0x040fe6000004180c */
[----:B---3--:R-:W-:Y:S05]  /*4670*/  LEA R224, R246, UR4, 0x1 ;  /* 0x00000004f6e07c11 */ /* 0x008fea000f8e08ff */
[----:B------:R-:W-:Y:S01]  /*4680*/  HMMA.16816.F32.BF16 R16, R92, R114, R16 ;  /* 0x000000725c10723c */ /* 0x000fe20000041810 */
[----:B------:R3:W4:Y:S06]  /*4690*/  LDSM.16.M88.4 R92, [R223+0x16800] ;  /* 0x01680000df5c783b */ /* 0x00072c0000000200 */
[----:B------:R-:W-:Y:S01]  /*46a0*/  LDSM.16.M88.4 R112, [R218+0x16800] ;  /* 0x01680000da70783b */ /* 0x000fe20000000200 */
[C---:B-1----:R-:W-:Y:S08]  /*46b0*/  HMMA.16816.F32.BF16 R4, R84.reuse, R100, R4 ;  /* 0x000000645404723c */ /* 0x042ff00000041804 */
[C---:B------:R-:W-:Y:S01]  /*46c0*/  HMMA.16816.F32.BF16 R8, R84.reuse, R102, R8 ;  /* 0x000000665408723c */ /* 0x040fe20000041808 */
[----:B------:R1:W4:Y:S07]  /*46d0*/  LDSM.16.M88.4 R100, [R222+0x6000] ;  /* 0x00600000de64783b */ /* 0x00032e0000000200 */
[C---:B------:R-:W-:Y:S03]  /*46e0*/  HMMA.16816.F32.BF16 R12, R84.reuse, R108, R12 ;  /* 0x0000006c540c723c */ /* 0x040fe6000004180c */
[----:B---3--:R-:W-:Y:S05]  /*46f0*/  LEA R223, R238, UR4, 0x1 ;  /* 0x00000004eedf7c11 */ /* 0x008fea000f8e08ff */
[----:B------:R-:W-:Y:S01]  /*4700*/  HMMA.16816.F32.BF16 R16, R84, R110, R16 ;  /* 0x0000006e5410723c */ /* 0x000fe20000041810 */
[----:B------:R3:W3:Y:S06]  /*4710*/  LDSM.16.M88.4 R84, [R221+0x16800] ;  /* 0x01680000dd54783b */ /* 0x0006ec0000000200 */
[----:B------:R3:W-:Y:S01]  /*4720*/  LDSM.16.M88.4 R108, [R218+0x16000] ;  /* 0x01600000da6c783b */ /* 0x0007e20000000200 */
[C---:B--2---:R-:W-:Y:S05]  /*4730*/  HMMA.16816.F32.BF16 R4, R88.reuse, R96, R4 ;  /* 0x000000605804723c */ /* 0x044fea0000041804 */
[C-C-:B-1----:R-:W-:Y:S03]  /*4740*/  IMAD.IADD R222, R2.reuse, 0x1, R224.reuse ;  /* 0x0000000102de7824 */ /* 0x142fe600078e02e0 */
[C---:B------:R-:W-:Y:S01]  /*4750*/  HMMA.16816.F32.BF16 R8, R88.reuse, R98, R8 ;  /* 0x000000625808723c */ /* 0x040fe20000041808 */
[----:B------:R1:W2:Y:S07]  /*4760*/  LDSM.16.M88.4 R96, [R220+0x6000] ;  /* 0x00600000dc60783b */ /* 0x0002ae0000000200 */
[C---:B----4-:R-:W-:Y:S03]  /*4770*/  HMMA.16816.F32.BF16 R12, R88.reuse, R92, R12 ;  /* 0x0000005c580c723c */ /* 0x050fe6000004180c */
[--C-:B---3--:R-:W-:Y:S02]  /*4780*/  IMAD.IADD R221, R2, 0x1, R223.reuse ;  /* 0x0000000102dd7824 */ /* 0x108fe400078e02df */
[C---:B------:R-:W-:Y:S03]  /*4790*/  IMAD.IADD R218, R212.reuse, 0x1, R223 ;  /* 0x00000001d4da7824 */ /* 0x040fe600078e02df */
[----:B------:R-:W-:Y:S01]  /*47a0*/  HMMA.16816.F32.BF16 R16, R88, R94, R16 ;  /* 0x0000005e5810723c */ /* 0x000fe20000041810 */
[----:B------:R3:W-:Y:S06]  /*47b0*/  LDSM.16.M88.4 R88, [R219+0x6000] ;  /* 0x00600000db58783b */ /* 0x0007ec0000000200 */
[----:B------:R-:W4:Y:S01]  /*47c0*/  LDSM.16.M88.4 R92, [R217+0x16000] ;  /* 0x01600000d95c783b */ /* 0x000f220000000200 */
[C---:B------:R-:W-:Y:S05]  /*47d0*/  HMMA.16816.F32.BF16 R4, R100.reuse, R104, R4 ;  /* 0x000000686404723c */ /* 0x040fea0000041804 */
[----:B-1----:R-:W-:Y:S03]  /*47e0*/  IMAD.IADD R220, R212, 0x1, R224 ;  /* 0x00000001d4dc7824 */ /* 0x002fe600078e02e0 */
[C---:B------:R-:W-:Y:S08]  /*47f0*/  HMMA.16816.F32.BF16 R8, R100.reuse, R106, R8 ;  /* 0x0000006a6408723c */ /* 0x040ff00000041808 */
[C---:B------:R-:W-:Y:S03]  /*4800*/  HMMA.16816.F32.BF16 R12, R100.reuse, R84, R12 ;  /* 0x00000054640c723c */ /* 0x040fe6000004180c */
[----:B---3--:R-:W-:Y:S01]  /*4810*/  IMAD.IADD R219, R2, 0x1, R220 ;  /* 0x0000000102db7824 */ /* 0x008fe200078e02dc */
[----:B------:R-:W-:Y:S01]  /*4820*/  @P0 LOP3.LUT R84, R229, 0x6, RZ, 0xc0, !PT ;  /* 0x00000006e5540812 */ /* 0x000fe200078ec0ff */
[----:B------:R-:W-:Y:S01]  /*4830*/  VIADD R85, R231, 0x21 ;  /* 0x00000021e7557836 */ /* 0x000fe20000000000 */
[----:B------:R-:W-:Y:S02]  /*4840*/  PLOP3.LUT P0, PT, PT, PT, UP1, 0x80, 0x8 ;  /* 0x000000000008781c */ /* 0x000fe40003f0f018 */
[----:B------:R-:W-:Y:S03]  /*4850*/  HMMA.16816.F32.BF16 R16, R100, R86, R16 ;  /* 0x000000566410723c */ /* 0x000fe60000041810 */
[----:B------:R-:W-:Y:S01]  /*4860*/  IABS R85, R85 ;  /* 0x0000005500557213 */ /* 0x000fe20000000000 */
[----:B------:R-:W-:Y:S01]  /*4870*/  IMAD.WIDE.U32 R102, R230, -0x326172a9, RZ ;  /* 0xcd9e8d57e6667825 */ /* 0x000fe200078e00ff */
[----:B------:R-:W-:Y:S02]  /*4880*/  @P2 LOP3.LUT R84, R84, 0xe0, R228, 0xf8, !PT ;  /* 0x000000e054542812 */ /* 0x000fe400078ef8e4 */
[----:B------:R-:W-:Y:S01]  /*4890*/  PLOP3.LUT P2, PT, PT, PT, UP1, 0x80, 0x8 ;  /* 0x000000000008781c */ /* 0x000fe20003f4f018 */
[C---:B--2---:R-:W-:Y:S05]  /*48a0*/  HMMA.16816.F32.BF16 R4, R96.reuse, R108, R4 ;  /* 0x0000006c6004723c */ /* 0x044fea0000041804 */
[----:B------:R-:W-:Y:S03]  /*48b0*/  LOP3.LUT R100, R239, UR56, R103, 0x96, !PT ;  /* 0x00000038ef647c12 */ /* 0x000fe6000f8e9667 */
[C---:B------:R-:W-:Y:S03]  /*48c0*/  HMMA.16816.F32.BF16 R8, R96.reuse, R110, R8 ;  /* 0x0000006e6008723c */ /* 0x040fe60000041808 */
[----:B------:R-:W-:Y:S05]  /*48d0*/  IMAD.WIDE.U32 R100, R100, -0x2daee0ad, RZ ;  /* 0xd2511f5364647825 */ /* 0x000fea00078e00ff */
[C---:B------:R-:W-:Y:S08]  /*48e0*/  HMMA.16816.F32.BF16 R12, R96.reuse, R112, R12 ;  /* 0x00000070600c723c */ /* 0x040ff0000004180c */
[----:B------:R-:W-:Y:S01]  /*48f0*/  HMMA.16816.F32.BF16 R16, R96, R114, R16 ;  /* 0x000000726010723c */ /* 0x000fe20000041810 */
[----:B------:R-:W-:Y:S02]  /*4900*/  IMAD.U32 R96, RZ, RZ, UR40 ;  /* 0x00000028ff607e24 */ /* 0x000fe4000f8e00ff */
[----:B------:R-:W-:Y:S02]  /*4910*/  IMAD.U32 R98, RZ, RZ, UR40 ;  /* 0x00000028ff627e24 */ /* 0x000fe4000f8e00ff */
[----:B------:R-:W-:Y:S01]  /*4920*/  @P1 IMAD R96, R96, 0x40, R84 ;  /* 0x0000004060601824 */ /* 0x000fe200078e0254 */
[----:B------:R-:W-:Y:S01]  /*4930*/  PLOP3.LUT P1, PT, PT, PT, UP1, 0x80, 0x8 ;  /* 0x000000000008781c */ /* 0x000fe20003f2f018 */
[----:B------:R-:W-:Y:S01]  /*4940*/  IMAD R98, R98, 0x2, R241 ;  /* 0x0000000262627824 */ /* 0x000fe200078e02f1 */
[C---:B----4-:R-:W-:Y:S05]  /*4950*/  HMMA.16816.F32.BF16 R4, R88.reuse, R92, R4 ;  /* 0x0000005c5804723c */ /* 0x050fea0000041804 */
[C---:B------:R-:W-:Y:S01]  /*4960*/  VIADD R93, R231.reuse, 0x19 ;  /* 0x00000019e75d7836 */ /* 0x040fe20000000000 */
[C---:B------:R-:W-:Y:S01]  /*4970*/  @P5 ISETP.GE.AND P5, PT, R96.reuse, UR36, PT ;  /* 0x0000002460005c0c */ /* 0x040fe2000bfa6270 */
[C---:B------:R-:W-:Y:S01]  /*4980*/  @P2 VIADD R87, R96.reuse, 0x8 ;  /* 0x0000000860572836 */ /* 0x040fe20000000000 */
[C---:B------:R-:W-:Y:S01]  /*4990*/  HMMA.16816.F32.BF16 R8, R88.reuse, R94, R8 ;  /* 0x0000005e5808723c */ /* 0x040fe20000041808 */
[----:B------:R-:W-:Y:S02]  /*49a0*/  PLOP3.LUT P2, PT, PT, PT, UP1, 0x80, 0x8 ;  /* 0x000000000008781c */ /* 0x000fe40003f4f018 */
[C---:B------:R-:W-:Y:S01]  /*49b0*/  @P0 VIADD R86, R96.reuse, 0x1 ;  /* 0x0000000160560836 */ /* 0x040fe20000000000 */
[----:B------:R-:W-:Y:S01]  /*49c0*/  IABS R93, R93 ;  /* 0x0000005d005d7213 */ /* 0x000fe20000000000 */
[----:B------:R-:W-:Y:S01]  /*49d0*/  @P6 VIADD R84, R96, 0x9 ;  /* 0x0000000960546836 */ /* 0x000fe20000000000 */
[----:B------:R-:W-:Y:S01]  /*49e0*/  PLOP3.LUT P0, PT, PT, PT, UP1, 0x80, 0x8 ;  /* 0x000000000008781c */ /* 0x000fe20003f0f018 */
[----:B------:R-:W-:Y:S01]  /*49f0*/  VIADD R95, R231, 0x11 ;  /* 0x00000011e75f7836 */ /* 0x000fe20000000000 */
[----:B------:R-:W-:Y:S02]  /*4a00*/  PLOP3.LUT P6, PT, PT, PT, UP1, 0x80, 0x8 ;  /* 0x000000000008781c */ /* 0x000fe40003fcf018 */
[----:B------:R-:W-:Y:S02]  /*4a10*/  I2FP.F32.S32 R93, R93 ;  /* 0x0000005d005d7245 */ /* 0x000fe40000201400 */
[----:B------:R-:W-:Y:S02]  /*4a20*/  @P1 ISETP.GE.AND P1, PT, R86, UR36, PT ;  /* 0x0000002456001c0c */ /* 0x000fe4000bf26270 */
[----:B------:R-:W-:Y:S01]  /*4a30*/  @P2 ISETP.GE.AND P2, PT, R87, UR36, PT ;  /* 0x0000002457002c0c */ /* 0x000fe2000bf46270 */
[----:B------:R-:W-:Y:S01]  /*4a40*/  FFMA.FTZ R4, R93, -UR13, R4 ;  /* 0x8000000d5d047c23 */ /* 0x000fe20008010004 */
[C---:B------:R-:W-:Y:S01]  /*4a50*/  VIADD R87, R231.reuse, 0x18 ;  /* 0x00000018e7577836 */ /* 0x040fe20000000000 */
[----:B------:R-:W-:Y:S01]  /*4a60*/  I2FP.F32.S32 R86, R85 ;  /* 0x0000005500567245 */ /* 0x000fe20000201400 */
[----:B------:R-:W-:Y:S01]  /*4a70*/  VIADD R85, R231, 0x20 ;  /* 0x00000020e7557836 */ /* 0x000fe20000000000 */
[----:B------:R-:W-:Y:S01]  /*4a80*/  LOP3.LUT R98, R98, UR57, R249, 0x96, !PT ;  /* 0x0000003962627c12 */ /* 0x000fe2000f8e96f9 */
[----:B------:R-:W-:Y:S01]  /*4a90*/  FFMA.FTZ R10, R93, -UR13, R10 ;  /* 0x8000000d5d0a7c23 */ /* 0x000fe2000801000a */
[----:B------:R-:W-:Y:S01]  /*4aa0*/  @P0 FSEL R4, R4, -INF , !P5 ;  /* 0xff80000004040808 */ /* 0x000fe20006800000 */
[----:B------:R-:W-:Y:S01]  /*4ab0*/  FFMA.FTZ R6, R86, -UR13, R6 ;  /* 0x8000000d56067c23 */ /* 0x000fe20008010006 */
[----:B------:R-:W-:Y:S01]  /*4ac0*/  PLOP3.LUT P0, PT, PT, PT, UP1, 0x80, 0x8 ;  /* 0x000000000008781c */ /* 0x000fe20003f0f018 */
[----:B------:R-:W-:Y:S01]  /*4ad0*/  IMAD.WIDE.U32 R98, R98, -0x326172a9, RZ ;  /* 0xcd9e8d5762627825 */ /* 0x000fe200078e00ff */
[----:B------:R-:W-:Y:S02]  /*4ae0*/  @P6 ISETP.GE.AND P6, PT, R84, UR36, PT ;  /* 0x0000002454006c0c */ /* 0x000fe4000bfc6270 */
[----:B------:R-:W-:Y:S02]  /*4af0*/  IABS R84, R87 ;  /* 0x0000005700547213 */ /* 0x000fe40000000000 */
[----:B------:R-:W-:Y:S02]  /*4b00*/  IABS R97, R85 ;  /* 0x0000005500617213 */ /* 0x000fe40000000000 */
[----:B------:R-:W-:Y:S01]  /*4b10*/  LOP3.LUT R92, R102, UR55, R99, 0x96, !PT ;  /* 0x00000037665c7c12 */ /* 0x000fe2000f8e9663 */
[----:B------:R-:W-:Y:S01]  /*4b20*/  IMAD.MOV.U32 R94, RZ, RZ, R84 ;  /* 0x000000ffff5e7224 */ /* 0x000fe200078e0054 */
[----:B------:R-:W-:Y:S01]  /*4b30*/  I2FP.F32.S32 R97, R97 ;  /* 0x0000006100617245 */ /* 0x000fe20000201400 */
[----:B------:R1:W2:Y:S01]  /*4b40*/  LDSM.16.M88.4 R84, [R217+0x16800] ;  /* 0x01680000d954783b */ /* 0x0002a20000000200 */
[----:B------:R-:W-:Y:S01]  /*4b50*/  LOP3.LUT R102, R248, UR54, R101, 0x96, !PT ;  /* 0x00000036f8667c12 */ /* 0x000fe2000f8e9665 */
[----:B------:R-:W-:Y:S01]  /*4b60*/  VIADD R101, R231, 0x10 ;  /* 0x00000010e7657836 */ /* 0x000fe20000000000 */
[----:B------:R-:W-:Y:S01]  /*4b70*/  @P0 FSEL R6, R6, -INF , !P5 ;  /* 0xff80000006060808 */ /* 0x000fe20006800000 */
[----:B------:R-:W-:Y:S01]  /*4b80*/  FFMA.FTZ R7, R97, -UR13, R7 ;  /* 0x8000000d61077c23 */ /* 0x000fe20008010007 */
[----:B------:R-:W-:Y:S01]  /*4b90*/  PLOP3.LUT P5, PT, PT, PT, UP1, 0x80, 0x8 ;  /* 0x000000000008781c */ /* 0x000fe20003faf018 */
[----:B------:R-:W-:Y:S01]  /*4ba0*/  IMAD.WIDE.U32 R102, R102, -0x326172a9, RZ ;  /* 0xcd9e8d5766667825 */ /* 0x000fe200078e00ff */
[----:B------:R-:W-:Y:S02]  /*4bb0*/  I2FP.F32.S32 R94, R94 ;  /* 0x0000005e005e7245 */ /* 0x000fe40000201400 */
[----:B------:R-:W-:Y:S01]  /*4bc0*/  PLOP3.LUT P0, PT, PT, PT, UP1, 0x80, 0x8 ;  /* 0x000000000008781c */ /* 0x000fe20003f0f018 */
[----:B------:R-:W-:Y:S01]  /*4bd0*/  IMAD.WIDE.U32 R104, R92, -0x2daee0ad, RZ ;  /* 0xd2511f535c687825 */ /* 0x000fe200078e00ff */
[----:B------:R-:W-:Y:S03]  /*4be0*/  IABS R95, R95 ;  /* 0x0000005f005f7213 */ /* 0x000fe60000000000 */
[C---:B------:R-:W-:Y:S01]  /*4bf0*/  FFMA.FTZ R5, R94.reuse, -UR13, R5 ;  /* 0x8000000d5e057c23 */ /* 0x040fe20008010005 */
[----:B------:R-:W-:Y:S01]  /*4c00*/  IABS R101, R101 ;  /* 0x0000006500657213 */ /* 0x000fe20000000000 */
[----:B------:R-:W-:Y:S01]  /*4c10*/  FFMA.FTZ R11, R94, -UR13, R11 ;  /* 0x8000000d5e0b7c23 */ /* 0x000fe2000801000b */
[----:B------:R-:W-:Y:S02]  /*4c20*/  I2FP.F32.S32 R95, R95 ;  /* 0x0000005f005f7245 */ /* 0x000fe40000201400 */
[----:B------:R-:W-:Y:S02]  /*4c30*/  @P5 FSEL R5, R5, -INF , !P1 ;  /* 0xff80000005055808 */ /* 0x000fe40004800000 */
[----:B------:R-:W-:Y:S01]  /*4c40*/  PLOP3.LUT P5, PT, PT, PT, UP1, 0x80, 0x8 ;  /* 0x000000000008781c */ /* 0x000fe20003faf018 */
[----:B------:R-:W-:Y:S01]  /*4c50*/  FFMA.FTZ R8, R95, -UR13, R8 ;  /* 0x8000000d5f087c23 */ /* 0x000fe20008010008 */
[----:B------:R-:W-:Y:S01]  /*4c60*/  @P0 FSEL R7, R7, -INF , !P1 ;  /* 0xff80000007070808 */ /* 0x000fe20004800000 */
[----:B-1----:R-:W-:Y:S01]  /*4c70*/  IMAD.IADD R217, R2, 0x1, R218 ;  /* 0x0000000102d97824 */ /* 0x002fe200078e02da */
[----:B------:R-:W-:Y:S02]  /*4c80*/  PLOP3.LUT P0, PT, PT, PT, UP1, 0x80, 0x8 ;  /* 0x000000000008781c */ /* 0x000fe40003f0f018 */
[----:B------:R-:W-:Y:S02]  /*4c90*/  I2FP.F32.S32 R92, R101 ;  /* 0x00000065005c7245 */ /* 0x000fe40000201400 */
[----:B------:R-:W-:Y:S02]  /*4ca0*/  PLOP3.LUT P1, PT, PT, PT, UP1, 0x80, 0x8 ;  /* 0x000000000008781c */ /* 0x000fe40003f2f018 */
[----:B------:R-:W-:Y:S01]  /*4cb0*/  LOP3.LUT R98, R98, UR51, R103, 0x96, !PT ;  /* 0x0000003362627c12 */ /* 0x000fe2000f8e9667 */
[----:B------:R-:W-:Y:S01]  /*4cc0*/  FFMA.FTZ R9, R92, -UR13, R9 ;  /* 0x8000000d5c097c23 */ /* 0x000fe20008010009 */
[----:B------:R-:W-:Y:S02]  /*4cd0*/  LOP3.LUT R100, R100, UR50, R105, 0x96, !PT ;  /* 0x0000003264647c12 */ /* 0x000fe4000f8e9669 */
[----:B------:R-:W-:Y:S01]  /*4ce0*/  @P5 FSEL R8, R8, -INF , !P2 ;  /* 0xff80000008085808 */ /* 0x000fe20005000000 */
[----:B------:R-:W-:Y:S01]  /*4cf0*/  IMAD.WIDE.U32 R98, R98, -0x2daee0ad, RZ ;  /* 0xd2511f5362627825 */ /* 0x000fe200078e00ff */
[----:B------:R-:W-:Y:S02]  /*4d00*/  PLOP3.LUT P5, PT, PT, PT, UP1, 0x80, 0x8 ;  /* 0x000000000008781c */ /* 0x000fe40003faf018 */
[----:B------:R-:W-:Y:S01]  /*4d10*/  @P0 FSEL R9, R9, -INF , !P6 ;  /* 0xff80000009090808 */ /* 0x000fe20007000000 */
[C---:B--2---:R-:W-:Y:S01]  /*4d20*/  HMMA.16816.F32.BF16 R12, R88.reuse, R84, R12 ;  /* 0x00000054580c723c */ /* 0x044fe2000004180c */
[----:B------:R-:W-:Y:S02]  /*4d30*/  PLOP3.LUT P0, PT, PT, PT, UP1, 0x80, 0x8 ;  /* 0x000000000008781c */ /* 0x000fe40003f0f018 */
[----:B------:R-:W-:Y:S01]  /*4d40*/  LOP3.LUT R97, R104, UR48, R99, 0x96, !PT ;  /* 0x0000003068617c12 */ /* 0x000fe2000f8e9663 */
[----:B------:R-:W-:Y:S01]  /*4d50*/  IMAD.WIDE.U32 R104, R100, -0x326172a9, RZ ;  /* 0xcd9e8d5764687825 */ /* 0x000fe200078e00ff */
[----:B------:R-:W-:Y:S02]  /*4d60*/  @P1 FSEL R10, R10, -INF , !P2 ;  /* 0xff8000000a0a1808 */ /* 0x000fe40005000000 */
[----:B------:R-:W-:Y:S01]  /*4d70*/  PLOP3.LUT P2, PT, PT, PT, UP1, 0x80, 0x8 ;  /* 0x000000000008781c */ /* 0x000fe20003f4f018 */
[----:B------:R-:W-:Y:S01]  /*4d80*/  HMMA.16816.F32.BF16 R16, R88, R86, R16 ;  /* 0x000000565810723c */ /* 0x000fe20000041810 */
[----:B------:R-:W-:Y:S02]  /*4d90*/  PLOP3.LUT P1, PT, PT, PT, UP1, 0x80, 0x8 ;  /* 0x000000000008781c */ /* 0x000fe40003f2f018 */
[----:B------:R-:W-:Y:S01]  /*4da0*/  IMAD.WIDE.U32 R100, R97, -0x326172a9, RZ ;  /* 0xcd9e8d5761647825 */ /* 0x000fe200078e00ff */
[----:B------:R-:W-:Y:S02]  /*4db0*/  @P5 FSEL R11, R11, -INF , !P6 ;  /* 0xff8000000b0b5808 */ /* 0x000fe40007000000 */
[----:B------:R-:W-:Y:S01]  /*4dc0*/  PLOP3.LUT P5, PT, PT, PT, UP1, 0x80, 0x8 ;  /* 0x000000000008781c */ /* 0x000fe20003faf018 */
[----:B------:R-:W-:Y:S01]  /*4dd0*/  VIADD R97, R231, 0x9 ;  /* 0x00000009e7617836 */ /* 0x000fe20000000000 */
[----:B------:R-:W-:Y:S01]  /*4de0*/  LOP3.LUT R93, R102, UR49, R105, 0x96, !PT ;  /* 0x00000031665d7c12 */ /* 0x000fe2000f8e9669 */
[C---:B------:R-:W-:Y:S01]  /*4df0*/  @P0 VIADD R85, R96.reuse, 0x18 ;  /* 0x0000001860550836 */ /* 0x040fe20000000000 */
[----:B------:R-:W-:Y:S01]  /*4e00*/  PLOP3.LUT P0, PT, PT, PT, UP1, 0x80, 0x8 ;  /* 0x000000000008781c */ /* 0x000fe20003f0f018 */
[----:B------:R-:W-:Y:S01]  /*4e10*/  FFMA.FTZ R14, R95, -UR13, R14 ;  /* 0x8000000d5f0e7c23 */ /* 0x000fe2000801000e */
[----:B------:R-:W-:Y:S01]  /*4e20*/  IABS R97, R97 ;  /* 0x0000006100617213 */ /* 0x000fe20000000000 */
[----:B------:R-:W-:Y:S01]  /*4e30*/  @P2 VIADD R99, R96, 0x10 ;  /* 0x0000001060632836 */ /* 0x000fe20000000000 */
[----:B------:R-:W-:Y:S01]  /*4e40*/  LOP3.LUT R94, R104, UR44, R101, 0x96, !PT ;  /* 0x0000002c685e7c12 */ /* 0x000fe2000f8e9665 */
[----:B------:R-:W-:Y:S01]  /*4e50*/  IMAD.WIDE.U32 R104, R93, -0x2daee0ad, RZ ;  /* 0xd2511f535d687825 */ /* 0x000fe200078e00ff */
[----:B------:R-:W-:Y:S02]  /*4e60*/  I2FP.F32.S32 R97, R97 ;  /* 0x0000006100617245 */ /* 0x000fe40000201400 */
[----:B------:R-:W-:Y:S01]  /*4e70*/  PLOP3.LUT P2, PT, PT, PT, UP1, 0x80, 0x8 ;  /* 0x000000000008781c */ /* 0x000fe20003f4f018 */
[----:B------:R-:W-:Y:S01]  /*4e80*/  IMAD.WIDE.U32 R102, R94, -0x2daee0ad, RZ ;  /* 0xd2511f535e667825 */ /* 0x000fe200078e00ff */
[----:B------:R-:W-:Y:S03]  /*4e90*/  @P5 ISETP.GE.AND P5, PT, R99, UR36, PT ;  /* 0x0000002463005c0c */ /* 0x000fe6000bfa6270 */
[----:B------:R-:W-:Y:S01]  /*4ea0*/  FFMA.FTZ R12, R97, -UR13, R12 ;  /* 0x8000000d610c7c23 */ /* 0x000fe2000801000c */
[----:B------:R-:W-:Y:S01]  /*4eb0*/  LOP3.LUT R98, R98, UR41, R105, 0x96, !PT ;  /* 0x0000002962627c12 */ /* 0x000fe2000f8e9669 */
[----:B------:R-:W-:Y:S01]  /*4ec0*/  @P1 VIADD R84, R96, 0x11 ;  /* 0x0000001160541836 */ /* 0x000fe20000000000 */
[----:B------:R-:W-:Y:S01]  /*4ed0*/  LOP3.LUT R93, R104, UR30, R103, 0x96, !PT ;  /* 0x0000001e685d7c12 */ /* 0x000fe2000f8e9667 */
[C---:B------:R-:W-:Y:S01]  /*4ee0*/  VIADD R90, R231.reuse, 0x1 ;  /* 0x00000001e75a7836 */ /* 0x040fe20000000000 */
[----:B------:R-:W-:Y:S01]  /*4ef0*/  @P0 FSEL R12, R12, -INF , !P5 ;  /* 0xff8000000c0c0808 */ /* 0x000fe20006800000 */
[----:B------:R-:W-:Y:S01]  /*4f00*/  IMAD.WIDE.U32 R104, R98, -0x326172a9, RZ ;  /* 0xcd9e8d5762687825 */ /* 0x000fe200078e00ff */
[----:B------:R-:W-:Y:S02]  /*4f10*/  PLOP3.LUT P0, PT, PT, PT, UP1, 0x80, 0x8 ;  /* 0x000000000008781c */ /* 0x000fe40003f0f018 */
[----:B------:R-:W-:Y:S01]  /*4f20*/  PLOP3.LUT P1, PT, PT, PT, UP1, 0x80, 0x8 ;  /* 0x000000000008781c */ /* 0x000fe20003f2f018 */
[----:B------:R-:W-:Y:S02]  /*4f30*/  VIADD R98, R231, 0x8 ;  /* 0x00000008e7627836 */ /* 0x000fe40000000000 */
[----:B------:R-:W-:Y:S01]  /*4f40*/  FFMA.FTZ R15, R92, -UR13, R15 ;  /* 0x8000000d5c0f7c23 */ /* 0x000fe2000801000f */
[----:B------:R-:W-:Y:S01]  /*4f50*/  @P2 ISETP.GE.AND P2, PT, R84, UR36, PT ;  /* 0x0000002454002c0c */ /* 0x000fe2000bf46270 */
[----:B------:R-:W-:Y:S01]  /*4f60*/  FFMA.FTZ R18, R97, -UR13, R18 ;  /* 0x8000000d61127c23 */ /* 0x000fe20008010012 */
[----:B------:R-:W-:Y:S02]  /*4f70*/  PLOP3.LUT P6, PT, PT, PT, UP1, 0x80, 0x8 ;  /* 0x000000000008781c */ /* 0x000fe40003fcf018 */
[----:B------:R-:W-:Y:S02]  /*4f80*/  IABS R98, R98 ;  /* 0x0000006200627213 */ /* 0x000fe40000000000 */
[----:B------:R-:W-:Y:S01]  /*4f90*/  IABS R99, R90 ;  /* 0x0000005a00637213 */ /* 0x000fe20000000000 */
[----:B-----5:R-:W-:Y:S01]  /*4fa0*/  FMUL.FTZ R90, R233, 1.4426950216293334961 ;  /* 0x3fb8aa3be95a7820 */ /* 0x020fe20000410000 */
[----:B------:R-:W-:Y:S02]  /*4fb0*/  @P0 FSEL R14, R14, -INF , !P5 ;  /* 0xff8000000e0e0808 */ /* 0x000fe40006800000 */
[----:B------:R-:W-:Y:S02]  /*4fc0*/  PLOP3.LUT P5, PT, PT, PT, UP1, 0x80, 0x8 ;  /* 0x000000000008781c */ /* 0x000fe40003faf018 */
[----:B------:R-:W-:Y:S02]  /*4fd0*/  PLOP3.LUT P0, PT, PT, PT, UP1, 0x80, 0x8 ;  /* 0x000000000008781c */ /* 0x000fe40003f0f018 */
[----:B------:R-:W-:Y:S01]  /*4fe0*/  I2FP.F32.S32 R98, R98 ;  /* 0x0000006200627245 */ /* 0x000fe20000201400 */
[----:B------:R-:W-:Y:S01]  /*4ff0*/  @P6 VIADD R96, R96, 0x19 ;  /* 0x0000001960606836 */ /* 0x000fe20000000000 */
[----:B------:R-:W-:Y:S01]  /*5000*/  @P1 ISETP.GE.AND P1, PT, R85, UR36, PT ;  /* 0x0000002455001c0c */ /* 0x000fe2000bf26270 */
[----:B------:R-:W-:Y:S01]  /*5010*/  IMAD.WIDE.U32 R84, R93, -0x326172a9, RZ ;  /* 0xcd9e8d575d547825 */ /* 0x000fe200078e00ff */
[----:B------:R-:W-:Y:S03]  /*5020*/  I2FP.F32.S32 R99, R99 ;  /* 0x0000006300637245 */ /* 0x000fe60000201400 */
[C---:B------:R-:W-:Y:S01]  /*5030*/  FFMA.FTZ R13, R98.reuse, -UR13, R13 ;  /* 0x8000000d620d7c23 */ /* 0x040fe2000801000d */
[----:B------:R-:W-:Y:S01]  /*5040*/  IABS R91, R231 ;  /* 0x000000e7005b7213 */ /* 0x000fe20000000000 */
[----:B------:R-:W-:Y:S01]  /*5050*/  FFMA.FTZ R19, R98, -UR13, R19 ;  /* 0x8000000d62137c23 */ /* 0x000fe20008010013 */
[----:B------:R-:W-:Y:S01]  /*5060*/  LOP3.LUT R94, R104, UR27, R85, 0x96, !PT ;  /* 0x0000001b685e7c12 */ /* 0x000fe2000f8e9655 */
[----:B------:R-:W-:Y:S01]  /*5070*/  FFMA.FTZ R16, R99, -UR13, R16 ;  /* 0x8000000d63107c23 */ /* 0x000fe20008010010 */
[----:B------:R-:W-:Y:S02]  /*5080*/  @P5 FSEL R13, R13, -INF , !P2 ;  /* 0xff8000000d0d5808 */ /* 0x000fe40005000000 */
[----:B------:R-:W-:Y:S02]  /*5090*/  @P0 FSEL R15, R15, -INF , !P2 ;  /* 0xff8000000f0f0808 */ /* 0x000fe40005000000 */
[----:B------:R-:W-:Y:S02]  /*50a0*/  PLOP3.LUT P5, PT, PT, PT, UP1, 0x80, 0x8 ;  /* 0x000000000008781c */ /* 0x000fe40003faf018 */
[----:B------:R-:W-:Y:S02]  /*50b0*/  PLOP3.LUT P0, PT, PT, PT, UP1, 0x80, 0x8 ;  /* 0x000000000008781c */ /* 0x000fe40003f0f018 */
[----:B------:R-:W-:Y:S02]  /*50c0*/  FSETP.NEU.FTZ.AND P2, PT, R233, -INF , PT ;  /* 0xff800000e900780b */ /* 0x000fe40003f5d000 */
[----:B------:R-:W-:Y:S02]  /*50d0*/  I2FP.F32.S32 R91, R91 ;  /* 0x0000005b005b7245 */ /* 0x000fe40000201400 */
[----:B------:R-:W-:Y:S02]  /*50e0*/  FSEL R90, R90, RZ, P2 ;  /* 0x000000ff5a5a7208 */ /* 0x000fe40001000000 */
[----:B------:R-:W-:Y:S01]  /*50f0*/  LOP3.LUT R92, R94, 0xff, RZ, 0xc0, !PT ;  /* 0x000000ff5e5c7812 */ /* 0x000fe200078ec0ff */
[----:B------:R-:W-:Y:S01]  /*5100*/  FFMA.FTZ R17, R91, -UR13, R17 ;  /* 0x8000000d5b117c23 */ /* 0x000fe20008010011 */
[----:B------:R-:W-:Y:S01]  /*5110*/  PLOP3.LUT P6, PT, PT, PT, UP1, 0x80, 0x8 ;  /* 0x000000000008781c */ /* 0x000fe20003fcf018 */
[--C-:B------:R-:W-:Y:S01]  /*5120*/  FFMA.FTZ R203, R4, UR11, -R90.reuse ;  /* 0x0000000b04cb7c23 */ /* 0x100fe2000801085a */
[----:B------:R-:W-:Y:S01]  /*5130*/  ISETP.LE.U32.AND P2, PT, R92, UR10, PT ;  /* 0x0000000a5c007c0c */ /* 0x000fe2000bf43070 */
[----:B------:R-:W-:Y:S01]  /*5140*/  FMUL.FTZ R91, R232, 1.4426950216293334961 ;  /* 0x3fb8aa3be85b7820 */ /* 0x000fe20000410000 */
[----:B------:R-:W-:Y:S01]  /*5150*/  @P5 FSEL R16, R16, -INF , !P1 ;  /* 0xff80000010105808 */ /* 0x000fe20004800000 */
[--C-:B------:R-:W-:Y:S01]  /*5160*/  FFMA.FTZ R202, R5, UR11, -R90.reuse ;  /* 0x0000000b05ca7c23 */ /* 0x100fe2000801085a */
[----:B------:R-:W-:Y:S01]  /*5170*/  @P0 FSEL R18, R18, -INF , !P1 ;  /* 0xff80000012120808 */ /* 0x000fe20004800000 */
[----:B------:R-:W1:Y:S01]  /*5180*/  MUFU.EX2 R203, R203 ;  /* 0x000000cb00cb7308 */ /* 0x000e620000000800 */
[----:B------:R-:W-:Y:S01]  /*5190*/  PLOP3.LUT P0, PT, PT, PT, UP1, 0x80, 0x8 ;  /* 0x000000000008781c */ /* 0x000fe20003f0f018 */
[--C-:B------:R-:W-:Y:S01]  /*51a0*/  FFMA.FTZ R8, R8, UR11, -R90.reuse ;  /* 0x0000000b08087c23 */ /* 0x100fe2000801085a */
[----:B------:R-:W-:Y:S07]  /*51b0*/  LOP3.LUT R92, R94, 0xffff, RZ, 0xc0, !PT ;  /* 0x0000ffff5e5c7812 */ /* 0x000fee00078ec0ff */
[----:B------:R-:W2:Y:S01]  /*51c0*/  MUFU.EX2 R202, R202 ;  /* 0x000000ca00ca7308 */ /* 0x000ea20000000800 */
[----:B------:R-:W-:Y:S01]  /*51d0*/  FSETP.NEU.FTZ.AND P5, PT, R232, -INF , PT ;  /* 0xff800000e800780b */ /* 0x000fe20003fbd000 */
[--C-:B------:R-:W-:Y:S01]  /*51e0*/  FFMA.FTZ R9, R9, UR11, -R90.reuse ;  /* 0x0000000b09097c23 */ /* 0x100fe2000801085a */
[----:B------:R-:W-:Y:S07]  /*51f0*/  PLOP3.LUT P1, PT, PT, PT, UP1, 0x80, 0x8 ;  /* 0x000000000008781c */ /* 0x000fee0003f2f018 */
[----:B------:R-:W-:Y:S01]  /*5200*/  MUFU.EX2 R199, R8 ;  /* 0x0000000800c77308 */ /* 0x000fe20000000800 */
[----:B------:R-:W-:Y:S01]  /*5210*/  FSEL R91, R91, RZ, P5 ;  /* 0x000000ff5b5b7208 */ /* 0x000fe20002800000 */
[----:B------:R-:W-:Y:S01]  /*5220*/  FFMA.FTZ R12, R12, UR11, -R90 ;  /* 0x0000000b0c0c7c23 */ /* 0x000fe2000801085a */
[--C-:B------:R-:W-:Y:S07]  /*5230*/  SHF.R.U32.HI R4, RZ, 0x8, R92.reuse ;  /* 0x00000008ff047819 */ /* 0x100fee000001165c */
[----:B------:R-:W-:Y:S01]  /*5240*/  MUFU.EX2 R198, R9 ;  /* 0x0000000900c67308 */ /* 0x000fe20000000800 */
[----:B------:R-:W-:Y:S01]  /*5250*/  LOP3.LUT R100, R100, UR38, R105, 0x96, !PT ;  /* 0x0000002664647c12 */ /* 0x000fe2000f8e9669 */
[--C-:B------:R-:W-:Y:S01]  /*5260*/  FFMA.FTZ R6, R6, UR11, -R91.reuse ;  /* 0x0000000b06067c23 */ /* 0x100fe2000801085b */
[----:B------:R-:W-:Y:S01]  /*5270*/  PRMT R92, R94, 0x7632, R92 ;  /* 0x000076325e5c7816 */ /* 0x000fe2000000005c */
[--C-:B------:R-:W-:Y:S01]  /*5280*/  FFMA.FTZ R7, R7, UR11, -R91.reuse ;  /* 0x0000000b07077c23 */ /* 0x100fe2000801085b */
[----:B------:R-:W-:Y:S01]  /*5290*/  LOP3.LUT R4, R4, 0xffff, RZ, 0xc0, !PT ;  /* 0x0000ffff04047812 */ /* 0x000fe200078ec0ff */
[----:B------:R-:W-:Y:S01]  /*52a0*/  IMAD.WIDE.U32 R100, R100, -0x2daee0ad, RZ ;  /* 0xd2511f5364647825 */ /* 0x000fe200078e00ff */
[----:B------:R-:W-:Y:S03]  /*52b0*/  @P6 ISETP.GE.AND P6, PT, R96, UR36, PT ;  /* 0x0000002460006c0c */ /* 0x000fe6000bfc6270 */
[----:B------:R-:W3:Y:S01]  /*52c0*/  MUFU.EX2 R129, R6 ;  /* 0x0000000600817308 */ /* 0x000ee20000000800 */
[----:B------:R-:W-:Y:S01]  /*52d0*/  LOP3.LUT R5, R92, 0xff, RZ, 0xc0, !PT ;  /* 0x000000ff5c057812 */ /* 0x000fe200078ec0ff */
[----:B-1----:R-:W-:Y:S01]  /*52e0*/  @!P2 FADD.FTZ R203, -R203, -RZ ;  /* 0x800000ffcbcba221 */ /* 0x002fe20000010100 */
[----:B------:R-:W-:Y:S07]  /*52f0*/  ISETP.LE.U32.AND P5, PT, R4, UR10, PT ;  /* 0x0000000a04007c0c */ /* 0x000fee000bfa3070 */
[----:B------:R-:W1:Y:S01]  /*5300*/  MUFU.EX2 R128, R7 ;  /* 0x0000000700807308 */ /* 0x000e620000000800 */
[----:B------:R-:W-:Y:S01]  /*5310*/  @P0 FSEL R17, R17, -INF , !P6 ;  /* 0xff80000011110808 */ /* 0x000fe20007000000 */
[--C-:B------:R-:W-:Y:S01]  /*5320*/  FFMA.FTZ R10, R10, UR11, -R91.reuse ;  /* 0x0000000b0a0a7c23 */ /* 0x100fe2000801085b */
[----:B------:R-:W-:Y:S01]  /*5330*/  SHF.R.U32.HI R94, RZ, 0x18, R94 ;  /* 0x00000018ff5e7819 */ /* 0x000fe2000001165e */
[----:B------:R-:W-:Y:S01]  /*5340*/  FFMA.FTZ R11, R11, UR11, -R91 ;  /* 0x0000000b0b0b7c23 */ /* 0x000fe2000801085b */
[C---:B------:R-:W-:Y:S05]  /*5350*/  PRMT R96, R84.reuse, 0x7770, RZ ;  /* 0x0000777054607816 */ /* 0x040fea00000000ff */
[----:B------:R-:W4:Y:S01]  /*5360*/  MUFU.EX2 R127, R10 ;  /* 0x0000000a007f7308 */ /* 0x000f220000000800 */
[----:B------:R-:W-:Y:S01]  /*5370*/  ISETP.LE.U32.AND P0, PT, R5, UR10, PT ;  /* 0x0000000a05007c0c */ /* 0x000fe2000bf03070 */
[--C-:B------:R-:W-:Y:S01]  /*5380*/  FFMA.FTZ R13, R13, UR11, -R90.reuse ;  /* 0x0000000b0d0d7c23 */ /* 0x100fe2000801085a */
[C---:B------:R-:W-:Y:S07]  /*5390*/  PRMT R95, R84.reuse, 0x7771, RZ ;  /* 0x00007771545f7816 */ /* 0x040fee00000000ff */
[----:B------:R-:W4:Y:S01]  /*53a0*/  MUFU.EX2 R126, R11 ;  /* 0x0000000b007e7308 */ /* 0x000f220000000800 */
[----:B------:R-:W-:Y:S01]  /*53b0*/  PRMT R93, R84, 0x7772, RZ ;  /* 0x00007772545d7816 */ /* 0x000fe200000000ff */
[----:B--2---:R-:W-:Y:S01]  /*53c0*/  @!P5 FADD.FTZ R202, -R202, -RZ ;  /* 0x800000ffcacad221 */ /* 0x004fe20000010100 */
[----:B------:R-:W-:Y:S07]  /*53d0*/  PRMT R85, R84, 0x7773, RZ ;  /* 0x0000777354557816 */ /* 0x000fee00000000ff */
[----:B------:R-:W2:Y:S01]  /*53e0*/  MUFU.EX2 R197, R12 ;  /* 0x0000000c00c57308 */ /* 0x000ea20000000800 */
[----:B------:R-:W-:Y:S01]  /*53f0*/  LOP3.LUT R84, R102, UR23, R101, 0x96, !PT ;  /* 0x0000001766547c12 */ /* 0x000fe2000f8e9665 */
[--C-:B------:R-:W-:Y:S01]  /*5400*/  FFMA.FTZ R14, R14, UR11, -R91.reuse ;  /* 0x0000000b0e0e7c23 */ /* 0x100fe2000801085b */
[----:B------:R-:W-:Y:S07]  /*5410*/  @P1 FSEL R19, R19, -INF , !P6 ;  /* 0xff80000013131808 */ /* 0x000fee0007000000 */
[----:B------:R-:W2:Y:S01]  /*5420*/  MUFU.EX2 R196, R13 ;  /* 0x0000000d00c47308 */ /* 0x000ea20000000800 */
[----:B------:R-:W-:Y:S01]  /*5430*/  ISETP.LE.U32.AND P2, PT, R94, UR10, PT ;  /* 0x0000000a5e007c0c */ /* 0x000fe2000bf43070 */
[----:B---3--:R-:W-:Y:S01]  /*5440*/  @!P0 FADD.FTZ R129, -R129, -RZ ;  /* 0x800000ff81818221 */ /* 0x008fe20000010100 */
[----:B------:R-:W-:Y:S07]  /*5450*/  ISETP.LE.U32.AND P1, PT, R96, UR10, PT ;  /* 0x0000000a60007c0c */ /* 0x000fee000bf23070 */
[----:B------:R-:W3:Y:S01]  /*5460*/  MUFU.EX2 R125, R14 ;  /* 0x0000000e007d7308 */ /* 0x000ee20000000800 */
[----:B------:R-:W-:Y:S01]  /*5470*/  LOP3.LUT R5, R84, 0xffff, RZ, 0xc0, !PT ;  /* 0x0000ffff54057812 */ /* 0x000fe200078ec0ff */
[----:B------:R-:W-:Y:S01]  /*5480*/  FFMA.FTZ R15, R15, UR11, -R91 ;  /* 0x0000000b0f0f7c23 */ /* 0x000fe2000801085b */
[----:B------:R-:W-:Y:S01]  /*5490*/  ISETP.GT.U32.AND P5, PT, R93, UR10, PT ;  /* 0x0000000a5d007c0c */ /* 0x000fe2000bfa4070 */
[--C-:B------:R-:W-:Y:S01]  /*54a0*/  FFMA.FTZ R16, R16, UR11, -R90.reuse ;  /* 0x0000000b10107c23 */ /* 0x100fe2000801085a */
[----:B------:R-:W-:Y:S01]  /*54b0*/  SHF.R.U32.HI R5, RZ, 0x8, R5 ;  /* 0x00000008ff057819 */ /* 0x000fe20000011605 */
[--C-:B------:R-:W-:Y:S01]  /*54c0*/  FFMA.FTZ R18, R18, UR11, -R91.reuse ;  /* 0x0000000b12127c23 */ /* 0x100fe2000801085b */
[----:B------:R-:W-:Y:S01]  /*54d0*/  LOP3.LUT R4, R84, 0xff, RZ, 0xc0, !PT ;  /* 0x000000ff54047812 */ /* 0x000fe200078ec0ff */
[----:B------:R-:W-:Y:S01]  /*54e0*/  FFMA.FTZ R90, R17, UR11, -R90 ;  /* 0x0000000b115a7c23 */ /* 0x000fe2000801085a */
[----:B------:R-:W-:Y:S01]  /*54f0*/  ISETP.GT.U32.AND P6, PT, R95, UR10, PT ;  /* 0x0000000a5f007c0c */ /* 0x000fe2000bfc4070 */
[----:B-1----:R-:W-:Y:S01]  /*5500*/  @!P2 FADD.FTZ R128, -R128, -RZ ;  /* 0x800000ff8080a221 */ /* 0x002fe20000010100 */
[----:B------:R-:W-:Y:S01]  /*5510*/  ISETP.GT.U32.AND P0, PT, R85, UR10, PT ;  /* 0x0000000a55007c0c */ /* 0x000fe2000bf04070 */
[----:B------:R-:W-:Y:S01]  /*5520*/  @!P1 FADD.FTZ R199, -R199, -RZ ;  /* 0x800000ffc7c79221 */ /* 0x000fe20000010100 */
[----:B------:R-:W-:Y:S01]  /*5530*/  LOP3.LUT R5, R5, 0xffff, RZ, 0xc0, !PT ;  /* 0x0000ffff05057812 */ /* 0x000fe200078ec0ff */
[----:B------:R-:W-:Y:S01]  /*5540*/  FFMA.FTZ R91, R19, UR11, -R91 ;  /* 0x0000000b135b7c23 */ /* 0x000fe2000801085b */
[----:B------:R-:W-:Y:S01]  /*5550*/  ISETP.LE.U32.AND P2, PT, R4, UR10, PT ;  /* 0x0000000a04007c0c */ /* 0x000fe2000bf43070 */
[----:B----4-:R-:W-:Y:S01]  /*5560*/  @P5 FADD.FTZ R127, -R127, -RZ ;  /* 0x800000ff7f7f5221 */ /* 0x010fe20000010100 */
[----:B------:R-:W-:Y:S01]  /*5570*/  PRMT R4, R84, 0x7632, R4 ;  /* 0x0000763254047816 */ /* 0x000fe20000000004 */
[----:B------:R-:W1:Y:S01]  /*5580*/  MUFU.EX2 R124, R15 ;  /* 0x0000000f007c7308 */ /* 0x000e620000000800 */
[----:B------:R-:W-:Y:S02]  /*5590*/  ISETP.LE.U32.AND P1, PT, R5, UR10, PT ;  /* 0x0000000a05007c0c */ /* 0x000fe4000bf23070 */
[----:B------:R-:W-:Y:S01]  /*55a0*/  LOP3.LUT R4, R4, 0xff, RZ, 0xc0, !PT ;  /* 0x000000ff04047812 */ /* 0x000fe200078ec0ff */
[----:B------:R-:W-:Y:S01]  /*55b0*/  @P6 FADD.FTZ R198, -R198, -RZ ;  /* 0x800000ffc6c66221 */ /* 0x000fe20000010100 */
[----:B------:R-:W-:Y:S01]  /*55c0*/  F2FP.RELU.BF16.F32.PACK_AB R8, R202, R203 ;  /* 0x000000cbca08723e */ /* 0x000fe200000018ff */
[----:B------:R-:W-:Y:S01]  /*55d0*/  @P0 FADD.FTZ R126, -R126, -RZ ;  /* 0x800000ff7e7e0221 */ /* 0x000fe20000010100 */
[----:B------:R-:W-:Y:S03]  /*55e0*/  ISETP.LE.U32.AND P5, PT, R4, UR10, PT ;  /* 0x0000000a04007c0c */ /* 0x000fe6000bfa3070 */
[----:B------:R-:W4:Y:S01]  /*55f0*/  MUFU.EX2 R131, R16 ;  /* 0x0000001000837308 */ /* 0x000f220000000800 */
[----:B------:R-:W-:Y:S01]  /*5600*/  LEA R4, R240, UR5, 0x1 ;  /* 0x00000005f0047c11 */ /* 0x000fe2000f8e08ff */
[----:B--2---:R-:W-:Y:S01]  /*5610*/  @!P2 FADD.FTZ R197, -R197, -RZ ;  /* 0x800000ffc5c5a221 */ /* 0x004fe20000010100 */
[----:B------:R-:W-:Y:S01]  /*5620*/  F2FP.RELU.BF16.F32.PACK_AB R7, R128, R129 ;  /* 0x000000818007723e */ /* 0x000fe200000018ff */
[----:B------:R-:W-:Y:S01]  /*5630*/  STS [R119+0x22000], R8 ;  /* 0x0220000877007388 */ /* 0x000fe20000000800 */
[----:B------:R-:W-:Y:S01]  /*5640*/  F2FP.RELU.BF16.F32.PACK_AB R6, R198, R199 ;  /* 0x000000c7c606723e */ /* 0x000fe200000018ff */
[----:B------:R-:W-:Y:S01]  /*5650*/  @!P1 FADD.FTZ R196, -R196, -RZ ;  /* 0x800000ffc4c49221 */ /* 0x000fe20000010100 */
[----:B------:R-:W-:Y:S01]  /*5660*/  IMAD.IADD R121, R4, 0x1, R245 ;  /* 0x0000000104797824 */ /* 0x000fe200078e02f5 */
[----:B------:R-:W-:Y:S02]  /*5670*/  F2FP.RELU.BF16.F32.PACK_AB R5, R126, R127 ;  /* 0x0000007f7e05723e */ /* 0x000fe400000018ff */
[----:B------:R-:W-:Y:S01]  /*5680*/  STS [R119+0x22400], R7 ;  /* 0x0224000777007388 */ /* 0x000fe20000000800 */
[C---:B------:R-:W-:Y:S01]  /*5690*/  VIADD R120, R4.reuse, 0x20 ;  /* 0x0000002004787836 */ /* 0x040fe20000000000 */
[----:B------:R-:W-:Y:S01]  /*56a0*/  SHF.R.U32.HI R84, RZ, 0x18, R84 ;  /* 0x00000018ff547819 */ /* 0x000fe20000011654 */
[----:B------:R-:W-:Y:S01]  /*56b0*/  @P4 VIADD R120, R4, 0xffffffe0 ;  /* 0xffffffe004784836 */ /* 0x000fe20000000000 */
[----:B------:R-:W-:Y:S02]  /*56c0*/  F2FP.RELU.BF16.F32.PACK_AB R4, R196, R197 ;  /* 0x000000c5c404723e */ /* 0x000fe400000018ff */
[----:B------:R2:W-:Y:S01]  /*56d0*/  STS [R121], R6 ;  /* 0x0000000679007388 */ /* 0x0005e20000000800 */
[----:B---3--:R-:W-:Y:S01]  /*56e0*/  @!P5 FADD.FTZ R125, -R125, -RZ ;  /* 0x800000ff7d7dd221 */ /* 0x008fe20000010100 */
[C---:B------:R-:W-:Y:S01]  /*56f0*/  PRMT R89, R100.reuse, 0x7770, RZ ;  /* 0x0000777064597816 */ /* 0x040fe200000000ff */
[----:B------:R-:W3:Y:S03]  /*5700*/  MUFU.EX2 R130, R90 ;  /* 0x0000005a00827308 */ /* 0x000ee60000000800 */
[----:B------:R2:W-:Y:S01]  /*5710*/  STS [R121+0x400], R5 ;  /* 0x0004000579007388 */ /* 0x0005e20000000800 */
[C---:B------:R-:W-:Y:S01]  /*5720*/  PRMT R87, R100.reuse, 0x7771, RZ ;  /* 0x0000777164577816 */ /* 0x040fe200000000ff */
[----:B------:R-:W-:Y:S01]  /*5730*/  IMAD.IADD R118, R245, 0x1, R120 ;  /* 0x00000001f5767824 */ /* 0x000fe200078e0278 */
[C---:B------:R-:W-:Y:S03]  /*5740*/  PRMT R88, R100.reuse, 0x7772, RZ ;  /* 0x0000777264587816 */ /* 0x040fe600000000ff */
[----:B------:R2:W-:Y:S01]  /*5750*/  STS [R120], R4 ;  /* 0x0000000478007388 */ /* 0x0005e20000000800 */
[----:B------:R-:W-:Y:S01]  /*5760*/  PRMT R86, R100, 0x7773, RZ ;  /* 0x0000777364567816 */ /* 0x000fe200000000ff */
[----:B------:R-:W2:Y:S01]  /*5770*/  MUFU.EX2 R123, R18 ;  /* 0x00000012007b7308 */ /* 0x000ea20000000800 */
[----:B------:R-:W-:Y:S02]  /*5780*/  ISETP.LE.U32.AND P5, PT, R84, UR10, PT ;  /* 0x0000000a54007c0c */ /* 0x000fe4000bfa3070 */
[----:B------:R-:W-:Y:S07]  /*5790*/  ISETP.LE.U32.AND P6, PT, R89, UR10, PT ;  /* 0x0000000a59007c0c */ /* 0x000fee000bfc3070 */
[----:B------:R-:W2:Y:S01]  /*57a0*/  MUFU.EX2 R122, R91 ;  /* 0x0000005b007a7308 */ /* 0x000ea20000000800 */
[----:B------:R-:W-:Y:S02]  /*57b0*/  ISETP.GT.U32.AND P0, PT, R87, UR10, PT ;  /* 0x0000000a57007c0c */ /* 0x000fe4000bf04070 */
[----:B------:R-:W-:Y:S02]  /*57c0*/  ISETP.GT.U32.AND P2, PT, R88, UR10, PT ;  /* 0x0000000a58007c0c */ /* 0x000fe4000bf44070 */
[----:B------:R-:W-:Y:S01]  /*57d0*/  ISETP.GT.U32.AND P1, PT, R86, UR10, PT ;  /* 0x0000000a56007c0c */ /* 0x000fe2000bf24070 */
[----:B-1----:R-:W-:Y:S01]  /*57e0*/  @!P5 FADD.FTZ R124, -R124, -RZ ;  /* 0x800000ff7c7cd221 */ /* 0x002fe20000010100 */
[----:B------:R-:W-:Y:S01]  /*57f0*/  FSETP.GE.FTZ.AND P5, PT, R199, RZ, PT ;  /* 0x000000ffc700720b */ /* 0x000fe20003fb6000 */
[----:B----4-:R-:W-:Y:S01]  /*5800*/  @!P6 FADD.FTZ R131, -R131, -RZ ;  /* 0x800000ff8383e221 */ /* 0x010fe20000010100 */
[----:B------:R-:W-:Y:S05]  /*5810*/  FSETP.GE.FTZ.AND P6, PT, R126, RZ, PT ;  /* 0x000000ff7e00720b */ /* 0x000fea0003fd6000 */
[----:B---3--:R-:W-:Y:S01]  /*5820*/  @P0 FADD.FTZ R130, -R130, -RZ ;  /* 0x800000ff82820221 */ /* 0x008fe20000010100 */
[----:B--2---:R-:W-:Y:S01]  /*5830*/  F2FP.RELU.BF16.F32.PACK_AB R6, R124, R125 ;  /* 0x0000007d7c06723e */ /* 0x004fe200000018ff */
[----:B------:R-:W-:Y:S01]  /*5840*/  @P2 FADD.FTZ R123, -R123, -RZ ;  /* 0x800000ff7b7b2221 */ /* 0x000fe20000010100 */
[----:B------:R-:W-:Y:S01]  /*5850*/  LEA R204, P0, R234, R116, 0x2 ;  /* 0x00000074eacc7211 */ /* 0x000fe200078010ff */
        /* <DEDUP_REMOVED lines=135> */
[----:B------:R-:W-:Y:S01]  /*60d0*/  FADD.FTZ R10, -R117, R10 ;  /* 0x0000000a750a7221 */ /* 0x000fe20000010100 */
        /* <DEDUP_REMOVED lines=217> */
.L_x_1520:
[----:B------:R-:W-:Y:S01]  /*6e70*/  LDSM.16.M88.4 R128, [R208+0x20000] ;  /* 0x02000000d080783b */ /* 0x000fe20000000200 */
[----:B------:R-:W-:Y:S01]  /*6e80*/  PLOP3.LUT P1, PT, PT, PT, UP2, 0x80, 0x8 ;  /* 0x000000000008781c */ /* 0x000fe20003f2f028 */
[----:B------:R-:W-:Y:S01]  /*6e90*/  IMAD R247, R235, UR9, RZ ;  /* 0x00000009ebf77c24 */ /* 0x000fe2000f8e02ff */
[----:B------:R-:W-:Y:S01]  /*6ea0*/  PLOP3.LUT P0, PT, PT, PT, UP2, 0x80, 0x8 ;  /* 0x000000000008781c */ /* 0x000fe20003f0f028 */
[----:B------:R-:W1:Y:S01]  /*6eb0*/  LDSM.16.MT88.4 R16, [R225+0x10000] ;  /* 0x01000000e110783b */ /* 0x000e620000004200 */
[----:B------:R-:W-:Y:S01]  /*6ec0*/  IMAD.IADD R204, R2, 0x1, R208 ;  /* 0x0000000102cc7824 */ /* 0x000fe200078e02d0 */
[----:B------:R-:W-:Y:S01]  /*6ed0*/  PLOP3.LUT P2, PT, PT, PT, UP2, 0x80, 0x8 ;  /* 0x000000000008781c */ /* 0x000fe20003f4f028 */
[----:B------:R-:W-:Y:S01]  /*6ee0*/  IMAD.U32 R251, R247, -0x40, RZ ;  /* 0xffffffc0f7fb7824 */ /* 0x000fe200078e00ff */
[----:B------:R2:W3:Y:S01]  /*6ef0*/  LDSM.16.M88.4 R124, [R208+0x21000] ;  /* 0x02100000d07c783b */ /* 0x0004e20000000200 */
[--C-:B------:R-:W-:Y:S02]  /*6f00*/  SHF.R.U32.HI R121, RZ, 0x1, R214.reuse ;  /* 0x00000001ff797819 */ /* 0x100fe400000116d6 */
[----:B------:R-:W-:Y:S01]  /*6f10*/  SHF.R.U32.HI R120, RZ, 0x2, R214 ;  /* 0x00000002ff787819 */ /* 0x000fe200000116d6 */
[----:B------:R-:W4:Y:S01]  /*6f20*/  LDSM.16.MT88.4 R96, [R225+0x12000] ;  /* 0x01200000e160783b */ /* 0x000f220000004200 */
[----:B------:R-:W-:Y:S02]  /*6f30*/  LEA R250, P5, R251, R200, 0x2 ;  /* 0x000000c8fbfa7211 */ /* 0x000fe400078a10ff */
[----:B------:R-:W-:Y:S01]  /*6f40*/  @P1 LOP3.LUT R121, R121, 0x30, RZ, 0xc0, !PT ;  /* 0x0000003079791812 */ /* 0x000fe200078ec0ff */
[----:B------:R-:W4:Y:S01]  /*6f50*/  LDSM.16.MT88.4 R112, [R225+0x14000] ;  /* 0x01400000e170783b */ /* 0x000f220000004200 */
[----:B------:R-:W-:Y:S02]  /*6f60*/  LEA.HI.X.SX32 R251, R251, R201, 0x2, P5 ;  /* 0x000000c9fbfb7211 */ /* 0x000fe400028f16ff */
[----:B------:R-:W-:Y:S01]  /*6f70*/  PLOP3.LUT P1, PT, PT, PT, UP2, 0x80, 0x8 ;  /* 0x000000000008781c */ /* 0x000fe20003f2f028 */
[----:B------:R-:W4:Y:S01]  /*6f80*/  LDSM.16.MT88.4 R196, [R225+0x16000] ;  /* 0x01600000e1c4783b */ /* 0x000f220000004200 */
[----:B------:R-:W-:Y:S02]  /*6f90*/  @P0 LOP3.LUT R234, R121, 0x7, R120, 0xf8, !PT ;  /* 0x0000000779ea0812 */ /* 0x000fe400078ef878 */
[----:B------:R-:W-:Y:S01]  /*6fa0*/  PLOP3.LUT P0, PT, PT, PT, UP2, 0x80, 0x8 ;  /* 0x000000000008781c */ /* 0x000fe20003f0f028 */
[----:B------:R-:W-:Y:S01]  /*6fb0*/  LDSM.16.MT88.4 R200, [R225+0x10800] ;  /* 0x01080000e1c8783b */ /* 0x000fe20000004200 */
[----:B--2---:R-:W-:Y:S01]  /*6fc0*/  IMAD.IADD R208, R212, 0x1, R208 ;  /* 0x00000001d4d07824 */ /* 0x004fe200078e02d0 */
        /* <DEDUP_REMOVED lines=13> */
[C---:B------:R-:W-:Y:S01]  /*70a0*/  HMMA.16816.F32.BF16 R120, R124.reuse, R196, RZ ;  /* 0x000000c47c78723c */ /* 0x040fe200000418ff */
[----:B------:R-:W-:Y:S04]  /*70b0*/  IMAD.MOV.U32 R196, RZ, RZ, 0x4 ;  /* 0x00000004ffc47424 */ /* 0x000fe800078e00ff */
[----:B------:R-:W-:Y:S01]  /*70c0*/  @P2 IMAD.WIDE.U32 R196, R234, R196, UR52 ;  /* 0x00000034eac42e25 */ /* 0x000fe2000f8e00c4 */
[----:B------:R-:W-:Y:S01]  /*70d0*/  @UP2 UMOV UR52, UR15 ;  /* 0x0000000f00342c82 */ /* 0x000fe20008000000 */
[----:B------:R-:W-:Y:S01]  /*70e0*/  @UP2 UMOV UR53, UR14 ;  /* 0x0000000e00352c82 */ /* 0x000fe20008000000 */
[-C--:B------:R-:W-:Y:S02]  /*70f0*/  HMMA.16816.F32.BF16 R124, R124, R198.reuse, RZ ;  /* 0x000000c67c7c723c */ /* 0x080fe400000418ff */
[----:B------:R-:W5:Y:S04]  /*7100*/  @P1 LDG.E R233, desc[UR34][R196.64+-0x100] ;  /* 0xffff0022c4e91981 */ /* 0x000f68000c1e1900 */
[----:B------:R1:W5:Y:S02]  /*7110*/  @P0 LDG.E R232, desc[UR34][R196.64+-0xe0] ;  /* 0xffff2022c4e80981 */ /* 0x000364000c1e1900 */
[----:B------:R-:W-:Y:S02]  /*7120*/  HMMA.16816.F32.BF16 R128, R128, R198, RZ ;  /* 0x000000c68080723c */ /* 0x000fe400000418ff */
[----:B-1----:R-:W1:Y:S04]  /*7130*/  LDSM.16.M88.4 R196, [R204+0x20000] ;  /* 0x02000000ccc4783b */ /* 0x002e680000000200 */
[----:B------:R-:W2:Y:S02]  /*7140*/  LDSM.16.M88.4 R204, [R204+0x21000] ;  /* 0x02100000cccc783b */ /* 0x000ea40000000200 */
        /* <DEDUP_REMOVED lines=43> */
[----:B------:R-:W-:Y:S04]  /*7400*/  LDSM.16.M88.4 R196, [R204+0x20000] ;  /* 0x02000000ccc4783b */ /* 0x000fe80000000200 */
[----:B------:R-:W1:Y:S04]  /*7410*/  LDSM.16.MT88.4 R200, [R225+0x11800] ;  /* 0x01180000e1c8783b */ /* 0x000e680000004200 */
[----:B------:R-:W2:Y:S01]  /*7420*/  LDSM.16.M88.4 R204, [R204+0x21000] ;  /* 0x02100000cccc783b */ /* 0x000ea20000000200 */
        /* <DEDUP_REMOVED lines=11> */
[C---:B------:R-:W-:Y:S04]  /*74e0*/  HMMA.16816.F32.BF16 R104, R204.reuse, R200, R104 ;  /* 0x000000c8cc68723c */ /* 0x040fe80000041868 */
[----:B------:R-:W-:Y:S02]  /*74f0*/  IMAD.MOV.U32 R200, RZ, RZ, R250 ;  /* 0x000000ffffc87224 */ /* 0x000fe400078e00fa */
[----:B------:R-:W-:Y:S02]  /*7500*/  IMAD.MOV.U32 R201, RZ, RZ, R251 ;  /* 0x000000ffffc97224 */ /* 0x000fe400078e00fb */
[-C--:B------:R-:W-:Y:S03]  /*7510*/  HMMA.16816.F32.BF16 R108, R204, R202.reuse, R108 ;  /* 0x000000cacc6c723c */ /* 0x080fe6000004186c */
[----:B------:R-:W-:Y:S05]  /*7520*/  REDG.E.ADD.F32.FTZ.RN.STRONG.GPU desc[UR34][R200.64], R4 ;  /* 0x00000004c80079a6 */ /* 0x000fea000c12f322 */
[C---:B------:R-:W-:Y:S04]  /*7530*/  HMMA.16816.F32.BF16 R112, R196.reuse, R202, R112 ;  /* 0x000000cac470723c */ /* 0x040fe80000041870 */
[----:B------:R-:W-:Y:S04]  /*7540*/  IMAD.SHL.U32 R203, R247, 0x8, RZ ;  /* 0x00000008f7cb7824 */ /* 0x000fe800078e00ff */
[-C--:B--2---:R-:W-:Y:S03]  /*7550*/  HMMA.16816.F32.BF16 R116, R196, R208.reuse, R116 ;  /* 0x000000d0c474723c */ /* 0x084fe60000041874 */
[C---:B------:R-:W-:Y:S04]  /*7560*/  LEA R202, P0, R203.reuse, R200, 0x2 ;  /* 0x000000c8cbca7211 */ /* 0x040fe800078010ff */
[----:B------:R-:W-:Y:S01]  /*7570*/  LEA.HI.X.SX32 R203, R203, R201, 0x2, P0 ;  /* 0x000000c9cbcb7211 */ /* 0x000fe200000f16ff */
[C---:B------:R-:W-:Y:S04]  /*7580*/  HMMA.16816.F32.BF16 R120, R204.reuse, R208, R120 ;  /* 0x000000d0cc78723c */ /* 0x040fe80000041878 */
[C---:B------:R-:W-:Y:S01]  /*7590*/  LEA R208, P0, R247.reuse, R202, 0x5 ;  /* 0x000000caf7d07211 */ /* 0x040fe200078028ff */
[----:B------:R1:W-:Y:S03]  /*75a0*/  REDG.E.ADD.F32.FTZ.RN.STRONG.GPU desc[UR34][R202.64], R5 ;  /* 0x00000005ca0079a6 */ /* 0x0003e6000c12f322 */
        /* <DEDUP_REMOVED lines=21> */
[----:B------:R1:W-:Y:S01]  /*7700*/  REDG.E.ADD.F32.FTZ.RN.STRONG.GPU desc[UR34][R200.64+0x80], R16 ;  /* 0x00008010c80079a6 */ /* 0x0003e2000c12f322 */
[C---:B------:R-:W-:Y:S03]  /*7710*/  LEA.HI.X.SX32 R5, R247.reuse, R203, 0x5, P0 ;  /* 0x000000cbf7057211 */ /* 0x040fe600000f2eff */
[----:B------:R1:W-:Y:S01]  /*7720*/  REDG.E.ADD.F32.FTZ.RN.STRONG.GPU desc[UR34][R202.64+0x80], R17 ;  /* 0x00008011ca0079a6 */ /* 0x0003e2000c12f322 */
        /* <DEDUP_REMOVED lines=23> */
[C---:B-1----:R-:W-:Y:S02]  /*78a0*/  LEA.HI.X.SX32 R11, R247.reuse, R199, 0x5, P0 ;  /* 0x000000c7f70b7211 */ /* 0x042fe400000f2eff */
        /* <DEDUP_REMOVED lines=26> */
[C---:B----4-:R-:W-:Y:S02]  /*7a50*/  LEA.HI.X.SX32 R13, R247.reuse, R7, 0x5, P0 ;  /* 0x00000007f70d7211 */ /* 0x050fe400000f2eff */
        /* <DEDUP_REMOVED lines=20> */
[C---:B-1----:R-:W-:Y:S02]  /*7ba0*/  LEA.HI.X.SX32 R87, R247.reuse, R199, 0x5, P0 ;  /* 0x000000c7f7577211 */ /* 0x042fe400000f2eff */
        /* <DEDUP_REMOVED lines=27> */
[C---:B------:R-:W-:Y:S01]  /*7d60*/  LEA R208, P0, R247.reuse, R96, 0x5 ;  /* 0x00000060f7d07211 */ /* 0x040fe200078028ff */
[C---:B-1----:R-:W-:Y:S02]  /*7d70*/  VIADD R112, R226.reuse, 0x40 ;  /* 0x00000040e2707836 */ /* 0x042fe40000000000 */
[----:B------:R-:W-:Y:S01]  /*7d80*/  REDG.E.ADD.F32.FTZ.RN.STRONG.GPU desc[UR34][R96.64+0x280], R110 ;  /* 0x0002806e600079a6 */ /* 0x000fe2000c12f322 */
[C---:B------:R-:W-:Y:S01]  /*7d90*/  LEA.HI.X.SX32 R209, R247.reuse, R97, 0x5, P0 ;  /* 0x00000061f7d17211 */ /* 0x040fe200000f2eff */
[----:B------:R-:W-:Y:S02]  /*7da0*/  @P3 VIADD R112, R226, 0xffffffc0 ;  /* 0xffffffc0e2703836 */ /* 0x000fe40000000000 */
        /* <DEDUP_REMOVED lines=113> */
[----:B------:R-:W-:Y:S02]  /*84c0*/  LOP3.LUT R7, R244, 0x40, RZ, 0xfc, !PT ;  /* 0x00000040f4077812 */ /* 0x000fe400078efcff */
        /* <DEDUP_REMOVED lines=79> */
.L_x_1521:
[----:B------:R-:W-:Y:S01]  /*89c0*/  UISETP.GT.AND UP0, UPT, UR45, URZ, UPT ;  /* 0x000000ff2d00728c */ /* 0x000fe2000bf04270 */
[----:B------:R-:W-:Y:S01]  /*89d0*/  IADD3 R231, PT, PT, R231, -0x40, RZ ;  /* 0xffffffc0e7e77810 */ /* 0x000fe20007ffe0ff */
        /* <DEDUP_REMOVED lines=293> */
.L_x_1523:
[----:B------:R-:W3:Y:S01]  /*9c30*/  LDCU.64 UR10, c[0x0][0x5c0] ;  /* 0x0000b800ff0a77ac */ /* 0x000ee20008000a00 */
[----:B------:R-:W-:-:S04]  /*9c40*/  UIADD3 UR8, UPT, UPT, UR37, UR39, URZ ;  /* 0x0000002725087290 */ /* 0x000fc8000fffe0ff */
[----:B---3--:R-:W-:Y:S02]  /*9c50*/  UIMAD.WIDE.U32 UR16, UR8, UR10, URZ ;  /* 0x0000000a081072a5 */ /* 0x008fe4000f8e00ff */
[----:B------:R-:W-:-:S04]  /*9c60*/  UIMAD UR8, UR8, UR11, URZ ;  /* 0x0000000b080872a4 */ /* 0x000fc8000f8e02ff */
[----:B------:R-:W-:-:S06]  /*9c70*/  UIADD3 UR8, UPT, UPT, UR17, UR8, URZ ;  /* 0x0000000811087290 */ /* 0x000fcc000fffe0ff */
[----:B-1----:R-:W-:Y:S02]  /*9c80*/  MOV R11, UR8 ;  /* 0x00000008000b7c02 */ /* 0x002fe40008000f00 */
.L_x_1524:
[----:B------:R-:W-:Y:S05]  /*9c90*/  BRA.U UP0, `(.L_x_1525) ;  /* 0x0000000100347547 */ /* 0x000fea000b800000 */
[----:B------:R-:W1:Y:S01]  /*9ca0*/  LDCU.64 UR8, c[0x0][0x5c8] ;  /* 0x0000b900ff0877ac */ /* 0x000e620008000a00 */
[----:B------:R-:W3:Y:S01]  /*9cb0*/  LDCU.64 UR12, c[0x0][0x5b0] ;  /* 0x0000b600ff0c77ac */ /* 0x000ee20008000a00 */
[----:B------:R-:W-:-:S04]  /*9cc0*/  USHF.R.S32.HI UR14, URZ, 0x1f, UR37 ;  /* 0x0000001fff0e7899 */ /* 0x000fc80008011425 */
[----:B-1----:R-:W-:Y:S02]  /*9cd0*/  UIMAD UR14, UR14, UR8, URZ ;  /* 0x000000080e0e72a4 */ /* 0x002fe4000f8e02ff */
        /* <DEDUP_REMOVED lines=9> */
.L_x_1525:
[----:B------:R-:W1:Y:S01]  /*9d70*/  LDCU.64 UR8, c[0x0][0x5c8] ;  /* 0x0000b900ff0877ac */ /* 0x000e620008000a00 */
[----:B------:R-:W-:-:S04]  /*9d80*/  UIADD3 UR12, UPT, UPT, UR37, UR39, URZ ;  /* 0x00000027250c7290 */ /* 0x000fc8000fffe0ff */
[----:B-1----:R-:W-:Y:S02]  /*9d90*/  UIMAD.WIDE.U32 UR14, UR12, UR8, URZ ;  /* 0x000000080c0e72a5 */ /* 0x002fe4000f8e00ff */
[----:B------:R-:W-:-:S04]  /*9da0*/  UIMAD UR12, UR12, UR9, URZ ;  /* 0x000000090c0c72a4 */ /* 0x000fc8000f8e02ff */
[----:B------:R-:W-:Y:S01]  /*9db0*/  UIADD3 UR12, UPT, UPT, UR15, UR12, URZ ;  /* 0x0000000c0f0c7290 */ /* 0x000fe2000fffe0ff */
[----:B------:R-:W-:-:S05]  /*9dc0*/  UMOV UR30, UR14 ;  /* 0x0000000e001e7c82 */ /* 0x000fca0008000000 */
[----:B------:R-:W-:-:S07]  /*9dd0*/  MOV R10, UR12 ;  /* 0x0000000c000a7c02 */ /* 0x000fce0008000f00 */
.L_x_1526:
        /* <DEDUP_REMOVED lines=57> */
.L_x_1528:
[----:B------:R-:W-:Y:S05]  /*a170*/  BSYNC.RECONVERGENT B0 ;  /* 0x0000000000007941 */ /* 0x000fea0003800200 */
.L_x_1527:
        /* <DEDUP_REMOVED lines=21> */
.L_x_1530:
[----:B------:R-:W-:Y:S05]  /*a2d0*/  BSYNC.RECONVERGENT B0 ;  /* 0x0000000000007941 */ /* 0x000fea0003800200 */
.L_x_1529:
        /* <DEDUP_REMOVED lines=26> */
.L_x_1532:
[----:B------:R-:W-:Y:S05]  /*a480*/  BSYNC.RECONVERGENT B0 ;  /* 0x0000000000007941 */ /* 0x000fea0003800200 */
.L_x_1531:
        /* <DEDUP_REMOVED lines=18> */
.L_x_1499:
[----:B------:R-:W-:Y:S05]  /*a5b0*/  BSYNC.RECONVERGENT B1 ;  /* 0x0000000000017941 */ /* 0x000fea0003800200 */
.L_x_1477:
[----:B------:R-:W3:Y:S01]  /*a5c0*/  LDCU UR9, c[0x0][0x438] ;  /* 0x00008700ff0977ac */ /* 0x000ee20008000800 */
[----:B------:R-:W4:Y:S01]  /*a5d0*/  LDCU UR10, c[0x0][0x370] ;  /* 0x00006e00ff0a77ac */ /* 0x000f220008000800 */
[----:B---3--:R-:W-:-:S04]  /*a5e0*/  UIADD3 UR9, UPT, UPT, UR9, 0x3f, URZ ;  /* 0x0000003f09097890 */ /* 0x008fc8000fffe0ff */
        /* <DEDUP_REMOVED lines=8> */
.L_x_1534:
        /* <DEDUP_REMOVED lines=9> */
.L_x_2517:


//--------------------- .text._ZN5flash44flash_bwd_dq_dk_dv_loop_seqk_parallel_kernelI23Flash_bwd_kernel_traitsILi256ELi64ELi64ELi8ELi4ELi2ELi2ELb0ELb1EN7cutlass10bfloat16_tE19Flash_kernel_traitsILi256ELi64ELi64ELi8ES3_EELb0ELb0ELb0ELb1ELb0ELb0ELb1EEEvNS_16Flash_bwd_paramsE --------------------------
	.section	.text._ZN5flash44flash_bwd_dq_dk_dv_loop_seqk_parallel_kernelI23Flash_bwd_kernel_traitsILi256ELi64ELi64ELi8ELi4ELi2ELi2ELb0ELb1EN7cutlass10bfloat16_tE19Flash_kernel_traitsILi256ELi64ELi64ELi8ES3_EELb0ELb0ELb0ELb1ELb0ELb0ELb1EEEvNS_16Flash_bwd_paramsE,"ax",@progbits
	.align	128
        .global         _ZN5flash44flash_bwd_dq_dk_dv_loop_seqk_parallel_kernelI23Flash_bwd_kernel_traitsILi256ELi64ELi64ELi8ELi4ELi2ELi2ELb0ELb1EN7cutlass10bfloat16_tE19Flash_kernel_traitsILi256ELi64ELi64ELi8ES3_EELb0ELb0ELb0ELb1ELb0ELb0ELb1EEEvNS_16Flash_bwd_paramsE
        .type           _ZN5flash44flash_bwd_dq_dk_dv_loop_seqk_parallel_kernelI23Flash_bwd_kernel_traitsILi256ELi64ELi64ELi8ELi4ELi2ELi2ELb0ELb1EN7cutlass10bfloat16_tE19Flash_kernel_traitsILi256ELi64ELi64ELi8ES3_EELb0ELb0ELb0ELb1ELb0ELb0ELb1EEEvNS_16Flash_bwd_paramsE,@function
        .size           _ZN5flash44flash_bwd_dq_dk_dv_loop_seqk_parallel_kernelI23Flash_bwd_kernel_traitsILi256ELi64ELi64ELi8ELi4ELi2ELi2ELb0ELb1EN7cutlass10bfloat16_tE19Flash_kernel_traitsILi256ELi64ELi64ELi8ES3_EELb0ELb0ELb0ELb1ELb0ELb0ELb1EEEvNS_16Flash_bwd_paramsE,(.L_x_2518 - _ZN5flash44flash_bwd_dq_dk_dv_loop_seqk_parallel_kernelI23Flash_bwd_kernel_traitsILi256ELi64ELi64ELi8ELi4ELi2ELi2ELb0ELb1EN7cutlass10bfloat16_tE19Flash_kernel_traitsILi256ELi64ELi64ELi8ES3_EELb0ELb0ELb0ELb1ELb0ELb0ELb1EEEvNS_16Flash_bwd_paramsE)
        .other          _ZN5flash44flash_bwd_dq_dk_dv_loop_seqk_parallel_kernelI23Flash_bwd_kernel_traitsILi256ELi64ELi64ELi8ELi4ELi2ELi2ELb0ELb1EN7cutlass10bfloat16_tE19Flash_kernel_traitsILi256ELi64ELi64ELi8ES3_EELb0ELb0ELb0ELb1ELb0ELb0ELb1EEEvNS_16Flash_bwd_paramsE,@"STO_CUDA_ENTRY STV_DEFAULT"
_ZN5flash44flash_bwd_dq_dk_dv_loop_seqk_parallel_kernelI23Flash_bwd_kernel_traitsILi256ELi64ELi64ELi8ELi4ELi2ELi2ELb0ELb1EN7cutlass10bfloat16_tE19Flash_kernel_traitsILi256ELi64ELi64ELi8ES3_EELb0ELb0ELb0ELb1ELb0ELb0ELb1EEEvNS_16Flash_bwd_paramsE:
.text._ZN5flash44flash_bwd_dq_dk_dv_loop_seqk_parallel_kernelI23Flash_bwd_kernel_traitsILi256ELi64ELi64ELi8ELi4ELi2ELi2ELb0ELb1EN7cutlass10bfloat16_tE19Flash_kernel_traitsILi256ELi64ELi64ELi8ES3_EELb0ELb0ELb0ELb1ELb0ELb0ELb1EEEvNS_16Flash_bwd_paramsE:
        /* <DEDUP_REMOVED lines=49> */
.L_x_1592:
        /* <DEDUP_REMOVED lines=54> */
.L_x_1535:
        /* <DEDUP_REMOVED lines=34> */
.L_x_1537:
[----:B------:R-:W1:Y:S01]  /*0890*/  LDCU.64 UR14, c[0x0][0x3b8] ;  /* 0x00007700ff0e77ac */ /* 0x000e620008000a00 */
[----:B------:R-:W-:-:S04]  /*08a0*/  UIADD3 UR8, UPT, UPT, UR38, UR40, URZ ;  /* 0x0000002826087290 */ /* 0x000fc8000fffe0ff */
[----:B-1----:R-:W-:Y:S02]  /*08b0*/  UIMAD.WIDE.U32 UR10, UR8, UR14, URZ ;  /* 0x0000000e080a72a5 */ /* 0x002fe4000f8e00ff */
[----:B------:R-:W-:-:S04]  /*08c0*/  UIMAD UR8, UR8, UR15, URZ ;  /* 0x0000000f080872a4 */ /* 0x000fc8000f8e02ff */
[----:B------:R-:W-:Y:S01]  /*08d0*/  UIADD3 UR8, UPT, UPT, UR11, UR8, URZ ;  /* 0x000000080b087290 */ /* 0x000fe2000fffe0ff */
[----:B------:R-:W-:-:S05]  /*08e0*/  UMOV UR50, UR10 ;  /* 0x0000000a00327c82 */ /* 0x000fca0008000000 */
[----:B------:R-:W-:Y:S02]  /*08f0*/  MOV R7, UR8 ;  /* 0x0000000800077c02 */ /* 0x000fe40008000f00 */
.L_x_1538:
        /* <DEDUP_REMOVED lines=41> */
.L_x_1539:
[----:B------:R-:W1:Y:S01]  /*0b90*/  LDCU.64 UR12, c[0x0][0x3c0] ;  /* 0x00007800ff0c77ac */ /* 0x000e620008000a00 */
[----:B------:R-:W-:-:S04]  /*0ba0*/  UIADD3 UR8, UPT, UPT, UR38, UR40, URZ ;  /* 0x0000002826087290 */ /* 0x000fc8000fffe0ff */
[----:B-1----:R-:W-:Y:S02]  /*0bb0*/  UIMAD.WIDE.U32 UR10, UR8, UR12, URZ ;  /* 0x0000000c080a72a5 */ /* 0x002fe4000f8e00ff */
[----:B------:R-:W-:-:S04]  /*0bc0*/  UIMAD UR8, UR8, UR13, URZ ;  /* 0x0000000d080872a4 */ /* 0x000fc8000f8e02ff */
[----:B------:R-:W-:Y:S01]  /*0bd0*/  UIADD3 UR8, UPT, UPT, UR11, UR8, URZ ;  /* 0x000000080b087290 */ /* 0x000fe2000fffe0ff */
[----:B------:R-:W-:-:S05]  /*0be0*/  UMOV UR48, UR10 ;  /* 0x0000000a00307c82 */ /* 0x000fca0008000000 */
[----:B------:R-:W-:-:S07]  /*0bf0*/  MOV R8, UR8 ;  /* 0x0000000800087c02 */ /* 0x000fce0008000f00 */
.L_x_1540:
        /* <DEDUP_REMOVED lines=27> */
.L_x_1541:
[----:B------:R-:W-:Y:S02]  /*0db0*/  UIMAD.WIDE.U32 UR54, UR64, UR16, URZ ;  /* 0x00000010403672a5 */ /* 0x000fe4000f8e00ff */
[----:B------:R-:W-:-:S04]  /*0dc0*/  UIMAD UR8, UR65, UR16, URZ ;  /* 0x00000010410872a4 */ /* 0x000fc8000f8e02ff */
[----:B------:R-:W-:-:S12]  /*0dd0*/  UIADD3 UR8, UPT, UPT, UR55, UR8, URZ ;  /* 0x0000000837087290 */ /* 0x000fd8000fffe0ff */
.L_x_1542:
        /* <DEDUP_REMOVED lines=21> */
.L_x_1543:
[----:B------:R-:W1:Y:S01]  /*0f30*/  LDCU UR56, c[0x0][0x434] ;  /* 0x00008680ff3877ac */ /* 0x000e620008000800 */
[----:B------:R-:W-:-:S04]  /*0f40*/  UIMAD UR10, UR25, UR17, UR24 ;  /* 0x00000011190a72a4 */ /* 0x000fc8000f8e0218 */
[----:B-1----:R-:W-:Y:S02]  /*0f50*/  UIMAD UR56, UR10, UR56, URZ ;  /* 0x000000380a3872a4 */ /* 0x002fe4000f8e02ff */
.L_x_1544:
        /* <DEDUP_REMOVED lines=11> */
.L_x_1545:
[----:B------:R-:W1:Y:S01]  /*1010*/  LDCU UR55, c[0x0][0x444] ;  /* 0x00008880ff3777ac */ /* 0x000e620008000800 */
[----:B------:R-:W-:-:S04]  /*1020*/  UIMAD UR10, UR25, UR17, UR24 ;  /* 0x00000011190a72a4 */ /* 0x000fc8000f8e0218 */
[----:B-1----:R-:W-:-:S12]  /*1030*/  UIMAD UR55, UR10, UR55, URZ ;  /* 0x000000370a3772a4 */ /* 0x002fd8000f8e02ff */
.L_x_1546:
        /* <DEDUP_REMOVED lines=96> */
.L_x_1548:
[----:B------:R-:W1:Y:S01]  /*1640*/  LDCU.64 UR10, c[0x0][0x5c0] ;  /* 0x0000b800ff0a77ac */ /* 0x000e620008000a00 */
[----:B------:R-:W-:-:S04]  /*1650*/  UIADD3 UR8, UPT, UPT, UR38, UR40, URZ ;  /* 0x0000002826087290 */ /* 0x000fc8000fffe0ff */
[----:B-1----:R-:W-:Y:S02]  /*1660*/  UIMAD.WIDE.U32 UR16, UR8, UR10, URZ ;  /* 0x0000000a081072a5 */ /* 0x002fe4000f8e00ff */
[----:B------:R-:W-:-:S04]  /*1670*/  UIMAD UR8, UR8, UR11, URZ ;  /* 0x0000000b080872a4 */ /* 0x000fc8000f8e02ff */
[----:B------:R-:W-:-:S06]  /*1680*/  UIADD3 UR8, UPT, UPT, UR17, UR8, URZ ;  /* 0x0000000811087290 */ /* 0x000fcc000fffe0ff */
[----:B------:R-:W-:Y:S02]  /*1690*/  MOV R2, UR8 ;  /* 0x0000000800027c02 */ /* 0x000fe40008000f00 */
.L_x_1549:
        /* <DEDUP_REMOVED lines=13> */
.L_x_1550:
[----:B------:R-:W1:Y:S01]  /*1770*/  LDCU.64 UR8, c[0x0][0x5c8] ;  /* 0x0000b900ff0877ac */ /* 0x000e620008000a00 */
[----:B------:R-:W-:-:S04]  /*1780*/  UIADD3 UR38, UPT, UPT, UR38, UR40, URZ ;  /* 0x0000002826267290 */ /* 0x000fc8000fffe0ff */
[----:B-1----:R-:W-:Y:S02]  /*1790*/  UIMAD.WIDE.U32 UR14, UR38, UR8, URZ ;  /* 0x00000008260e72a5 */ /* 0x002fe4000f8e00ff */
[----:B------:R-:W-:-:S04]  /*17a0*/  UIMAD UR38, UR38, UR9, URZ ;  /* 0x00000009262672a4 */ /* 0x000fc8000f8e02ff */
[----:B------:R-:W-:-:S06]  /*17b0*/  UIADD3 UR38, UPT, UPT, UR15, UR38, URZ ;  /* 0x000000260f267290 */ /* 0x000fcc000fffe0ff */
[----:B------:R-:W-:-:S07]  /*17c0*/  MOV R0, UR38 ;  /* 0x0000002600007c02 */ /* 0x000fce0008000f00 */
.L_x_1551:
        /* <DEDUP_REMOVED lines=31> */
.L_x_1553:
[----:B------:R-:W-:Y:S05]  /*19c0*/  BSYNC.RECONVERGENT B0 ;  /* 0x0000000000007941 */ /* 0x000fea0003800200 */
.L_x_1552:
        /* <DEDUP_REMOVED lines=19> */
.L_x_1555:
[----:B------:R-:W-:Y:S05]  /*1b00*/  BSYNC.RECONVERGENT B0 ;  /* 0x0000000000007941 */ /* 0x000fea0003800200 */
.L_x_1554:
        /* <DEDUP_REMOVED lines=28> */
.L_x_1557:
[----:B------:R-:W-:Y:S05]  /*1cd0*/  BSYNC.RECONVERGENT B0 ;  /* 0x0000000000007941 */ /* 0x000fea0003800200 */
.L_x_1556:
        /* <DEDUP_REMOVED lines=20> */
.L_x_1547:
        /* <DEDUP_REMOVED lines=35> */
.L_x_1560:
[----:B------:R2:W-:Y:S04]  /*2050*/  STS.128 [R15+0x8000], RZ ;  /* 0x008000ff0f007388 */ /* 0x0005e80000000c00 */
[----:B------:R2:W-:Y:S04]  /*2060*/  STS.128 [R15+0xa000], RZ ;  /* 0x00a000ff0f007388 */ /* 0x0005e80000000c00 */
[----:B------:R2:W-:Y:S04]  /*2070*/  STS.128 [R15+0xc000], RZ ;  /* 0x00c000ff0f007388 */ /* 0x0005e80000000c00 */
[----:B------:R2:W-:Y:S02]  /*2080*/  STS.128 [R15+0xe000], RZ ;  /* 0x00e000ff0f007388 */ /* 0x0005e40000000c00 */
.L_x_1561:
[----:B------:R-:W-:Y:S05]  /*2090*/  BSYNC.RECONVERGENT B0 ;  /* 0x0000000000007941 */ /* 0x000fea0003800200 */
.L_x_1559:
        /* <DEDUP_REMOVED lines=37> */
.L_x_1563:
[----:B------:R-:W-:Y:S05]  /*22f0*/  BSYNC.RECONVERGENT B0 ;  /* 0x0000000000007941 */ /* 0x000fea0003800200 */
.L_x_1562:
        /* <DEDUP_REMOVED lines=28> */
.L_x_1565:
[----:B------:R1:W-:Y:S04]  /*24c0*/  STS.128 [R15], RZ ;  /* 0x000000ff0f007388 */ /* 0x0003e80000000c00 */
[----:B------:R1:W-:Y:S04]  /*24d0*/  STS.128 [R15+0x2000], RZ ;  /* 0x002000ff0f007388 */ /* 0x0003e80000000c00 */
[----:B------:R1:W-:Y:S04]  /*24e0*/  STS.128 [R15+0x4000], RZ ;  /* 0x004000ff0f007388 */ /* 0x0003e80000000c00 */
[----:B------:R1:W-:Y:S02]  /*24f0*/  STS.128 [R15+0x6000], RZ ;  /* 0x006000ff0f007388 */ /* 0x0003e40000000c00 */
.L_x_1566:
[----:B------:R-:W-:Y:S05]  /*2500*/  BSYNC.RECONVERGENT B0 ;  /* 0x0000000000007941 */ /* 0x000fea0003800200 */
.L_x_1564:
        /* <DEDUP_REMOVED lines=46> */
.L_x_1568:
[----:B------:R-:W-:Y:S05]  /*27f0*/  BSYNC.RECONVERGENT B0 ;  /* 0x0000000000007941 */ /* 0x000fea0003800200 */
.L_x_1567:
        /* <DEDUP_REMOVED lines=48> */
.L_x_1570:
[----:B------:R2:W-:Y:S04]  /*2b00*/  STS.128 [R15+0x10000], RZ ;  /* 0x010000ff0f007388 */ /* 0x0005e80000000c00 */
[----:B------:R2:W-:Y:S04]  /*2b10*/  STS.128 [R15+0x12000], RZ ;  /* 0x012000ff0f007388 */ /* 0x0005e80000000c00 */
[----:B------:R2:W-:Y:S04]  /*2b20*/  STS.128 [R15+0x14000], RZ ;  /* 0x014000ff0f007388 */ /* 0x0005e80000000c00 */
[----:B------:R2:W-:Y:S02]  /*2b30*/  STS.128 [R15+0x16000], RZ ;  /* 0x016000ff0f007388 */ /* 0x0005e40000000c00 */
.L_x_1571:
[----:B------:R-:W-:Y:S05]  /*2b40*/  BSYNC.RECONVERGENT B0 ;  /* 0x0000000000007941 */ /* 0x000fea0003800200 */
.L_x_1569:
        /* <DEDUP_REMOVED lines=40> */
.L_x_1573:
[----:B------:R-:W-:Y:S05]  /*2dd0*/  BSYNC.RECONVERGENT B0 ;  /* 0x0000000000007941 */ /* 0x000fea0003800200 */
.L_x_1572:
        /* <DEDUP_REMOVED lines=46> */
.L_x_1575:
[----:B------:R2:W-:Y:S04]  /*30c0*/  STS.128 [R15+0x18000], RZ ;  /* 0x018000ff0f007388 */ /* 0x0005e80000000c00 */
[----:B------:R2:W-:Y:S04]  /*30d0*/  STS.128 [R15+0x1a000], RZ ;  /* 0x01a000ff0f007388 */ /* 0x0005e80000000c00 */
[----:B------:R2:W-:Y:S04]  /*30e0*/  STS.128 [R15+0x1c000], RZ ;  /* 0x01c000ff0f007388 */ /* 0x0005e80000000c00 */
[----:B------:R2:W-:Y:S02]  /*30f0*/  STS.128 [R15+0x1e000], RZ ;  /* 0x01e000ff0f007388 */ /* 0x0005e40000000c00 */
.L_x_1576:
[----:B------:R-:W-:Y:S05]  /*3100*/  BSYNC.RECONVERGENT B0 ;  /* 0x0000000000007941 */ /* 0x000fea0003800200 */
.L_x_1574:
        /* <DEDUP_REMOVED lines=40> */
.L_x_1578:
[----:B------:R-:W-:Y:S05]  /*3390*/  BSYNC.RECONVERGENT B0 ;  /* 0x0000000000007941 */ /* 0x000fea0003800200 */
.L_x_1577:
[----:B------:R-:W2:Y:S01]  /*33a0*/  LDCU.64 UR10, c[0x0][0x538] ;  /* 0x0000a700ff0a77ac */ /* 0x000ea20008000a00 */
[----:B------:R-:W3:Y:S01]  /*33b0*/  S2R R217, SR_TID.X ;  /* 0x0000000000d97919 */ /* 0x000ee20000002100 */
[C---:B------:R-:W-:Y:S01]  /*33c0*/  IMAD.SHL.U32 R3, R0.reuse, 0x2, RZ ;  /* 0x0000000200037824 */ /* 0x040fe200078e00ff */
[----:B------:R-:W1:Y:S01]  /*33d0*/  LDC R239, c[0x0][0x44c] ;  /* 0x00011300ffef7b82 */ /* 0x000e620000000800 */
[----:B------:R-:W-:Y:S01]  /*33e0*/  IMAD.SHL.U32 R6, R0, 0x40, RZ ;  /* 0x0000004000067824 */ /* 0x000fe200078e00ff */
[----:B------:R-:W0:Y:S01]  /*33f0*/  LDGDEPBAR ;  /* 0x00000000000079af */ /* 0x000e220000000000 */
[----:B--2---:R-:W-:-:S04]  /*3400*/  UISETP.NE.U32.AND UP0, UPT, UR10, URZ, UPT ;  /* 0x000000ff0a00728c */ /* 0x004fc8000bf05070 */
[----:B------:R-:W-:-:S06]  /*3410*/  UISETP.NE.AND.EX UP0, UPT, UR11, URZ, UPT, UP0 ;  /* 0x000000ff0b00728c */ /* 0x000fcc000bf05300 */
        /* <DEDUP_REMOVED lines=10> */
[----:B------:R-:W-:Y:S01]  /*34c0*/  LOP3.LUT R3, R3, 0x6, RZ, 0xc0, !PT ;  /* 0x0000000603037812 */ /* 0x000fe200078ec0ff */
[----:B-1----:R-:W-:Y:S02]  /*34d0*/  VIADD R8, R238, UR37 ;  /* 0x00000025ee087c36 */ /* 0x002fe40008000000 */
[----:B------:R-:W-:Y:S02]  /*34e0*/  IMAD.U32 R235, RZ, RZ, UR30 ;  /* 0x0000001effeb7e24 */ /* 0x000fe4000f8e00ff */
[C---:B------:R-:W-:Y:S02]  /*34f0*/  IMAD.SHL.U32 R229, R0.reuse, 0x20, RZ ;  /* 0x0000002000e57824 */ /* 0x040fe400078e00ff */
[----:B------:R-:W-:-:S02]  /*3500*/  IMAD.SHL.U32 R227, R0, 0x10, RZ ;  /* 0x0000001000e37824 */ /* 0x000fc400078e00ff */
[C---:B---3--:R-:W-:Y:S02]  /*3510*/  IMAD.SHL.U32 R234, R217.reuse, 0x2, RZ ;  /* 0x00000002d9ea7824 */ /* 0x048fe400078e00ff */
[----:B------:R-:W-:Y:S01]  /*3520*/  IMAD.SHL.U32 R243, R217, 0x10, RZ ;  /* 0x00000010d9f37824 */ /* 0x000fe200078e00ff */
[----:B------:R-:W-:Y:S01]  /*3530*/  R2P PR, R0, 0x6 ;  /* 0x0000000600007804 */ /* 0x000fe20000000000 */
[----:B------:R-:W-:Y:S01]  /*3540*/  IMAD.U32 R13, RZ, RZ, UR11 ;  /* 0x0000000bff0d7e24 */ /* 0x000fe2000f8e00ff */
[----:B------:R-:W-:Y:S01]  /*3550*/  LOP3.LUT R10, R3, 0xe0, R10, 0xf8, !PT ;  /* 0x000000e0030a7812 */ /* 0x000fe200078ef80a */
[----:B------:R-:W-:Y:S01]  /*3560*/  IMAD R235, R235, 0x40, R8 ;  /* 0x00000040ebeb7824 */ /* 0x000fe200078e0208 */
[----:B------:R-:W-:Y:S01]  /*3570*/  SHF.R.U32.HI R233, RZ, 0x2, R217 ;  /* 0x00000002ffe97819 */ /* 0x000fe200000116d9 */
[----:B------:R-:W-:Y:S01]  /*3580*/  IMAD.SHL.U32 R218, R217, 0x40, RZ ;  /* 0x00000040d9da7824 */ /* 0x000fe200078e00ff */
[----:B------:R1:W3:Y:S01]  /*3590*/  @P0 LDG.E R5, desc[UR34][R12.64] ;  /* 0x000000220c050981 */ /* 0x0002e2000c1e1900 */
[C---:B------:R-:W-:Y:S01]  /*35a0*/  LOP3.LUT R3, R6.reuse, 0x1c0, RZ, 0xc0, !PT ;  /* 0x000001c006037812 */ /* 0x040fe200078ec0ff */
[----:B------:R-:W-:Y:S01]  /*35b0*/  IMAD.U32 R7, RZ, RZ, UR31 ;  /* 0x0000001fff077e24 */ /* 0x000fe2000f8e00ff */
[----:B------:R-:W-:Y:S01]  /*35c0*/  LOP3.LUT R8, R229, 0x200, RZ, 0xc0, !PT ;  /* 0x00000200e5087812 */ /* 0x000fe200078ec0ff */
[----:B------:R-:W-:Y:S01]  /*35d0*/  IMAD.SHL.U32 R232, R217, 0x8, RZ ;  /* 0x00000008d9e87824 */ /* 0x000fe200078e00ff */
[----:B------:R-:W-:Y:S01]  /*35e0*/  LOP3.LUT R3, R3, 0x38, R4, 0xf8, !PT ;  /* 0x0000003803037812 */ /* 0x000fe200078ef804 */
[----:B------:R-:W4:Y:S01]  /*35f0*/  LDCU UR12, c[0x0][0x590] ;  /* 0x0000b200ff0c77ac */ /* 0x000f220008000800 */
[----:B--2---:R-:W3:Y:S01]  /*3600*/  @P0 MUFU.RCP R4, UR8 ;  /* 0x0000000800040d08 */ /* 0x004ee20008001000 */
[----:B------:R-:W-:Y:S01]  /*3610*/  LOP3.LUT R6, R6, 0x200, RZ, 0xc0, !PT ;  /* 0x0000020006067812 */ /* 0x000fe200078ec0ff */
[----:B------:R-:W-:Y:S01]  /*3620*/  IMAD.MOV.U32 R222, RZ, RZ, 0x20 ;  /* 0x00000020ffde7424 */ /* 0x000fe200078e00ff */
[----:B------:R-:W-:Y:S01]  /*3630*/  LOP3.LUT R227, R8, 0x3800, R227, 0xf8, !PT ;  /* 0x0000380008e37812 */ /* 0x000fe200078ef8e3 */
[----:B------:R-:W-:Y:S01]  /*3640*/  IMAD.MOV.U32 R216, RZ, RZ, 0x40 ;  /* 0x00000040ffd87424 */ /* 0x000fe200078e00ff */
[----:B------:R-:W-:Y:S01]  /*3650*/  LOP3.LUT R229, R6, 0xc00, R229, 0xf8, !PT ;  /* 0x00000c0006e57812 */ /* 0x000fe200078ef8e5 */
[----:B------:R-:W-:Y:S01]  /*3660*/  IMAD.MOV.U32 R249, RZ, RZ, 0x10 ;  /* 0x00000010fff97424 */ /* 0x000fe200078e00ff */
[C---:B------:R-:W-:Y:S01]  /*3670*/  LOP3.LUT R8, R3.reuse, 0x8, R0, 0x78, !PT ;  /* 0x0000000803087812 */ /* 0x040fe200078e7800 */
[----:B------:R-:W-:Y:S01]  /*3680*/  UIADD3 UR31, UPT, UPT, UR31, 0x40, URZ ;  /* 0x000000401f1f7890 */ /* 0x000fe2000fffe0ff */
[----:B------:R-:W-:Y:S01]  /*3690*/  LOP3.LUT R6, R3, 0x8, R2, 0x78, !PT ;  /* 0x0000000803067812 */ /* 0x000fe200078e7802 */
[----:B------:R-:W-:Y:S01]  /*36a0*/  IMAD.SHL.U32 R3, R217, 0x20, RZ ;  /* 0x00000020d9037824 */ /* 0x000fe200078e00ff */
[----:B------:R-:W-:-:S02]  /*36b0*/  LOP3.LUT R0, R234, 0x38, RZ, 0xc0, !PT ;  /* 0x00000038ea007812 */ /* 0x000fc400078ec0ff */
[----:B------:R-:W-:Y:S02]  /*36c0*/  CS2R R190, SRZ ;  /* 0x0000000000be7805 */ /* 0x000fe4000001ff00 */
[----:B------:R-:W-:Y:S02]  /*36d0*/  LOP3.LUT R11, R218, 0x1c0, RZ, 0xc0, !PT ;  /* 0x000001c0da0b7812 */ /* 0x000fe400078ec0ff */
[----:B------:R-:W-:Y:S02]  /*36e0*/  CS2R R188, SRZ ;  /* 0x0000000000bc7805 */ /* 0x000fe4000001ff00 */
[----:B------:R-:W-:Y:S02]  /*36f0*/  LOP3.LUT R2, R3, 0x200, RZ, 0xc0, !PT ;  /* 0x0000020003027812 */ /* 0x000fe400078ec0ff */
[----:B------:R-:W-:Y:S02]  /*3700*/  CS2R R194, SRZ ;  /* 0x0000000000c27805 */ /* 0x000fe4000001ff00 */
[----:B------:R-:W-:-:S02]  /*3710*/  LOP3.LUT R0, R0, 0x20, R233, 0x78, !PT ;  /* 0x0000002000007812 */ /* 0x000fc400078e78e9 */
[----:B------:R-:W-:Y:S02]  /*3720*/  CS2R R192, SRZ ;  /* 0x0000000000c07805 */ /* 0x000fe4000001ff00 */
[----:B------:R-:W-:Y:S02]  /*3730*/  LOP3.LUT R9, R2, 0x3800, R243, 0xf8, !PT ;  /* 0x0000380002097812 */ /* 0x000fe400078ef8f3 */
[----:B------:R-:W-:Y:S02]  /*3740*/  CS2R R186, SRZ ;  /* 0x0000000000ba7805 */ /* 0x000fe4000001ff00 */
[----:B------:R-:W-:Y:S02]  /*3750*/  IADD3 R10, PT, PT, R10, UR39, R7 ;  /* 0x000000270a0a7c10 */ /* 0x000fe4000fffe007 */
[----:B------:R-:W-:Y:S02]  /*3760*/  CS2R R184, SRZ ;  /* 0x0000000000b87805 */ /* 0x000fe4000001ff00 */
[----:B------:R-:W-:-:S02]  /*3770*/  SHF.R.U32.HI R7, RZ, 0x3, R217 ;  /* 0x00000003ff077819 */ /* 0x000fc400000116d9 */
[----:B------:R-:W-:Y:S02]  /*3780*/  CS2R R182, SRZ ;  /* 0x0000000000b67805 */ /* 0x000fe4000001ff00 */
[----:B-1----:R-:W-:Y:S02]  /*3790*/  LOP3.LUT R12, R234, 0x20, RZ, 0xc0, !PT ;  /* 0x00000020ea0c7812 */ /* 0x002fe400078ec0ff */
[----:B------:R-:W-:Y:S02]  /*37a0*/  CS2R R180, SRZ ;  /* 0x0000000000b47805 */ /* 0x000fe4000001ff00 */
[----:B------:R-:W-:Y:S02]  /*37b0*/  LOP3.LUT R243, R0, 0x1c0, R243, 0xf8, !PT ;  /* 0x000001c000f37812 */ /* 0x000fe400078ef8f3 */
[----:B------:R-:W-:Y:S02]  /*37c0*/  CS2R R174, SRZ ;  /* 0x0000000000ae7805 */ /* 0x000fe4000001ff00 */
[----:B------:R-:W-:-:S02]  /*37d0*/  LOP3.LUT R13, R3, 0xc00, RZ, 0xc0, !PT ;  /* 0x00000c00030d7812 */ /* 0x000fc400078ec0ff */
        /* <DEDUP_REMOVED lines=9> */
[----:B------:R-:W-:Y:S02]  /*3870*/  LOP3.LUT R242, R0, 0x8, R217, 0x78, !PT ;  /* 0x0000000800f27812 */ /* 0x000fe400078e78d9 */
[----:B------:R-:W-:Y:S02]  /*3880*/  CS2R R166, SRZ ;  /* 0x0000000000a67805 */ /* 0x000fe4000001ff00 */
[----:B------:R-:W-:Y:S01]  /*3890*/  LOP3.LUT R243, R6, R243, RZ, 0xfc, !PT ;  /* 0x000000f306f37212 */ /* 0x000fe200078efcff */
[----:B------:R-:W-:Y:S01]  /*38a0*/  IMAD.MOV.U32 R6, RZ, RZ, 0x40 ;  /* 0x00000040ff067424 */ /* 0x000fe200078e00ff */
[----:B------:R-:W-:-:S02]  /*38b0*/  LOP3.LUT R227, R227, R8, RZ, 0xfc, !PT ;  /* 0x00000008e3e37212 */ /* 0x000fc400078efcff */
[----:B------:R-:W-:Y:S02]  /*38c0*/  CS2R R164, SRZ ;  /* 0x0000000000a47805 */ /* 0x000fe4000001ff00 */
[----:B------:R-:W-:Y:S02]  /*38d0*/  LEA R229, R229, UR36, 0x1 ;  /* 0x00000024e5e57c11 */ /* 0x000fe4000f8e08ff */
[----:B------:R-:W-:Y:S02]  /*38e0*/  CS2R R158, SRZ ;  /* 0x00000000009e7805 */ /* 0x000fe4000001ff00 */
[----:B------:R-:W-:Y:S02]  /*38f0*/  SEL R6, R6, 0xffffffc0, !P2 ;  /* 0xffffffc006067807 */ /* 0x000fe40005000000 */
[----:B------:R-:W-:Y:S02]  /*3900*/  CS2R R156, SRZ ;  /* 0x00000000009c7805 */ /* 0x000fe4000001ff00 */
[----:B------:R-:W-:-:S02]  /*3910*/  LEA R227, R227, UR36, 0x1 ;  /* 0x00000024e3e37c11 */ /* 0x000fc4000f8e08ff */
[----:B------:R-:W-:Y:S02]  /*3920*/  CS2R R162, SRZ ;  /* 0x0000000000a27805 */ /* 0x000fe4000001ff00 */
[----:B------:R-:W-:Y:S01]  /*3930*/  SEL R222, R222, 0xffffffe0, !P1 ;  /* 0xffffffe0dede7807 */ /* 0x000fe20004800000 */
[C---:B------:R-:W-:Y:S01]  /*3940*/  IMAD.IADD R225, R6.reuse, 0x1, R229 ;  /* 0x0000000106e17824 */ /* 0x040fe200078e02e5 */
[----:B------:R-:W-:Y:S01]  /*3950*/  LOP3.LUT P3, RZ, R217, 0x4, RZ, 0xc0, !PT ;  /* 0x00000004d9ff7812 */ /* 0x000fe2000786c0ff */
[----:B------:R-:W-:Y:S01]  /*3960*/  IMAD.IADD R223, R6, 0x1, R227 ;  /* 0x0000000106df7824 */ /* 0x000fe200078e02e3 */
[----:B------:R-:W-:Y:S01]  /*3970*/  IADD3 R235, PT, PT, R235, -0x59, -R10 ;  /* 0xffffffa7ebeb7810 */ /* 0x000fe20007ffe80a */
[----:B------:R-:W-:Y:S01]  /*3980*/  IMAD.IADD R224, R227, 0x1, R222 ;  /* 0x00000001e3e07824 */ /* 0x000fe200078e02de */
[----:B------:R-:W-:Y:S01]  /*3990*/  LOP3.LUT R242, R9, R242, RZ, 0xfc, !PT ;  /* 0x000000f209f27212 */ /* 0x000fe200078efcff */
        /* <DEDUP_REMOVED lines=47> */
[----:B------:R-:W-:Y:S01]  /*3c90*/  LOP3.LUT P4, RZ, R217, 0x8, RZ, 0xc0, !PT ;  /* 0x00000008d9ff7812 */ /* 0x000fe2000788c0ff */
[----:B------:R-:W-:Y:S01]  /*3ca0*/  IMAD.IADD R222, R222, 0x1, R225 ;  /* 0x00000001dede7824 */ /* 0x000fe200078e02e1 */
[----:B------:R-:W-:Y:S01]  /*3cb0*/  SEL R216, R216, 0xffffffc0, !P3 ;  /* 0xffffffc0d8d87807 */ /* 0x000fe20005800000 */
[----:B------:R-:W-:Y:S01]  /*3cc0*/  UMOV UR13, URZ ;  /* 0x000000ff000d7c82 */ /* 0x000fe20008000000 */
[----:B------:R-:W-:Y:S01]  /*3cd0*/  SEL R249, R249, 0xfffffff0, !P3 ;  /* 0xfffffff0f9f97807 */ /* 0x000fe20005800000 */
[----:B------:R-:W1:Y:S01]  /*3ce0*/  LDCU UR8, c[0x0][0x440] ;  /* 0x00008800ff0877ac */ /* 0x000e620008000800 */
[----:B------:R-:W-:Y:S01]  /*3cf0*/  LOP3.LUT R248, R232, 0x38, RZ, 0xc0, !PT ;  /* 0x00000038e8f87812 */ /* 0x000fe200078ec0ff */
[----:B------:R-:W2:Y:S01]  /*3d00*/  LDCU UR9, c[0x0][0x3e0] ;  /* 0x00007c00ff0977ac */ /* 0x000ea20008000800 */
[----:B------:R-:W1:Y:S01]  /*3d10*/  LDCU UR11, c[0x0][0x50c] ;  /* 0x0000a180ff0b77ac */ /* 0x000e620008000800 */
[----:B------:R-:W1:Y:S01]  /*3d20*/  LDCU UR10, c[0x0][0x45c] ;  /* 0x00008b80ff0a77ac */ /* 0x000e620008000800 */
[----:B----4-:R-:W-:-:S02]  /*3d30*/  USHF.L.U32 UR12, UR12, 0x6, URZ ;  /* 0x000000060c0c7899 */ /* 0x010fc400080006ff */
[----:B------:R-:W-:Y:S01]  /*3d40*/  UISETP.GE.AND UP1, UPT, UR31, UR37, UPT ;  /* 0x000000251f00728c */ /* 0x000fe2000bf26270 */
[----:B---3--:R-:W-:Y:S01]  /*3d50*/  @P0 FMUL.FTZ R2, R5, R4 ;  /* 0x0000000405020220 */ /* 0x008fe20000410000 */
[----:B------:R-:W-:-:S04]  /*3d60*/  SHF.R.U32.HI R5, RZ, 0x1, R217 ;  /* 0x00000001ff057819 */ /* 0x000fc800000116d9 */
[----:B------:R-:W-:Y:S02]  /*3d70*/  LOP3.LUT R4, R5, 0x10, RZ, 0xc0, !PT ;  /* 0x0000001005047812 */ /* 0x000fe400078ec0ff */
[----:B------:R-:W-:Y:S01]  /*3d80*/  @P0 R2UR UR14, R2 ;  /* 0x00000000020e02ca */ /* 0x000fe200000e0000 */
[----:B------:R-:W-:Y:S01]  /*3d90*/  IMAD.MOV.U32 R2, RZ, RZ, 0x20 ;  /* 0x00000020ff027424 */ /* 0x000fe200078e00ff */
[----:B------:R-:W-:Y:S02]  /*3da0*/  LOP3.LUT R11, R4, 0x8, R217, 0xf8, !PT ;  /* 0x00000008040b7812 */ /* 0x000fe400078ef8d9 */
[----:B------:R-:W-:Y:S02]  /*3db0*/  LOP3.LUT P0, RZ, R217, 0x2, RZ, 0xc0, !PT ;  /* 0x00000002d9ff7812 */ /* 0x000fe4000780c0ff */
[----:B------:R-:W-:Y:S02]  /*3dc0*/  LOP3.LUT R4, R11, R0, RZ, 0x3c, !PT ;  /* 0x000000000b047212 */ /* 0x000fe400078e3cff */
[----:B------:R-:W-:-:S02]  /*3dd0*/  LOP3.LUT R0, R0, 0x8, R5, 0x78, !PT ;  /* 0x0000000800007812 */ /* 0x000fc400078e7805 */
[----:B------:R-:W-:Y:S02]  /*3de0*/  LOP3.LUT R5, R7, 0x1c0, R218, 0xf8, !PT ;  /* 0x000001c007057812 */ /* 0x000fe400078ef8da */
[----:B------:R-:W-:Y:S01]  /*3df0*/  SEL R2, R2, 0xffffffe0, !P0 ;  /* 0xffffffe002027807 */ /* 0x000fe20004000000 */
[----:B------:R-:W-:Y:S01]  /*3e00*/  @UP0 UMOV UR13, UR14 ;  /* 0x0000000e000d0c82 */ /* 0x000fe20008000000 */
[----:B------:R-:W-:Y:S02]  /*3e10*/  LOP3.LUT R5, R5, 0x38, R232, 0x78, !PT ;  /* 0x0000003805057812 */ /* 0x000fe400078e78e8 */
[----:B------:R-:W-:Y:S02]  /*3e20*/  LOP3.LUT R219, R4, 0x200, R3, 0xf8, !PT ;  /* 0x0000020004db7812 */ /* 0x000fe400078ef803 */
[----:B------:R-:W-:Y:S02]  /*3e30*/  LOP3.LUT R220, R5, 0x200, R218, 0xf8, !PT ;  /* 0x0000020005dc7812 */ /* 0x000fe400078ef8da */
[----:B------:R-:W-:-:S04]  /*3e40*/  LOP3.LUT R218, R218, 0x200, RZ, 0xc0, !PT ;  /* 0x00000200dada7812 */ /* 0x000fc800078ec0ff */
[----:B------:R-:W-:-:S04]  /*3e50*/  LOP3.LUT R5, R218, 0xc00, R3, 0xf8, !PT ;  /* 0x00000c00da057812 */ /* 0x000fc800078ef803 */
[----:B-12---:R-:W-:-:S07]  /*3e60*/  LOP3.LUT R250, R5, R0, RZ, 0xfc, !PT ;  /* 0x0000000005fa7212 */ /* 0x006fce00078efcff */
.L_x_1581:
[----:B------:R-:W0:Y:S01]  /*3e70*/  LDGDEPBAR ;  /* 0x00000000000079af */ /* 0x000e220000000000 */
[----:B------:R-:W-:Y:S01]  /*3e80*/  MOV R116, UR16 ;  /* 0x0000001000747c02 */ /* 0x000fe20008000f00 */
[----:B-----5:R-:W-:Y:S01]  /*3e90*/  FMUL.FTZ R208, R237, 1.4426950216293334961 ;  /* 0x3fb8aa3bedd07820 */ /* 0x020fe20000410000 */
[----:B------:R-:W-:Y:S01]  /*3ea0*/  MOV R117, UR17 ;  /* 0x0000001100757c02 */ /* 0x000fe20008000f00 */
[C---:B------:R-:W-:Y:S01]  /*3eb0*/  VIADD R204, R235.reuse, 0x10 ;  /* 0x00000010ebcc7836 */ /* 0x040fe20000000000 */
[----:B------:R-:W-:Y:S01]  /*3ec0*/  PLOP3.LUT P1, PT, PT, PT, UP1, 0x80, 0x8 ;  /* 0x000000000008781c */ /* 0x000fe20003f2f018 */
[C---:B------:R-:W-:Y:S01]  /*3ed0*/  VIADD R127, R235.reuse, 0x18 ;  /* 0x00000018eb7f7836 */ /* 0x040fe20000000000 */
[----:B------:R-:W-:Y:S01]  /*3ee0*/  PLOP3.LUT P0, PT, PT, PT, UP1, 0x80, 0x8 ;  /* 0x000000000008781c */ /* 0x000fe20003f0f018 */
[----:B------:R-:W-:Y:S01]  /*3ef0*/  UISETP.NE.AND UP2, UPT, UR45, URZ, UPT ;  /* 0x000000ff2d00728c */ /* 0x000fe2000bf45270 */
[----:B------:R-:W-:Y:S02]  /*3f00*/  MOV R130, UR41 ;  /* 0x0000002900827c02 */ /* 0x000fe40008000f00 */
[----:B------:R-:W-:Y:S02]  /*3f10*/  PLOP3.LUT P5, PT, PT, PT, UP1, 0x80, 0x8 ;  /* 0x000000000008781c */ /* 0x000fe40003faf018 */
[----:B------:R-:W-:Y:S02]  /*3f20*/  PLOP3.LUT P6, PT, PT, PT, UP1, 0x80, 0x8 ;  /* 0x000000000008781c */ /* 0x000fe40003fcf018 */
[C---:B------:R-:W-:Y:S02]  /*3f30*/  IADD3 R125, PT, PT, R235.reuse, 0x20, RZ ;  /* 0x00000020eb7d7810 */ /* 0x040fe40007ffe0ff */
[C---:B------:R-:W-:Y:S02]  /*3f40*/  IADD3 R124, PT, PT, R235.reuse, 0x11, RZ ;  /* 0x00000011eb7c7810 */ /* 0x040fe40007ffe0ff */
[----:B------:R-:W-:Y:S01]  /*3f50*/  IABS R125, R125 ;  /* 0x0000007d007d7213 */ /* 0x000fe20000000000 */
[----:B------:R-:W-:Y:S01]  /*3f60*/  @UP2 UIADD3 UR15, UP0, UPT, UR52, -0x100, URZ ;  /* 0xffffff00340f2890 */ /* 0x000fe2000ff1e0ff */
[----:B------:R-:W-:Y:S02]  /*3f70*/  IABS R124, R124 ;  /* 0x0000007c007c7213 */ /* 0x000fe40000000000 */
[----:B------:R-:W-:Y:S01]  /*3f80*/  IABS R204, R204 ;  /* 0x000000cc00cc7213 */ /* 0x000fe20000000000 */
[----:B------:R-:W-:Y:S04]  /*3f90*/  DEPBAR.LE SB0, 0x0 ;  /* 0x000080000000791a */ /* 0x000fe80000000000 */
[----:B------:R-:W-:Y:S01]  /*3fa0*/  BAR.SYNC.DEFER_BLOCKING 0x0 ;  /* 0x0000000000007b1d */ /* 0x000fe20000010000 */
[----:B------:R-:W-:Y:S01]  /*3fb0*/  I2FP.F32.S32 R200, R124 ;  /* 0x0000007c00c87245 */ /* 0x000fe20000201400 */
[----:B------:R-:W-:Y:S01]  /*3fc0*/  @UP2 UIADD3.X UR14, UPT, UPT, UR53, -0x1, URZ, UP0, !UPT ;  /* 0xffffffff350e2890 */ /* 0x000fe200087fe4ff */
[----:B------:R-:W-:Y:S01]  /*3fd0*/  I2FP.F32.S32 R204, R204 ;  /* 0x000000cc00cc7245 */ /* 0x000fe20000201400 */
[----:B------:R-:W-:Y:S01]  /*3fe0*/  @UP2 UIADD3 UR16, UP0, UPT, UR16, -0x100, URZ ;  /* 0xffffff0010102890 */ /* 0x000fe2000ff1e0ff */
[C---:B------:R-:W-:Y:S02]  /*3ff0*/  IADD3 R212, PT, PT, R235.reuse, 0x8, RZ ;  /* 0x00000008ebd47810 */ /* 0x040fe40007ffe0ff */
[----:B------:R-:W-:Y:S01]  /*4000*/  PLOP3.LUT P2, PT, PT, PT, UP1, 0x80, 0x8 ;  /* 0x000000000008781c */ /* 0x000fe20003f4f018 */
[----:B------:R-:W-:Y:S01]  /*4010*/  @UP2 UIADD3.X UR17, UPT, UPT, UR17, -0x1, URZ, UP0, !UPT ;  /* 0xffffffff11112890 */ /* 0x000fe200087fe4ff */
[----:B------:R-:W-:Y:S02]  /*4020*/  IABS R127, R127 ;  /* 0x0000007f007f7213 */ /* 0x000fe40000000000 */
[C---:B------:R-:W-:Y:S02]  /*4030*/  IADD3 R201, PT, PT, R235.reuse, 0x19, RZ ;  /* 0x00000019ebc97810 */ /* 0x040fe40007ffe0ff */
[----:B------:R-:W-:Y:S02]  /*4040*/  I2FP.F32.S32 R127, R127 ;  /* 0x0000007f007f7245 */ /* 0x000fe40000201400 */
[----:B------:R-:W-:Y:S02]  /*4050*/  IABS R201, R201 ;  /* 0x000000c900c97213 */ /* 0x000fe40000000000 */
[C---:B------:R-:W-:Y:S02]  /*4060*/  IADD3 R209, PT, PT, R235.reuse, 0x9, RZ ;  /* 0x00000009ebd17810 */ /* 0x040fe40007ffe0ff */
[----:B------:R-:W-:Y:S02]  /*4070*/  I2FP.F32.S32 R201, R201 ;  /* 0x000000c900c97245 */ /* 0x000fe40000201400 */
[----:B------:R-:W-:Y:S02]  /*4080*/  @P2 LOP3.LUT R120, R234, 0x6, RZ, 0xc0, !PT ;  /* 0x00000006ea782812 */ /* 0x000fe400078ec0ff */
[----:B------:R-:W-:Y:S01]  /*4090*/  PLOP3.LUT P2, PT, PT, PT, UP1, 0x80, 0x8 ;  /* 0x000000000008781c */ /* 0x000fe20003f4f018 */
[----:B------:R-:W-:Y:S01]  /*40a0*/  LDSM.16.M88.4 R84, [R229] ;  /* 0x00000000e554783b */ /* 0x000fe20000000200 */
[----:B------:R-:W-:Y:S02]  /*40b0*/  @P1 LOP3.LUT R119, R120, 0xe0, R233, 0xf8, !PT ;  /* 0x000000e078771812 */ /* 0x000fe400078ef8e9 */
[----:B------:R-:W-:Y:S02]  /*40c0*/  PLOP3.LUT P1, PT, PT, PT, UP1, 0x80, 0x8 ;  /* 0x000000000008781c */ /* 0x000fe40003f2f018 */
[----:B------:R-:W-:Y:S01]  /*40d0*/  IADD3 R120, PT, PT, R235, 0x21, RZ ;  /* 0x00000021eb787810 */ /* 0x000fe20007ffe0ff */
[----:B-1----:R-:W1:Y:S01]  /*40e0*/  LDSM.16.M88.4 R88, [R227+0x10000] ;  /* 0x01000000e358783b */ /* 0x002e620000000200 */
[----:B------:R-:W-:Y:S01]  /*40f0*/  @P0 IMAD R130, R130, 0x40, R119 ;  /* 0x0000004082820824 */ /* 0x000fe200078e0277 */
[----:B------:R-:W-:Y:S02]  /*4100*/  PLOP3.LUT P0, PT, PT, PT, UP1, 0x80, 0x8 ;  /* 0x000000000008781c */ /* 0x000fe40003f0f018 */
[----:B------:R-:W-:Y:S02]  /*4110*/  IABS R120, R120 ;  /* 0x0000007800787213 */ /* 0x000fe40000000000 */
[----:B------:R-:W2:Y:S01]  /*4120*/  LDSM.16.M88.4 R92, [R227+0x10800] ;  /* 0x01080000e35c783b */ /* 0x000ea20000000200 */
[C---:B------:R-:W-:Y:S02]  /*4130*/  @P6 IADD3 R126, PT, PT, R130.reuse, 0x8, RZ ;  /* 0x00000008827e6810 */ /* 0x040fe40007ffe0ff */
[----:B------:R-:W-:Y:S02]  /*4140*/  I2FP.F32.S32 R122, R120 ;  /* 0x00000078007a7245 */ /* 0x000fe40000201400 */
[C---:B------:R-:W-:Y:S01]  /*4150*/  @P1 ISETP.GE.AND P1, PT, R130.reuse, UR37, PT ;  /* 0x0000002582001c0c */ /* 0x040fe2000bf26270 */
[----:B------:R-:W-:Y:S01]  /*4160*/  LDSM.16.M88.4 R96, [R226] ;  /* 0x00000000e260783b */ /* 0x000fe20000000200 */
[----:B------:R-:W-:Y:S02]  /*4170*/  PLOP3.LUT P6, PT, PT, PT, UP1, 0x80, 0x8 ;  /* 0x000000000008781c */ /* 0x000fe40003fcf018 */
[----:B------:R-:W-:Y:S02]  /*4180*/  @P0 IADD3 R121, PT, PT, R130, 0x1, RZ ;  /* 0x0000000182790810 */ /* 0x000fe40007ffe0ff */
[----:B------:R-:W-:Y:S01]  /*4190*/  PLOP3.LUT P0, PT, PT, PT, UP1, 0x80, 0x8 ;  /* 0x000000000008781c */ /* 0x000fe20003f0f018 */
[----:B------:R-:W3:Y:S01]  /*41a0*/  LDSM.16.M88.4 R100, [R224+0x10000] ;  /* 0x01000000e064783b */ /* 0x000ee20000000200 */
[----:B------:R-:W-:Y:S02]  /*41b0*/  @P5 ISETP.GE.AND P5, PT, R121, UR37, PT ;  /* 0x0000002579005c0c */ /* 0x000fe4000bfa6270 */
[----:B------:R-:W-:Y:S03]  /*41c0*/  IABS R209, R209 ;  /* 0x000000d100d17213 */ /* 0x000fe60000000000 */
[----:B------:R-:W4:Y:S01]  /*41d0*/  LDSM.16.M88.4 R104, [R224+0x10800] ;  /* 0x01080000e068783b */ /* 0x000f220000000200 */
[----:B------:R-:W-:Y:S05]  /*41e0*/  I2FP.F32.S32 R209, R209 ;  /* 0x000000d100d17245 */ /* 0x000fea0000201400 */
        /* <DEDUP_REMOVED lines=85> */
[-C--:B----4-:R-:W-:Y:S03]  /*4740*/  IADD3 R226, PT, PT, R2, R229.reuse, RZ ;  /* 0x000000e502e27210 */ /* 0x090fe60007ffe0ff */
[----:B------:R-:W-:Y:S01]  /*4750*/  HMMA.16816.F32.BF16 R16, R108, R90, R16 ;  /* 0x0000005a6c10723c */ /* 0x000fe20000041810 */
[----:B------:R1:W2:Y:S06]  /*4760*/  LDSM.16.M88.4 R88, [R224+0x16800] ;  /* 0x01680000e058783b */ /* 0x0002ac0000000200 */
[----:B------:R4:W2:Y:S01]  /*4770*/  LDSM.16.M88.4 R108, [R225+0x6000] ;  /* 0x00600000e16c783b */ /* 0x0008a20000000200 */
[C---:B------:R-:W-:Y:S08]  /*4780*/  HMMA.16816.F32.BF16 R4, R92.reuse, R96, R4 ;  /* 0x000000605c04723c */ /* 0x040ff00000041804 */
[C---:B------:R-:W-:Y:S01]  /*4790*/  HMMA.16816.F32.BF16 R8, R92.reuse, R98, R8 ;  /* 0x000000625c08723c */ /* 0x040fe20000041808 */
[----:B------:R-:W-:Y:S07]  /*47a0*/  LDSM.16.M88.4 R96, [R221+0x16000] ;  /* 0x01600000dd60783b */ /* 0x000fee0000000200 */
[C---:B---3--:R-:W-:Y:S03]  /*47b0*/  HMMA.16816.F32.BF16 R12, R92.reuse, R84, R12 ;  /* 0x000000545c0c723c */ /* 0x048fe6000004180c */
[----:B-1----:R-:W-:Y:S02]  /*47c0*/  IADD3 R224, PT, PT, R227, R2, RZ ;  /* 0x00000002e3e07210 */ /* 0x002fe40007ffe0ff */
[C---:B----4-:R-:W-:Y:S03]  /*47d0*/  IADD3 R225, PT, PT, R216.reuse, R229, RZ ;  /* 0x000000e5d8e17210 */ /* 0x050fe60007ffe0ff */
[----:B------:R-:W-:Y:S01]  /*47e0*/  HMMA.16816.F32.BF16 R16, R92, R86, R16 ;  /* 0x000000565c10723c */ /* 0x000fe20000041810 */
[----:B------:R1:W3:Y:S06]  /*47f0*/  LDSM.16.M88.4 R84, [R223+0x16800] ;  /* 0x01680000df54783b */ /* 0x0002ec0000000200 */
[----:B------:R4:W3:Y:S01]  /*4800*/  LDSM.16.M88.4 R92, [R222+0x6000] ;  /* 0x00600000de5c783b */ /* 0x0008e20000000200 */
[C---:B------:R-:W-:Y:S08]  /*4810*/  HMMA.16816.F32.BF16 R4, R100.reuse, R104, R4 ;  /* 0x000000686404723c */ /* 0x040ff00000041804 */
[C---:B------:R-:W-:Y:S08]  /*4820*/  HMMA.16816.F32.BF16 R8, R100.reuse, R106, R8 ;  /* 0x0000006a6408723c */ /* 0x040ff00000041808 */
[C---:B--2---:R-:W-:Y:S03]  /*4830*/  HMMA.16816.F32.BF16 R12, R100.reuse, R88, R12 ;  /* 0x00000058640c723c */ /* 0x044fe6000004180c */
[----:B-1----:R-:W-:Y:S01]  /*4840*/  IMAD.IADD R223, R216, 0x1, R227 ;  /* 0x00000001d8df7824 */ /* 0x002fe200078e02e3 */
[----:B----4-:R-:W-:Y:S04]  /*4850*/  LEA R222, R243, UR5, 0x1 ;  /* 0x00000005f3de7c11 */ /* 0x010fe8000f8e08ff */
[----:B------:R-:W-:Y:S08]  /*4860*/  HMMA.16816.F32.BF16 R16, R100, R90, R16 ;  /* 0x0000005a6410723c */ /* 0x000ff00000041810 */
[C---:B------:R-:W-:Y:S08]  /*4870*/  HMMA.16816.F32.BF16 R4, R108.reuse, R112, R4 ;  /* 0x000000706c04723c */ /* 0x040ff00000041804 */
[C---:B------:R-:W-:Y:S08]  /*4880*/  HMMA.16816.F32.BF16 R8, R108.reuse, R114, R8 ;  /* 0x000000726c08723c */ /* 0x040ff00000041808 */
[C---:B---3--:R-:W-:Y:S08]  /*4890*/  HMMA.16816.F32.BF16 R12, R108.reuse, R84, R12 ;  /* 0x000000546c0c723c */ /* 0x048ff0000004180c */
[----:B------:R-:W-:Y:S01]  /*48a0*/  HMMA.16816.F32.BF16 R16, R108, R86, R16 ;  /* 0x000000566c10723c */ /* 0x000fe20000041810 */
[----:B------:R-:W1:Y:S07]  /*48b0*/  LDSM.16.M88.4 R84, [R221+0x16800] ;  /* 0x01680000dd54783b */ /* 0x000e6e0000000200 */
[C---:B------:R-:W-:Y:S08]  /*48c0*/  HMMA.16816.F32.BF16 R4, R92.reuse, R96, R4 ;  /* 0x000000605c04723c */ /* 0x040ff00000041804 */
[C---:B------:R-:W-:Y:S11]  /*48d0*/  HMMA.16816.F32.BF16 R8, R92.reuse, R98, R8 ;  /* 0x000000625c08723c */ /* 0x040ff60000041808 */
[----:B------:R-:W-:Y:S01]  /*48e0*/  FMUL.FTZ R118, R4, UR11 ;  /* 0x0000000b04767c20 */ /* 0x000fe20008410000 */
[----:B------:R-:W-:Y:S01]  /*48f0*/  FMUL.FTZ R119, R6, UR11 ;  /* 0x0000000b06777c20 */ /* 0x000fe20008410000 */
[----:B------:R-:W-:Y:S01]  /*4900*/  FMUL.FTZ R123, R5, UR11 ;  /* 0x0000000b057b7c20 */ /* 0x000fe20008410000 */
[----:B------:R-:W-:Y:S03]  /*4910*/  FMUL.FTZ R121, R7, UR11 ;  /* 0x0000000b07797c20 */ /* 0x000fe60008410000 */
[----:B------:R-:W2:Y:S02]  /*4920*/  MUFU.TANH R118, R118 ;  /* 0x0000007600767308 */ /* 0x000ea40000002400 */
[----:B------:R-:W-:Y:S01]  /*4930*/  FMUL.FTZ R124, R11, UR11 ;  /* 0x0000000b0b7c7c20 */ /* 0x000fe20008410000 */
[C---:B-1----:R-:W-:Y:S07]  /*4940*/  HMMA.16816.F32.BF16 R12, R92.reuse, R84, R12 ;  /* 0x000000545c0c723c */ /* 0x042fee000004180c */
[----:B------:R-:W1:Y:S01]  /*4950*/  MUFU.TANH R119, R119 ;  /* 0x0000007700777308 */ /* 0x000e620000002400 */
[----:B------:R-:W-:Y:S09]  /*4960*/  HMMA.16816.F32.BF16 R16, R92, R86, R16 ;  /* 0x000000565c10723c */ /* 0x000ff20000041810 */
[----:B------:R3:W4:Y:S01]  /*4970*/  MUFU.TANH R120, R123 ;  /* 0x0000007b00787308 */ /* 0x0007220000002400 */
[----:B--2---:R-:W-:Y:S01]  /*4980*/  FFMA.FTZ R198, R201, -UR13, R118 ;  /* 0x8000000dc9c67c23 */ /* 0x004fe20008010076 */
[----:B------:R-:W-:Y:S04]  /*4990*/  FFMA.FTZ R118, -R118, R118, 1 ;  /* 0x3f80000076767423 */ /* 0x000fe80000010176 */
[----:B------:R-:W-:Y:S04]  /*49a0*/  @P2 FSEL R198, R198, -INF , !P1 ;  /* 0xff800000c6c62808 */ /* 0x000fe80004800000 */
[----:B------:R-:W2:Y:S01]  /*49b0*/  MUFU.TANH R121, R121 ;  /* 0x0000007900797308 */ /* 0x000ea20000002400 */
[----:B------:R-:W-:Y:S01]  /*49c0*/  PLOP3.LUT P2, PT, PT, PT, UP1, 0x80, 0x8 ;  /* 0x000000000008781c */ /* 0x000fe20003f4f018 */
[----:B-1----:R-:W-:Y:S01]  /*49d0*/  FFMA.FTZ R131, R122, -UR13, R119 ;  /* 0x8000000d7a837c23 */ /* 0x002fe20008010077 */
[----:B------:R-:W-:Y:S01]  /*49e0*/  FMUL.FTZ R122, R8, UR11 ;  /* 0x0000000b087a7c20 */ /* 0x000fe20008410000 */
[----:B------:R-:W-:Y:S01]  /*49f0*/  FMUL.FTZ R129, R14, UR11 ;  /* 0x0000000b0e817c20 */ /* 0x000fe20008410000 */
[----:B------:R-:W-:Y:S02]  /*4a00*/  FFMA.FTZ R119, -R119, R119, 1 ;  /* 0x3f80000077777423 */ /* 0x000fe40000010177 */
[----:B------:R-:W-:Y:S03]  /*4a10*/  @P0 FSEL R131, R131, -INF , !P1 ;  /* 0xff80000083830808 */ /* 0x000fe60004800000 */
[----:B------:R-:W1:Y:S01]  /*4a20*/  MUFU.TANH R124, R124 ;  /* 0x0000007c007c7308 */ /* 0x000e620000002400 */
[----:B------:R-:W-:Y:S01]  /*4a30*/  PLOP3.LUT P1, PT, PT, PT, UP1, 0x80, 0x8 ;  /* 0x000000000008781c */ /* 0x000fe20003f2f018 */
[----:B---3--:R-:W-:Y:S01]  /*4a40*/  FMUL.FTZ R123, R10, UR11 ;  /* 0x0000000b0a7b7c20 */ /* 0x008fe20008410000 */
[----:B------:R-:W-:Y:S01]  /*4a50*/  PLOP3.LUT P0, PT, PT, PT, UP1, 0x80, 0x8 ;  /* 0x000000000008781c */ /* 0x000fe20003f0f018 */
[----:B----4-:R-:W-:Y:S01]  /*4a60*/  FFMA.FTZ R199, R127, -UR13, R120 ;  /* 0x8000000d7fc77c23 */ /* 0x010fe20008010078 */
[----:B------:R-:W-:Y:S01]  /*4a70*/  FMUL.FTZ R213, R16, UR11 ;  /* 0x0000000b10d57c20 */ /* 0x000fe20008410000 */
[----:B------:R-:W-:Y:S01]  /*4a80*/  @P2 ISETP.GE.AND P2, PT, R126, UR37, PT ;  /* 0x000000257e002c0c */ /* 0x000fe2000bf46270 */
[----:B------:R-:W-:Y:S03]  /*4a90*/  FMUL.FTZ R230, R18, UR11 ;  /* 0x0000000b12e67c20 */ /* 0x000fe60008410000 */
[----:B------:R-:W3:Y:S01]  /*4aa0*/  MUFU.TANH R122, R122 ;  /* 0x0000007a007a7308 */ /* 0x000ee20000002400 */
[----:B------:R-:W-:Y:S01]  /*4ab0*/  I2FP.F32.S32 R126, R125 ;  /* 0x0000007d007e7245 */ /* 0x000fe20000201400 */
[----:B------:R-:W-:Y:S01]  /*4ac0*/  FMUL.FTZ R125, R9, UR11 ;  /* 0x0000000b097d7c20 */ /* 0x000fe20008410000 */
[----:B------:R-:W-:Y:S01]  /*4ad0*/  FMUL.FTZ R228, R19, UR11 ;  /* 0x0000000b13e47c20 */ /* 0x000fe20008410000 */
[----:B------:R-:W-:Y:S01]  /*4ae0*/  FMUL.FTZ R119, R119, UR11 ;  /* 0x0000000b77777c20 */ /* 0x000fe20008410000 */
[----:B------:R-:W-:Y:S01]  /*4af0*/  FFMA.FTZ R120, -R120, R120, 1 ;  /* 0x3f80000078787423 */ /* 0x000fe20000010178 */
[----:B------:R-:W-:Y:S01]  /*4b00*/  @P1 FSEL R199, R199, -INF , !P5 ;  /* 0xff800000c7c71808 */ /* 0x000fe20006800000 */
[----:B--2---:R-:W-:Y:S03]  /*4b10*/  FFMA.FTZ R197, R126, -UR13, R121 ;  /* 0x8000000d7ec57c23 */ /* 0x004fe60008010079 */
[----:B------:R-:W2:Y:S01]  /*4b20*/  MUFU.TANH R123, R123 ;  /* 0x0000007b007b7308 */ /* 0x000ea20000002400 */
[----:B------:R-:W-:Y:S01]  /*4b30*/  PLOP3.LUT P1, PT, PT, PT, UP1, 0x80, 0x8 ;  /* 0x000000000008781c */ /* 0x000fe20003f2f018 */
[----:B------:R-:W-:Y:S01]  /*4b40*/  FMUL.FTZ R126, R12, UR11 ;  /* 0x0000000b0c7e7c20 */ /* 0x000fe20008410000 */
[----:B-1----:R-:W-:Y:S01]  /*4b50*/  FFMA.FTZ R205, R127, -UR13, R124 ;  /* 0x8000000d7fcd7c23 */ /* 0x002fe2000801007c */
[----:B------:R-:W-:Y:S01]  /*4b60*/  @P0 FSEL R197, R197, -INF , !P5 ;  /* 0xff800000c5c50808 */ /* 0x000fe20006800000 */
[----:B------:R-:W-:Y:S01]  /*4b70*/  FMUL.FTZ R120, R120, UR11 ;  /* 0x0000000b78787c20 */ /* 0x000fe20008410000 */
[----:B------:R-:W-:Y:S01]  /*4b80*/  PLOP3.LUT P5, PT, PT, PT, UP1, 0x80, 0x8 ;  /* 0x000000000008781c */ /* 0x000fe20003faf018 */
[----:B------:R-:W-:Y:S03]  /*4b90*/  FFMA.FTZ R121, -R121, R121, 1 ;  /* 0x3f80000079797423 */ /* 0x000fe60000010179 */
[----:B------:R-:W1:Y:S01]  /*4ba0*/  MUFU.TANH R125, R125 ;  /* 0x0000007d007d7308 */ /* 0x000e620000002400 */
[----:B------:R-:W-:Y:S01]  /*4bb0*/  PLOP3.LUT P0, PT, PT, PT, UP1, 0x80, 0x8 ;  /* 0x000000000008781c */ /* 0x000fe20003f0f018 */
[----:B---3--:R-:W-:Y:S01]  /*4bc0*/  FFMA.FTZ R202, R200, -UR13, R122 ;  /* 0x8000000dc8ca7c23 */ /* 0x008fe2000801007a */
[----:B------:R-:W-:Y:S01]  /*4bd0*/  FFMA.FTZ R124, -R124, R124, 1 ;  /* 0x3f8000007c7c7423 */ /* 0x000fe2000001017c */
[----:B------:R-:W-:Y:S03]  /*4be0*/  FFMA.FTZ R122, -R122, R122, 1 ;  /* 0x3f8000007a7a7423 */ /* 0x000fe6000001017a */
[----:B------:R-:W-:Y:S03]  /*4bf0*/  @P6 FSEL R202, R202, -INF , !P2 ;  /* 0xff800000caca6808 */ /* 0x000fe60005000000 */
[----:B------:R-:W3:Y:S01]  /*4c00*/  MUFU.TANH R126, R126 ;  /* 0x0000007e007e7308 */ /* 0x000ee20000002400 */
[----:B------:R-:W-:Y:S01]  /*4c10*/  PLOP3.LUT P6, PT, PT, PT, UP1, 0x80, 0x8 ;  /* 0x000000000008781c */ /* 0x000fe20003fcf018 */
[----:B--2---:R-:W-:Y:S01]  /*4c20*/  FFMA.FTZ R201, R201, -UR13, R123 ;  /* 0x8000000dc9c97c23 */ /* 0x004fe2000801007b */
[----:B------:R-:W-:Y:S01]  /*4c30*/  @P5 IADD3 R128, PT, PT, R130, 0x9, RZ ;  /* 0x0000000982805810 */ /* 0x000fe20007ffe0ff */
[----:B------:R-:W-:Y:S01]  /*4c40*/  FFMA.FTZ R123, -R123, R123, 1 ;  /* 0x3f8000007b7b7423 */ /* 0x000fe2000001017b */
[----:B------:R-:W-:Y:S01]  /*4c50*/  PLOP3.LUT P5, PT, PT, PT, UP1, 0x80, 0x8 ;  /* 0x000000000008781c */ /* 0x000fe20003faf018 */
[----:B------:R-:W-:Y:S01]  /*4c60*/  FMUL.FTZ R124, R124, UR11 ;  /* 0x0000000b7c7c7c20 */ /* 0x000fe20008410000 */
[----:B------:R-:W-:Y:S03]  /*4c70*/  @P1 FSEL R201, R201, -INF , !P2 ;  /* 0xff800000c9c91808 */ /* 0x000fe60005000000 */
[----:B------:R-:W2:Y:S01]  /*4c80*/  MUFU.TANH R127, R129 ;  /* 0x00000081007f7308 */ /* 0x000ea20000002400 */
[----:B------:R-:W-:Y:S01]  /*4c90*/  PLOP3.LUT P2, PT, PT, PT, UP1, 0x80, 0x8 ;  /* 0x000000000008781c */ /* 0x000fe20003f4f018 */
[----:B-1----:R-:W-:Y:S01]  /*4ca0*/  FFMA.FTZ R203, R204, -UR13, R125 ;  /* 0x8000000dcccb7c23 */ /* 0x002fe2000801007d */
[----:B------:R-:W-:Y:S01]  /*4cb0*/  @P0 IADD3 R196, PT, PT, R130, 0x10, RZ ;  /* 0x0000001082c40810 */ /* 0x000fe20007ffe0ff */
[----:B------:R-:W-:Y:S01]  /*4cc0*/  FMUL.FTZ R123, R123, UR11 ;  /* 0x0000000b7b7b7c20 */ /* 0x000fe20008410000 */
[----:B------:R-:W-:Y:S01]  /*4cd0*/  FSETP.NEU.FTZ.AND P0, PT, R237, -INF , PT ;  /* 0xff800000ed00780b */ /* 0x000fe20003f1d000 */
[----:B------:R-:W-:Y:S01]  /*4ce0*/  FFMA.FTZ R125, -R125, R125, 1 ;  /* 0x3f8000007d7d7423 */ /* 0x000fe2000001017d */
[----:B------:R-:W-:Y:S01]  /*4cf0*/  @P6 ISETP.GE.AND P6, PT, R128, UR37, PT ;  /* 0x0000002580006c0c */ /* 0x000fe2000bfc6270 */
[----:B------:R-:W-:Y:S01]  /*4d00*/  FMUL.FTZ R128, R13, UR11 ;  /* 0x0000000b0d807c20 */ /* 0x000fe20008410000 */
[----:B------:R-:W-:Y:S01]  /*4d10*/  PLOP3.LUT P1, PT, PT, PT, UP1, 0x80, 0x8 ;  /* 0x000000000008781c */ /* 0x000fe20003f2f018 */
[----:B---3--:R-:W-:Y:S01]  /*4d20*/  FFMA.FTZ R211, R209, -UR13, R126 ;  /* 0x8000000dd1d37c23 */ /* 0x008fe2000801007e */
[----:B------:R-:W-:Y:S01]  /*4d30*/  FSEL R208, R208, RZ, P0 ;  /* 0x000000ffd0d07208 */ /* 0x000fe20000000000 */
[----:B------:R-:W-:Y:S01]  /*4d40*/  MUFU.TANH R230, R230 ;  /* 0x000000e600e67308 */ /* 0x000fe20000002400 */
[----:B------:R-:W-:Y:S01]  /*4d50*/  PLOP3.LUT P0, PT, PT, PT, UP1, 0x80, 0x8 ;  /* 0x000000000008781c */ /* 0x000fe20003f0f018 */
[----:B------:R-:W-:Y:S01]  /*4d60*/  FFMA.FTZ R126, -R126, R126, 1 ;  /* 0x3f8000007e7e7423 */ /* 0x000fe2000001017e */
[----:B------:R-:W-:Y:S01]  /*4d70*/  @P2 FSEL R203, R203, -INF , !P6 ;  /* 0xff800000cbcb2808 */ /* 0x000fe20007000000 */
[--C-:B------:R-:W-:Y:S01]  /*4d80*/  FFMA.FTZ R215, R198, UR10, -R208.reuse ;  /* 0x0000000ac6d77c23 */ /* 0x100fe200080108d0 */
[----:B------:R-:W-:Y:S01]  /*4d90*/  PLOP3.LUT P2, PT, PT, PT, UP1, 0x80, 0x8 ;  /* 0x000000000008781c */ /* 0x000fe20003f4f018 */
[----:B--2---:R-:W-:Y:S01]  /*4da0*/  FFMA.FTZ R231, R200, -UR13, R127 ;  /* 0x8000000dc8e77c23 */ /* 0x004fe2000801007f */
[----:B------:R-:W-:Y:S03]  /*4db0*/  @P5 FSEL R205, R205, -INF , !P6 ;  /* 0xff800000cdcd5808 */ /* 0x000fe60007000000 */
[----:B------:R-:W1:Y:S01]  /*4dc0*/  MUFU.TANH R128, R128 ;  /* 0x0000008000807308 */ /* 0x000e620000002400 */
[----:B------:R-:W-:Y:S01]  /*4dd0*/  PLOP3.LUT P5, PT, PT, PT, UP1, 0x80, 0x8 ;  /* 0x000000000008781c */ /* 0x000fe20003faf018 */
[----:B------:R-:W-:Y:S01]  /*4de0*/  FMUL.FTZ R129, R15, UR11 ;  /* 0x0000000b0f817c20 */ /* 0x000fe20008410000 */
[----:B------:R-:W-:Y:S01]  /*4df0*/  @P1 ISETP.GE.AND P1, PT, R196, UR37, PT ;  /* 0x00000025c4001c0c */ /* 0x000fe2000bf26270 */
[--C-:B------:R-:W-:Y:S01]  /*4e00*/  FFMA.FTZ R214, R199, UR10, -R208.reuse ;  /* 0x0000000ac7d67c23 */ /* 0x100fe200080108d0 */
[----:B------:R-:W-:Y:S01]  /*4e10*/  PLOP3.LUT P6, PT, PT, PT, UP1, 0x80, 0x8 ;  /* 0x000000000008781c */ /* 0x000fe20003fcf018 */
[----:B------:R-:W-:Y:S01]  /*4e20*/  FMUL.FTZ R200, R236, 1.4426950216293334961 ;  /* 0x3fb8aa3becc87820 */ /* 0x000fe20000410000 */
[----:B------:R-:W-:Y:S03]  /*4e30*/  @P0 FSEL R211, R211, -INF , !P1 ;  /* 0xff800000d3d30808 */ /* 0x000fe60004800000 */
[----:B------:R-:W-:Y:S01]  /*4e40*/  MUFU.TANH R129, R129 ;  /* 0x0000008100817308 */ /* 0x000fe20000002400 */
[----:B------:R-:W-:Y:S01]  /*4e50*/  PLOP3.LUT P0, PT, PT, PT, UP1, 0x80, 0x8 ;  /* 0x000000000008781c */ /* 0x000fe20003f0f018 */
[C---:B------:R-:W-:Y:S01]  /*4e60*/  @P2 VIADD R206, R130.reuse, 0x11 ;  /* 0x0000001182ce2836 */ /* 0x040fe20000000000 */
[----:B------:R-:W-:Y:S01]  /*4e70*/  PLOP3.LUT P2, PT, PT, PT, UP1, 0x80, 0x8 ;  /* 0x000000000008781c */ /* 0x000fe20003f4f018 */
[----:B------:R-:W-:Y:S02]  /*4e80*/  VIADD R198, R235, 0x1 ;  /* 0x00000001ebc67836 */ /* 0x000fe40000000000 */
[----:B------:R-:W-:Y:S01]  /*4e90*/  FMUL.FTZ R196, R17, UR11 ;  /* 0x0000000b11c47c20 */ /* 0x000fe20008410000 */
[C---:B------:R-:W-:Y:S01]  /*4ea0*/  @P5 IADD3 R207, PT, PT, R130.reuse, 0x18, RZ ;  /* 0x0000001882cf5810 */ /* 0x040fe20007ffe0ff */
[--C-:B------:R-:W-:Y:S01]  /*4eb0*/  FFMA.FTZ R211, R211, UR10, -R208.reuse ;  /* 0x0000000ad3d37c23 */ /* 0x100fe200080108d0 */
[----:B------:R-:W-:Y:S01]  /*4ec0*/  PLOP3.LUT P5, PT, PT, PT, UP1, 0x80, 0x8 ;  /* 0x000000000008781c */ /* 0x000fe20003faf018 */
[----:B------:R-:W2:Y:S01]  /*4ed0*/  MUFU.TANH R228, R228 ;  /* 0x000000e400e47308 */ /* 0x000ea20000002400 */
[----:B------:R-:W-:Y:S01]  /*4ee0*/  @P6 IADD3 R210, PT, PT, R130, 0x19, RZ ;  /* 0x0000001982d26810 */ /* 0x000fe20007ffe0ff */
[----:B------:R-:W-:Y:S01]  /*4ef0*/  FFMA.FTZ R127, -R127, R127, 1 ;  /* 0x3f8000007f7f7423 */ /* 0x000fe2000001017f */
[----:B------:R-:W-:Y:S01]  /*4f00*/  IABS R198, R198 ;  /* 0x000000c600c67213 */ /* 0x000fe20000000000 */
[----:B------:R-:W-:Y:S01]  /*4f10*/  FMUL.FTZ R122, R122, UR11 ;  /* 0x0000000b7a7a7c20 */ /* 0x000fe20008410000 */
[----:B------:R-:W-:Y:S01]  /*4f20*/  @P0 FSEL R231, R231, -INF , !P1 ;  /* 0xff800000e7e70808 */ /* 0x000fe20004800000 */
[----:B------:R-:W-:Y:S01]  /*4f30*/  FMUL.FTZ R127, R127, UR11 ;  /* 0x0000000b7f7f7c20 */ /* 0x000fe20008410000 */
[----:B------:R-:W-:Y:S03]  /*4f40*/  @P2 ISETP.GE.AND P2, PT, R206, UR37, PT ;  /* 0x00000025ce002c0c */ /* 0x000fe6000bf46270 */
[----:B------:R-:W3:Y:S01]  /*4f50*/  MUFU.TANH R130, R213 ;  /* 0x000000d500827308 */ /* 0x000ee20000002400 */
[----:B------:R-:W-:Y:S01]  /*4f60*/  IABS R206, R212 ;  /* 0x000000d400ce7213 */ /* 0x000fe20000000000 */
[----:B------:R-:W-:Y:S01]  /*4f70*/  FFMA.FTZ R212, R203, UR10, -R208 ;  /* 0x0000000acbd47c23 */ /* 0x000fe200080108d0 */
[----:B------:R-:W-:Y:S02]  /*4f80*/  PLOP3.LUT P1, PT, PT, PT, UP1, 0x80, 0x8 ;  /* 0x000000000008781c */ /* 0x000fe40003f2f018 */
[----:B------:R-:W-:Y:S02]  /*4f90*/  I2FP.F32.S32 R221, R206 ;  /* 0x000000ce00dd7245 */ /* 0x000fe40000201400 */
[----:B------:R-:W-:Y:S03]  /*4fa0*/  FSETP.NEU.FTZ.AND P0, PT, R236, -INF , PT ;  /* 0xff800000ec00780b */ /* 0x000fe60003f1d000 */
[----:B------:R-:W4:Y:S01]  /*4fb0*/  MUFU.TANH R196, R196 ;  /* 0x000000c400c47308 */ /* 0x000f220000002400 */
[----:B------:R-:W-:Y:S01]  /*4fc0*/  I2FP.F32.S32 R203, R198 ;  /* 0x000000c600cb7245 */ /* 0x000fe20000201400 */
[C---:B-1----:R-:W-:Y:S01]  /*4fd0*/  FFMA.FTZ R199, R221.reuse, -UR13, R128 ;  /* 0x8000000dddc77c23 */ /* 0x042fe20008010080 */
[----:B------:R-:W-:Y:S01]  /*4fe0*/  FSEL R200, R200, RZ, P0 ;  /* 0x000000ffc8c87208 */ /* 0x000fe20000000000 */
[----:B--2---:R-:W-:Y:S01]  /*4ff0*/  FFMA.FTZ R221, R221, -UR13, R228 ;  /* 0x8000000ddddd7c23 */ /* 0x004fe200080100e4 */
[----:B------:R-:W-:Y:S01]  /*5000*/  PLOP3.LUT P0, PT, PT, PT, UP1, 0x80, 0x8 ;  /* 0x000000000008781c */ /* 0x000fe20003f0f018 */
[----:B------:R-:W-:Y:S01]  /*5010*/  FFMA.FTZ R128, -R128, R128, 1 ;  /* 0x3f80000080807423 */ /* 0x000fe20000010180 */
[----:B------:R-:W-:Y:S01]  /*5020*/  @P5 ISETP.GE.AND P5, PT, R207, UR37, PT ;  /* 0x00000025cf005c0c */ /* 0x000fe2000bfa6270 */
[--C-:B------:R-:W-:Y:S01]  /*5030*/  FFMA.FTZ R207, R131, UR10, -R200.reuse ;  /* 0x0000000a83cf7c23 */ /* 0x100fe200080108c8 */
[----:B------:R-:W-:Y:S01]  /*5040*/  @P1 FSEL R199, R199, -INF , !P2 ;  /* 0xff800000c7c71808 */ /* 0x000fe20005000000 */
[----:B------:R-:W-:Y:S01]  /*5050*/  FFMA.FTZ R131, R204, -UR13, R129 ;  /* 0x8000000dcc837c23 */ /* 0x000fe20008010081 */
[----:B------:R-:W-:Y:S01]  /*5060*/  PLOP3.LUT P1, PT, PT, PT, UP1, 0x80, 0x8 ;  /* 0x000000000008781c */ /* 0x000fe20003f2f018 */
[----:B------:R-:W-:Y:S01]  /*5070*/  FFMA.FTZ R198, R201, UR10, -R200 ;  /* 0x0000000ac9c67c23 */ /* 0x000fe200080108c8 */
[----:B---3--:R-:W-:Y:S01]  /*5080*/  FFMA.FTZ R201, R203, -UR13, R130 ;  /* 0x8000000dcbc97c23 */ /* 0x008fe20008010082 */
[----:B------:R-:W-:Y:S01]  /*5090*/  PLOP3.LUT P6, PT, PT, PT, UP1, 0x80, 0x8 ;  /* 0x000000000008781c */ /* 0x000fe20003fcf018 */
[----:B------:R-:W-:Y:S01]  /*50a0*/  FFMA.FTZ R206, R197, UR10, -R200 ;  /* 0x0000000ac5ce7c23 */ /* 0x000fe200080108c8 */
[----:B------:R-:W-:Y:S01]  /*50b0*/  IABS R197, R235 ;  /* 0x000000eb00c57213 */ /* 0x000fe20000000000 */
[----:B------:R-:W-:Y:S01]  /*50c0*/  FFMA.FTZ R213, R202, UR10, -R208 ;  /* 0x0000000acad57c23 */ /* 0x000fe200080108d0 */
[----:B------:R-:W-:Y:S01]  /*50d0*/  @P0 FSEL R131, R131, -INF , !P2 ;  /* 0xff80000083830808 */ /* 0x000fe20005000000 */
[--C-:B------:R-:W-:Y:S01]  /*50e0*/  FFMA.FTZ R204, R205, UR10, -R200.reuse ;  /* 0x0000000acdcc7c23 */ /* 0x100fe200080108c8 */
[----:B------:R-:W-:Y:S01]  /*50f0*/  PLOP3.LUT P2, PT, PT, PT, UP1, 0x80, 0x8 ;  /* 0x000000000008781c */ /* 0x000fe20003f4f018 */
[----:B------:R-:W-:Y:S01]  /*5100*/  MUFU.EX2 R215, R215 ;  /* 0x000000d700d77308 */ /* 0x000fe20000000800 */
[----:B------:R-:W-:Y:S01]  /*5110*/  PLOP3.LUT P0, PT, PT, PT, UP1, 0x80, 0x8 ;  /* 0x000000000008781c */ /* 0x000fe20003f0f018 */
[----:B------:R-:W-:Y:S01]  /*5120*/  FFMA.FTZ R202, R131, UR10, -R200 ;  /* 0x0000000a83ca7c23 */ /* 0x000fe200080108c8 */
[----:B------:R-:W-:Y:S01]  /*5130*/  @P1 FSEL R201, R201, -INF , !P5 ;  /* 0xff800000c9c91808 */ /* 0x000fe20006800000 */
[----:B------:R-:W-:Y:S01]  /*5140*/  FFMA.FTZ R131, R209, -UR13, R230 ;  /* 0x8000000dd1837c23 */ /* 0x000fe200080100e6 */
[----:B------:R-:W-:Y:S05]  /*5150*/  PLOP3.LUT P1, PT, PT, PT, UP1, 0x80, 0x8 ;  /* 0x000000000008781c */ /* 0x000fea0003f2f018 */
[----:B------:R-:W1:Y:S01]  /*5160*/  MUFU.EX2 R214, R214 ;  /* 0x000000d600d67308 */ /* 0x000e620000000800 */
[----:B------:R-:W-:Y:S01]  /*5170*/  I2FP.F32.S32 R197, R197 ;  /* 0x000000c500c57245 */ /* 0x000fe20000201400 */
[----:B------:R-:W-:Y:S01]  /*5180*/  FFMA.FTZ R203, R231, UR10, -R200 ;  /* 0x0000000ae7cb7c23 */ /* 0x000fe200080108c8 */
[----:B------:R-:W-:Y:S07]  /*5190*/  @P6 ISETP.GE.AND P6, PT, R210, UR37, PT ;  /* 0x00000025d2006c0c */ /* 0x000fee000bfc6270 */
[----:B------:R-:W-:Y:S01]  /*51a0*/  MUFU.EX2 R207, R207 ;  /* 0x000000cf00cf7308 */ /* 0x000fe20000000800 */
[----:B------:R-:W-:Y:S01]  /*51b0*/  FFMA.FTZ R210, R199, UR10, -R208 ;  /* 0x0000000ac7d27c23 */ /* 0x000fe200080108d0 */
[----:B----4-:R-:W-:Y:S01]  /*51c0*/  FFMA.FTZ R197, R197, -UR13, R196 ;  /* 0x8000000dc5c57c23 */ /* 0x010fe200080100c4 */
[----:B------:R-:W-:Y:S07]  /*51d0*/  @P2 FSEL R131, R131, -INF , !P5 ;  /* 0xff80000083832808 */ /* 0x000fee0006800000 */
[----:B------:R-:W2:Y:S01]  /*51e0*/  MUFU.EX2 R206, R206 ;  /* 0x000000ce00ce7308 */ /* 0x000ea20000000800 */
[----:B------:R-:W-:Y:S01]  /*51f0*/  FFMA.FTZ R209, R201, UR10, -R208 ;  /* 0x0000000ac9d17c23 */ /* 0x000fe200080108d0 */
[----:B------:R-:W-:Y:S01]  /*5200*/  IADD3 R199, PT, PT, R222, R249, RZ ;  /* 0x000000f9dec77210 */ /* 0x000fe20007ffe0ff */
[----:B------:R-:W-:Y:S01]  /*5210*/  FFMA.FTZ R130, -R130, R130, 1 ;  /* 0x3f80000082827423 */ /* 0x000fe20000010182 */
[----:B------:R-:W-:Y:S06]  /*5220*/  @P0 FSEL R197, R197, -INF , !P6 ;  /* 0xff800000c5c50808 */ /* 0x000fec0007000000 */
[----:B------:R-:W-:Y:S01]  /*5230*/  MUFU.EX2 R213, R213 ;  /* 0x000000d500d57308 */ /* 0x000fe20000000800 */
[----:B------:R-:W-:Y:S01]  /*5240*/  @P1 FSEL R221, R221, -INF , !P6 ;  /* 0xff800000dddd1808 */ /* 0x000fe20007000000 */
[----:B------:R-:W-:Y:S01]  /*5250*/  FFMA.FTZ R201, R131, UR10, -R200 ;  /* 0x0000000a83c97c23 */ /* 0x000fe200080108c8 */
[----:B-1----:R-:W-:Y:S07]  /*5260*/  F2FP.BF16.F32.PACK_AB R14, R214, R215 ;  /* 0x000000d7d60e723e */ /* 0x002fee00000010ff */
[----:B------:R-:W1:Y:S01]  /*5270*/  MUFU.EX2 R212, R212 ;  /* 0x000000d400d47308 */ /* 0x000e620000000800 */
[----:B------:R-:W-:Y:S01]  /*5280*/  FFMA.FTZ R208, R197, UR10, -R208 ;  /* 0x0000000ac5d07c23 */ /* 0x000fe200080108d0 */
[----:B------:R-:W-:Y:S01]  /*5290*/  FFMA.FTZ R200, R221, UR10, -R200 ;  /* 0x0000000addc87c23 */ /* 0x000fe200080108c8 */
[----:B------:R-:W-:Y:S07]  /*52a0*/  LEA R197, R243, UR4, 0x1 ;  /* 0x00000004f3c57c11 */ /* 0x000fee000f8e08ff */
[----:B------:R3:W-:Y:S01]  /*52b0*/  MUFU.EX2 R205, R198 ;  /* 0x000000c600cd7308 */ /* 0x0007e20000000800 */
[----:B--2---:R-:W-:Y:S01]  /*52c0*/  F2FP.BF16.F32.PACK_AB R10, R206, R207 ;  /* 0x000000cfce0a723e */ /* 0x004fe200000010ff */
[----:B------:R-:W-:Y:S01]  /*52d0*/  FMUL.FTZ R128, R128, UR11 ;  /* 0x0000000b80807c20 */ /* 0x000fe20008410000 */
[C---:B------:R-:W-:Y:S07]  /*52e0*/  LEA R112, P0, R238.reuse, R116, 0x2 ;  /* 0x00000074ee707211 */ /* 0x040fee00078010ff */
[----:B------:R-:W2:Y:S01]  /*52f0*/  MUFU.EX2 R204, R204 ;  /* 0x000000cc00cc7308 */ /* 0x000ea20000000800 */
[----:B------:R-:W-:Y:S01]  /*5300*/  STS [R197+0x22000], R14 ;  /* 0x0220000ec5007388 */ /* 0x000fe20000000800 */
[----:B------:R-:W-:Y:S01]  /*5310*/  FFMA.FTZ R129, -R129, R129, 1 ;  /* 0x3f80000081817423 */ /* 0x000fe20000010181 */
[----:B------:R-:W-:Y:S07]  /*5320*/  LEA.HI.X R113, R238, R117, RZ, 0x2, P0 ;  /* 0x00000075ee717211 */ /* 0x000fee00000f14ff */
[----:B------:R-:W-:Y:S01]  /*5330*/  MUFU.EX2 R211, R211 ;  /* 0x000000d300d37308 */ /* 0x000fe20000000800 */
[----:B------:R-:W-:Y:S01]  /*5340*/  STS [R197+0x22400], R10 ;  /* 0x0224000ac5007388 */ /* 0x000fe20000000800 */
[----:B-1----:R-:W-:Y:S01]  /*5350*/  F2FP.BF16.F32.PACK_AB R6, R212, R213 ;  /* 0x000000d5d406723e */ /* 0x002fe200000010ff */
[----:B------:R-:W-:Y:S07]  /*5360*/  FFMA.FTZ R230, -R230, R230, 1 ;  /* 0x3f800000e6e67423 */ /* 0x000fee00000101e6 */
[----:B------:R-:W1:Y:S01]  /*5370*/  MUFU.EX2 R210, R210 ;  /* 0x000000d200d27308 */ /* 0x000e620000000800 */
[----:B------:R4:W4:Y:S01]  /*5380*/  LDG.E R116, desc[UR34][R112.64] ;  /* 0x0000002270747981 */ /* 0x000922000c1e1900 */
[----:B---3--:R-:W-:Y:S01]  /*5390*/  IADD3 R198, PT, PT, R222, 0x20, RZ ;  /* 0x00000020dec67810 */ /* 0x008fe20007ffe0ff */
[----:B------:R-:W-:Y:S07]  /*53a0*/  FFMA.FTZ R196, -R196, R196, 1 ;  /* 0x3f800000c4c47423 */ /* 0x000fee00000101c4 */
[----:B------:R-:W-:Y:S01]  /*53b0*/  MUFU.EX2 R203, R203 ;  /* 0x000000cb00cb7308 */ /* 0x000fe20000000800 */
[----:B------:R-:W-:Y:S01]  /*53c0*/  @P4 IADD3 R198, PT, PT, R222, -0x20, RZ ;  /* 0xffffffe0dec64810 */ /* 0x000fe20007ffe0ff */
[----:B------:R-:W-:Y:S01]  /*53d0*/  STS [R199], R6 ;  /* 0x00000006c7007388 */ /* 0x000fe20000000800 */
[----:B--2---:R-:W-:Y:S07]  /*53e0*/  F2FP.BF16.F32.PACK_AB R251, R204, R205 ;  /* 0x000000cdccfb723e */ /* 0x004fee00000010ff */
[----:B------:R-:W2:Y:S01]  /*53f0*/  MUFU.EX2 R202, R202 ;  /* 0x000000ca00ca7308 */ /* 0x000ea20000000800 */
[----:B------:R-:W-:Y:S01]  /*5400*/  FMUL.FTZ R196, R196, UR11 ;  /* 0x0000000bc4c47c20 */ /* 0x000fe20008410000 */
[----:B------:R-:W-:Y:S02]  /*5410*/  IMAD.IADD R131, R249, 0x1, R198 ;  /* 0x00000001f9837824 */ /* 0x000fe400078e02c6 */
[----:B------:R-:W-:Y:S06]  /*5420*/  FFMA.FTZ R228, -R228, R228, 1 ;  /* 0x3f800000e4e47423 */ /* 0x000fec00000101e4 */
[----:B------:R-:W-:Y:S01]  /*5430*/  MUFU.EX2 R209, R209 ;  /* 0x000000d100d17308 */ /* 0x000fe20000000800 */
[----:B------:R3:W-:Y:S01]  /*5440*/  STS [R199+0x400], R251 ;  /* 0x000400fbc7007388 */ /* 0x0007e20000000800 */
[----:B-1----:R-:W-:Y:S01]  /*5450*/  F2FP.BF16.F32.PACK_AB R231, R210, R211 ;  /* 0x000000d3d2e7723e */ /* 0x002fe200000010ff */
[----:B------:R-:W-:Y:S07]  /*5460*/  FMUL.FTZ R228, R228, UR11 ;  /* 0x0000000be4e47c20 */ /* 0x000fee0008410000 */
[----:B------:R-:W1:Y:S01]  /*5470*/  MUFU.EX2 R208, R208 ;  /* 0x000000d000d07308 */ /* 0x000e620000000800 */
[----:B------:R-:W-:Y:S09]  /*5480*/  STS [R198], R231 ;  /* 0x000000e7c6007388 */ /* 0x000ff20000000800 */
[----:B------:R-:W-:Y:S01]  /*5490*/  MUFU.EX2 R201, R201 ;  /* 0x000000c900c97308 */ /* 0x000fe20000000800 */
[----:B--2---:R-:W-:Y:S09]  /*54a0*/  F2FP.BF16.F32.PACK_AB R221, R202, R203 ;  /* 0x000000cbcadd723e */ /* 0x004ff200000010ff */
[----:B------:R-:W2:Y:S01]  /*54b0*/  MUFU.EX2 R200, R200 ;  /* 0x000000c800c87308 */ /* 0x000ea20000000800 */
[----:B------:R3:W-:Y:S01]  /*54c0*/  STS [R198+0x400], R221 ;  /* 0x000400ddc6007388 */ /* 0x0007e20000000800 */
[----:B-1----:R-:W-:Y:S05]  /*54d0*/  F2FP.BF16.F32.PACK_AB R252, R208, R209 ;  /* 0x000000d1d0fc723e */ /* 0x002fea00000010ff */
[----:B------:R-:W-:Y:S01]  /*54e0*/  STS [R131], R252 ;  /* 0x000000fc83007388 */ /* 0x000fe20000000800 */
[----:B--2---:R-:W-:Y:S01]  /*54f0*/  F2FP.BF16.F32.PACK_AB R222, R200, R201 ;  /* 0x000000c9c8de723e */ /* 0x004fe200000010ff */
[----:B---3--:R-:W-:Y:S04]  /*5500*/  FMUL.FTZ R251, R118, UR11 ;  /* 0x0000000b76fb7c20 */ /* 0x008fe80008410000 */
[----:B------:R1:W-:Y:S06]  /*5510*/  STS [R131+0x400], R222 ;  /* 0x000400de83007388 */ /* 0x0003ec0000000800 */
[----:B------:R-:W-:Y:S01]  /*5520*/  LDSM.16.M88.4 R84, [R229+0x8000] ;  /* 0x00800000e554783b */ /* 0x000fe20000000200 */
[C---:B------:R-:W-:Y:S05]  /*5530*/  IADD3 R221, PT, PT, R2.reuse, R223, RZ ;  /* 0x000000df02dd7210 */ /* 0x040fea0007ffe0ff */
[----:B------:R-:W2:Y:S06]  /*5540*/  LDSM.16.M88.4 R88, [R227+0x18000] ;  /* 0x01800000e358783b */ /* 0x000eac0000000200 */
[----:B------:R-:W3:Y:S06]  /*5550*/  LDSM.16.M88.4 R92, [R227+0x18800] ;  /* 0x01880000e35c783b */ /* 0x000eec0000000200 */
[----:B------:R-:W-:Y:S01]  /*5560*/  LDSM.16.M88.4 R96, [R226+0x8000] ;  /* 0x00800000e260783b */ /* 0x000fe20000000200 */
[----:B-1----:R-:W-:Y:S05]  /*5570*/  IADD3 R222, PT, PT, R2, R225, RZ ;  /* 0x000000e102de7210 */ /* 0x002fea0007ffe0ff */
[----:B------:R-:W1:Y:S06]  /*5580*/  LDSM.16.M88.4 R100, [R224+0x18000] ;  /* 0x01800000e064783b */ /* 0x000e6c0000000200 */
[----:B------:R-:W1:Y:S06]  /*5590*/  LDSM.16.M88.4 R104, [R224+0x18800] ;  /* 0x01880000e068783b */ /* 0x000e6c0000000200 */
[----:B------:R-:W-:Y:S01]  /*55a0*/  LDSM.16.M88.4 R108, [R223+0x18000] ;  /* 0x01800000df6c783b */ /* 0x000fe20000000200 */
[C---:B--2---:R-:W-:Y:S08]  /*55b0*/  HMMA.16816.F32.BF16 R4, R84.reuse, R88, RZ ;  /* 0x000000585404723c */ /* 0x044ff000000418ff */
[C---:B------:R-:W-:Y:S01]  /*55c0*/  HMMA.16816.F32.BF16 R8, R84.reuse, R90, RZ ;  /* 0x0000005a5408723c */ /* 0x040fe200000418ff */
[----:B------:R-:W2:Y:S07]  /*55d0*/  LDSM.16.M88.4 R88, [R225+0x8000] ;  /* 0x00800000e158783b */ /* 0x000eae0000000200 */
[C---:B---3--:R-:W-:Y:S08]  /*55e0*/  HMMA.16816.F32.BF16 R12, R84.reuse, R92, RZ ;  /* 0x0000005c540c723c */ /* 0x048ff000000418ff */
[----:B------:R-:W-:Y:S01]  /*55f0*/  HMMA.16816.F32.BF16 R16, R84, R94, RZ ;  /* 0x0000005e5410723c */ /* 0x000fe200000418ff */
[----:B------:R-:W3:Y:S06]  /*5600*/  LDSM.16.M88.4 R84, [R223+0x18800] ;  /* 0x01880000df54783b */ /* 0x000eec0000000200 */
[----:B------:R-:W-:Y:S01]  /*5610*/  LDSM.16.M88.4 R92, [R222+0x8000] ;  /* 0x00800000de5c783b */ /* 0x000fe20000000200 */
[C---:B-1----:R-:W-:Y:S08]  /*5620*/  HMMA.16816.F32.BF16 R4, R96.reuse, R100, R4 ;  /* 0x000000646004723c */ /* 0x042ff00000041804 */
[C---:B------:R-:W-:Y:S01]  /*5630*/  HMMA.16816.F32.BF16 R8, R96.reuse, R102, R8 ;  /* 0x000000666008723c */ /* 0x040fe20000041808 */
[----:B------:R-:W1:Y:S07]  /*5640*/  LDSM.16.M88.4 R100, [R221+0x18000] ;  /* 0x01800000dd64783b */ /* 0x000e6e0000000200 */
[C---:B------:R-:W-:Y:S08]  /*5650*/  HMMA.16816.F32.BF16 R12, R96.reuse, R104, R12 ;  /* 0x00000068600c723c */ /* 0x040ff0000004180c */
[----:B------:R-:W-:Y:S01]  /*5660*/  HMMA.16816.F32.BF16 R16, R96, R106, R16 ;  /* 0x0000006a6010723c */ /* 0x000fe20000041810 */
[----:B------:R-:W1:Y:S06]  /*5670*/  LDSM.16.M88.4 R96, [R221+0x18800] ;  /* 0x01880000dd60783b */ /* 0x000e6c0000000200 */
[----:B------:R-:W-:Y:S01]  /*5680*/  LDSM.16.M88.4 R104, [R229+0xa000] ;  /* 0x00a00000e568783b */ /* 0x000fe20000000200 */
[C---:B--2---:R-:W-:Y:S05]  /*5690*/  HMMA.16816.F32.BF16 R4, R88.reuse, R108, R4 ;  /* 0x0000006c5804723c */ /* 0x044fea0000041804 */
[----:B------:R-:W-:Y:S01]  /*56a0*/  MOV R108, R112 ;  /* 0x00000070006c7202 */ /* 0x000fe20000000f00 */
[----:B------:R-:W-:Y:S02]  /*56b0*/  IMAD.MOV.U32 R109, RZ, RZ, R113 ;  /* 0x000000ffff6d7224 */ /* 0x000fe400078e0071 */
[C---:B------:R-:W-:Y:S01]  /*56c0*/  HMMA.16816.F32.BF16 R8, R88.reuse, R110, R8 ;  /* 0x0000006e5808723c */ /* 0x040fe20000041808 */
[----:B----4-:R-:W2:Y:S07]  /*56d0*/  LDSM.16.M88.4 R112, [R227+0x1a000] ;  /* 0x01a00000e370783b */ /* 0x010eae0000000200 */
[C---:B---3--:R-:W-:Y:S08]  /*56e0*/  HMMA.16816.F32.BF16 R12, R88.reuse, R84, R12 ;  /* 0x00000054580c723c */ /* 0x048ff0000004180c */
[----:B------:R-:W-:Y:S01]  /*56f0*/  HMMA.16816.F32.BF16 R16, R88, R86, R16 ;  /* 0x000000565810723c */ /* 0x000fe20000041810 */
[----:B------:R-:W3:Y:S06]  /*5700*/  LDSM.16.M88.4 R84, [R227+0x1a800] ;  /* 0x01a80000e354783b */ /* 0x000eec0000000200 */
[----:B------:R-:W-:Y:S01]  /*5710*/  LDSM.16.M88.4 R88, [R226+0xa000] ;  /* 0x00a00000e258783b */ /* 0x000fe20000000200 */
[C---:B-1----:R-:W-:Y:S05]  /*5720*/  HMMA.16816.F32.BF16 R4, R92.reuse, R100, R4 ;  /* 0x000000645c04723c */ /* 0x042fea0000041804 */
[----:B------:R-:W-:Y:S02]  /*5730*/  MOV R100, R108 ;  /* 0x0000006c00647202 */ /* 0x000fe40000000f00 */
[----:B------:R-:W-:Y:S01]  /*5740*/  MOV R101, R109 ;  /* 0x0000006d00657202 */ /* 0x000fe20000000f00 */
[C---:B------:R-:W-:Y:S01]  /*5750*/  HMMA.16816.F32.BF16 R8, R92.reuse, R102, R8 ;  /* 0x000000665c08723c */ /* 0x040fe20000041808 */
[----:B------:R-:W1:Y:S06]  /*5760*/  LDSM.16.M88.4 R108, [R224+0x1a000] ;  /* 0x01a00000e06c783b */ /* 0x000e6c0000000200 */
[----:B------:R4:W3:Y:S01]  /*5770*/  LDG.E R117, desc[UR34][R100.64+0x20] ;  /* 0x0000202264757981 */ /* 0x0008e2000c1e1900 */
[C---:B------:R-:W-:Y:S08]  /*5780*/  HMMA.16816.F32.BF16 R12, R92.reuse, R96, R12 ;  /* 0x000000605c0c723c */ /* 0x040ff0000004180c */
[----:B------:R-:W-:Y:S01]  /*5790*/  HMMA.16816.F32.BF16 R16, R92, R98, R16 ;  /* 0x000000625c10723c */ /* 0x000fe20000041810 */
[----:B------:R-:W1:Y:S06]  /*57a0*/  LDSM.16.M88.4 R92, [R224+0x1a800] ;  /* 0x01a80000e05c783b */ /* 0x000e6c0000000200 */
[----:B------:R-:W-:Y:S01]  /*57b0*/  LDSM.16.M88.4 R96, [R225+0xa000] ;  /* 0x00a00000e160783b */ /* 0x000fe20000000200 */
[C---:B--2---:R-:W-:Y:S08]  /*57c0*/  HMMA.16816.F32.BF16 R4, R104.reuse, R112, R4 ;  /* 0x000000706804723c */ /* 0x044ff00000041804 */
[C---:B------:R-:W-:Y:S01]  /*57d0*/  HMMA.16816.F32.BF16 R8, R104.reuse, R114, R8 ;  /* 0x000000726808723c */ /* 0x040fe20000041808 */
[----:B----4-:R-:W2:Y:S06]  /*57e0*/  LDSM.16.M88.4 R100, [R223+0x1a000] ;  /* 0x01a00000df64783b */ /* 0x010eac0000000200 */
[----:B------:R-:W-:Y:S01]  /*57f0*/  LDSM.16.M88.4 R112, [R221+0x1a000] ;  /* 0x01a00000dd70783b */ /* 0x000fe20000000200 */
[C---:B---3--:R-:W-:Y:S08]  /*5800*/  HMMA.16816.F32.BF16 R12, R104.reuse, R84, R12 ;  /* 0x00000054680c723c */ /* 0x048ff0000004180c */
        /* <DEDUP_REMOVED lines=60> */
[C---:B------:R-:W-:Y:S08]  /*5bd0*/  HMMA.16816.F32.BF16 R8, R104.reuse, R114, R8 ;  /* 0x000000726808723c */ /* 0x040ff00000041808 */
[C---:B-1----:R-:W-:Y:S08]  /*5be0*/  HMMA.16816.F32.BF16 R12, R104.reuse, R88, R12 ;  /* 0x00000058680c723c */ /* 0x042ff0000004180c */
[----:B------:R-:W-:Y:S01]  /*5bf0*/  HMMA.16816.F32.BF16 R16, R104, R90, R16 ;  /* 0x0000005a6810723c */ /* 0x000fe20000041810 */
[----:B------:R-:W1:Y:S07]  /*5c00*/  LDSM.16.M88.4 R88, [R221+0x1e800] ;  /* 0x01e80000dd58783b */ /* 0x000e6e0000000200 */
[C---:B------:R-:W-:Y:S08]  /*5c10*/  HMMA.16816.F32.BF16 R4, R92.reuse, R108, R4 ;  /* 0x0000006c5c04723c */ /* 0x040ff00000041804 */
[C---:B------:R-:W-:Y:S08]  /*5c20*/  HMMA.16816.F32.BF16 R8, R92.reuse, R110, R8 ;  /* 0x0000006e5c08723c */ /* 0x040ff00000041808 */
[C---:B--2---:R-:W-:Y:S08]  /*5c30*/  HMMA.16816.F32.BF16 R12, R92.reuse, R84, R12 ;  /* 0x000000545c0c723c */ /* 0x044ff0000004180c */
[----:B------:R-:W-:Y:S03]  /*5c40*/  HMMA.16816.F32.BF16 R16, R92, R86, R16 ;  /* 0x000000565c10723c */ /* 0x000fe60000041810 */
[----:B------:R-:W-:Y:S05]  /*5c50*/  LEA R93, R219, UR5, 0x1 ;  /* 0x00000005db5d7c11 */ /* 0x000fea000f8e08ff */
[C---:B---3--:R-:W-:Y:S08]  /*5c60*/  HMMA.16816.F32.BF16 R4, R96.reuse, R100, R4 ;  /* 0x000000646004723c */ /* 0x048ff00000041804 */
[C---:B------:R-:W-:Y:S08]  /*5c70*/  HMMA.16816.F32.BF16 R8, R96.reuse, R102, R8 ;  /* 0x000000666008723c */ /* 0x040ff00000041808 */
[C---:B-1----:R-:W-:Y:S03]  /*5c80*/  HMMA.16816.F32.BF16 R12, R96.reuse, R88, R12 ;  /* 0x00000058600c723c */ /* 0x042fe6000004180c */
[C---:B------:R-:W-:Y:S01]  /*5c90*/  FADD.FTZ R252, -R116.reuse, R4 ;  /* 0x0000000474fc7221 */ /* 0x040fe20000010100 */
[----:B------:R-:W-:Y:S03]  /*5ca0*/  FADD.FTZ R231, -R116, R5 ;  /* 0x0000000574e77221 */ /* 0x000fe60000010100 */
[----:B------:R-:W-:Y:S01]  /*5cb0*/  FMUL.FTZ R252, R215, R252 ;  /* 0x000000fcd7fc7220 */ /* 0x000fe20000410000 */
[----:B------:R-:W-:Y:S03]  /*5cc0*/  HMMA.16816.F32.BF16 R16, R96, R90, R16 ;  /* 0x0000005a6010723c */ /* 0x000fe60000041810 */
[----:B------:R-:W-:Y:S01]  /*5cd0*/  FMUL.FTZ R231, R214, R231 ;  /* 0x000000e7d6e77220 */ /* 0x000fe20000410000 */
[----:B------:R-:W-:Y:S01]  /*5ce0*/  FMUL.FTZ R251, R251, R252 ;  /* 0x000000fcfbfb7220 */ /* 0x000fe20000410000 */
[C---:B------:R-:W-:Y:S01]  /*5cf0*/  FADD.FTZ R214, -R116.reuse, R8 ;  /* 0x0000000874d67221 */ /* 0x040fe20000010100 */
[----:B------:R-:W-:Y:S01]  /*5d00*/  FADD.FTZ R215, -R116, R9 ;  /* 0x0000000974d77221 */ /* 0x000fe20000010100 */
[----:B------:R-:W-:Y:S02]  /*5d10*/  FMUL.FTZ R120, R120, R231 ;  /* 0x000000e778787220 */ /* 0x000fe40000410000 */
[----:B------:R-:W-:Y:S01]  /*5d20*/  FMUL.FTZ R214, R213, R214 ;  /* 0x000000d6d5d67220 */ /* 0x000fe20000410000 */
[----:B------:R-:W-:Y:S01]  /*5d30*/  FMUL.FTZ R215, R212, R215 ;  /* 0x000000d7d4d77220 */ /* 0x000fe20000410000 */
[----:B------:R-:W-:Y:S01]  /*5d40*/  FADD.FTZ R118, -R116, R12 ;  /* 0x0000000c74767221 */ /* 0x000fe20000010100 */
[----:B------:R-:W-:Y:S01]  /*5d50*/  F2FP.BF16.F32.PACK_AB R120, R120, R251 ;  /* 0x000000fb7878723e */ /* 0x000fe200000010ff */
[----:B------:R-:W-:Y:S01]  /*5d60*/  FADD.FTZ R213, -R116, R13 ;  /* 0x0000000d74d57221 */ /* 0x000fe20000010100 */
[----:B------:R-:W-:Y:S01]  /*5d70*/  FMUL.FTZ R122, R122, R214 ;  /* 0x000000d67a7a7220 */ /* 0x000fe20000410000 */
[----:B------:R-:W-:Y:S02]  /*5d80*/  FMUL.FTZ R118, R211, R118 ;  /* 0x00000076d3767220 */ /* 0x000fe40000410000 */
[----:B------:R1:W-:Y:S01]  /*5d90*/  STS [R197+0x20000], R120 ;  /* 0x02000078c5007388 */ /* 0x0003e20000000800 */
[----:B------:R-:W-:Y:S01]  /*5da0*/  FMUL.FTZ R213, R210, R213 ;  /* 0x000000d5d2d57220 */ /* 0x000fe20000410000 */
[C---:B------:R-:W-:Y:S01]  /*5db0*/  FADD.FTZ R212, -R116.reuse, R16 ;  /* 0x0000001074d47221 */ /* 0x040fe20000010100 */
[----:B------:R-:W-:Y:S01]  /*5dc0*/  FADD.FTZ R231, -R116, R17 ;  /* 0x0000001174e77221 */ /* 0x000fe20000010100 */
[----:B------:R-:W-:Y:S01]  /*5dd0*/  FMUL.FTZ R116, R125, UR11 ;  /* 0x0000000b7d747c20 */ /* 0x000fe20008410000 */
[----:B------:R-:W-:Y:S01]  /*5de0*/  FMUL.FTZ R125, R126, UR11 ;  /* 0x0000000b7e7d7c20 */ /* 0x000fe20008410000 */
[----:B------:R-:W-:Y:S01]  /*5df0*/  FMUL.FTZ R212, R209, R212 ;  /* 0x000000d4d1d47220 */ /* 0x000fe20000410000 */
[----:B------:R-:W-:Y:S01]  /*5e00*/  FMUL.FTZ R231, R208, R231 ;  /* 0x000000e7d0e77220 */ /* 0x000fe20000410000 */
[----:B------:R-:W-:Y:S01]  /*5e10*/  FMUL.FTZ R213, R128, R213 ;  /* 0x000000d580d57220 */ /* 0x000fe20000410000 */
[----:B------:R-:W-:Y:S01]  /*5e20*/  FMUL.FTZ R118, R125, R118 ;  /* 0x000000767d767220 */ /* 0x000fe20000410000 */
[----:B------:R-:W-:Y:S01]  /*5e30*/  FMUL.FTZ R125, R130, UR11 ;  /* 0x0000000b827d7c20 */ /* 0x000fe20008410000 */
[----:B------:R-:W-:Y:S01]  /*5e40*/  FMUL.FTZ R196, R196, R231 ;  /* 0x000000e7c4c47220 */ /* 0x000fe20000410000 */
[----:B------:R-:W-:Y:S01]  /*5e50*/  FMUL.FTZ R215, R116, R215 ;  /* 0x000000d774d77220 */ /* 0x000fe20000410000 */
[----:B------:R-:W-:Y:S01]  /*5e60*/  FADD.FTZ R116, -R117, R6 ;  /* 0x0000000675747221 */ /* 0x000fe20000010100 */
[----:B------:R-:W-:Y:S01]  /*5e70*/  FMUL.FTZ R125, R125, R212 ;  /* 0x000000d47d7d7220 */ /* 0x000fe20000410000 */
[----:B------:R-:W-:Y:S01]  /*5e80*/  FADD.FTZ R209, -R117, R7 ;  /* 0x0000000775d17221 */ /* 0x000fe20000010100 */
[----:B------:R-:W-:Y:S01]  /*5e90*/  F2FP.BF16.F32.PACK_AB R213, R213, R118 ;  /* 0x00000076d5d5723e */ /* 0x000fe200000010ff */
[----:B------:R-:W-:Y:S01]  /*5ea0*/  FMUL.FTZ R116, R207, R116 ;  /* 0x00000074cf747220 */ /* 0x000fe20000410000 */
[C---:B------:R-:W-:Y:S01]  /*5eb0*/  FADD.FTZ R118, -R117.reuse, R10 ;  /* 0x0000000a75767221 */ /* 0x040fe20000010100 */
[----:B------:R-:W-:Y:S01]  /*5ec0*/  F2FP.BF16.F32.PACK_AB R196, R196, R125 ;  /* 0x0000007dc4c4723e */ /* 0x000fe200000010ff */
[----:B------:R-:W-:Y:S01]  /*5ed0*/  FMUL.FTZ R209, R206, R209 ;  /* 0x000000d1ced17220 */ /* 0x000fe20000410000 */
[----:B------:R-:W-:Y:S01]  /*5ee0*/  FADD.FTZ R125, -R117, R11 ;  /* 0x0000000b757d7221 */ /* 0x000fe20000010100 */
[----:B------:R-:W-:Y:S01]  /*5ef0*/  FMUL.FTZ R116, R119, R116 ;  /* 0x0000007477747220 */ /* 0x000fe20000410000 */
[----:B------:R-:W-:Y:S01]  /*5f00*/  FMUL.FTZ R118, R205, R118 ;  /* 0x00000076cd767220 */ /* 0x000fe20000410000 */
[----:B------:R-:W-:Y:S01]  /*5f10*/  FADD.FTZ R119, -R117, R15 ;  /* 0x0000000f75777221 */ /* 0x000fe20000010100 */
[----:B-1----:R-:W-:Y:S01]  /*5f20*/  FMUL.FTZ R120, R121, UR11 ;  /* 0x0000000b79787c20 */ /* 0x002fe20008410000 */
[----:B------:R-:W-:Y:S01]  /*5f30*/  FMUL.FTZ R125, R204, R125 ;  /* 0x0000007dcc7d7220 */ /* 0x000fe20000410000 */
[----:B------:R-:W-:Y:S01]  /*5f40*/  FADD.FTZ R126, -R117, R18 ;  /* 0x00000012757e7221 */ /* 0x000fe20000010100 */
[----:B------:R-:W-:Y:S01]  /*5f50*/  FMUL.FTZ R118, R123, R118 ;  /* 0x000000767b767220 */ /* 0x000fe20000410000 */
        /* <DEDUP_REMOVED lines=9> */
[----:B------:R-:W-:Y:S01]  /*5ff0*/  FMUL.FTZ R120, R127, R120 ;  /* 0x000000787f787220 */ /* 0x000fe20000410000 */
[----:B------:R-:W-:Y:S01]  /*6000*/  FMUL.FTZ R119, R124, R119 ;  /* 0x000000777c777220 */ /* 0x000fe20000410000 */
[----:B------:R-:W-:Y:S01]  /*6010*/  FMUL.FTZ R117, R200, R117 ;  /* 0x00000075c8757220 */ /* 0x000fe20000410000 */
[----:B------:R-:W-:Y:S01]  /*6020*/  FMUL.FTZ R121, R230, UR11 ;  /* 0x0000000be6797c20 */ /* 0x000fe20008410000 */
[----:B------:R-:W-:Y:S01]  /*6030*/  F2FP.BF16.F32.PACK_AB R122, R215, R122 ;  /* 0x0000007ad77a723e */ /* 0x000fe200000010ff */
[----:B------:R-:W-:Y:S01]  /*6040*/  STS [R197+0x20400], R116 ;  /* 0x02040074c5007388 */ /* 0x000fe20000000800 */
[----:B------:R-:W-:Y:S01]  /*6050*/  F2FP.BF16.F32.PACK_AB R118, R125, R118 ;  /* 0x000000767d76723e */ /* 0x000fe200000010ff */
[----:B------:R-:W-:Y:S01]  /*6060*/  FMUL.FTZ R121, R121, R126 ;  /* 0x0000007e79797220 */ /* 0x000fe20000410000 */
[----:B------:R-:W-:Y:S01]  /*6070*/  FMUL.FTZ R228, R228, R117 ;  /* 0x00000075e4e47220 */ /* 0x000fe20000410000 */
[----:B------:R-:W-:Y:S02]  /*6080*/  F2FP.BF16.F32.PACK_AB R117, R119, R120 ;  /* 0x000000787775723e */ /* 0x000fe400000010ff */
[----:B------:R-:W-:Y:S01]  /*6090*/  STS [R199+-0x2000], R122 ;  /* 0xffe0007ac7007388 */ /* 0x000fe20000000800 */
[----:B------:R-:W-:Y:S02]  /*60a0*/  LEA R230, R219, UR4, 0x1 ;  /* 0x00000004dbe67c11 */ /* 0x000fe4000f8e08ff */
[----:B------:R-:W-:Y:S03]  /*60b0*/  F2FP.BF16.F32.PACK_AB R120, R228, R121 ;  /* 0x00000079e478723e */ /* 0x000fe600000010ff */
[----:B------:R-:W-:Y:S01]  /*60c0*/  STS [R199+-0x1c00], R118 ;  /* 0xffe40076c7007388 */ /* 0x000fe20000000800 */
[----:B------:R-:W-:Y:S02]  /*60d0*/  LEA R228, R220, UR4, 0x1 ;  /* 0x00000004dce47c11 */ /* 0x000fe4000f8e08ff */
[----:B------:R-:W-:Y:S03]  /*60e0*/  IADD3 R200, PT, PT, R216, R93, RZ ;  /* 0x0000005dd8c87210 */ /* 0x000fe60007ffe0ff */
[----:B------:R-:W-:Y:S01]  /*60f0*/  STS [R198+-0x2000], R213 ;  /* 0xffe000d5c6007388 */ /* 0x000fe20000000800 */
[----:B------:R-:W-:Y:S05]  /*6100*/  LOP3.LUT R231, R218, 0x400, R3, 0xf8, !PT ;  /* 0x00000400dae77812 */ /* 0x000fea00078ef803 */
[----:B------:R-:W-:Y:S01]  /*6110*/  STS [R198+-0x1c00], R117 ;  /* 0xffe40075c6007388 */ /* 0x000fe20000000800 */
[----:B------:R-:W-:Y:S05]  /*6120*/  LOP3.LUT R231, R231, R0, RZ, 0xfc, !PT ;  /* 0x00000000e7e77212 */ /* 0x000fea00078efcff */
[----:B------:R-:W-:Y:S01]  /*6130*/  STS [R131+-0x2000], R196 ;  /* 0xffe000c483007388 */ /* 0x000fe20000000800 */
[----:B------:R-:W-:Y:S05]  /*6140*/  LEA R231, R231, UR4, 0x1 ;  /* 0x00000004e7e77c11 */ /* 0x000fea000f8e08ff */
        /* <DEDUP_REMOVED lines=155> */
.L_x_1579:
        /* <DEDUP_REMOVED lines=435> */
.L_x_1580:
        /* <DEDUP_REMOVED lines=230> */
.L_x_1582:
[----:B------:R-:W2:Y:S01]  /*9490*/  LDCU.64 UR10, c[0x0][0x5c0] ;  /* 0x0000b800ff0a77ac */ /* 0x000ea20008000a00 */
[----:B------:R-:W-:-:S04]  /*94a0*/  UIADD3 UR8, UPT, UPT, UR38, UR40, URZ ;  /* 0x0000002826087290 */ /* 0x000fc8000fffe0ff */
[----:B--2---:R-:W-:Y:S02]  /*94b0*/  UIMAD.WIDE.U32 UR16, UR8, UR10, URZ ;  /* 0x0000000a081072a5 */ /* 0x004fe4000f8e00ff */
[----:B------:R-:W-:-:S04]  /*94c0*/  UIMAD UR8, UR8, UR11, URZ ;  /* 0x0000000b080872a4 */ /* 0x000fc8000f8e02ff */
[----:B------:R-:W-:-:S06]  /*94d0*/  UIADD3 UR8, UPT, UPT, UR17, UR8, URZ ;  /* 0x0000000811087290 */ /* 0x000fcc000fffe0ff */
[----:B------:R-:W-:Y:S02]  /*94e0*/  MOV R7, UR8 ;  /* 0x0000000800077c02 */ /* 0x000fe40008000f00 */
.L_x_1583:
        /* <DEDUP_REMOVED lines=12> */
.L_x_1584:
[----:B------:R-:W2:Y:S01]  /*95b0*/  LDCU.64 UR8, c[0x0][0x5c8] ;  /* 0x0000b900ff0877ac */ /* 0x000ea20008000a00 */
[----:B------:R-:W-:-:S04]  /*95c0*/  UIADD3 UR12, UPT, UPT, UR38, UR40, URZ ;  /* 0x00000028260c7290 */ /* 0x000fc8000fffe0ff */
[----:B--2---:R-:W-:Y:S02]  /*95d0*/  UIMAD.WIDE.U32 UR30, UR12, UR8, URZ ;  /* 0x000000080c1e72a5 */ /* 0x004fe4000f8e00ff */
[----:B------:R-:W-:-:S04]  /*95e0*/  UIMAD UR12, UR12, UR9, URZ ;  /* 0x000000090c0c72a4 */ /* 0x000fc8000f8e02ff */
[----:B------:R-:W-:-:S06]  /*95f0*/  UIADD3 UR12, UPT, UPT, UR31, UR12, URZ ;  /* 0x0000000c1f0c7290 */ /* 0x000fcc000fffe0ff */
[----:B-1----:R-:W-:-:S07]  /*9600*/  MOV R5, UR12 ;  /* 0x0000000c00057c02 */ /* 0x002fce0008000f00 */
.L_x_1585:
        /* <DEDUP_REMOVED lines=57> */
.L_x_1587:
[----:B------:R-:W-:Y:S05]  /*99a0*/  BSYNC.RECONVERGENT B0 ;  /* 0x0000000000007941 */ /* 0x000fea0003800200 */
.L_x_1586:
        /* <DEDUP_REMOVED lines=21> */
.L_x_1589:
[----:B------:R-:W-:Y:S05]  /*9b00*/  BSYNC.RECONVERGENT B0 ;  /* 0x0000000000007941 */ /* 0x000fea0003800200 */
.L_x_1588:
        /* <DEDUP_REMOVED lines=25> */
.L_x_1591:
[----:B------:R-:W-:Y:S05]  /*9ca0*/  BSYNC.RECONVERGENT B0 ;  /* 0x0000000000007941 */ /* 0x000fea0003800200 */
.L_x_1590:
        /* <DEDUP_REMOVED lines=18> */
.L_x_1558:
[----:B------:R-:W-:Y:S05]  /*9dd0*/  BSYNC.RECONVERGENT B1 ;  /* 0x0000000000017941 */ /* 0x000fea0003800200 */
.L_x_1536:
        /* <DEDUP_REMOVED lines=11> */
.L_x_1593:
        /* <DEDUP_REMOVED lines=15> */
.L_x_2518:


//--------------------- .text._ZN5flash44flash_bwd_dq_dk_dv_loop_seqk_parallel_kernelI23Flash_bwd_kernel_traitsILi256ELi64ELi64ELi8ELi4ELi2ELi2ELb0ELb1EN7cutlass10bfloat16_tE19Flash_kernel_traitsILi256ELi64ELi64ELi8ES3_EELb1ELb0ELb1ELb0ELb0ELb1ELb0EEEvNS_16Flash_bwd_paramsE --------------------------
	.section	.text._ZN5flash44flash_bwd_dq_dk_dv_loop_seqk_parallel_kernelI23Flash_bwd_kernel_traitsILi256ELi64ELi64ELi8ELi4ELi2ELi2ELb0ELb1EN7cutlass10bfloat16_tE19Flash_kernel_traitsILi256ELi64ELi64ELi8ES3_EELb1ELb0ELb1ELb0ELb0ELb1ELb0EEEvNS_16Flash_bwd_paramsE,"ax",@progbits
	.align	128
        .global         _ZN5flash44flash_bwd_dq_dk_dv_loop_seqk_parallel_kernelI23Flash_bwd_kernel_traitsILi256ELi64ELi64ELi8ELi4ELi2ELi2ELb0ELb1EN7cutlass10bfloat16_tE19Flash_kernel_traitsILi256ELi64ELi64ELi8ES3_EELb1ELb0ELb1ELb0ELb0ELb1ELb0EEEvNS_16Flash_bwd_paramsE
        .type           _ZN5flash44flash_bwd_dq_dk_dv_loop_seqk_parallel_kernelI23Flash_bwd_kernel_traitsILi256ELi64ELi64ELi8ELi4ELi2ELi2ELb0ELb1EN7cutlass10bfloat16_tE19Flash_kernel_traitsILi256ELi64ELi64ELi8ES3_EELb1ELb0ELb1ELb0ELb0ELb1ELb0EEEvNS_16Flash_bwd_paramsE,@function
        .size           _ZN5flash44flash_bwd_dq_dk_dv_loop_seqk_parallel_kernelI23Flash_bwd_kernel_traitsILi256ELi64ELi64ELi8ELi4ELi2ELi2ELb0ELb1EN7cutlass10bfloat16_tE19Flash_kernel_traitsILi256ELi64ELi64ELi8ES3_EELb1ELb0ELb1ELb0ELb0ELb1ELb0EEEvNS_16Flash_bwd_paramsE,(.L_x_2519 - _ZN5flash44flash_bwd_dq_dk_dv_loop_seqk_parallel_kernelI23Flash_bwd_kernel_traitsILi256ELi64ELi64ELi8ELi4ELi2ELi2ELb0ELb1EN7cutlass10bfloat16_tE19Flash_kernel_traitsILi256ELi64ELi64ELi8ES3_EELb1ELb0ELb1ELb0ELb0ELb1ELb0EEEvNS_16Flash_bwd_paramsE)
        .other          _ZN5flash44flash_bwd_dq_dk_dv_loop_seqk_parallel_kernelI23Flash_bwd_kernel_traitsILi256ELi64ELi64ELi8ELi4ELi2ELi2ELb0ELb1EN7cutlass10bfloat16_tE19Flash_kernel_traitsILi256ELi64ELi64ELi8ES3_EELb1ELb0ELb1ELb0ELb0ELb1ELb0EEEvNS_16Flash_bwd_paramsE,@"STO_CUDA_ENTRY STV_DEFAULT"
_ZN5flash44flash_bwd_dq_dk_dv_loop_seqk_parallel_kernelI23Flash_bwd_kernel_traitsILi256ELi64ELi64ELi8ELi4ELi2ELi2ELb0ELb1EN7cutlass10bfloat16_tE19Flash_kernel_traitsILi256ELi64ELi64ELi8ES3_EELb1ELb0ELb1ELb0ELb0ELb1ELb0EEEvNS_16Flash_bwd_paramsE:
.text._ZN5flash44flash_bwd_dq_dk_dv_loop_seqk_parallel_kernelI23Flash_bwd_kernel_traitsILi256ELi64ELi64ELi8ELi4ELi2ELi2ELb0ELb1EN7cutlass10bfloat16_tE19Flash_kernel_traitsILi256ELi64ELi64ELi8ES3_EELb1ELb0ELb1ELb0ELb0ELb1ELb0EEEvNS_16Flash_bwd_paramsE:
        /* <DEDUP_REMOVED lines=49> */
.L_x_1632:
        /* <DEDUP_REMOVED lines=52> */
.L_x_1594:
        /* <DEDUP_REMOVED lines=44> */
.L_x_1596:
[----:B------:R-:W1:Y:S01]  /*0910*/  LDCU.64 UR14, c[0x0][0x3b8] ;  /* 0x00007700ff0e77ac */ /* 0x000e620008000a00 */
[----:B------:R-:W-:-:S04]  /*0920*/  UIADD3 UR8, UPT, UPT, UR40, UR41, URZ ;  /* 0x0000002928087290 */ /* 0x000fc8000fffe0ff */
[----:B-1----:R-:W-:Y:S02]  /*0930*/  UIMAD.WIDE.U32 UR10, UR8, UR14, URZ ;  /* 0x0000000e080a72a5 */ /* 0x002fe4000f8e00ff */
[----:B------:R-:W-:-:S04]  /*0940*/  UIMAD UR8, UR8, UR15, URZ ;  /* 0x0000000f080872a4 */ /* 0x000fc8000f8e02ff */
[----:B------:R-:W-:Y:S01]  /*0950*/  UIADD3 UR8, UPT, UPT, UR11, UR8, URZ ;  /* 0x000000080b087290 */ /* 0x000fe2000fffe0ff */
[----:B------:R-:W-:-:S05]  /*0960*/  UMOV UR46, UR10 ;  /* 0x0000000a002e7c82 */ /* 0x000fca0008000000 */
[----:B------:R-:W-:Y:S02]  /*0970*/  MOV R7, UR8 ;  /* 0x0000000800077c02 */ /* 0x000fe40008000f00 */
.L_x_1597:
        /* <DEDUP_REMOVED lines=42> */
.L_x_1598:
[----:B------:R-:W1:Y:S01]  /*0c20*/  LDCU.64 UR12, c[0x0][0x3c0] ;  /* 0x00007800ff0c77ac */ /* 0x000e620008000a00 */
[----:B------:R-:W-:-:S04]  /*0c30*/  UIADD3 UR8, UPT, UPT, UR40, UR41, URZ ;  /* 0x0000002928087290 */ /* 0x000fc8000fffe0ff */
[----:B-1----:R-:W-:Y:S02]  /*0c40*/  UIMAD.WIDE.U32 UR48, UR8, UR12, URZ ;  /* 0x0000000c083072a5 */ /* 0x002fe4000f8e00ff */
[----:B------:R-:W-:-:S04]  /*0c50*/  UIMAD UR8, UR8, UR13, URZ ;  /* 0x0000000d080872a4 */ /* 0x000fc8000f8e02ff */
[----:B------:R-:W-:-:S06]  /*0c60*/  UIADD3 UR8, UPT, UPT, UR49, UR8, URZ ;  /* 0x0000000831087290 */ /* 0x000fcc000fffe0ff */
[----:B------:R-:W-:-:S07]  /*0c70*/  MOV R6, UR8 ;  /* 0x0000000800067c02 */ /* 0x000fce0008000f00 */
.L_x_1599:
        /* <DEDUP_REMOVED lines=27> */
.L_x_1600:
[----:B------:R-:W-:Y:S02]  /*0e30*/  UIMAD.WIDE.U32 UR56, UR50, UR16, URZ ;  /* 0x00000010323872a5 */ /* 0x000fe4000f8e00ff */
[----:B------:R-:W-:-:S04]  /*0e40*/  UIMAD UR8, UR51, UR16, URZ ;  /* 0x00000010330872a4 */ /* 0x000fc8000f8e02ff */
[----:B------:R-:W-:Y:S02]  /*0e50*/  UIADD3 UR8, UPT, UPT, UR57, UR8, URZ ;  /* 0x0000000839087290 */ /* 0x000fe4000fffe0ff */
.L_x_1601:
        /* <DEDUP_REMOVED lines=20> */
.L_x_1602:
[----:B------:R-:W1:Y:S01]  /*0fa0*/  LDCU UR58, c[0x0][0x434] ;  /* 0x00008680ff3a77ac */ /* 0x000e620008000800 */
[----:B------:R-:W-:-:S04]  /*0fb0*/  UIMAD UR10, UR24, UR45, UR23 ;  /* 0x0000002d180a72a4 */ /* 0x000fc8000f8e0217 */
[----:B-1----:R-:W-:Y:S02]  /*0fc0*/  UIMAD UR58, UR10, UR58, URZ ;  /* 0x0000003a0a3a72a4 */ /* 0x002fe4000f8e02ff */
.L_x_1603:
        /* <DEDUP_REMOVED lines=11> */
.L_x_1604:
[----:B------:R-:W1:Y:S01]  /*1080*/  LDCU UR57, c[0x0][0x444] ;  /* 0x00008880ff3977ac */ /* 0x000e620008000800 */
[----:B------:R-:W-:-:S04]  /*1090*/  UIMAD UR10, UR24, UR45, UR23 ;  /* 0x0000002d180a72a4 */ /* 0x000fc8000f8e0217 */
[----:B-1----:R-:W-:-:S12]  /*10a0*/  UIMAD UR57, UR10, UR57, URZ ;  /* 0x000000390a3972a4 */ /* 0x002fd8000f8e02ff */
.L_x_1605:
[----:B------:R-:W1:Y:S01]  /*10b0*/  LDCU UR50, c[0x0][0x508] ;  /* 0x0000a100ff3277ac */ /* 0x000e620008000800 */
[----:B------:R-:W2:Y:S01]  /*10c0*/  S2R R0, SR_TID.X ;  /* 0x0000000000007919 */ /* 0x000ea20000002100 */
[----:B------:R-:W3:Y:S01]  /*10d0*/  LDC.64 R2, c[0x0][0x3b0] ;  /* 0x0000ec00ff027b82 */ /* 0x000ee20000000a00 */
[----:B------:R-:W-:Y:S01]  /*10e0*/  MOV R23, RZ ;  /* 0x000000ff00177202 */ /* 0x000fe20000000f00 */
        /* <DEDUP_REMOVED lines=20> */
[----:B------:R-:W2:Y:S03]  /*1230*/  LDCU.64 UR62, c[0x0][0x5e8] ;  /* 0x0000bd00ff3e77ac */ /* 0x000ea60008000a00 */
[----:B------:R-:W-:Y:S01]  /*1240*/  IMAD.X R9, RZ, RZ, UR17, P0 ;  /* 0x00000011ff097e24 */ /* 0x000fe200080e06ff */
[----:B------:R-:W-:Y:S01]  /*1250*/  IADD3 R12, P0, PT, R12, UR54, RZ ;  /* 0x000000360c0c7c10 */ /* 0x000fe2000ff1e0ff */
[----:B------:R-:W-:-:S04]  /*1260*/  USEL UR49, URZ, UR49, !UP0 ;  /* 0x00000031ff317287 */ /* 0x000fc8000c000000 */
[----:B------:R-:W-:Y:S02]  /*1270*/  UISETP.GT.AND UP0, UPT, UR44, UR49, UPT ;  /* 0x000000312c00728c */ /* 0x000fe4000bf04270 */
[----:B-1----:R-:W-:Y:S01]  /*1280*/  UIMAD UR16, UR53, UR8, URZ ;  /* 0x00000008351072a4 */ /* 0x002fe2000f8e02ff */
[----:B------:R-:W-:Y:S02]  /*1290*/  IMAD.U32 R5, RZ, RZ, UR8 ;  /* 0x00000008ff057e24 */ /* 0x000fe4000f8e00ff */
[----:B------:R-:W-:Y:S01]  /*12a0*/  IMAD.U32 R14, RZ, RZ, UR10 ;  /* 0x0000000aff0e7e24 */ /* 0x000fe2000f8e00ff */
[----:B------:R-:W-:Y:S01]  /*12b0*/  UIMAD UR16, UR52, UR9, UR16 ;  /* 0x00000009341072a4 */ /* 0x000fe2000f8e0210 */
[----:B------:R-:W-:Y:S01]  /*12c0*/  IMAD.WIDE.U32 R8, R5, UR52, R8 ;  /* 0x0000003405087c25 */ /* 0x000fe2000f8e0008 */
[----:B--2---:R-:W-:-:S03]  /*12d0*/  UIMAD.WIDE UR62, UR57, 0x4, UR62 ;  /* 0x00000004393e78a5 */ /* 0x004fc6000f8e023e */
[----:B------:R-:W-:Y:S01]  /*12e0*/  IMAD.U32 R5, RZ, RZ, UR11 ;  /* 0x0000000bff057e24 */ /* 0x000fe2000f8e00ff */
[----:B------:R-:W-:Y:S01]  /*12f0*/  IADD3 R9, PT, PT, R9, UR16, RZ ;  /* 0x0000001009097c10 */ /* 0x000fe2000fffe0ff */
[----:B------:R-:W1:Y:S02]  /*1300*/  LDCU.64 UR10, c[0x0][0x550] ;  /* 0x0000aa00ff0a77ac */ /* 0x000e640008000a00 */
[----:B------:R-:W-:Y:S02]  /*1310*/  IMAD.WIDE.U32 R14, R14, UR23, R8 ;  /* 0x000000170e0e7c25 */ /* 0x000fe4000f8e0008 */
[----:B------:R-:W2:Y:S01]  /*1320*/  LDCU.64 UR16, c[0x0][0x3c8] ;  /* 0x00007900ff1077ac */ /* 0x000ea20008000a00 */
[----:B------:R-:W3:Y:S01]  /*1330*/  LDC.64 R8, c[0x0][0x5f8] ;  /* 0x00017e00ff087b82 */ /* 0x000ee20000000a00 */
[----:B------:R-:W-:Y:S01]  /*1340*/  IMAD R17, R5, UR23, R15 ;  /* 0x0000001705117c24 */ /* 0x000fe2000f8e020f */
[--C-:B------:R-:W-:Y:S01]  /*1350*/  SHF.R.U32.HI R15, RZ, 0x3, R0.reuse ;  /* 0x00000003ff0f7819 */ /* 0x100fe20000011600 */
[----:B------:R-:W-:Y:S01]  /*1360*/  IMAD R5, R3, UR52, R11 ;  /* 0x0000003403057c24 */ /* 0x000fe2000f8e020b */
[----:B------:R-:W-:Y:S01]  /*1370*/  SHF.R.U32.HI R11, RZ, 0x5, R0 ;  /* 0x00000005ff0b7819 */ /* 0x000fe20000011600 */
[----:B------:R-:W-:Y:S01]  /*1380*/  IMAD.MOV.U32 R16, RZ, RZ, R14 ;  /* 0x000000ffff107224 */ /* 0x000fe200078e000e */
[----:B------:R-:W-:-:S02]  /*1390*/  USHF.L.U32 UR52, UR8, 0x5, URZ ;  /* 0x0000000508347899 */ /* 0x000fc400080006ff */
[----:B------:R-:W-:Y:S01]  /*13a0*/  IADD3.X R13, PT, PT, R13, UR47, R5, P0, !PT ;  /* 0x0000002f0d0d7c10 */ /* 0x000fe200087fe405 */
[C---:B------:R-:W-:Y:S01]  /*13b0*/  IMAD.WIDE.U32 R16, R15.reuse, UR8, R16 ;  /* 0x000000080f107c25 */ /* 0x040fe2000f8e0010 */
[----:B------:R-:W-:Y:S01]  /*13c0*/  ISETP.NE.AND P0, PT, RZ, UR60, PT ;  /* 0x0000003cff007c0c */ /* 0x000fe2000bf05270 */
[----:B------:R-:W-:Y:S02]  /*13d0*/  USHF.L.U64.HI UR47, UR8, 0x5, UR9 ;  /* 0x00000005082f7899 */ /* 0x000fe40008010209 */
[----:B------:R-:W-:Y:S01]  /*13e0*/  IMAD R5, R15, UR9, R17 ;  /* 0x000000090f057c24 */ /* 0x000fe2000f8e0211 */
[----:B------:R-:W4:Y:S01]  /*13f0*/  LDCU.64 UR8, c[0x0][0x380] ;  /* 0x00007000ff0877ac */ /* 0x000f220008000a00 */
[C---:B-1----:R-:W-:Y:S01]  /*1400*/  LEA R248, P3, R16.reuse, UR10, 0x1 ;  /* 0x0000000a10f87c11 */ /* 0x042fe2000f8608ff */
[----:B--2---:R-:W-:Y:S01]  /*1410*/  IMAD.U32 R20, RZ, RZ, UR16 ;  /* 0x00000010ff147e24 */ /* 0x004fe2000f8e00ff */
[----:B------:R-:W1:Y:S02]  /*1420*/  LDCU.64 UR60, c[0x0][0x420] ;  /* 0x00008400ff3c77ac */ /* 0x000e640008000a00 */
[----:B------:R-:W-:Y:S01]  /*1430*/  LEA.HI.X R249, R16, UR11, R5, 0x1, P3 ;  /* 0x0000000b10f97c11 */ /* 0x000fe200098f0c05 */
[----:B------:R-:W-:Y:S01]  /*1440*/  IMAD.WIDE.U32 R20, R20, UR23, R12 ;  /* 0x0000001714147c25 */ /* 0x000fe2000f8e000c */
[----:B------:R-:W-:Y:S01]  /*1450*/  MOV R12, UR17 ;  /* 0x00000011000c7c02 */ /* 0x000fe20008000f00 */
[----:B------:R-:W2:Y:S02]  /*1460*/  LDCU.64 UR16, c[0x0][0x570] ;  /* 0x0000ae00ff1077ac */ /* 0x000ea40008000a00 */
[----:B---3--:R-:W-:-:S04]  /*1470*/  IMAD.WIDE.U32 R24, R8, UR21, RZ ;  /* 0x0000001508187c25 */ /* 0x008fc8000f8e00ff */
[----:B------:R-:W-:Y:S01]  /*1480*/  IMAD R8, R11, UR59, R242 ;  /* 0x0000003b0b087c24 */ /* 0x000fe2000f8e02f2 */
[----:B------:R-:W-:Y:S01]  /*1490*/  SEL R11, R24, RZ, P0 ;  /* 0x000000ff180b7207 */ /* 0x000fe20000000000 */
[----:B------:R-:W-:Y:S01]  /*14a0*/  IMAD R9, R9, UR21, R25 ;  /* 0x0000001509097c24 */ /* 0x000fe2000f8e0219 */
[----:B------:R-:W-:Y:S01]  /*14b0*/  USHF.L.U32 UR59, UR59, 0x6, URZ ;  /* 0x000000063b3b7899 */ /* 0x000fe200080006ff */
[----:B------:R-:W-:Y:S01]  /*14c0*/  IMAD R13, R12, UR23, R21 ;  /* 0x000000170c0d7c24 */ /* 0x000fe2000f8e0215 */
[----:B------:R-:W-:Y:S01]  /*14d0*/  IADD3 R11, P2, P1, R8, UR56, R11 ;  /* 0x00000038080b7c10 */ /* 0x000fe2000f95e00b */
[----:B------:R-:W-:Y:S01]  /*14e0*/  IMAD.MOV.U32 R12, RZ, RZ, R20 ;  /* 0x000000ffff0c7224 */ /* 0x000fe200078e0014 */
[----:B------:R-:W-:Y:S02]  /*14f0*/  SHF.R.S32.HI R8, RZ, 0x1f, R8 ;  /* 0x0000001fff087819 */ /* 0x000fe40000011408 */
[----:B------:R-:W-:Y:S01]  /*1500*/  SEL R9, R9, RZ, P0 ;  /* 0x000000ff09097207 */ /* 0x000fe20000000000 */
[----:B------:R-:W-:-:S03]  /*1510*/  IMAD.WIDE.U32 R12, R15, R2, R12 ;  /* 0x000000020f0c7225 */ /* 0x000fc600078e000c */
[----:B------:R-:W-:Y:S01]  /*1520*/  IADD3.X R9, PT, PT, R8, UR55, R9, P2, P1 ;  /* 0x0000003708097c10 */ /* 0x000fe200097e2409 */
[----:B------:R-:W-:Y:S01]  /*1530*/  IMAD.U32 R8, RZ, RZ, UR59 ;  /* 0x0000003bff087e24 */ /* 0x000fe2000f8e00ff */
[----:B------:R-:W-:Y:S01]  /*1540*/  IADD3 R11, P1, PT, R11, UR59, RZ ;  /* 0x0000003b0b0b7c10 */ /* 0x000fe2000ff3e0ff */
[----:B------:R-:W-:Y:S01]  /*1550*/  IMAD R5, R15, R3, R13 ;  /* 0x000000030f057224 */ /* 0x000fe200078e020d */
[----:B----4-:R-:W-:Y:S01]  /*1560*/  LEA R250, P2, R12, UR8, 0x1 ;  /* 0x000000080cfa7c11 */ /* 0x010fe2000f8408ff */
[----:B-1----:R-:W-:Y:S01]  /*1570*/  UIMAD.WIDE UR54, UR58, 0x4, UR60 ;  /* 0x000000043a3678a5 */ /* 0x002fe2000f8e023c */
[----:B------:R-:W-:Y:S02]  /*1580*/  LEA.HI.X.SX32 R8, R8, R9, 0x1, P1 ;  /* 0x0000000908087211 */ /* 0x000fe400008f0eff */
[----:B--2---:R-:W-:Y:S01]  /*1590*/  LEA R246, P1, R11, UR16, 0x2 ;  /* 0x000000100bf67c11 */ /* 0x004fe2000f8210ff */
[----:B------:R-:W-:Y:S01]  /*15a0*/  UMOV UR16, UR62 ;  /* 0x0000003e00107c82 */ /* 0x000fe20008000000 */
[----:B------:R-:W-:-:S02]  /*15b0*/  LEA.HI.X R251, R12, UR9, R5, 0x1, P2 ;  /* 0x000000090cfb7c11 */ /* 0x000fc400090f0c05 */
[----:B------:R-:W-:Y:S01]  /*15c0*/  LEA.HI.X R247, R11, UR17, R8, 0x2, P1 ;  /* 0x000000110bf77c11 */ /* 0x000fe200088f1408 */
[C---:B------:R-:W-:Y:S01]  /*15d0*/  VIADD R8, R15.reuse, 0x20 ;  /* 0x000000200f087836 */ /* 0x040fe20000000000 */
[----:B------:R-:W-:Y:S01]  /*15e0*/  IADD3 R16, P1, PT, R15, 0x20, RZ ;  /* 0x000000200f107810 */ /* 0x000fe20007f3e0ff */
[----:B------:R-:W-:Y:S01]  /*15f0*/  UMOV UR17, UR63 ;  /* 0x0000003f00117c82 */ /* 0x000fe20008000000 */
        /* <DEDUP_REMOVED lines=17> */
.L_x_1607:
[----:B------:R-:W1:Y:S01]  /*1710*/  LDCU.64 UR12, c[0x0][0x5c0] ;  /* 0x0000b800ff0c77ac */ /* 0x000e620008000a00 */
[----:B------:R-:W-:-:S04]  /*1720*/  UIADD3 UR8, UPT, UPT, UR40, UR41, URZ ;  /* 0x0000002928087290 */ /* 0x000fc8000fffe0ff */
[----:B-1----:R-:W-:Y:S02]  /*1730*/  UIMAD.WIDE.U32 UR16, UR8, UR12, URZ ;  /* 0x0000000c081072a5 */ /* 0x002fe4000f8e00ff */
[----:B------:R-:W-:-:S04]  /*1740*/  UIMAD UR8, UR8, UR13, URZ ;  /* 0x0000000d080872a4 */ /* 0x000fc8000f8e02ff */
[----:B------:R-:W-:-:S06]  /*1750*/  UIADD3 UR8, UPT, UPT, UR17, UR8, URZ ;  /* 0x0000000811087290 */ /* 0x000fcc000fffe0ff */
[----:B------:R-:W-:Y:S02]  /*1760*/  MOV R0, UR8 ;  /* 0x0000000800007c02 */ /* 0x000fe40008000f00 */
.L_x_1608:
        /* <DEDUP_REMOVED lines=13> */
.L_x_1609:
[----:B------:R-:W1:Y:S01]  /*1840*/  LDCU.64 UR10, c[0x0][0x5c8] ;  /* 0x0000b900ff0a77ac */ /* 0x000e620008000a00 */
[----:B------:R-:W-:-:S04]  /*1850*/  UIADD3 UR40, UPT, UPT, UR40, UR41, URZ ;  /* 0x0000002928287290 */ /* 0x000fc8000fffe0ff */
[----:B-1----:R-:W-:Y:S02]  /*1860*/  UIMAD.WIDE.U32 UR14, UR40, UR10, URZ ;  /* 0x0000000a280e72a5 */ /* 0x002fe4000f8e00ff */
[----:B------:R-:W-:-:S04]  /*1870*/  UIMAD UR40, UR40, UR11, URZ ;  /* 0x0000000b282872a4 */ /* 0x000fc8000f8e02ff */
[----:B------:R-:W-:-:S06]  /*1880*/  UIADD3 UR40, UPT, UPT, UR15, UR40, URZ ;  /* 0x000000280f287290 */ /* 0x000fcc000fffe0ff */
[----:B------:R-:W-:-:S07]  /*1890*/  MOV R3, UR40 ;  /* 0x0000002800037c02 */ /* 0x000fce0008000f00 */
.L_x_1610:
        /* <DEDUP_REMOVED lines=27> */
.L_x_1612:
[----:B------:R-:W-:Y:S05]  /*1a50*/  BSYNC.RECONVERGENT B0 ;  /* 0x0000000000007941 */ /* 0x000fea0003800200 */
.L_x_1611:
        /* <DEDUP_REMOVED lines=15> */
.L_x_1614:
[----:B------:R-:W-:Y:S05]  /*1b50*/  BSYNC.RECONVERGENT B0 ;  /* 0x0000000000007941 */ /* 0x000fea0003800200 */
.L_x_1613:
        /* <DEDUP_REMOVED lines=24> */
.L_x_1616:
[----:B------:R-:W-:Y:S05]  /*1ce0*/  BSYNC.RECONVERGENT B0 ;  /* 0x0000000000007941 */ /* 0x000fea0003800200 */
.L_x_1615:
        /* <DEDUP_REMOVED lines=14> */
.L_x_1606:
[----:B------:R-:W-:Y:S01]  /*1dd0*/  UIMAD UR53, UR51, -0x40, UR43 ;  /* 0xffffffc0333578a4 */ /* 0x000fe2000f8e022b */
[----:B------:R-:W-:Y:S01]  /*1de0*/  IMAD.U32 R9, RZ, RZ, UR14 ;  /* 0x0000000eff097e24 */ /* 0x000fe2000f8e00ff */
[----:B------:R-:W-:Y:S01]  /*1df0*/  UIMAD UR56, UR27, UR14, URZ ;  /* 0x0000000e1b3872a4 */ /* 0x000fe2000f8e02ff */
[----:B------:R-:W-:Y:S01]  /*1e00*/  IMAD.U32 R12, RZ, RZ, UR12 ;  /* 0x0000000cff0c7e24 */ /* 0x000fe2000f8e00ff */
[----:B------:R-:W1:Y:S01]  /*1e10*/  LDCU.64 UR10, c[0x0][0x3d0] ;  /* 0x00007a00ff0a77ac */ /* 0x000e620008000a00 */
[--C-:B------:R-:W-:Y:S01]  /*1e20*/  IMAD.WIDE.U32 R20, R9, UR30, R22.reuse ;  /* 0x0000001e09147c25 */ /* 0x100fe2000f8e0016 */
[----:B------:R-:W-:Y:S01]  /*1e30*/  ISETP.GE.AND P4, PT, R8, UR53, PT ;  /* 0x0000003508007c0c */ /* 0x000fe2000bf86270 */
[----:B------:R-:W2:Y:S02]  /*1e40*/  LDCU.64 UR8, c[0x0][0x3d8] ;  /* 0x00007b00ff0877ac */ /* 0x000ea40008000a00 */
[----:B------:R-:W-:Y:S01]  /*1e50*/  IMAD.WIDE.U32 R12, R12, UR30, R22 ;  /* 0x0000001e0c0c7c25 */ /* 0x000fe2000f8e0016 */
[----:B------:R-:W-:Y:S01]  /*1e60*/  IADD3 R20, P1, PT, R20, UR46, RZ ;  /* 0x0000002e14147c10 */ /* 0x000fe2000ff3e0ff */
[----:B------:R-:W-:-:S02]  /*1e70*/  UIMAD UR56, UR30, UR15, UR56 ;  /* 0x0000000f1e3872a4 */ /* 0x000fc4000f8e0238 */
[----:B------:R-:W-:Y:S01]  /*1e80*/  IMAD.U32 R26, RZ, RZ, UR52 ;  /* 0x00000034ff1a7e24 */ /* 0x000fe2000f8e00ff */
[----:B------:R-:W-:Y:S02]  /*1e90*/  UIMAD UR27, UR27, UR12, URZ ;  /* 0x0000000c1b1b72a4 */ /* 0x000fe4000f8e02ff */
[----:B------:R-:W-:Y:S02]  /*1ea0*/  UIADD3 UR44, UPT, UPT, -UR30, UR36, URZ ;  /* 0x000000241e2c7290 */ /* 0x000fe4000fffe1ff */
[----:B------:R-:W-:Y:S01]  /*1eb0*/  UIMAD UR27, UR30, UR13, UR27 ;  /* 0x0000000d1e1b72a4 */ /* 0x000fe2000f8e021b */
[----:B------:R-:W-:Y:S01]  /*1ec0*/  IADD3.X R21, PT, PT, R7, UR56, R21, P1, !PT ;  /* 0x0000003807157c10 */ /* 0x000fe20008ffe415 */
[----:B------:R-:W-:Y:S01]  /*1ed0*/  IMAD.U32 R7, RZ, RZ, UR47 ;  /* 0x0000002fff077e24 */ /* 0x000fe2000f8e00ff */
[----:B------:R-:W-:Y:S01]  /*1ee0*/  IADD3 R12, P1, PT, R12, UR48, RZ ;  /* 0x000000300c0c7c10 */ /* 0x000fe2000ff3e0ff */
[----:B-1----:R-:W-:Y:S01]  /*1ef0*/  IMAD R22, R18, UR10, RZ ;  /* 0x0000000a12167c24 */ /* 0x002fe2000f8e02ff */
[----:B------:R-:W-:Y:S01]  /*1f00*/  ISETP.GE.AND P2, PT, R8, UR44, PT ;  /* 0x0000002c08007c0c */ /* 0x000fe2000bf46270 */
[----:B------:R-:W-:Y:S01]  /*1f10*/  IMAD.U32 R8, RZ, RZ, UR52 ;  /* 0x00000034ff087e24 */ /* 0x000fe2000f8e00ff */
[----:B------:R-:W-:Y:S01]  /*1f20*/  IADD3.X R13, PT, PT, R6, UR27, R13, P1, !PT ;  /* 0x0000001b060d7c10 */ /* 0x000fe20008ffe40d */
[----:B--2---:R-:W-:Y:S01]  /*1f30*/  IMAD R18, R18, UR8, RZ ;  /* 0x0000000812127c24 */ /* 0x004fe2000f8e02ff */
[----:B------:R-:W-:Y:S01]  /*1f40*/  @!P4 LEA R24, P1, R5, R250, 0x1 ;  /* 0x000000fa0518c211 */ /* 0x000fe200078208ff */
[C---:B------:R-:W-:Y:S01]  /*1f50*/  IMAD R22, R4.reuse, UR11, R22 ;  /* 0x0000000b04167c24 */ /* 0x040fe2000f8e0216 */
[----:B------:R-:W-:Y:S01]  /*1f60*/  ISETP.GE.AND P3, PT, R15, UR44, PT ;  /* 0x0000002c0f007c0c */ /* 0x000fe2000bf66270 */
[----:B------:R-:W-:Y:S01]  /*1f70*/  IMAD.WIDE.U32 R20, R4, UR10, R20 ;  /* 0x0000000a04147c25 */ /* 0x000fe2000f8e0014 */
[----:B------:R-:W-:Y:S01]  /*1f80*/  @!P4 LEA R26, P5, R26, R248, 0x1 ;  /* 0x000000f81a1ac211 */ /* 0x000fe200078a08ff */
[----:B------:R-:W-:Y:S01]  /*1f90*/  @P0 BAR.SYNC.DEFER_BLOCKING 0x0 ;  /* 0x0000000000000b1d */ /* 0x000fe20000010000 */
[----:B------:R-:W-:Y:S01]  /*1fa0*/  @!P4 LEA.HI.X R25, R5, R251, R3, 0x1, P1 ;  /* 0x000000fb0519c211 */ /* 0x000fe200008f0c03 */
[----:B------:R-:W-:Y:S01]  /*1fb0*/  IMAD R18, R4, UR9, R18 ;  /* 0x0000000904127c24 */ /* 0x000fe2000f8e0212 */
[----:B------:R-:W-:Y:S01]  /*1fc0*/  LOP3.LUT R3, R10, 0x1f8, RZ, 0xc0, !PT ;  /* 0x000001f80a037812 */ /* 0x000fe200078ec0ff */
[----:B------:R-:W-:Y:S01]  /*1fd0*/  @!P2 IMAD R11, R2, UR12, RZ ;  /* 0x0000000c020bac24 */ /* 0x000fe2000f8e02ff */
[----:B------:R-:W-:Y:S01]  /*1fe0*/  @!P4 LEA.HI.X R27, R8, R249, R7, 0x1, P5 ;  /* 0x000000f9081bc211 */ /* 0x000fe200028f0c07 */
[----:B------:R-:W-:Y:S01]  /*1ff0*/  IMAD.WIDE.U32 R6, R4, UR8, R12 ;  /* 0x0000000804067c25 */ /* 0x000fe2000f8e000c */
[----:B------:R-:W-:Y:S01]  /*2000*/  LOP3.LUT R3, R3, 0x38, R0, 0x78, !PT ;  /* 0x0000003803037812 */ /* 0x000fe200078e7800 */
[----:B------:R-:W1:Y:S01]  /*2010*/  @!P2 LDC.64 R4, c[0x0][0x388] ;  /* 0x0000e200ff04ab82 */ /* 0x000e620000000a00 */
[----:B------:R-:W-:Y:S01]  /*2020*/  ISETP.GE.AND P5, PT, R15, UR53, PT ;  /* 0x000000350f007c0c */ /* 0x000fe2000bfa6270 */
[----:B------:R-:W-:Y:S01]  /*2030*/  @!P2 IMAD R12, R2, UR14, RZ ;  /* 0x0000000e020cac24 */ /* 0x000fe2000f8e02ff */
[----:B------:R-:W-:Y:S01]  /*2040*/  LOP3.LUT R14, R3, 0x1e00, R10, 0xf8, !PT ;  /* 0x00001e00030e7812 */ /* 0x000fe200078ef80a */
[----:B------:R-:W-:-:S02]  /*2050*/  IMAD.IADD R23, R21, 0x1, R22 ;  /* 0x0000000115177824 */ /* 0x000fc400078e0216 */
[----:B------:R-:W-:Y:S01]  /*2060*/  IMAD.MOV.U32 R244, RZ, RZ, 0x7f800000 ;  /* 0x7f800000fff47424 */ /* 0x000fe200078e00ff */
[----:B------:R-:W-:Y:S01]  /*2070*/  LEA R14, R14, UR33, 0x1 ;  /* 0x000000210e0e7c11 */ /* 0x000fe2000f8e08ff */
[----:B------:R-:W2:Y:S01]  /*2080*/  @!P3 LDC.64 R8, c[0x0][0x388] ;  /* 0x0000e200ff08bb82 */ /* 0x000ea20000000a00 */
[----:B------:R-:W-:Y:S02]  /*2090*/  @!P2 IMAD.MOV.U32 R21, RZ, RZ, R23 ;  /* 0x000000ffff15a224 */ /* 0x000fe400078e0017 */
[----:B------:R-:W-:Y:S02]  /*20a0*/  IMAD.MOV.U32 R243, RZ, RZ, 0x7f800000 ;  /* 0x7f800000fff37424 */ /* 0x000fe400078e00ff */
[C---:B------:R-:W-:Y:S02]  /*20b0*/  IMAD.SHL.U32 R232, R0.reuse, 0x40, RZ ;  /* 0x0000004000e87824 */ /* 0x040fe400078e00ff */
[----:B------:R-:W-:Y:S01]  /*20c0*/  IMAD.SHL.U32 R231, R0, 0x10, RZ ;  /* 0x0000001000e77824 */ /* 0x000fe200078e00ff */
[----:B------:R-:W3:Y:S01]  /*20d0*/  @!P2 LDC.64 R2, c[0x0][0x390] ;  /* 0x0000e400ff02ab82 */ /* 0x000ee20000000a00 */
[----:B------:R-:W-:Y:S01]  /*20e0*/  IMAD.IADD R19, R7, 0x1, R18 ;  /* 0x0000000107137824 */ /* 0x000fe200078e0212 */
[----:B------:R-:W-:Y:S01]  /*20f0*/  @!PT LDS RZ, [RZ] ;  /* 0x00000000fffff984 */ /* 0x000fe20000000800 */
[----:B------:R-:W-:Y:S01]  /*2100*/  @!PT LDS RZ, [RZ] ;  /* 0x00000000fffff984 */ /* 0x000fe20000000800 */
[----:B------:R-:W-:Y:S01]  /*2110*/  @!PT LDS RZ, [RZ] ;  /* 0x00000000fffff984 */ /* 0x000fe20000000800 */
[----:B------:R-:W-:Y:S01]  /*2120*/  @!P5 LDGSTS.E.BYPASS.LTC128B.128 [R14+0x8000], desc[UR34][R248.64] ;  /* 0x08000000f80edfae */ /* 0x000fe2000b981a22 */
[----:B------:R-:W-:-:S02]  /*2130*/  @!P3 IMAD.MOV.U32 R22, RZ, RZ, R20 ;  /* 0x000000ffff16b224 */ /* 0x000fc400078e0014 */
[----:B------:R-:W-:Y:S01]  /*2140*/  IMAD.MOV.U32 R228, RZ, RZ, 0x40 ;  /* 0x00000040ffe47424 */ /* 0x000fe200078e00ff */
[----:B------:R-:W-:Y:S01]  /*2150*/  @!P5 LDGSTS.E.BYPASS.LTC128B.128 [R14+0xa000], desc[UR34][R248.64+0x80] ;  /* 0x0a000080f80edfae */ /* 0x000fe2000b981a22 */
[C---:B------:R-:W-:Y:S02]  /*2160*/  @!P2 IMAD R12, R16.reuse, UR15, R12 ;  /* 0x0000000f100cac24 */ /* 0x040fe4000f8e020c */
[----:B------:R-:W-:Y:S01]  /*2170*/  IMAD.U32 R240, RZ, RZ, UR37 ;  /* 0x00000025fff07e24 */ /* 0x000fe2000f8e00ff */
[----:B------:R-:W-:Y:S01]  /*2180*/  @!P5 LDGSTS.E.BYPASS.LTC128B.128 [R14+0xc000], desc[UR34][R248.64+0x100] ;  /* 0x0c000100f80edfae */ /* 0x000fe2000b981a22 */
[----:B------:R-:W-:Y:S01]  /*2190*/  @!P2 IMAD.WIDE.U32 R20, R16, UR14, R20 ;  /* 0x0000000e1014ac25 */ /* 0x000fe2000f8e0014 */
[----:B------:R-:W-:Y:S02]  /*21a0*/  CS2R R190, SRZ ;  /* 0x0000000000be7805 */ /* 0x000fe4000001ff00 */
[----:B------:R-:W-:Y:S01]  /*21b0*/  CS2R R188, SRZ ;  /* 0x0000000000bc7805 */ /* 0x000fe2000001ff00 */
[----:B------:R-:W-:Y:S01]  /*21c0*/  @!P5 LDGSTS.E.BYPASS.LTC128B.128 [R14+0xe000], desc[UR34][R248.64+0x180] ;  /* 0x0e000180f80edfae */ /* 0x000fe2000b981a22 */
[----:B------:R-:W-:Y:S01]  /*21d0*/  @!P2 IMAD.MOV.U32 R7, RZ, RZ, R19 ;  /* 0x000000ffff07a224 */ /* 0x000fe200078e0013 */
[----:B-1----:R-:W-:Y:S01]  /*21e0*/  @!P2 LEA R4, P0, R20, R4, 0x1 ;  /* 0x000000041404a211 */ /* 0x002fe200078008ff */
[----:B------:R-:W-:Y:S01]  /*21f0*/  @!P2 IMAD R11, R16, UR13, R11 ;  /* 0x0000000d100bac24 */ /* 0x000fe2000f8e020b */
[----:B------:R1:W-:Y:S01]  /*2200*/  @P5 STS.128 [R14+0x8000], RZ ;  /* 0x008000ff0e005388 */ /* 0x0003e20000000c00 */
[----:B------:R-:W-:Y:S01]  /*2210*/  @!P3 IMAD.WIDE.U32 R22, R15, UR14, R22 ;  /* 0x0000000e0f16bc25 */ /* 0x000fe2000f8e0016 */
[----:B------:R-:W-:-:S02]  /*2220*/  CS2R R194, SRZ ;  /* 0x0000000000c27805 */ /* 0x000fc4000001ff00 */
[----:B------:R-:W-:Y:S01]  /*2230*/  CS2R R192, SRZ ;  /* 0x0000000000c07805 */ /* 0x000fe2000001ff00 */
[----:B------:R1:W-:Y:S01]  /*2240*/  @P5 STS.128 [R14+0xa000], RZ ;  /* 0x00a000ff0e005388 */ /* 0x0003e20000000c00 */
[----:B------:R-:W-:Y:S01]  /*2250*/  @!P2 IMAD.IADD R12, R21, 0x1, R12 ;  /* 0x00000001150ca824 */ /* 0x000fe200078e020c */
[----:B--2---:R-:W-:Y:S01]  /*2260*/  @!P3 LEA R8, P1, R22, R8, 0x1 ;  /* 0x000000081608b211 */ /* 0x004fe200078208ff */
[----:B------:R-:W-:Y:S01]  /*2270*/  @!P2 IMAD.WIDE.U32 R16, R16, UR12, R6 ;  /* 0x0000000c1010ac25 */ /* 0x000fe2000f8e0006 */
[----:B------:R1:W-:Y:S01]  /*2280*/  @P5 STS.128 [R14+0xc000], RZ ;  /* 0x00c000ff0e005388 */ /* 0x0003e20000000c00 */
[----:B------:R-:W-:Y:S02]  /*2290*/  CS2R R186, SRZ ;  /* 0x0000000000ba7805 */ /* 0x000fe4000001ff00 */
[----:B------:R-:W-:Y:S01]  /*22a0*/  @!P2 LEA.HI.X R5, R20, R5, R12, 0x1, P0 ;  /* 0x000000051405a211 */ /* 0x000fe200000f0c0c */
[----:B------:R-:W-:Y:S01]  /*22b0*/  @!P3 IMAD R13, R15, UR15, R23 ;  /* 0x0000000f0f0dbc24 */ /* 0x000fe2000f8e0217 */
[----:B---3--:R-:W-:Y:S01]  /*22c0*/  @!P2 LEA R12, P0, R16, R2, 0x1 ;  /* 0x00000002100ca211 */ /* 0x008fe200078008ff */
[----:B------:R-:W-:Y:S01]  /*22d0*/  @!P2 IMAD.IADD R11, R17, 0x1, R11 ;  /* 0x00000001110ba824 */ /* 0x000fe200078e020b */
[----:B------:R1:W-:Y:S01]  /*22e0*/  @P5 STS.128 [R14+0xe000], RZ ;  /* 0x00e000ff0e005388 */ /* 0x0003e20000000c00 */
[----:B------:R-:W-:Y:S01]  /*22f0*/  @!P3 IMAD.MOV.U32 R18, RZ, RZ, R6 ;  /* 0x000000ffff12b224 */ /* 0x000fe200078e0006 */
[----:B------:R-:W-:Y:S01]  /*2300*/  @!P3 LEA.HI.X R9, R22, R9, R13, 0x1, P1 ;  /* 0x000000091609b211 */ /* 0x000fe200008f0c0d */
[----:B------:R-:W2:Y:S01]  /*2310*/  @!P3 LDC.64 R6, c[0x0][0x390] ;  /* 0x0000e400ff06bb82 */ /* 0x000ea20000000a00 */
[----:B------:R-:W-:Y:S01]  /*2320*/  @!P2 LEA.HI.X R13, R16, R3, R11, 0x1, P0 ;  /* 0x00000003100da211 */ /* 0x000fe200000f0c0b */
[----:B------:R1:W-:Y:S01]  /*2330*/  @P4 STS.128 [R14+0x9000], RZ ;  /* 0x009000ff0e004388 */ /* 0x0003e20000000c00 */
[C---:B------:R-:W-:Y:S01]  /*2340*/  @!P3 IMAD.WIDE.U32 R18, R15.reuse, UR12, R18 ;  /* 0x0000000c0f12bc25 */ /* 0x040fe2000f8e0012 */
[----:B------:R-:W3:Y:S02]  /*2350*/  LDCU UR15, c[0x0][0x590] ;  /* 0x0000b200ff0f77ac */ /* 0x000ee40008000800 */
[----:B------:R1:W-:Y:S01]  /*2360*/  @P4 STS.128 [R14+0xb000], RZ ;  /* 0x00b000ff0e004388 */ /* 0x0003e20000000c00 */
[----:B------:R-:W-:Y:S01]  /*2370*/  @!P3 IMAD R15, R15, UR13, R19 ;  /* 0x0000000d0f0fbc24 */ /* 0x000fe2000f8e0213 */
[----:B------:R-:W4:Y:S01]  /*2380*/  LDC.64 R2, c[0x0][0x528] ;  /* 0x00014a00ff027b82 */ /* 0x000f220000000a00 */
[----:B------:R-:W-:Y:S01]  /*2390*/  CS2R R184, SRZ ;  /* 0x0000000000b87805 */ /* 0x000fe2000001ff00 */
[----:B------:R1:W-:Y:S01]  /*23a0*/  @P4 STS.128 [R14+0xd000], RZ ;  /* 0x00d000ff0e004388 */ /* 0x0003e20000000c00 */
[----:B------:R-:W-:-:S02]  /*23b0*/  CS2R R182, SRZ ;  /* 0x0000000000b67805 */ /* 0x000fc4000001ff00 */
[----:B------:R-:W-:Y:S02]  /*23c0*/  CS2R R180, SRZ ;  /* 0x0000000000b47805 */ /* 0x000fe4000001ff00 */
[----:B------:R-:W-:Y:S01]  /*23d0*/  CS2R R174, SRZ ;  /* 0x0000000000ae7805 */ /* 0x000fe2000001ff00 */
[----:B------:R1:W-:Y:S01]  /*23e0*/  @P4 STS.128 [R14+0xf000], RZ ;  /* 0x00f000ff0e004388 */ /* 0x0003e20000000c00 */
[----:B------:R-:W-:Y:S01]  /*23f0*/  UIMAD UR12, UR24, UR45, UR23 ;  /* 0x0000002d180c72a4 */ /* 0x000fe2000f8e0217 */
[----:B------:R-:W-:Y:S02]  /*2400*/  CS2R R172, SRZ ;  /* 0x0000000000ac7805 */ /* 0x000fe4000001ff00 */
[----:B------:R-:W-:Y:S01]  /*2410*/  CS2R R178, SRZ ;  /* 0x0000000000b27805 */ /* 0x000fe2000001ff00 */
[----:B------:R-:W-:Y:S01]  /*2420*/  @!PT LDS RZ, [RZ] ;  /* 0x00000000fffff984 */ /* 0x000fe20000000800 */
[----:B------:R-:W-:Y:S01]  /*2430*/  @!PT LDS RZ, [RZ] ;  /* 0x00000000fffff984 */ /* 0x000fe20000000800 */
[----:B------:R-:W-:Y:S01]  /*2440*/  @!PT LDS RZ, [RZ] ;  /* 0x00000000fffff984 */ /* 0x000fe20000000800 */
[----:B------:R-:W-:Y:S01]  /*2450*/  @!P4 LDGSTS.E.BYPASS.LTC128B.128 [R14+0x9000], desc[UR34][R26.64] ;  /* 0x090000001a0ecfae */ /* 0x000fe2000b981a22 */
[----:B------:R-:W-:Y:S02]  /*2460*/  CS2R R176, SRZ ;  /* 0x0000000000b07805 */ /* 0x000fe4000001ff00 */
[----:B------:R-:W-:-:S02]  /*2470*/  CS2R R170, SRZ ;  /* 0x0000000000aa7805 */ /* 0x000fc4000001ff00 */
[----:B------:R-:W-:Y:S01]  /*2480*/  CS2R R168, SRZ ;  /* 0x0000000000a87805 */ /* 0x000fe2000001ff00 */
[----:B------:R-:W-:Y:S01]  /*2490*/  @!P4 LDGSTS.E.BYPASS.LTC128B.128 [R14+0xb000], desc[UR34][R26.64+0x80] ;  /* 0x0b0000801a0ecfae */ /* 0x000fe2000b981a22 */
[----:B------:R-:W-:Y:S02]  /*24a0*/  CS2R R166, SRZ ;  /* 0x0000000000a67805 */ /* 0x000fe4000001ff00 */
[C---:B--2---:R-:W-:Y:S02]  /*24b0*/  @!P3 LEA R6, P1, R18.reuse, R6, 0x1 ;  /* 0x000000061206b211 */ /* 0x044fe400078208ff */
[----:B------:R-:W-:Y:S01]  /*24c0*/  CS2R R164, SRZ ;  /* 0x0000000000a47805 */ /* 0x000fe2000001ff00 */
[----:B------:R-:W-:Y:S01]  /*24d0*/  @!P4 LDGSTS.E.BYPASS.LTC128B.128 [R14+0xd000], desc[UR34][R26.64+0x100] ;  /* 0x0d0001001a0ecfae */ /* 0x000fe2000b981a22 */
[----:B------:R-:W-:Y:S02]  /*24e0*/  CS2R R158, SRZ ;  /* 0x00000000009e7805 */ /* 0x000fe4000001ff00 */
[----:B------:R-:W-:-:S02]  /*24f0*/  @!P3 LEA.HI.X R7, R18, R7, R15, 0x1, P1 ;  /* 0x000000071207b211 */ /* 0x000fc400008f0c0f */
[----:B------:R-:W-:Y:S01]  /*2500*/  CS2R R156, SRZ ;  /* 0x00000000009c7805 */ /* 0x000fe2000001ff00 */
[----:B------:R-:W-:Y:S01]  /*2510*/  @!P4 LDGSTS.E.BYPASS.LTC128B.128 [R14+0xf000], desc[UR34][R26.64+0x180] ;  /* 0x0f0001801a0ecfae */ /* 0x000fe2000b981a22 */
[----:B------:R-:W-:Y:S02]  /*2520*/  CS2R R162, SRZ ;  /* 0x0000000000a27805 */ /* 0x000fe4000001ff00 */
[----:B------:R-:W-:Y:S02]  /*2530*/  CS2R R160, SRZ ;  /* 0x0000000000a07805 */ /* 0x000fe4000001ff00 */
[----:B------:R-:W-:Y:S01]  /*2540*/  CS2R R154, SRZ ;  /* 0x00000000009a7805 */ /* 0x000fe2000001ff00 */
[----:B------:R-:W-:Y:S01]  /*2550*/  @!P5 LDGSTS.E.BYPASS.LTC128B.128 [R14], desc[UR34][R250.64] ;  /* 0x00000000fa0edfae */ /* 0x000fe2000b981a22 */
        /* <DEDUP_REMOVED lines=15> */
[----:B------:R1:W-:Y:S01]  /*2650*/  @P5 STS.128 [R14], RZ ;  /* 0x000000ff0e005388 */ /* 0x0003e20000000c00 */
        /* <DEDUP_REMOVED lines=40> */
[----:B------:R-:W-:Y:S01]  /*28e0*/  CS2R R20, SRZ ;  /* 0x0000000000147805 */ /* 0x000fe2000001ff00 */
[----:B------:R-:W-:Y:S01]  /*28f0*/  UIADD3 UR50, UPT, UPT, -UR50, UR42, URZ ;  /* 0x0000002a32327290 */ /* 0x000fe2000fffe1ff */
[----:B------:R-:W-:Y:S01]  /*2900*/  @!P4 LDGSTS.E.BYPASS.LTC128B.128 [R14+0x5000], desc[UR34][R24.64+0x100] ;  /* 0x05000100180ecfae */ /* 0x000fe2000b981a22 */
[----:B------:R-:W2:Y:S03]  /*2910*/  LDCU UR11, c[0x0][0x504] ;  /* 0x0000a080ff0b77ac */ /* 0x000ea60008000800 */
[----:B------:R-:W-:Y:S01]  /*2920*/  @!P4 LDGSTS.E.BYPASS.LTC128B.128 [R14+0x7000], desc[UR34][R24.64+0x180] ;  /* 0x07000180180ecfae */ /* 0x000fe2000b981a22 */
[----:B------:R-:W1:Y:S03]  /*2930*/  LDCU UR10, c[0x0][0x508] ;  /* 0x0000a100ff0a77ac */ /* 0x000e660008000800 */
[----:B------:R-:W-:Y:S01]  /*2940*/  @!P3 LDGSTS.E.BYPASS.LTC128B.128 [R14+0x10000], desc[UR34][R8.64] ;  /* 0x10000000080ebfae */ /* 0x000fe2000b981a22 */
[----:B------:R-:W1:Y:S03]  /*2950*/  LDCU UR9, c[0x0][0x3e0] ;  /* 0x00007c00ff0977ac */ /* 0x000e660008000800 */
[----:B------:R-:W-:Y:S01]  /*2960*/  @!P3 LDGSTS.E.BYPASS.LTC128B.128 [R14+0x12000], desc[UR34][R8.64+0x80] ;  /* 0x12000080080ebfae */ /* 0x000fe2000b981a22 */
[----:B------:R-:W1:Y:S03]  /*2970*/  LDCU UR14, c[0x0][0x45c] ;  /* 0x00008b80ff0e77ac */ /* 0x000e660008000800 */
[----:B------:R-:W-:Y:S01]  /*2980*/  @!P3 LDGSTS.E.BYPASS.LTC128B.128 [R14+0x14000], desc[UR34][R8.64+0x100] ;  /* 0x14000100080ebfae */ /* 0x000fe2000b981a22 */
[----:B------:R-:W1:Y:S03]  /*2990*/  LDCU.U8 UR13, c[0x0][0x4f8] ;  /* 0x00009f00ff0d77ac */ /* 0x000e660008000000 */
        /* <DEDUP_REMOVED lines=19> */
[----:B------:R3:W-:Y:S04]  /*2ad0*/  @!P3 LDGSTS.E.BYPASS.LTC128B.128 [R14+0x1e000], desc[UR34][R6.64+0x180] ;  /* 0x1e000180060ebfae */ /* 0x0007e8000b981a22 */
[----:B------:R1:W-:Y:S04]  /*2ae0*/  @P3 STS.128 [R14+0x18000], RZ ;  /* 0x018000ff0e003388 */ /* 0x0003e80000000c00 */
[----:B------:R1:W-:Y:S04]  /*2af0*/  @P3 STS.128 [R14+0x1a000], RZ ;  /* 0x01a000ff0e003388 */ /* 0x0003e80000000c00 */
[----:B------:R1:W-:Y:S04]  /*2b00*/  @P3 STS.128 [R14+0x1c000], RZ ;  /* 0x01c000ff0e003388 */ /* 0x0003e80000000c00 */
[----:B------:R1:W-:Y:S04]  /*2b10*/  @P3 STS.128 [R14+0x1e000], RZ ;  /* 0x01e000ff0e003388 */ /* 0x0003e80000000c00 */
[----:B------:R1:W-:Y:S04]  /*2b20*/  @P2 STS.128 [R14+0x19000], RZ ;  /* 0x019000ff0e002388 */ /* 0x0003e80000000c00 */
[----:B------:R1:W-:Y:S01]  /*2b30*/  @P2 STS.128 [R14+0x1b000], RZ ;  /* 0x01b000ff0e002388 */ /* 0x0003e20000000c00 */
[----:B---3--:R-:W-:-:S03]  /*2b40*/  SHF.R.U32.HI R7, RZ, 0x1, R0 ;  /* 0x00000001ff077819 */ /* 0x008fc60000011600 */
[----:B------:R3:W-:Y:S01]  /*2b50*/  @P2 STS.128 [R14+0x1d000], RZ ;  /* 0x01d000ff0e002388 */ /* 0x0007e20000000c00 */
[----:B------:R-:W-:Y:S02]  /*2b60*/  SHF.R.U32.HI R6, RZ, 0x2, R0 ;  /* 0x00000002ff067819 */ /* 0x000fe40000011600 */
[----:B------:R-:W-:Y:S01]  /*2b70*/  LOP3.LUT R245, R7, 0x30, RZ, 0xc0, !PT ;  /* 0x0000003007f57812 */ /* 0x000fe200078ec0ff */
[----:B------:R3:W-:Y:S03]  /*2b80*/  @P2 STS.128 [R14+0x1f000], RZ ;  /* 0x01f000ff0e002388 */ /* 0x0007e60000000c00 */
[----:B------:R-:W-:Y:S01]  /*2b90*/  LOP3.LUT R245, R245, 0x7, R6, 0xf8, !PT ;  /* 0x00000007f5f57812 */ /* 0x000fe200078ef806 */
[----:B------:R-:W-:Y:S01]  /*2ba0*/  @!PT LDS RZ, [RZ] ;  /* 0x00000000fffff984 */ /* 0x000fe20000000800 */
[----:B------:R-:W-:Y:S01]  /*2bb0*/  @!PT LDS RZ, [RZ] ;  /* 0x00000000fffff984 */ /* 0x000fe20000000800 */
[----:B------:R-:W-:Y:S01]  /*2bc0*/  @!PT LDS RZ, [RZ] ;  /* 0x00000000fffff984 */ /* 0x000fe20000000800 */
[----:B------:R-:W-:Y:S04]  /*2bd0*/  @!P2 LDGSTS.E.BYPASS.LTC128B.128 [R14+0x19000], desc[UR34][R12.64] ;  /* 0x190000000c0eafae */ /* 0x000fe8000b981a22 */
[C---:B------:R-:W-:Y:S01]  /*2be0*/  VIADD R8, R245.reuse, 0x8 ;  /* 0x00000008f5087836 */ /* 0x040fe20000000000 */
[C---:B------:R-:W-:Y:S01]  /*2bf0*/  ISETP.GE.AND P1, PT, R245.reuse, UR53, PT ;  /* 0x00000035f5007c0c */ /* 0x040fe2000bf26270 */
[----:B------:R-:W-:Y:S03]  /*2c00*/  @!P2 LDGSTS.E.BYPASS.LTC128B.128 [R14+0x1b000], desc[UR34][R12.64+0x80] ;  /* 0x1b0000800c0eafae */ /* 0x000fe6000b981a22 */
[----:B------:R-:W-:Y:S01]  /*2c10*/  ISETP.GE.AND P0, PT, R8, UR53, PT ;  /* 0x0000003508007c0c */ /* 0x000fe2000bf06270 */
[----:B------:R-:W-:Y:S01]  /*2c20*/  IMAD.MOV.U32 R8, RZ, RZ, 0x4 ;  /* 0x00000004ff087424 */ /* 0x000fe200078e00ff */
[----:B------:R-:W-:Y:S03]  /*2c30*/  @!P2 LDGSTS.E.BYPASS.LTC128B.128 [R14+0x1d000], desc[UR34][R12.64+0x100] ;  /* 0x1d0001000c0eafae */ /* 0x000fe6000b981a22 */
[----:B------:R-:W-:Y:S01]  /*2c40*/  IMAD.WIDE.U32 R8, R245, R8, UR54 ;  /* 0x00000036f5087e25 */ /* 0x000fe2000f8e0008 */
[----:B----4-:R-:W4:Y:S04]  /*2c50*/  LDG.E.64 R4, desc[UR34][R2.64+0x8] ;  /* 0x0000082202047981 */ /* 0x010f28000c1e1b00 */
[----:B------:R-:W5:Y:S04]  /*2c60*/  @!P1 LDG.E R244, desc[UR34][R8.64] ;  /* 0x0000002208f49981 */ /* 0x000f68000c1e1900 */
[----:B------:R2:W5:Y:S04]  /*2c70*/  @!P0 LDG.E R243, desc[UR34][R8.64+0x20] ;  /* 0x0000202208f38981 */ /* 0x000568000c1e1900 */
[----:B------:R3:W-:Y:S01]  /*2c80*/  @!P2 LDGSTS.E.BYPASS.LTC128B.128 [R14+0x1f000], desc[UR34][R12.64+0x180] ;  /* 0x1f0001800c0eafae */ /* 0x0007e2000b981a22 */
[----:B------:R-:W-:-:S03]  /*2c90*/  R2P PR, R0, 0x6 ;  /* 0x0000000600007804 */ /* 0x000fc60000000000 */
[----:B------:R-:W0:Y:S04]  /*2ca0*/  LDGDEPBAR ;  /* 0x00000000000079af */ /* 0x000e280000000000 */
[----:B------:R-:W3:Y:S01]  /*2cb0*/  LDG.E.64 R2, desc[UR34][R2.64] ;  /* 0x0000002202027981 */ /* 0x000ee2000c1e1b00 */
[----:B--2---:R-:W-:Y:S01]  /*2cc0*/  IMAD.SHL.U32 R9, R0, 0x20, RZ ;  /* 0x0000002000097824 */ /* 0x004fe200078e00ff */
[C---:B------:R-:W-:Y:S02]  /*2cd0*/  LOP3.LUT R8, R232.reuse, 0x1c0, RZ, 0xc0, !PT ;  /* 0x000001c0e8087812 */ /* 0x040fe400078ec0ff */
[----:B------:R-:W-:Y:S02]  /*2ce0*/  LOP3.LUT R232, R232, 0x200, RZ, 0xc0, !PT ;  /* 0x00000200e8e87812 */ /* 0x000fe400078ec0ff */
[----:B------:R-:W-:-:S02]  /*2cf0*/  LOP3.LUT R10, R8, 0x38, R10, 0xf8, !PT ;  /* 0x00000038080a7812 */ /* 0x000fc400078ef80a */
[----:B------:R-:W-:Y:S01]  /*2d00*/  LOP3.LUT R11, R9, 0x200, RZ, 0xc0, !PT ;  /* 0x00000200090b7812 */ /* 0x000fe200078ec0ff */
[----:B------:R-:W-:Y:S01]  /*2d10*/  IMAD.SHL.U32 R8, R0, 0x2, RZ ;  /* 0x0000000200087824 */ /* 0x000fe200078e00ff */
[----:B------:R-:W-:Y:S02]  /*2d20*/  LOP3.LUT R0, R10, 0x8, R0, 0x78, !PT ;  /* 0x000000080a007812 */ /* 0x000fe400078e7800 */
[----:B------:R-:W-:Y:S02]  /*2d30*/  LOP3.LUT R231, R11, 0x3800, R231, 0xf8, !PT ;  /* 0x000038000be77812 */ /* 0x000fe400078ef8e7 */
[----:B------:R-:W-:Y:S02]  /*2d40*/  LOP3.LUT R232, R232, 0xc00, R9, 0xf8, !PT ;  /* 0x00000c00e8e87812 */ /* 0x000fe400078ef809 */
[----:B------:R-:W-:Y:S02]  /*2d50*/  LOP3.LUT R7, R10, 0x8, R7, 0x78, !PT ;  /* 0x000000080a077812 */ /* 0x000fe400078e7807 */
[----:B------:R-:W-:-:S02]  /*2d60*/  LOP3.LUT R231, R231, R0, RZ, 0xfc, !PT ;  /* 0x00000000e7e77212 */ /* 0x000fc400078efcff */
[----:B------:R-:W-:Y:S01]  /*2d70*/  LOP3.LUT R232, R232, R7, RZ, 0xfc, !PT ;  /* 0x00000007e8e87212 */ /* 0x000fe200078efcff */
[----:B------:R-:W-:Y:S01]  /*2d80*/  USHF.L.U32 UR12, UR12, 0x5, URZ ;  /* 0x000000050c0c7899 */ /* 0x000fe200080006ff */
[----:B------:R-:W-:Y:S02]  /*2d90*/  SEL R228, R228, 0xffffffc0, !P2 ;  /* 0xffffffc0e4e47807 */ /* 0x000fe40005000000 */
[----:B------:R-:W-:Y:S02]  /*2da0*/  LEA R231, R231, UR33, 0x1 ;  /* 0x00000021e7e77c11 */ /* 0x000fe4000f8e08ff */
[----:B------:R-:W-:Y:S02]  /*2db0*/  LOP3.LUT R8, R8, 0x6, RZ, 0xc0, !PT ;  /* 0x0000000608087812 */ /* 0x000fe400078ec0ff */
[----:B------:R-:W-:Y:S01]  /*2dc0*/  LEA R232, R232, UR33, 0x1 ;  /* 0x00000021e8e87c11 */ /* 0x000fe2000f8e08ff */
[----:B------:R-:W-:Y:S01]  /*2dd0*/  USHF.R.S32.HI UR8, URZ, 0x1f, UR12 ;  /* 0x0000001fff087899 */ /* 0x000fe2000801140c */
[----:B------:R-:W-:-:S02]  /*2de0*/  LOP3.LUT R8, R8, 0xe0, R6, 0xf8, !PT ;  /* 0x000000e008087812 */ /* 0x000fc400078ef806 */
[----:B------:R-:W-:Y:S02]  /*2df0*/  CS2R R26, SRZ ;  /* 0x00000000001a7805 */ /* 0x000fe4000001ff00 */
[----:B------:R-:W-:Y:S01]  /*2e00*/  CS2R R24, SRZ ;  /* 0x0000000000187805 */ /* 0x000fe2000001ff00 */
[----:B------:R-:W-:Y:S01]  /*2e10*/  IMAD.U32 R240, R240, 0x40, R8 ;  /* 0x00000040f0f07824 */ /* 0x000fe200078e0008 */
[----:B------:R-:W-:Y:S01]  /*2e20*/  USHF.L.U32 UR15, UR15, 0x6, URZ ;  /* 0x000000060f0f7899 */ /* 0x000fe200080006ff */
[----:B----4-:R-:W-:-:S04]  /*2e30*/  IADD3 R242, P3, P0, R4, UR12, R242 ;  /* 0x0000000c04f27c10 */ /* 0x010fc8000f87e0f2 */
[----:B------:R-:W-:Y:S02]  /*2e40*/  IADD3.X R241, PT, PT, R5, UR8, RZ, P3, P0 ;  /* 0x0000000805f17c10 */ /* 0x000fe40009fe04ff */
[----:B---3--:R-:W-:Y:S01]  /*2e50*/  R2UR UR63, R2 ;  /* 0x00000000023f72ca */ /* 0x008fe200000e0000 */
[----:B------:R-:W-:Y:S01]  /*2e60*/  IMAD.MOV.U32 R2, RZ, RZ, 0x20 ;  /* 0x00000020ff027424 */ /* 0x000fe200078e00ff */
[----:B------:R-:W-:Y:S01]  /*2e70*/  R2UR UR62, R3 ;  /* 0x00000000033e72ca */ /* 0x000fe200000e0000 */
[----:B------:R-:W-:-:S03]  /*2e80*/  IMAD.IADD R3, R228, 0x1, R231 ;  /* 0x00000001e4037824 */ /* 0x000fc600078e02e7 */
[----:B------:R-:W-:Y:S01]  /*2e90*/  SEL R2, R2, 0xffffffe0, !P1 ;  /* 0xffffffe002027807 */ /* 0x000fe20004800000 */
[----:B------:R-:W-:-:S04]  /*2ea0*/  IMAD.IADD R228, R228, 0x1, R232 ;  /* 0x00000001e4e47824 */ /* 0x000fc800078e02e8 */
[C---:B------:R-:W-:Y:S02]  /*2eb0*/  IMAD.IADD R229, R2.reuse, 0x1, R231 ;  /* 0x0000000102e57824 */ /* 0x040fe400078e02e7 */
[C---:B------:R-:W-:Y:S02]  /*2ec0*/  IMAD.IADD R230, R2.reuse, 0x1, R232 ;  /* 0x0000000102e67824 */ /* 0x040fe400078e02e8 */
[C---:B------:R-:W-:Y:S02]  /*2ed0*/  IMAD.IADD R0, R2.reuse, 0x1, R3 ;  /* 0x0000000102007824 */ /* 0x040fe400078e0203 */
[----:B------:R-:W-:Y:S01]  /*2ee0*/  IMAD.IADD R2, R2, 0x1, R228 ;  /* 0x0000000102027824 */ /* 0x000fe200078e02e4 */
[----:B------:R-:W-:Y:S02]  /*2ef0*/  UIADD3 UR59, UPT, UPT, UR63, -0x61c88647, URZ ;  /* 0x9e3779b93f3b7890 */ /* 0x000fe4000fffe0ff */
[----:B------:R-:W-:Y:S02]  /*2f00*/  UIADD3 UR58, UPT, UPT, UR62, -0x4498517b, URZ ;  /* 0xbb67ae853e3a7890 */ /* 0x000fe4000fffe0ff */
[----:B------:R-:W-:-:S02]  /*2f10*/  UIADD3 UR57, UPT, UPT, UR63, 0x3c6ef372, URZ ;  /* 0x3c6ef3723f397890 */ /* 0x000fc4000fffe0ff */
[----:B------:R-:W-:Y:S02]  /*2f20*/  UIADD3 UR56, UPT, UPT, UR62, 0x76cf5d0a, URZ ;  /* 0x76cf5d0a3e387890 */ /* 0x000fe4000fffe0ff */
[----:B------:R-:W-:Y:S02]  /*2f30*/  UIADD3 UR53, UPT, UPT, UR63, -0x255992d5, URZ ;  /* 0xdaa66d2b3f357890 */ /* 0x000fe4000fffe0ff */
[----:B------:R-:W-:Y:S02]  /*2f40*/  UIADD3 UR48, UPT, UPT, UR62, 0x32370b8f, URZ ;  /* 0x32370b8f3e307890 */ /* 0x000fe4000fffe0ff */
[----:B------:R-:W-:Y:S02]  /*2f50*/  UIADD3 UR46, UPT, UPT, UR63, 0x78dde6e4, URZ ;  /* 0x78dde6e43f2e7890 */ /* 0x000fe4000fffe0ff */
[----:B------:R-:W-:Y:S02]  /*2f60*/  UIADD3 UR45, UPT, UPT, UR62, -0x126145ec, URZ ;  /* 0xed9eba143e2d7890 */ /* 0x000fe4000fffe0ff */
[----:B------:R-:W-:-:S02]  /*2f70*/  UIADD3 UR44, UPT, UPT, UR63, 0x1715609d, URZ ;  /* 0x1715609d3f2c7890 */ /* 0x000fc4000fffe0ff */
[----:B------:R-:W-:Y:S02]  /*2f80*/  UIADD3 UR30, UPT, UPT, UR62, -0x56f99767, URZ ;  /* 0xa90668993e1e7890 */ /* 0x000fe4000fffe0ff */
[----:B------:R-:W-:Y:S02]  /*2f90*/  UIADD3 UR27, UPT, UPT, UR63, -0x4ab325aa, URZ ;  /* 0xb54cda563f1b7890 */ /* 0x000fe4000fffe0ff */
[----:B-1----:R-:W-:-:S12]  /*2fa0*/  UIADD3 UR24, UPT, UPT, UR62, 0x646e171e, URZ ;  /* 0x646e171e3e187890 */ /* 0x002fd8000fffe0ff */
.L_x_1622:
        /* <DEDUP_REMOVED lines=136> */
.L_x_1618:
[----:B------:R-:W-:Y:S01]  /*3830*/  UIADD3 UR60, UPT, UPT, UR36, -UR11, -UR43 ;  /* 0x8000000b243c7290 */ /* 0x000fe2000fffe82b */
[----:B------:R-:W-:Y:S01]  /*3840*/  VIADD R85, R245, UR12 ;  /* 0x0000000cf5557c36 */ /* 0x000fe20008000000 */
[----:B------:R-:W-:Y:S01]  /*3850*/  UIADD3 UR8, UPT, UPT, UR36, UR10, -UR43 ;  /* 0x0000000a24087290 */ /* 0x000fe2000fffe82b */
[C---:B------:R-:W-:Y:S02]  /*3860*/  VIADD R2, R240.reuse, 0x9 ;  /* 0x00000009f0027836 */ /* 0x040fe40000000000 */
[----:B------:R-:W-:Y:S02]  /*3870*/  IMAD.MOV.U32 R84, RZ, RZ, 0x1 ;  /* 0x00000001ff547424 */ /* 0x000fe400078e00ff */
[C---:B------:R-:W-:Y:S02]  /*3880*/  VIADD R89, R85.reuse, UR60 ;  /* 0x0000003c55597c36 */ /* 0x040fe40008000000 */
[----:B------:R-:W-:Y:S02]  /*3890*/  IMAD.MOV.U32 R0, RZ, RZ, 0x9 ;  /* 0x00000009ff007424 */ /* 0x000fe400078e00ff */
[----:B------:R-:W-:Y:S01]  /*38a0*/  VIADD R85, R85, UR8 ;  /* 0x0000000855557c36 */ /* 0x000fe20008000000 */
[----:B------:R-:W-:Y:S01]  /*38b0*/  VIMNMX R91, PT, PT, RZ, R89, !PT ;  /* 0x00000059ff5b7248 */ /* 0x000fe20007fe0100 */
[C---:B------:R-:W-:Y:S01]  /*38c0*/  VIADD R3, R240.reuse, 0x8 ;  /* 0x00000008f0037836 */ /* 0x040fe20000000000 */
[----:B------:R-:W-:Y:S01]  /*38d0*/  VIADDMNMX R89, R89, 0x8, RZ, !PT ;  /* 0x0000000859597846 */ /* 0x000fe200078001ff */
[C---:B------:R-:W-:Y:S01]  /*38e0*/  VIADD R88, R240.reuse, 0x10 ;  /* 0x00000010f0587836 */ /* 0x040fe20000000000 */
[C---:B------:R-:W-:Y:S01]  /*38f0*/  VIADDMNMX R84, R85.reuse, R84, UR36, PT ;  /* 0x0000002455547e46 */ /* 0x040fe2000b800154 */
[----:B------:R-:W-:Y:S01]  /*3900*/  VIADD R87, R240, 0x11 ;  /* 0x00000011f0577836 */ /* 0x000fe20000000000 */
[----:B------:R-:W-:Y:S01]  /*3910*/  ISETP.GE.AND P0, PT, R2, R89, PT ;  /* 0x000000590200720c */ /* 0x000fe20003f06270 */
[C---:B------:R-:W-:Y:S01]  /*3920*/  VIADD R90, R240.reuse, 0x1 ;  /* 0x00000001f05a7836 */ /* 0x040fe20000000000 */
[----:B------:R-:W-:Y:S01]  /*3930*/  VIADDMNMX R0, R85, R0, UR36, PT ;  /* 0x0000002455007e46 */ /* 0x000fe2000b800100 */
[C---:B------:R-:W-:Y:S01]  /*3940*/  VIADD R85, R240.reuse, 0x19 ;  /* 0x00000019f0557836 */ /* 0x040fe20000000000 */
        /* <DEDUP_REMOVED lines=64> */
.L_x_1619:
        /* <DEDUP_REMOVED lines=23> */
[C---:B------:R-:W-:Y:S01]  /*3ec0*/  IMAD.SHL.U32 R234, R233.reuse, 0x8, RZ ;  /* 0x00000008e9ea7824 */ /* 0x040fe200078e00ff */
        /* <DEDUP_REMOVED lines=167> */
[----:B------:R-:W-:Y:S04]  /*4940*/  LOP3.LUT R239, R122, 0x400, R120, 0xf8, !PT ;  /* 0x000004007aef7812 */ /* 0x000fe800078ef878 */
        /* <DEDUP_REMOVED lines=328> */
.L_x_1620:
[----:B------:R-:W-:Y:S01]  /*5dd0*/  LDSM.16.M88.4 R128, [R239+0x20000] ;  /* 0x02000000ef80783b */ /* 0x000fe20000000200 */
[--C-:B------:R-:W-:Y:S01]  /*5de0*/  IMAD.IADD R208, R236, 0x1, R239.reuse ;  /* 0x00000001ecd07824 */ /* 0x100fe200078e02ef */
[----:B------:R-:W-:Y:S02]  /*5df0*/  PLOP3.LUT P2, PT, PT, PT, UP0, 0x80, 0x8 ;  /* 0x000000000008781c */ /* 0x000fe40003f4f008 */
[----:B------:R-:W1:Y:S04]  /*5e00*/  LDSM.16.MT88.4 R16, [R237+0x10000] ;  /* 0x01000000ed10783b */ /* 0x000e680000004200 */
[----:B------:R2:W3:Y:S04]  /*5e10*/  LDSM.16.M88.4 R124, [R239+0x21000] ;  /* 0x02100000ef7c783b */ /* 0x0004e80000000200 */
[----:B------:R-:W4:Y:S03]  /*5e20*/  LDSM.16.MT88.4 R96, [R237+0x12000] ;  /* 0x01200000ed60783b */ /* 0x000f260000004200 */
[----:B------:R-:W-:Y:S01]  /*5e30*/  @P2 LOP3.LUT R235, R235, 0x30, RZ, 0xc0, !PT ;  /* 0x00000030ebeb2812 */ /* 0x000fe200078ec0ff */
        /* <DEDUP_REMOVED lines=9> */
[----:B------:R-:W-:Y:S04]  /*5ed0*/  LDSM.16.MT88.4 R220, [R237+0x11000] ;  /* 0x01100000eddc783b */ /* 0x000fe80000004200 */
[----:B------:R-:W-:Y:S01]  /*5ee0*/  LDSM.16.M88.4 R224, [R239+0x21000] ;  /* 0x02100000efe0783b */ /* 0x000fe20000000200 */
[C---:B---3--:R-:W-:Y:S03]  /*5ef0*/  HMMA.16816.F32.BF16 R8, R124.reuse, R16, RZ ;  /* 0x000000107c08723c */ /* 0x048fe600000418ff */
[----:B------:R-:W-:Y:S04]  /*5f00*/  STL.64 [R1+0x8], R20 ;  /* 0x0000081401007387 */ /* 0x000fe80000100a00 */
[----:B------:R-:W-:Y:S01]  /*5f10*/  STL.64 [R1], R2 ;  /* 0x0000000201007387 */ /* 0x000fe20000100a00 */
        /* <DEDUP_REMOVED lines=19> */
[----:B------:R-:W2:Y:S07]  /*6050*/  LDSM.16.M88.4 R204, [R239+0x20000] ;  /* 0x02000000efcc783b */ /* 0x000eae0000000200 */
[-C--:B------:R-:W-:Y:S08]  /*6060*/  HMMA.16816.F32.BF16 R84, R200, R212.reuse, R84 ;  /* 0x000000d4c854723c */ /* 0x080ff00000041854 */
[C---:B------:R-:W-:Y:S08]  /*6070*/  HMMA.16816.F32.BF16 R88, R208.reuse, R212, R88 ;  /* 0x000000d4d058723c */ /* 0x040ff00000041858 */
        /* <DEDUP_REMOVED lines=8> */
[-C--:B-1----:R-:W-:Y:S08]  /*6100*/  HMMA.16816.F32.BF16 R116, R200, R196.reuse, R116 ;  /* 0x000000c4c874723c */ /* 0x082ff00000041874 */
[C---:B------:R-:W-:Y:S08]  /*6110*/  HMMA.16816.F32.BF16 R120, R208.reuse, R196, R120 ;  /* 0x000000c4d078723c */ /* 0x040ff00000041878 */
[-C--:B------:R-:W-:Y:S08]  /*6120*/  HMMA.16816.F32.BF16 R124, R208, R198.reuse, R124 ;  /* 0x000000c6d07c723c */ /* 0x080ff0000004187c */
[----:B------:R-:W-:Y:S01]  /*6130*/  HMMA.16816.F32.BF16 R128, R200, R198, R128 ;  /* 0x000000c6c880723c */ /* 0x000fe20000041880 */
[----:B------:R-:W1:Y:S04]  /*6140*/  LDSM.16.MT88.4 R196, [R237+0x15000] ;  /* 0x01500000edc4783b */ /* 0x000e680000004200 */
[----:B------:R-:W4:Y:S03]  /*6150*/  LDSM.16.MT88.4 R200, [R237+0x17000] ;  /* 0x01700000edc8783b */ /* 0x000f260000004200 */
[-C--:B--2---:R-:W-:Y:S08]  /*6160*/  HMMA.16816.F32.BF16 R4, R204, R220.reuse, R4 ;  /* 0x000000dccc04723c */ /* 0x084ff00000041804 */
[C---:B------:R-:W-:Y:S04]  /*6170*/  HMMA.16816.F32.BF16 R8, R224.reuse, R220, R8 ;  /* 0x000000dce008723c */ /* 0x040fe80000041808 */
[----:B------:R-:W-:Y:S02]  /*6180*/  IMAD.IADD R220, R236, 0x1, R239 ;  /* 0x00000001ecdc7824 */ /* 0x000fe400078e02ef */
[----:B------:R-:W2:Y:S02]  /*6190*/  LDC R236, c[0x0][0x44c] ;  /* 0x00011300ffec7b82 */ /* 0x000ea40000000800 */
[-C--:B------:R-:W-:Y:S01]  /*61a0*/  HMMA.16816.F32.BF16 R12, R224, R222.reuse, R12 ;  /* 0x000000dee00c723c */ /* 0x080fe2000004180c */
[----:B------:R-:W4:Y:S07]  /*61b0*/  LDSM.16.M88.4 R208, [R220+0x20000] ;  /* 0x02000000dcd0783b */ /* 0x000f2e0000000200 */
[C---:B------:R-:W-:Y:S01]  /*61c0*/  HMMA.16816.F32.BF16 R16, R204.reuse, R222, R16 ;  /* 0x000000decc10723c */ /* 0x040fe20000041810 */
[----:B------:R-:W4:Y:S07]  /*61d0*/  LDSM.16.M88.4 R220, [R220+0x21000] ;  /* 0x02100000dcdc783b */ /* 0x000f2e0000000200 */
[-C--:B---3--:R-:W-:Y:S08]  /*61e0*/  HMMA.16816.F32.BF16 R84, R204, R212.reuse, R84 ;  /* 0x000000d4cc54723c */ /* 0x088ff00000041854 */
[C---:B------:R-:W-:Y:S04]  /*61f0*/  HMMA.16816.F32.BF16 R88, R224.reuse, R212, R88 ;  /* 0x000000d4e058723c */ /* 0x040fe80000041858 */
[----:B--2---:R-:W-:Y:S04]  /*6200*/  IMAD R212, R236, UR9, RZ ;  /* 0x00000009ecd47c24 */ /* 0x004fe8000f8e02ff */
        /* <DEDUP_REMOVED lines=8> */
[C---:B------:R-:W-:Y:S04]  /*6290*/  HMMA.16816.F32.BF16 R120, R224.reuse, R200, R120 ;  /* 0x000000c8e078723c */ /* 0x040fe80000041878 */
[----:B------:R-:W-:Y:S04]  /*62a0*/  IMAD.U32 R200, R212, -0x40, RZ ;  /* 0xffffffc0d4c87824 */ /* 0x000fe800078e00ff */
[-C--:B------:R-:W-:Y:S03]  /*62b0*/  HMMA.16816.F32.BF16 R124, R224, R202.reuse, R124 ;  /* 0x000000cae07c723c */ /* 0x080fe6000004187c */
[C---:B------:R-:W-:Y:S04]  /*62c0*/  LEA R246, P0, R200.reuse, R246, 0x2 ;  /* 0x000000f6c8f67211 */ /* 0x040fe800078010ff */
[----:B------:R-:W-:Y:S01]  /*62d0*/  LEA.HI.X.SX32 R247, R200, R247, 0x2, P0 ;  /* 0x000000f7c8f77211 */ /* 0x000fe200000f16ff */
[----:B------:R-:W-:Y:S01]  /*62e0*/  HMMA.16816.F32.BF16 R128, R204, R202, R128 ;  /* 0x000000cacc80723c */ /* 0x000fe20000041880 */
[----:B------:R-:W-:Y:S03]  /*62f0*/  LDSM.16.MT88.4 R204, [R237+0x17800] ;  /* 0x01780000edcc783b */ /* 0x000fe60000004200 */
[----:B------:R-:W-:Y:S04]  /*6300*/  IMAD.SHL.U32 R200, R212, 0x8, RZ ;  /* 0x00000008d4c87824 */ /* 0x000fe800078e00ff */
[-C--:B------:R-:W-:Y:S05]  /*6310*/  HMMA.16816.F32.BF16 R4, R208, R216.reuse, R4 ;  /* 0x000000d8d004723c */ /* 0x080fea0000041804 */
[C---:B------:R-:W-:Y:S03]  /*6320*/  LEA R214, P0, R200.reuse, R246, 0x2 ;  /* 0x000000f6c8d67211 */ /* 0x040fe600078010ff */
[C---:B------:R-:W-:Y:S04]  /*6330*/  HMMA.16816.F32.BF16 R8, R220.reuse, R216, R8 ;  /* 0x000000d8dc08723c */ /* 0x040fe80000041808 */
[----:B------:R-:W-:Y:S02]  /*6340*/  LEA.HI.X.SX32 R215, R200, R247, 0x2, P0 ;  /* 0x000000f7c8d77211 */ /* 0x000fe400000f16ff */
[----:B------:R-:W2:Y:S01]  /*6350*/  LDSM.16.MT88.4 R200, [R237+0x15800] ;  /* 0x01580000edc8783b */ /* 0x000ea20000004200 */
[C---:B------:R-:W-:Y:S01]  /*6360*/  LEA R216, P0, R212.reuse, R214, 0x5 ;  /* 0x000000d6d4d87211 */ /* 0x040fe200078028ff */
        /* <DEDUP_REMOVED lines=144> */
[----:B-1----:R-:W-:Y:S01]  /*6c70*/  LEA.HI.X.SX32 R87, R212, R207, 0x5, P0 ;  /* 0x000000cfd4577211 */ /* 0x002fe200000f2eff */
        /* <DEDUP_REMOVED lines=57> */
[----:B------:R3:W5:Y:S04]  /*7010*/  LDL.LU.64 R20, [R1+0x8] ;  /* 0x0000080001147983 */ /* 0x0007680000300a00 */
        /* <DEDUP_REMOVED lines=44> */
[----:B------:R-:W1:Y:S07]  /*72e0*/  LDSM.16.MT88.4 R8, [R237+0x7800] ;  /* 0x00780000ed08783b */ /* 0x000e6e0000004200 */
        /* <DEDUP_REMOVED lines=16> */
[----:B------:R-:W-:Y:S04]  /*73f0*/  LOP3.LUT R6, R234, 0x1f8, RZ, 0xc0, !PT ;  /* 0x000001f8ea067812 */ /* 0x000fe800078ec0ff */
[-C--:B----4-:R-:W-:Y:S05]  /*7400*/  HMMA.16816.F32.BF16 R132, R104, R108.reuse, R132 ;  /* 0x0000006c6884723c */ /* 0x090fea0000041884 */
        /* <DEDUP_REMOVED lines=43> */
.L_x_1621:
        /* <DEDUP_REMOVED lines=299> */
.L_x_1623:
        /* <DEDUP_REMOVED lines=13> */
.L_x_1624:
[----:B------:R-:W3:Y:S01]  /*8a40*/  LDCU.64 UR8, c[0x0][0x5c8] ;  /* 0x0000b900ff0877ac */ /* 0x000ee20008000a00 */
[----:B------:R-:W-:-:S04]  /*8a50*/  UIADD3 UR12, UPT, UPT, UR40, UR41, URZ ;  /* 0x00000029280c7290 */ /* 0x000fc8000fffe0ff */
[----:B---3--:R-:W-:Y:S02]  /*8a60*/  UIMAD.WIDE.U32 UR40, UR12, UR8, URZ ;  /* 0x000000080c2872a5 */ /* 0x008fe4000f8e00ff */
[----:B------:R-:W-:-:S04]  /*8a70*/  UIMAD UR12, UR12, UR9, URZ ;  /* 0x000000090c0c72a4 */ /* 0x000fc8000f8e02ff */
[----:B------:R-:W-:-:S06]  /*8a80*/  UIADD3 UR12, UPT, UPT, UR41, UR12, URZ ;  /* 0x0000000c290c7290 */ /* 0x000fcc000fffe0ff */
[----:B------:R-:W-:-:S07]  /*8a90*/  MOV R5, UR12 ;  /* 0x0000000c00057c02 */ /* 0x000fce0008000f00 */
.L_x_1625:
        /* <DEDUP_REMOVED lines=56> */
.L_x_1627:
[----:B------:R-:W-:Y:S05]  /*8e20*/  BSYNC.RECONVERGENT B0 ;  /* 0x0000000000007941 */ /* 0x000fea0003800200 */
.L_x_1626:
        /* <DEDUP_REMOVED lines=16> */
.L_x_1629:
[----:B------:R-:W-:Y:S05]  /*8f30*/  BSYNC.RECONVERGENT B0 ;  /* 0x0000000000007941 */ /* 0x000fea0003800200 */
.L_x_1628:
        /* <DEDUP_REMOVED lines=22> */
.L_x_1631:
[----:B------:R-:W-:Y:S05]  /*90a0*/  BSYNC.RECONVERGENT B0 ;  /* 0x0000000000007941 */ /* 0x000fea0003800200 */
.L_x_1630:
        /* <DEDUP_REMOVED lines=13> */
.L_x_1617:
[----:B------:R-:W-:Y:S05]  /*9180*/  BSYNC.RECONVERGENT B1 ;  /* 0x0000000000017941 */ /* 0x000fea0003800200 */
.L_x_1595:
        /* <DEDUP_REMOVED lines=11> */
.L_x_1633:
        /* <DEDUP_REMOVED lines=12> */
.L_x_2519:


//--------------------- .text._ZN5flash44flash_bwd_dq_dk_dv_loop_seqk_parallel_kernelI23Flash_bwd_kernel_traitsILi256ELi64ELi64ELi8ELi4ELi2ELi2ELb0ELb1EN7cutlass10bfloat16_tE19Flash_kernel_traitsILi256ELi64ELi64ELi8ES3_EELb0ELb0ELb1ELb0ELb0ELb1ELb1EEEvNS_16Flash_bwd_paramsE --------------------------
	.section	.text._ZN5flash44flash_bwd_dq_dk_dv_loop_seqk_parallel_kernelI23Flash_bwd_kernel_traitsILi256ELi64ELi64ELi8ELi4ELi2ELi2ELb0ELb1EN7cutlass10bfloat16_tE19Flash_kernel_traitsILi256ELi64ELi64ELi8ES3_EELb0ELb0ELb1ELb0ELb0ELb1ELb1EEEvNS_16Flash_bwd_paramsE,"ax",@progbits
	.align	128
        .global         _ZN5flash44flash_bwd_dq_dk_dv_loop_seqk_parallel_kernelI23Flash_bwd_kernel_traitsILi256ELi64ELi64ELi8ELi4ELi2ELi2ELb0ELb1EN7cutlass10bfloat16_tE19Flash_kernel_traitsILi256ELi64ELi64ELi8ES3_EELb0ELb0ELb1ELb0ELb0ELb1ELb1EEEvNS_16Flash_bwd_paramsE
        .type           _ZN5flash44flash_bwd_dq_dk_dv_loop_seqk_parallel_kernelI23Flash_bwd_kernel_traitsILi256ELi64ELi64ELi8ELi4ELi2ELi2ELb0ELb1EN7cutlass10bfloat16_tE19Flash_kernel_traitsILi256ELi64ELi64ELi8ES3_EELb0ELb0ELb1ELb0ELb0ELb1ELb1EEEvNS_16Flash_bwd_paramsE,@function
        .size           _ZN5flash44flash_bwd_dq_dk_dv_loop_seqk_parallel_kernelI23Flash_bwd_kernel_traitsILi256ELi64ELi64ELi8ELi4ELi2ELi2ELb0ELb1EN7cutlass10bfloat16_tE19Flash_kernel_traitsILi256ELi64ELi64ELi8ES3_EELb0ELb0ELb1ELb0ELb0ELb1ELb1EEEvNS_16Flash_bwd_paramsE,(.L_x_2520 - _ZN5flash44flash_bwd_dq_dk_dv_loop_seqk_parallel_kernelI23Flash_bwd_kernel_traitsILi256ELi64ELi64ELi8ELi4ELi2ELi2ELb0ELb1EN7cutlass10bfloat16_tE19Flash_kernel_traitsILi256ELi64ELi64ELi8ES3_EELb0ELb0ELb1ELb0ELb0ELb1ELb1EEEvNS_16Flash_bwd_paramsE)
        .other          _ZN5flash44flash_bwd_dq_dk_dv_loop_seqk_parallel_kernelI23Flash_bwd_kernel_traitsILi256ELi64ELi64ELi8ELi4ELi2ELi2ELb0ELb1EN7cutlass10bfloat16_tE19Flash_kernel_traitsILi256ELi64ELi64ELi8ES3_EELb0ELb0ELb1ELb0ELb0ELb1ELb1EEEvNS_16Flash_bwd_paramsE,@"STO_CUDA_ENTRY STV_DEFAULT"
_ZN5flash44flash_bwd_dq_dk_dv_loop_seqk_parallel_kernelI23Flash_bwd_kernel_traitsILi256ELi64ELi64ELi8ELi4ELi2ELi2ELb0ELb1EN7cutlass10bfloat16_tE19Flash_kernel_traitsILi256ELi64ELi64ELi8ES3_EELb0ELb0ELb1ELb0ELb0ELb1ELb1EEEvNS_16Flash_bwd_paramsE:
.text._ZN5flash44flash_bwd_dq_dk_dv_loop_seqk_parallel_kernelI23Flash_bwd_kernel_traitsILi256ELi64ELi64ELi8ELi4ELi2ELi2ELb0ELb1EN7cutlass10bfloat16_tE19Flash_kernel_traitsILi256ELi64ELi64ELi8ES3_EELb0ELb0ELb1ELb0ELb0ELb1ELb1EEEvNS_16Flash_bwd_paramsE:
        /* <DEDUP_REMOVED lines=49> */
.L_x_1672:
        /* <DEDUP_REMOVED lines=52> */
.L_x_1634:
        /* <DEDUP_REMOVED lines=44> */
.L_x_1636:
[----:B------:R-:W1:Y:S01]  /*0910*/  LDCU.64 UR14, c[0x0][0x3b8] ;  /* 0x00007700ff0e77ac */ /* 0x000e620008000a00 */
[----:B------:R-:W-:-:S04]  /*0920*/  UIADD3 UR8, UPT, UPT, UR40, UR41, URZ ;  /* 0x0000002928087290 */ /* 0x000fc8000fffe0ff */
[----:B-1----:R-:W-:Y:S02]  /*0930*/  UIMAD.WIDE.U32 UR10, UR8, UR14, URZ ;  /* 0x0000000e080a72a5 */ /* 0x002fe4000f8e00ff */
[----:B------:R-:W-:-:S04]  /*0940*/  UIMAD UR8, UR8, UR15, URZ ;  /* 0x0000000f080872a4 */ /* 0x000fc8000f8e02ff */
[----:B------:R-:W-:Y:S01]  /*0950*/  UIADD3 UR8, UPT, UPT, UR11, UR8, URZ ;  /* 0x000000080b087290 */ /* 0x000fe2000fffe0ff */
[----:B------:R-:W-:-:S05]  /*0960*/  UMOV UR46, UR10 ;  /* 0x0000000a002e7c82 */ /* 0x000fca0008000000 */
[----:B------:R-:W-:Y:S02]  /*0970*/  MOV R7, UR8 ;  /* 0x0000000800077c02 */ /* 0x000fe40008000f00 */
.L_x_1637:
        /* <DEDUP_REMOVED lines=42> */
.L_x_1638:
[----:B------:R-:W1:Y:S01]  /*0c20*/  LDCU.64 UR12, c[0x0][0x3c0] ;  /* 0x00007800ff0c77ac */ /* 0x000e620008000a00 */
[----:B------:R-:W-:-:S04]  /*0c30*/  UIADD3 UR8, UPT, UPT, UR40, UR41, URZ ;  /* 0x0000002928087290 */ /* 0x000fc8000fffe0ff */
[----:B-1----:R-:W-:Y:S02]  /*0c40*/  UIMAD.WIDE.U32 UR48, UR8, UR12, URZ ;  /* 0x0000000c083072a5 */ /* 0x002fe4000f8e00ff */
[----:B------:R-:W-:-:S04]  /*0c50*/  UIMAD UR8, UR8, UR13, URZ ;  /* 0x0000000d080872a4 */ /* 0x000fc8000f8e02ff */
[----:B------:R-:W-:-:S06]  /*0c60*/  UIADD3 UR8, UPT, UPT, UR49, UR8, URZ ;  /* 0x0000000831087290 */ /* 0x000fcc000fffe0ff */
[----:B------:R-:W-:-:S07]  /*0c70*/  MOV R6, UR8 ;  /* 0x0000000800067c02 */ /* 0x000fce0008000f00 */
.L_x_1639:
        /* <DEDUP_REMOVED lines=27> */
.L_x_1640:
[----:B------:R-:W-:Y:S02]  /*0e30*/  UIMAD.WIDE.U32 UR56, UR52, UR17, URZ ;  /* 0x00000011343872a5 */ /* 0x000fe4000f8e00ff */
[----:B------:R-:W-:-:S04]  /*0e40*/  UIMAD UR8, UR53, UR17, URZ ;  /* 0x00000011350872a4 */ /* 0x000fc8000f8e02ff */
[----:B------:R-:W-:Y:S02]  /*0e50*/  UIADD3 UR8, UPT, UPT, UR57, UR8, URZ ;  /* 0x0000000839087290 */ /* 0x000fe4000fffe0ff */
.L_x_1641:
        /* <DEDUP_REMOVED lines=20> */
.L_x_1642:
[----:B------:R-:W1:Y:S01]  /*0fa0*/  LDCU UR58, c[0x0][0x434] ;  /* 0x00008680ff3a77ac */ /* 0x000e620008000800 */
[----:B------:R-:W-:-:S04]  /*0fb0*/  UIMAD UR10, UR39, UR16, UR23 ;  /* 0x00000010270a72a4 */ /* 0x000fc8000f8e0217 */
[----:B-1----:R-:W-:Y:S02]  /*0fc0*/  UIMAD UR58, UR10, UR58, URZ ;  /* 0x0000003a0a3a72a4 */ /* 0x002fe4000f8e02ff */
.L_x_1643:
        /* <DEDUP_REMOVED lines=11> */
.L_x_1644:
[----:B------:R-:W1:Y:S01]  /*1080*/  LDCU UR57, c[0x0][0x444] ;  /* 0x00008880ff3977ac */ /* 0x000e620008000800 */
[----:B------:R-:W-:-:S04]  /*1090*/  UIMAD UR10, UR39, UR16, UR23 ;  /* 0x00000010270a72a4 */ /* 0x000fc8000f8e0217 */
[----:B-1----:R-:W-:-:S12]  /*10a0*/  UIMAD UR57, UR10, UR57, URZ ;  /* 0x000000390a3972a4 */ /* 0x002fd8000f8e02ff */
.L_x_1645:
        /* <DEDUP_REMOVED lines=102> */
.L_x_1647:
[----:B------:R-:W1:Y:S01]  /*1710*/  LDCU.64 UR12, c[0x0][0x5c0] ;  /* 0x0000b800ff0c77ac */ /* 0x000e620008000a00 */
[----:B------:R-:W-:-:S04]  /*1720*/  UIADD3 UR8, UPT, UPT, UR40, UR41, URZ ;  /* 0x0000002928087290 */ /* 0x000fc8000fffe0ff */
[----:B-1----:R-:W-:Y:S02]  /*1730*/  UIMAD.WIDE.U32 UR16, UR8, UR12, URZ ;  /* 0x0000000c081072a5 */ /* 0x002fe4000f8e00ff */
[----:B------:R-:W-:-:S04]  /*1740*/  UIMAD UR8, UR8, UR13, URZ ;  /* 0x0000000d080872a4 */ /* 0x000fc8000f8e02ff */
[----:B------:R-:W-:-:S06]  /*1750*/  UIADD3 UR8, UPT, UPT, UR17, UR8, URZ ;  /* 0x0000000811087290 */ /* 0x000fcc000fffe0ff */
[----:B------:R-:W-:Y:S02]  /*1760*/  MOV R0, UR8 ;  /* 0x0000000800007c02 */ /* 0x000fe40008000f00 */
.L_x_1648:
        /* <DEDUP_REMOVED lines=13> */
.L_x_1649:
[----:B------:R-:W1:Y:S01]  /*1840*/  LDCU.64 UR10, c[0x0][0x5c8] ;  /* 0x0000b900ff0a77ac */ /* 0x000e620008000a00 */
[----:B------:R-:W-:-:S04]  /*1850*/  UIADD3 UR40, UPT, UPT, UR40, UR41, URZ ;  /* 0x0000002928287290 */ /* 0x000fc8000fffe0ff */
[----:B-1----:R-:W-:Y:S02]  /*1860*/  UIMAD.WIDE.U32 UR14, UR40, UR10, URZ ;  /* 0x0000000a280e72a5 */ /* 0x002fe4000f8e00ff */
[----:B------:R-:W-:-:S04]  /*1870*/  UIMAD UR40, UR40, UR11, URZ ;  /* 0x0000000b282872a4 */ /* 0x000fc8000f8e02ff */
[----:B------:R-:W-:-:S06]  /*1880*/  UIADD3 UR40, UPT, UPT, UR15, UR40, URZ ;  /* 0x000000280f287290 */ /* 0x000fcc000fffe0ff */
[----:B------:R-:W-:-:S07]  /*1890*/  MOV R3, UR40 ;  /* 0x0000002800037c02 */ /* 0x000fce0008000f00 */
.L_x_1650:
        /* <DEDUP_REMOVED lines=27> */
.L_x_1652:
[----:B------:R-:W-:Y:S05]  /*1a50*/  BSYNC.RECONVERGENT B0 ;  /* 0x0000000000007941 */ /* 0x000fea0003800200 */
.L_x_1651:
        /* <DEDUP_REMOVED lines=15> */
.L_x_1654:
[----:B------:R-:W-:Y:S05]  /*1b50*/  BSYNC.RECONVERGENT B0 ;  /* 0x0000000000007941 */ /* 0x000fea0003800200 */
.L_x_1653:
        /* <DEDUP_REMOVED lines=24> */
.L_x_1656:
[----:B------:R-:W-:Y:S05]  /*1ce0*/  BSYNC.RECONVERGENT B0 ;  /* 0x0000000000007941 */ /* 0x000fea0003800200 */
.L_x_1655:
        /* <DEDUP_REMOVED lines=14> */
.L_x_1646:
        /* <DEDUP_REMOVED lines=32> */
[----:B------:R-:W-:Y:S01]  /*1fd0*/  IMAD.U32 R239, RZ, RZ, UR34 ;  /* 0x00000022ffef7e24 */ /* 0x000fe2000f8e00ff */
[----:B------:R-:W-:Y:S01]  /*1fe0*/  ISETP.GE.AND P3, PT, R13, UR35, PT ;  /* 0x000000230d007c0c */ /* 0x000fe2000bf66270 */
[----:B------:R-:W-:Y:S01]  /*1ff0*/  VIADD R3, R242, 0x8 ;  /* 0x00000008f2037836 */ /* 0x000fe20000000000 */
[----:B------:R-:W-:Y:S01]  /*2000*/  @!P4 LEA R26, P1, R26, R246, 0x1 ;  /* 0x000000f61a1ac211 */ /* 0x000fe200078208ff */
[----:B--2---:R-:W-:Y:S02]  /*2010*/  IMAD R5, R5, UR8, RZ ;  /* 0x0000000805057c24 */ /* 0x004fe4000f8e02ff */
[----:B------:R-:W-:Y:S01]  /*2020*/  IMAD.MOV.U32 R228, RZ, RZ, 0x40 ;  /* 0x00000040ffe47424 */ /* 0x000fe200078e00ff */
        /* <DEDUP_REMOVED lines=141> */
[----:B------:R-:W-:Y:S01]  /*2900*/  @!P4 LDGSTS.E.BYPASS.LTC128B.128 [R10+0x5000], desc[UR30][R24.64+0x100] ;  /* 0x05000100180acfae */ /* 0x000fe2000b981a1e */
[----:B------:R-:W2:Y:S03]  /*2910*/  LDCU UR12, c[0x0][0x45c] ;  /* 0x00008b80ff0c77ac */ /* 0x000ea60008000800 */
        /* <DEDUP_REMOVED lines=32> */
[----:B-1----:R-:W-:-:S03]  /*2b20*/  IMAD.MOV.U32 R2, RZ, RZ, 0x4 ;  /* 0x00000004ff027424 */ /* 0x002fc600078e00ff */
        /* <DEDUP_REMOVED lines=14> */
[----:B-1----:R-:W-:-:S03]  /*2c10*/  IMAD.SHL.U32 R2, R0, 0x40, RZ ;  /* 0x0000004000027824 */ /* 0x002fc600078e00ff */
[----:B------:R-:W-:Y:S02]  /*2c20*/  @!P2 LDGSTS.E.BYPASS.LTC128B.128 [R10+0x1d000], desc[UR30][R6.64+0x100] ;  /* 0x1d000100060aafae */ /* 0x000fe4000b981a1e */
[----:B------:R-:W-:Y:S02]  /*2c30*/  LOP3.LUT R3, R2, 0x1c0, RZ, 0xc0, !PT ;  /* 0x000001c002037812 */ /* 0x000fe400078ec0ff */
[----:B------:R1:W-:Y:S02]  /*2c40*/  @!P2 LDGSTS.E.BYPASS.LTC128B.128 [R10+0x1f000], desc[UR30][R6.64+0x180] ;  /* 0x1f000180060aafae */ /* 0x0003e4000b981a1e */
[----:B------:R-:W-:Y:S01]  /*2c50*/  LOP3.LUT R11, R3, 0x38, R11, 0xf8, !PT ;  /* 0x00000038030b7812 */ /* 0x000fe200078ef80b */
[C---:B------:R-:W-:Y:S02]  /*2c60*/  IMAD.SHL.U32 R3, R0.reuse, 0x2, RZ ;  /* 0x0000000200037824 */ /* 0x040fe400078e00ff */
[----:B------:R-:W-:Y:S01]  /*2c70*/  IMAD.SHL.U32 R4, R0, 0x10, RZ ;  /* 0x0000001000047824 */ /* 0x000fe200078e00ff */
[----:B------:R-:W-:Y:S01]  /*2c80*/  LOP3.LUT R2, R2, 0x200, RZ, 0xc0, !PT ;  /* 0x0000020002027812 */ /* 0x000fe200078ec0ff */
[----:B------:R-:W0:Y:S01]  /*2c90*/  LDGDEPBAR ;  /* 0x00000000000079af */ /* 0x000e220000000000 */
[----:B------:R-:W-:-:S02]  /*2ca0*/  LOP3.LUT R3, R3, 0x6, RZ, 0xc0, !PT ;  /* 0x0000000603037812 */ /* 0x000fc400078ec0ff */
[----:B------:R-:W-:Y:S02]  /*2cb0*/  LOP3.LUT R231, R11, 0x8, R0, 0x78, !PT ;  /* 0x000000080be77812 */ /* 0x000fe400078e7800 */
[----:B------:R-:W-:Y:S02]  /*2cc0*/  LOP3.LUT R3, R3, 0xe0, R8, 0xf8, !PT ;  /* 0x000000e003037812 */ /* 0x000fe400078ef808 */
[----:B------:R-:W-:Y:S01]  /*2cd0*/  LOP3.LUT R232, R11, 0x8, R9, 0x78, !PT ;  /* 0x000000080be87812 */ /* 0x000fe200078e7809 */
[----:B-1----:R-:W-:-:S05]  /*2ce0*/  IMAD.SHL.U32 R6, R0, 0x20, RZ ;  /* 0x0000002000067824 */ /* 0x002fca00078e00ff */
[----:B------:R-:W-:Y:S02]  /*2cf0*/  LOP3.LUT R5, R6, 0x200, RZ, 0xc0, !PT ;  /* 0x0000020006057812 */ /* 0x000fe400078ec0ff */
[----:B------:R-:W-:Y:S02]  /*2d00*/  LOP3.LUT R2, R2, 0xc00, R6, 0xf8, !PT ;  /* 0x00000c0002027812 */ /* 0x000fe400078ef806 */
[----:B------:R-:W-:Y:S02]  /*2d10*/  LOP3.LUT R4, R5, 0x3800, R4, 0xf8, !PT ;  /* 0x0000380005047812 */ /* 0x000fe400078ef804 */
[----:B------:R-:W-:Y:S02]  /*2d20*/  R2P PR, R0, 0x6 ;  /* 0x0000000600007804 */ /* 0x000fe40000000000 */
[----:B------:R-:W-:Y:S01]  /*2d30*/  LOP3.LUT R231, R4, R231, RZ, 0xfc, !PT ;  /* 0x000000e704e77212 */ /* 0x000fe200078efcff */
[----:B------:R-:W-:Y:S01]  /*2d40*/  IMAD.U32 R239, R239, 0x40, R3 ;  /* 0x00000040efef7824 */ /* 0x000fe200078e0003 */
[----:B------:R-:W-:Y:S01]  /*2d50*/  LOP3.LUT R232, R2, R232, RZ, 0xfc, !PT ;  /* 0x000000e802e87212 */ /* 0x000fe200078efcff */
[----:B------:R-:W-:Y:S01]  /*2d60*/  IMAD.MOV.U32 R3, RZ, RZ, 0x20 ;  /* 0x00000020ff037424 */ /* 0x000fe200078e00ff */
[----:B------:R-:W-:-:S02]  /*2d70*/  SEL R228, R228, 0xffffffc0, !P2 ;  /* 0xffffffc0e4e47807 */ /* 0x000fc40005000000 */
[----:B------:R-:W-:Y:S02]  /*2d80*/  LEA R231, R231, UR32, 0x1 ;  /* 0x00000020e7e77c11 */ /* 0x000fe4000f8e08ff */
[----:B------:R-:W-:Y:S02]  /*2d90*/  LEA R232, R232, UR32, 0x1 ;  /* 0x00000020e8e87c11 */ /* 0x000fe4000f8e08ff */
[----:B------:R-:W-:Y:S01]  /*2da0*/  SEL R3, R3, 0xffffffe0, !P1 ;  /* 0xffffffe003037807 */ /* 0x000fe20004800000 */
[C---:B------:R-:W-:Y:S02]  /*2db0*/  IMAD.IADD R2, R228.reuse, 0x1, R231 ;  /* 0x00000001e4027824 */ /* 0x040fe400078e02e7 */
[--C-:B------:R-:W-:Y:S01]  /*2dc0*/  IMAD.IADD R228, R228, 0x1, R232.reuse ;  /* 0x00000001e4e47824 */ /* 0x100fe200078e02e8 */
[----:B------:R-:W-:Y:S01]  /*2dd0*/  CS2R R26, SRZ ;  /* 0x00000000001a7805 */ /* 0x000fe2000001ff00 */
[----:B------:R-:W-:Y:S01]  /*2de0*/  IMAD.IADD R229, R231, 0x1, R3 ;  /* 0x00000001e7e57824 */ /* 0x000fe200078e0203 */
[----:B------:R-:W-:Y:S01]  /*2df0*/  CS2R R24, SRZ ;  /* 0x0000000000187805 */ /* 0x000fe2000001ff00 */
[C---:B------:R-:W-:Y:S01]  /*2e00*/  IMAD.IADD R230, R3.reuse, 0x1, R232 ;  /* 0x0000000103e67824 */ /* 0x040fe200078e02e8 */
[----:B------:R-:W-:Y:S01]  /*2e10*/  CS2R R22, SRZ ;  /* 0x0000000000167805 */ /* 0x000fe2000001ff00 */
[C---:B------:R-:W-:Y:S01]  /*2e20*/  IMAD.IADD R0, R3.reuse, 0x1, R2 ;  /* 0x0000000103007824 */ /* 0x040fe200078e0202 */
[----:B------:R-:W-:Y:S01]  /*2e30*/  CS2R R20, SRZ ;  /* 0x0000000000147805 */ /* 0x000fe2000001ff00 */
[----:B------:R-:W-:Y:S01]  /*2e40*/  IMAD.IADD R3, R3, 0x1, R228 ;  /* 0x0000000103037824 */ /* 0x000fe200078e02e4 */
[----:B--234-:R-:W-:-:S12]  /*2e50*/  USHF.L.U32 UR14, UR14, 0x6, URZ ;  /* 0x000000060e0e7899 */ /* 0x01cfd800080006ff */
.L_x_1662:
[----:B------:R-:W0:Y:S01]  /*2e60*/  LDGDEPBAR ;  /* 0x00000000000079af */ /* 0x000e220000000000 */
[----:B------:R-:W-:Y:S04]  /*2e70*/  USHF.L.U32 UR11, UR53, 0x6, URZ ;  /* 0x00000006350b7899 */ /* 0x000fe800080006ff */
[----:B------:R-:W-:Y:S01]  /*2e80*/  UISETP.GE.AND UP0, UPT, UR11, UR52, UPT ;  /* 0x000000340b00728c */ /* 0x000fe2000bf06270 */
        /* <DEDUP_REMOVED lines=159> */
[----:B------:R-:W-:Y:S01]  /*3880*/  MOV R8, R198 ;  /* 0x000000c600087202 */ /* 0x000fe20000000f00 */
[----:B------:R-:W-:Y:S01]  /*3890*/  IMAD.MOV.U32 R9, RZ, RZ, R197 ;  /* 0x000000ffff097224 */ /* 0x000fe200078e00c5 */
[----:B------:R-:W-:Y:S01]  /*38a0*/  MOV R10, R196 ;  /* 0x000000c4000a7202 */ /* 0x000fe20000000f00 */
[----:B------:R-:W-:Y:S01]  /*38b0*/  IMAD.MOV.U32 R11, RZ, RZ, R131 ;  /* 0x000000ffff0b7224 */ /* 0x000fe200078e0083 */
[----:B------:R-:W-:Y:S01]  /*38c0*/  UIADD3 UR15, UPT, UPT, UR15, 0x40, URZ ;  /* 0x000000400f0f7890 */ /* 0x000fe2000fffe0ff */
[----:B------:R-:W-:Y:S01]  /*38d0*/  MOV R12, R130 ;  /* 0x00000082000c7202 */ /* 0x000fe20000000f00 */
[----:B------:R-:W-:Y:S01]  /*38e0*/  IMAD.MOV.U32 R2, RZ, RZ, R129 ;  /* 0x000000ffff027224 */ /* 0x000fe200078e0081 */
[----:B------:R-:W-:Y:S01]  /*38f0*/  UIADD3 UR35, UPT, UPT, UR11, 0x40, URZ ;  /* 0x000000400b237890 */ /* 0x000fe2000fffe0ff */
[----:B------:R-:W-:Y:S01]  /*3900*/  MOV R13, R128 ;  /* 0x00000080000d7202 */ /* 0x000fe20000000f00 */
[----:B------:R-:W-:Y:S01]  /*3910*/  IMAD.MOV.U32 R14, RZ, RZ, R127 ;  /* 0x000000ffff0e7224 */ /* 0x000fe200078e007f */
[----:B------:R-:W-:Y:S01]  /*3920*/  MOV R16, R126 ;  /* 0x0000007e00107202 */ /* 0x000fe20000000f00 */
[----:B------:R-:W-:Y:S01]  /*3930*/  IMAD.U32 R0, RZ, RZ, UR15 ;  /* 0x0000000fff007e24 */ /* 0x000fe2000f8e00ff */
[----:B------:R-:W-:Y:S01]  /*3940*/  UIADD3 UR15, UPT, UPT, UR42, UR10, -UR33 ;  /* 0x0000000a2a0f7290 */ /* 0x000fe2000fffe821 */
[----:B------:R-:W-:Y:S03]  /*3950*/  IMAD.MOV.U32 R15, RZ, RZ, R125 ;  /* 0x000000ffff0f7224 */ /* 0x000fe600078e007d */
[----:B------:R-:W-:Y:S01]  /*3960*/  UIADD3 UR15, UPT, UPT, UR15, -0x40, URZ ;  /* 0xffffffc00f0f7890 */ /* 0x000fe2000fffe0ff */
[----:B------:R-:W-:Y:S01]  /*3970*/  ISETP.LT.AND P0, PT, R0, UR33, PT ;  /* 0x0000002100007c0c */ /* 0x000fe2000bf01270 */
[----:B------:R-:W-:Y:S02]  /*3980*/  IMAD.MOV.U32 R0, RZ, RZ, R204 ;  /* 0x000000ffff007224 */ /* 0x000fe400078e00cc */
[----:B------:R-:W-:Y:S06]  /*3990*/  UISETP.GE.AND UP0, UPT, UR35, UR15, UPT ;  /* 0x0000000f2300728c */ /* 0x000fec000bf06270 */
[----:B------:R-:W-:Y:S11]  /*39a0*/  PLOP3.LUT P1, PT, PT, PT, UP0, 0x80, 0x8 ;  /* 0x000000000008781c */ /* 0x000ff60003f2f008 */
[----:B------:R-:W-:Y:S02]  /*39b0*/  @!UPT UIADD3 URZ, UPT, UPT, URZ, URZ, URZ ;  /* 0x000000fffffff290 */ /* 0x000fe4000fffe0ff */
[----:B------:R-:W-:Y:S05]  /*39c0*/  @!P1 BRA P0, `(.L_x_1659) ;  /* 0x0000000400489947 */ /* 0x000fea0000000000 */
.L_x_1658:
[----:B------:R-:W-:Y:S01]  /*39d0*/  UIADD3 UR15, UPT, UPT, UR33, UR9, -UR43 ;  /* 0x00000009210f7290 */ /* 0x000fe2000fffe82b */
[----:B------:R-:W-:Y:S01]  /*39e0*/  VIADD R0, R242, UR11 ;  /* 0x0000000bf2007c36 */ /* 0x000fe20008000000 */
[----:B------:R-:W-:Y:S01]  /*39f0*/  UIADD3 UR11, UPT, UPT, UR33, -UR10, -UR43 ;  /* 0x8000000a210b7290 */ /* 0x000fe2000fffe82b */
[----:B------:R-:W-:Y:S02]  /*3a00*/  IMAD.MOV.U32 R89, RZ, RZ, 0x1 ;  /* 0x00000001ff597424 */ /* 0x000fe400078e00ff */
[----:B--2---:R-:W-:Y:S02]  /*3a10*/  IMAD.MOV.U32 R17, RZ, RZ, 0x9 ;  /* 0x00000009ff117424 */ /* 0x004fe400078e00ff */
[C---:B------:R-:W-:Y:S02]  /*3a20*/  VIADD R2, R0.reuse, UR15 ;  /* 0x0000000f00027c36 */ /* 0x040fe40008000000 */
[----:B------:R-:W-:Y:S02]  /*3a30*/  VIADD R0, R0, UR11 ;  /* 0x0000000b00007c36 */ /* 0x000fe40008000000 */
[C---:B------:R-:W-:Y:S01]  /*3a40*/  VIADD R88, R239.reuse, 0x1 ;  /* 0x00000001ef587836 */ /* 0x040fe20000000000 */
[C---:B------:R-:W-:Y:S01]  /*3a50*/  VIADDMNMX R89, R2.reuse, R89, UR33, PT ;  /* 0x0000002102597e46 */ /* 0x040fe2000b800159 */
[C---:B------:R-:W-:Y:S01]  /*3a60*/  VIADD R87, R239.reuse, 0x8 ;  /* 0x00000008ef577836 */ /* 0x040fe20000000000 */
[----:B------:R-:W-:Y:S01]  /*3a70*/  VIADDMNMX R17, R2, R17, UR33, PT ;  /* 0x0000002102117e46 */ /* 0x000fe2000b800111 */
[C---:B------:R-:W-:Y:S01]  /*3a80*/  VIADD R18, R239.reuse, 0x19 ;  /* 0x00000019ef127836 */ /* 0x040fe20000000000 */
[----:B------:R-:W-:Y:S01]  /*3a90*/  VIMNMX R2, PT, PT, RZ, R0, !PT ;  /* 0x00000000ff027248 */ /* 0x000fe20007fe0100 */
[C---:B------:R-:W-:Y:S01]  /*3aa0*/  VIADD R86, R239.reuse, 0x9 ;  /* 0x00000009ef567836 */ /* 0x040fe20000000000 */
[----:B------:R-:W-:Y:S01]  /*3ab0*/  VIADDMNMX R0, R0, 0x8, RZ, !PT ;  /* 0x0000000800007846 */ /* 0x000fe200078001ff */
[C---:B------:R-:W-:Y:S01]  /*3ac0*/  VIADD R85, R239.reuse, 0x10 ;  /* 0x00000010ef557836 */ /* 0x040fe20000000000 */
[CC--:B------:R-:W-:Y:S01]  /*3ad0*/  ISETP.GE.AND P1, PT, R239.reuse, R2.reuse, PT ;  /* 0x00000002ef00720c */ /* 0x0c0fe20003f26270 */
[C---:B------:R-:W-:Y:S01]  /*3ae0*/  VIADD R84, R239.reuse, 0x11 ;  /* 0x00000011ef547836 */ /* 0x040fe20000000000 */
[-C--:B------:R-:W-:Y:S01]  /*3af0*/  ISETP.GE.AND P0, PT, R88, R2.reuse, PT ;  /* 0x000000025800720c */ /* 0x080fe20003f06270 */
[----:B------:R-:W-:Y:S01]  /*3b00*/  VIADD R19, R239, 0x18 ;  /* 0x00000018ef137836 */ /* 0x000fe20000000000 */
        /* <DEDUP_REMOVED lines=62> */
.L_x_1659:
        /* <DEDUP_REMOVED lines=135> */
[----:B------:R-:W-:Y:S05]  /*4760*/  LOP3.LUT R238, R238, R120, RZ, 0xfc, !PT ;  /* 0x00000078eeee7212 */ /* 0x000fea00078efcff */
        /* <DEDUP_REMOVED lines=313> */
.L_x_1660:
        /* <DEDUP_REMOVED lines=399> */
.L_x_1661:
        /* <DEDUP_REMOVED lines=234> */
.L_x_1663:
        /* <DEDUP_REMOVED lines=13> */
.L_x_1664:
[----:B------:R-:W3:Y:S01]  /*8360*/  LDCU.64 UR8, c[0x0][0x5c8] ;  /* 0x0000b900ff0877ac */ /* 0x000ee20008000a00 */
[----:B------:R-:W-:-:S04]  /*8370*/  UIADD3 UR12, UPT, UPT, UR40, UR41, URZ ;  /* 0x00000029280c7290 */ /* 0x000fc8000fffe0ff */
[----:B---3--:R-:W-:Y:S02]  /*8380*/  UIMAD.WIDE.U32 UR40, UR12, UR8, URZ ;  /* 0x000000080c2872a5 */ /* 0x008fe4000f8e00ff */
[----:B------:R-:W-:-:S04]  /*8390*/  UIMAD UR12, UR12, UR9, URZ ;  /* 0x000000090c0c72a4 */ /* 0x000fc8000f8e02ff */
[----:B------:R-:W-:-:S06]  /*83a0*/  UIADD3 UR12, UPT, UPT, UR41, UR12, URZ ;  /* 0x0000000c290c7290 */ /* 0x000fcc000fffe0ff */
[----:B------:R-:W-:-:S07]  /*83b0*/  MOV R5, UR12 ;  /* 0x0000000c00057c02 */ /* 0x000fce0008000f00 */
.L_x_1665:
        /* <DEDUP_REMOVED lines=15> */
[C---:B------:R-:W-:Y:S01]  /*84b0*/  ISETP.GE.AND P1, PT, R4.reuse, UR33, PT ;  /* 0x0000002104007c0c */ /* 0x040fe2000bf26270 */
        /* <DEDUP_REMOVED lines=40> */
.L_x_1667:
[----:B------:R-:W-:Y:S05]  /*8740*/  BSYNC.RECONVERGENT B0 ;  /* 0x0000000000007941 */ /* 0x000fea0003800200 */
.L_x_1666:
        /* <DEDUP_REMOVED lines=16> */
.L_x_1669:
[----:B------:R-:W-:Y:S05]  /*8850*/  BSYNC.RECONVERGENT B0 ;  /* 0x0000000000007941 */ /* 0x000fea0003800200 */
.L_x_1668:
        /* <DEDUP_REMOVED lines=22> */
.L_x_1671:
[----:B------:R-:W-:Y:S05]  /*89c0*/  BSYNC.RECONVERGENT B0 ;  /* 0x0000000000007941 */ /* 0x000fea0003800200 */
.L_x_1670:
        /* <DEDUP_REMOVED lines=13> */
.L_x_1657:
[----:B------:R-:W-:Y:S05]  /*8aa0*/  BSYNC.RECONVERGENT B1 ;  /* 0x0000000000017941 */ /* 0x000fea0003800200 */
.L_x_1635:
        /* <DEDUP_REMOVED lines=11> */
.L_x_1673:
        /* <DEDUP_REMOVED lines=10> */
.L_x_2520:


//--------------------- .text._ZN5flash44flash_bwd_dq_dk_dv_loop_seqk_parallel_kernelI23Flash_bwd_kernel_traitsILi256ELi64ELi64ELi8ELi4ELi2ELi2ELb0ELb1EN7cutlass10bfloat16_tE19Flash_kernel_traitsILi256ELi64ELi64ELi8ES3_EELb1ELb0ELb1ELb1ELb0ELb0ELb0EEEvNS_16Flash_bwd_paramsE --------------------------
	.section	.text._ZN5flash44flash_bwd_dq_dk_dv_loop_seqk_parallel_kernelI23Flash_bwd_kernel_traitsILi256ELi64ELi64ELi8ELi4ELi2ELi2ELb0ELb1EN7cutlass10bfloat16_tE19Flash_kernel_traitsILi256ELi64ELi64ELi8ES3_EELb1ELb0ELb1ELb1ELb0ELb0ELb0EEEvNS_16Flash_bwd_paramsE,"ax",@progbits
	.align	128
        .global         _ZN5flash44flash_bwd_dq_dk_dv_loop_seqk_parallel_kernelI23Flash_bwd_kernel_traitsILi256ELi64ELi64ELi8ELi4ELi2ELi2ELb0ELb1EN7cutlass10bfloat16_tE19Flash_kernel_traitsILi256ELi64ELi64ELi8ES3_EELb1ELb0ELb1ELb1ELb0ELb0ELb0EEEvNS_16Flash_bwd_paramsE
        .type           _ZN5flash44flash_bwd_dq_dk_dv_loop_seqk_parallel_kernelI23Flash_bwd_kernel_traitsILi256ELi64ELi64ELi8ELi4ELi2ELi2ELb0ELb1EN7cutlass10bfloat16_tE19Flash_kernel_traitsILi256ELi64ELi64ELi8ES3_EELb1ELb0ELb1ELb1ELb0ELb0ELb0EEEvNS_16Flash_bwd_paramsE,@function
        .size           _ZN5flash44flash_bwd_dq_dk_dv_loop_seqk_parallel_kernelI23Flash_bwd_kernel_traitsILi256ELi64ELi64ELi8ELi4ELi2ELi2ELb0ELb1EN7cutlass10bfloat16_tE19Flash_kernel_traitsILi256ELi64ELi64ELi8ES3_EELb1ELb0ELb1ELb1ELb0ELb0ELb0EEEvNS_16Flash_bwd_paramsE,(.L_x_2521 - _ZN5flash44flash_bwd_dq_dk_dv_loop_seqk_parallel_kernelI23Flash_bwd_kernel_traitsILi256ELi64ELi64ELi8ELi4ELi2ELi2ELb0ELb1EN7cutlass10bfloat16_tE19Flash_kernel_traitsILi256ELi64ELi64ELi8ES3_EELb1ELb0ELb1ELb1ELb0ELb0ELb0EEEvNS_16Flash_bwd_paramsE)
        .other          _ZN5flash44flash_bwd_dq_dk_dv_loop_seqk_parallel_kernelI23Flash_bwd_kernel_traitsILi256ELi64ELi64ELi8ELi4ELi2ELi2ELb0ELb1EN7cutlass10bfloat16_tE19Flash_kernel_traitsILi256ELi64ELi64ELi8ES3_EELb1ELb0ELb1ELb1ELb0ELb0ELb0EEEvNS_16Flash_bwd_paramsE,@"STO_CUDA_ENTRY STV_DEFAULT"
_ZN5flash44flash_bwd_dq_dk_dv_loop_seqk_parallel_kernelI23Flash_bwd_kernel_traitsILi256ELi64ELi64ELi8ELi4ELi2ELi2ELb0ELb1EN7cutlass10bfloat16_tE19Flash_kernel_traitsILi256ELi64ELi64ELi8ES3_EELb1ELb0ELb1ELb1ELb0ELb0ELb0EEEvNS_16Flash_bwd_paramsE:
.text._ZN5flash44flash_bwd_dq_dk_dv_loop_seqk_parallel_kernelI23Flash_bwd_kernel_traitsILi256ELi64ELi64ELi8ELi4ELi2ELi2ELb0ELb1EN7cutlass10bfloat16_tE19Flash_kernel_traitsILi256ELi64ELi64ELi8ES3_EELb1ELb0ELb1ELb1ELb0ELb0ELb0EEEvNS_16Flash_bwd_paramsE:
        /* <DEDUP_REMOVED lines=49> */
.L_x_1732:
        /* <DEDUP_REMOVED lines=52> */
.L_x_1674:
        /* <DEDUP_REMOVED lines=44> */
.L_x_1676:
[----:B------:R-:W1:Y:S01]  /*0910*/  LDCU.64 UR14, c[0x0][0x3b8] ;  /* 0x00007700ff0e77ac */ /* 0x000e620008000a00 */
[----:B------:R-:W-:-:S04]  /*0920*/  UIADD3 UR8, UPT, UPT, UR36, UR38, URZ ;  /* 0x0000002624087290 */ /* 0x000fc8000fffe0ff */
[----:B-1----:R-:W-:Y:S02]  /*0930*/  UIMAD.WIDE.U32 UR10, UR8, UR14, URZ ;  /* 0x0000000e080a72a5 */ /* 0x002fe4000f8e00ff */
[----:B------:R-:W-:-:S04]  /*0940*/  UIMAD UR8, UR8, UR15, URZ ;  /* 0x0000000f080872a4 */ /* 0x000fc8000f8e02ff */
[----:B------:R-:W-:Y:S01]  /*0950*/  UIADD3 UR8, UPT, UPT, UR11, UR8, URZ ;  /* 0x000000080b087290 */ /* 0x000fe2000fffe0ff */
[----:B------:R-:W-:-:S05]  /*0960*/  UMOV UR52, UR10 ;  /* 0x0000000a00347c82 */ /* 0x000fca0008000000 */
[----:B------:R-:W-:Y:S02]  /*0970*/  MOV R6, UR8 ;  /* 0x0000000800067c02 */ /* 0x000fe40008000f00 */
.L_x_1677:
        /* <DEDUP_REMOVED lines=42> */
.L_x_1678:
[----:B------:R-:W1:Y:S01]  /*0c20*/  LDCU.64 UR12, c[0x0][0x3c0] ;  /* 0x00007800ff0c77ac */ /* 0x000e620008000a00 */
[----:B------:R-:W-:-:S04]  /*0c30*/  UIADD3 UR8, UPT, UPT, UR36, UR38, URZ ;  /* 0x0000002624087290 */ /* 0x000fc8000fffe0ff */
[----:B-1----:R-:W-:Y:S02]  /*0c40*/  UIMAD.WIDE.U32 UR10, UR8, UR12, URZ ;  /* 0x0000000c080a72a5 */ /* 0x002fe4000f8e00ff */
[----:B------:R-:W-:-:S04]  /*0c50*/  UIMAD UR8, UR8, UR13, URZ ;  /* 0x0000000d080872a4 */ /* 0x000fc8000f8e02ff */
[----:B------:R-:W-:Y:S01]  /*0c60*/  UIADD3 UR8, UPT, UPT, UR11, UR8, URZ ;  /* 0x000000080b087290 */ /* 0x000fe2000fffe0ff */
[----:B------:R-:W-:-:S05]  /*0c70*/  UMOV UR50, UR10 ;  /* 0x0000000a00327c82 */ /* 0x000fca0008000000 */
[----:B------:R-:W-:-:S07]  /*0c80*/  MOV R7, UR8 ;  /* 0x0000000800077c02 */ /* 0x000fce0008000f00 */
.L_x_1679:
        /* <DEDUP_REMOVED lines=17> */
[----:B------:R-:W-:-:S02]  /*0da0*/  UIADD3 UR8, UPT, UPT, UR45, UR8, URZ ;  /* 0x000000082d087290 */ /* 0x000fc4000fffe0ff */
[----:B------:R-:W-:Y:S02]  /*0db0*/  UIMAD.WIDE.U32 UR56, UR10, UR60, URZ ;  /* 0x0000003c0a3872a5 */ /* 0x000fe4000f8e00ff */
[----:B------:R-:W-:-:S04]  /*0dc0*/  UIMAD UR8, UR8, UR42, URZ ;  /* 0x0000002a080872a4 */ /* 0x000fc8000f8e02ff */
[----:B------:R-:W-:Y:S02]  /*0dd0*/  UIMAD UR8, UR9, UR44, UR8 ;  /* 0x0000002c090872a4 */ /* 0x000fe4000f8e0208 */
[----:B------:R-:W-:Y:S02]  /*0de0*/  USHF.R.S32.HI UR9, URZ, 0x1f, UR60 ;  /* 0x0000001fff097899 */ /* 0x000fe4000801143c */
[----:B------:R-:W-:-:S04]  /*0df0*/  UIADD3 UR8, UPT, UPT, UR11, UR8, URZ ;  /* 0x000000080b087290 */ /* 0x000fc8000fffe0ff */
[----:B------:R-:W-:-:S04]  /*0e00*/  UIMAD UR8, UR8, UR60, URZ ;  /* 0x0000003c080872a4 */ /* 0x000fc8000f8e02ff */
[----:B------:R-:W-:-:S04]  /*0e10*/  UIMAD UR8, UR9, UR10, UR8 ;  /* 0x0000000a090872a4 */ /* 0x000fc8000f8e0208 */
[----:B------:R-:W-:Y:S01]  /*0e20*/  UIADD3 UR8, UPT, UPT, UR57, UR8, URZ ;  /* 0x0000000839087290 */ /* 0x000fe2000fffe0ff */
[----:B------:R-:W-:Y:S11]  /*0e30*/  BRA `(.L_x_1681) ;  /* 0x00000000000c7947 */ /* 0x000ff60003800000 */
.L_x_1680:
[----:B------:R-:W-:Y:S02]  /*0e40*/  UIMAD.WIDE.U32 UR56, UR66, UR16, URZ ;  /* 0x00000010423872a5 */ /* 0x000fe4000f8e00ff */
[----:B------:R-:W-:-:S04]  /*0e50*/  UIMAD UR8, UR67, UR16, URZ ;  /* 0x00000010430872a4 */ /* 0x000fc8000f8e02ff */
[----:B------:R-:W-:Y:S02]  /*0e60*/  UIADD3 UR8, UPT, UPT, UR57, UR8, URZ ;  /* 0x0000000839087290 */ /* 0x000fe4000fffe0ff */
.L_x_1681:
        /* <DEDUP_REMOVED lines=20> */
.L_x_1682:
[----:B------:R-:W1:Y:S01]  /*0fb0*/  LDCU UR58, c[0x0][0x434] ;  /* 0x00008680ff3a77ac */ /* 0x000e620008000800 */
[----:B------:R-:W-:-:S04]  /*0fc0*/  UIMAD UR10, UR23, UR42, UR24 ;  /* 0x0000002a170a72a4 */ /* 0x000fc8000f8e0218 */
[----:B-1----:R-:W-:Y:S02]  /*0fd0*/  UIMAD UR58, UR10, UR58, URZ ;  /* 0x0000003a0a3a72a4 */ /* 0x002fe4000f8e02ff */
.L_x_1683:
        /* <DEDUP_REMOVED lines=11> */
.L_x_1684:
[----:B------:R-:W1:Y:S01]  /*1090*/  LDCU UR57, c[0x0][0x444] ;  /* 0x00008880ff3977ac */ /* 0x000e620008000800 */
[----:B------:R-:W-:-:S04]  /*10a0*/  UIMAD UR10, UR23, UR42, UR24 ;  /* 0x0000002a170a72a4 */ /* 0x000fc8000f8e0218 */
[----:B-1----:R-:W-:-:S12]  /*10b0*/  UIMAD UR57, UR10, UR57, URZ ;  /* 0x000000390a3972a4 */ /* 0x002fd8000f8e02ff */
.L_x_1685:
        /* <DEDUP_REMOVED lines=16> */
[----:B------:R-:W-:Y:S02]  /*11c0*/  IMAD R12, R3, UR51, R12 ;  /* 0x00000033030c7c24 */ /* 0x000fe4000f8e020c */
[C---:B--2---:R-:W-:Y:S01]  /*11d0*/  IMAD.SHL.U32 R9, R0.reuse, 0x8, RZ ;  /* 0x0000000800097824 */ /* 0x044fe200078e00ff */
[----:B------:R-:W-:Y:S01]  /*11e0*/  USHF.R.S32.HI UR44, URZ, 0x6, UR8 ;  /* 0x00000006ff2c7899 */ /* 0x000fe20008011408 */
[----:B------:R-:W-:Y:S02]  /*11f0*/  LOP3.LUT R238, R0, 0x1f, RZ, 0xc0, !PT ;  /* 0x0000001f00ee7812 */ /* 0x000fe400078ec0ff */
[----:B------:R-:W-:Y:S01]  /*1200*/  SHF.R.U32.HI R13, RZ, 0x5, R0 ;  /* 0x00000005ff0d7819 */ /* 0x000fe20000011600 */
[----:B------:R-:W-:Y:S01]  /*1210*/  UISETP.LT.AND UP0, UPT, URZ, UR44, UPT ;  /* 0x0000002cff00728c */ /* 0x000fe2000bf01270 */
[----:B------:R-:W-:Y:S02]  /*1220*/  LOP3.LUT R20, R9, 0x38, RZ, 0xc0, !PT ;  /* 0x0000003809147812 */ /* 0x000fe400078ec0ff */
[----:B------:R-:W1:Y:S02]  /*1230*/  LDCU.128 UR8, c[0x0][0x590] ;  /* 0x0000b200ff0877ac */ /* 0x000e640008000c00 */
[----:B------:R-:W-:Y:S01]  /*1240*/  IADD3 R10, P0, PT, R20, UR62, RZ ;  /* 0x0000003e140a7c10 */ /* 0x000fe2000ff1e0ff */
[----:B------:R-:W-:Y:S01]  /*1250*/  IMAD.WIDE.U32 R14, R2, UR51, R20 ;  /* 0x00000033020e7c25 */ /* 0x000fe2000f8e0014 */
[----:B------:R-:W-:Y:S01]  /*1260*/  USEL UR44, URZ, UR44, !UP0 ;  /* 0x0000002cff2c7287 */ /* 0x000fe2000c000000 */
[----:B------:R-:W2:Y:S02]  /*1270*/  LDCU.64 UR62, c[0x0][0x420] ;  /* 0x00008400ff3e77ac */ /* 0x000ea40008000a00 */
[----:B------:R-:W-:Y:S01]  /*1280*/  IMAD.X R11, RZ, RZ, UR17, P0 ;  /* 0x00000011ff0b7e24 */ /* 0x000fe200080e06ff */
[----:B------:R-:W-:Y:S01]  /*1290*/  IADD3 R14, P0, PT, R14, UR54, RZ ;  /* 0x000000360e0e7c10 */ /* 0x000fe2000ff1e0ff */
[----:B------:R-:W-:-:S03]  /*12a0*/  UISETP.GT.AND UP0, UPT, UR49, UR44, UPT ;  /* 0x0000002c3100728c */ /* 0x000fc6000bf04270 */
[----:B------:R-:W-:Y:S01]  /*12b0*/  IADD3.X R15, PT, PT, R15, UR48, R12, P0, !PT ;  /* 0x000000300f0f7c10 */ /* 0x000fe200087fe40c */
[----:B-1----:R-:W-:Y:S01]  /*12c0*/  UIMAD UR16, UR53, UR8, URZ ;  /* 0x00000008351072a4 */ /* 0x002fe2000f8e02ff */
[----:B------:R-:W-:Y:S01]  /*12d0*/  IMAD.U32 R8, RZ, RZ, UR8 ;  /* 0x00000008ff087e24 */ /* 0x000fe2000f8e00ff */
[----:B------:R-:W-:Y:S01]  /*12e0*/  MOV R16, UR10 ;  /* 0x0000000a00107c02 */ /* 0x000fe20008000f00 */
[----:B------:R-:W-:Y:S02]  /*12f0*/  UIMAD UR53, UR42, UR60, URZ ;  /* 0x0000003c2a3572a4 */ /* 0x000fe4000f8e02ff */
[----:B------:R-:W-:Y:S01]  /*1300*/  UIMAD UR16, UR51, UR9, UR16 ;  /* 0x00000009331072a4 */ /* 0x000fe2000f8e0210 */
[----:B------:R-:W-:Y:S01]  /*1310*/  IMAD.WIDE.U32 R10, R8, UR51, R10 ;  /* 0x00000033080a7c25 */ /* 0x000fe2000f8e000a */
[----:B------:R-:W-:Y:S02]  /*1320*/  USHF.L.U64.HI UR48, UR8, 0x5, UR9 ;  /* 0x0000000508307899 */ /* 0x000fe40008010209 */
[----:B------:R-:W-:Y:S01]  /*1330*/  USHF.L.U32 UR51, UR8, 0x5, URZ ;  /* 0x0000000508337899 */ /* 0x000fe200080006ff */
[----:B------:R-:W-:Y:S01]  /*1340*/  IMAD.U32 R8, RZ, RZ, UR11 ;  /* 0x0000000bff087e24 */ /* 0x000fe2000f8e00ff */
[----:B------:R-:W1:Y:S01]  /*1350*/  LDCU.64 UR10, c[0x0][0x550] ;  /* 0x0000aa00ff0a77ac */ /* 0x000e620008000a00 */
[----:B------:R-:W-:Y:S01]  /*1360*/  VIADD R11, R11, UR16 ;  /* 0x000000100b0b7c36 */ /* 0x000fe20008000000 */
[----:B------:R-:W3:Y:S01]  /*1370*/  LDCU.64 UR60, c[0x0][0x5e8] ;  /* 0x0000bd00ff3c77ac */ /* 0x000ee20008000a00 */
[----:B------:R-:W-:-:S04]  /*1380*/  IMAD.WIDE.U32 R16, R16, UR24, R10 ;  /* 0x0000001810107c25 */ /* 0x000fc8000f8e000a */
[----:B------:R-:W4:Y:S01]  /*1390*/  LDC.64 R10, c[0x0][0x5f8] ;  /* 0x00017e00ff0a7b82 */ /* 0x000f220000000a00 */
[----:B------:R-:W5:Y:S01]  /*13a0*/  LDCU.64 UR16, c[0x0][0x3c8] ;  /* 0x00007900ff1077ac */ /* 0x000f620008000a00 */
[----:B------:R-:W-:Y:S01]  /*13b0*/  IMAD R17, R8, UR24, R17 ;  /* 0x0000001808117c24 */ /* 0x000fe2000f8e0211 */
[----:B------:R-:W-:-:S05]  /*13c0*/  SHF.R.U32.HI R8, RZ, 0x3, R0 ;  /* 0x00000003ff087819 */ /* 0x000fca0000011600 */
[----:B------:R-:W-:-:S04]  /*13d0*/  IMAD.WIDE.U32 R16, R8, UR8, R16 ;  /* 0x0000000808107c25 */ /* 0x000fc8000f8e0010 */
[----:B------:R-:W-:Y:S01]  /*13e0*/  IMAD R12, R8, UR9, R17 ;  /* 0x00000009080c7c24 */ /* 0x000fe2000f8e0211 */
[----:B------:R-:W2:Y:S01]  /*13f0*/  LDCU.64 UR8, c[0x0][0x380] ;  /* 0x00007000ff0877ac */ /* 0x000ea20008000a00 */
[----:B-1----:R-:W-:Y:S02]  /*1400*/  LEA R246, P2, R16, UR10, 0x1 ;  /* 0x0000000a10f67c11 */ /* 0x002fe4000f8408ff */
[----:B------:R-:W-:Y:S01]  /*1410*/  LOP3.LUT R17, R20, 0x40, RZ, 0xfc, !PT ;  /* 0x0000004014117812 */ /* 0x000fe200078efcff */
[----:B---3--:R-:W-:Y:S01]  /*1420*/  UIMAD.WIDE UR60, UR57, 0x4, UR60 ;  /* 0x00000004393c78a5 */ /* 0x008fe2000f8e023c */
[----:B------:R-:W-:Y:S01]  /*1430*/  LEA.HI.X R247, R16, UR11, R12, 0x1, P2 ;  /* 0x0000000b10f77c11 */ /* 0x000fe200090f0c0c */
[----:B-----5:R-:W-:Y:S01]  /*1440*/  IMAD.U32 R18, RZ, RZ, UR16 ;  /* 0x00000010ff127e24 */ /* 0x020fe2000f8e00ff */
[----:B------:R-:W-:-:S03]  /*1450*/  LOP3.LUT R16, R20, 0xc0, RZ, 0xfc, !PT ;  /* 0x000000c014107812 */ /* 0x000fc600078efcff */
[----:B------:R-:W-:Y:S01]  /*1460*/  IMAD.WIDE.U32 R18, R18, UR24, R14 ;  /* 0x0000001812127c25 */ /* 0x000fe2000f8e000e */
[----:B------:R-:W-:Y:S01]  /*1470*/  MOV R14, UR17 ;  /* 0x00000011000e7c02 */ /* 0x000fe20008000f00 */
[----:B------:R-:W1:Y:S02]  /*1480*/  LDCU.64 UR16, c[0x0][0x570] ;  /* 0x0000ae00ff1077ac */ /* 0x000e640008000a00 */
[----:B----4-:R-:W-:-:S04]  /*1490*/  IMAD.WIDE.U32 R22, R10, UR21, RZ ;  /* 0x000000150a167c25 */ /* 0x010fc8000f8e00ff */
        /* <DEDUP_REMOVED lines=14> */
[----:B--2---:R-:W-:Y:S01]  /*1580*/  LEA R248, P1, R14, UR8, 0x1 ;  /* 0x000000080ef87c11 */ /* 0x004fe2000f8208ff */
[----:B------:R-:W-:Y:S01]  /*1590*/  UIMAD.WIDE UR54, UR58, 0x4, UR62 ;  /* 0x000000043a3678a5 */ /* 0x000fe2000f8e023e */
[----:B------:R-:W-:Y:S01]  /*15a0*/  LEA.HI.X.SX32 R11, R11, R12, 0x1, P0 ;  /* 0x0000000c0b0b7211 */ /* 0x000fe200000f0eff */
[----:B------:R-:W-:Y:S01]  /*15b0*/  IMAD.SHL.U32 R12, R2, 0x20, RZ ;  /* 0x00000020020c7824 */ /* 0x000fe200078e00ff */
[----:B-1----:R-:W-:Y:S01]  /*15c0*/  LEA R244, P0, R13, UR16, 0x2 ;  /* 0x000000100df47c11 */ /* 0x002fe2000f8010ff */
[----:B------:R-:W-:Y:S01]  /*15d0*/  UMOV UR16, UR60 ;  /* 0x0000003c00107c82 */ /* 0x000fe20008000000 */
[----:B------:R-:W-:-:S02]  /*15e0*/  LEA.HI.X R249, R14, UR9, R10, 0x1, P1 ;  /* 0x000000090ef97c11 */ /* 0x000fc400088f0c0a */
[----:B------:R-:W-:Y:S01]  /*15f0*/  LEA.HI.X R245, R13, UR17, R11, 0x2, P0 ;  /* 0x000000110df57c11 */ /* 0x000fe200080f140b */
[----:B------:R-:W-:Y:S01]  /*1600*/  UMOV UR17, UR61 ;  /* 0x0000003d00117c82 */ /* 0x000fe20008000000 */
        /* <DEDUP_REMOVED lines=19> */
.L_x_1687:
[----:B------:R-:W1:Y:S01]  /*1740*/  LDCU.64 UR10, c[0x0][0x5c0] ;  /* 0x0000b800ff0a77ac */ /* 0x000e620008000a00 */
[----:B------:R-:W-:-:S04]  /*1750*/  UIADD3 UR8, UPT, UPT, UR36, UR38, URZ ;  /* 0x0000002624087290 */ /* 0x000fc8000fffe0ff */
[----:B-1----:R-:W-:Y:S02]  /*1760*/  UIMAD.WIDE.U32 UR16, UR8, UR10, URZ ;  /* 0x0000000a081072a5 */ /* 0x002fe4000f8e00ff */
[----:B------:R-:W-:-:S04]  /*1770*/  UIMAD UR8, UR8, UR11, URZ ;  /* 0x0000000b080872a4 */ /* 0x000fc8000f8e02ff */
[----:B------:R-:W-:-:S06]  /*1780*/  UIADD3 UR8, UPT, UPT, UR17, UR8, URZ ;  /* 0x0000000811087290 */ /* 0x000fcc000fffe0ff */
[----:B------:R-:W-:Y:S02]  /*1790*/  MOV R2, UR8 ;  /* 0x0000000800027c02 */ /* 0x000fe40008000f00 */
.L_x_1688:
        /* <DEDUP_REMOVED lines=13> */
.L_x_1689:
[----:B------:R-:W1:Y:S01]  /*1870*/  LDCU.64 UR8, c[0x0][0x5c8] ;  /* 0x0000b900ff0877ac */ /* 0x000e620008000a00 */
[----:B------:R-:W-:-:S04]  /*1880*/  UIADD3 UR36, UPT, UPT, UR36, UR38, URZ ;  /* 0x0000002624247290 */ /* 0x000fc8000fffe0ff */
[----:B-1----:R-:W-:Y:S02]  /*1890*/  UIMAD.WIDE.U32 UR14, UR36, UR8, URZ ;  /* 0x00000008240e72a5 */ /* 0x002fe4000f8e00ff */
[----:B------:R-:W-:-:S04]  /*18a0*/  UIMAD UR36, UR36, UR9, URZ ;  /* 0x00000009242472a4 */ /* 0x000fc8000f8e02ff */
[----:B------:R-:W-:-:S06]  /*18b0*/  UIADD3 UR36, UPT, UPT, UR15, UR36, URZ ;  /* 0x000000240f247290 */ /* 0x000fcc000fffe0ff */
[----:B------:R-:W-:-:S07]  /*18c0*/  MOV R0, UR36 ;  /* 0x0000002400007c02 */ /* 0x000fce0008000f00 */
.L_x_1690:
        /* <DEDUP_REMOVED lines=32> */
.L_x_1692:
[----:B------:R-:W-:Y:S05]  /*1ad0*/  BSYNC.RECONVERGENT B0 ;  /* 0x0000000000007941 */ /* 0x000fea0003800200 */
.L_x_1691:
        /* <DEDUP_REMOVED lines=19> */
.L_x_1694:
[----:B------:R-:W-:Y:S05]  /*1c10*/  BSYNC.RECONVERGENT B0 ;  /* 0x0000000000007941 */ /* 0x000fea0003800200 */
.L_x_1693:
        /* <DEDUP_REMOVED lines=29> */
.L_x_1696:
[----:B------:R-:W-:Y:S05]  /*1df0*/  BSYNC.RECONVERGENT B0 ;  /* 0x0000000000007941 */ /* 0x000fea0003800200 */
.L_x_1695:
        /* <DEDUP_REMOVED lines=20> */
.L_x_1686:
        /* <DEDUP_REMOVED lines=35> */
.L_x_1699:
[----:B------:R2:W-:Y:S04]  /*2170*/  STS.128 [R13+0x8000], RZ ;  /* 0x008000ff0d007388 */ /* 0x0005e80000000c00 */
[----:B------:R2:W-:Y:S04]  /*2180*/  STS.128 [R13+0xa000], RZ ;  /* 0x00a000ff0d007388 */ /* 0x0005e80000000c00 */
[----:B------:R2:W-:Y:S04]  /*2190*/  STS.128 [R13+0xc000], RZ ;  /* 0x00c000ff0d007388 */ /* 0x0005e80000000c00 */
[----:B------:R2:W-:Y:S02]  /*21a0*/  STS.128 [R13+0xe000], RZ ;  /* 0x00e000ff0d007388 */ /* 0x0005e40000000c00 */
.L_x_1700:
[----:B------:R-:W-:Y:S05]  /*21b0*/  BSYNC.RECONVERGENT B0 ;  /* 0x0000000000007941 */ /* 0x000fea0003800200 */
.L_x_1698:
        /* <DEDUP_REMOVED lines=37> */
.L_x_1702:
[----:B------:R-:W-:Y:S05]  /*2410*/  BSYNC.RECONVERGENT B0 ;  /* 0x0000000000007941 */ /* 0x000fea0003800200 */
.L_x_1701:
        /* <DEDUP_REMOVED lines=28> */
.L_x_1704:
[----:B------:R1:W-:Y:S04]  /*25e0*/  STS.128 [R13], RZ ;  /* 0x000000ff0d007388 */ /* 0x0003e80000000c00 */
[----:B------:R1:W-:Y:S04]  /*25f0*/  STS.128 [R13+0x2000], RZ ;  /* 0x002000ff0d007388 */ /* 0x0003e80000000c00 */
[----:B------:R1:W-:Y:S04]  /*2600*/  STS.128 [R13+0x4000], RZ ;  /* 0x004000ff0d007388 */ /* 0x0003e80000000c00 */
[----:B------:R1:W-:Y:S02]  /*2610*/  STS.128 [R13+0x6000], RZ ;  /* 0x006000ff0d007388 */ /* 0x0003e40000000c00 */
.L_x_1705:
[----:B------:R-:W-:Y:S05]  /*2620*/  BSYNC.RECONVERGENT B0 ;  /* 0x0000000000007941 */ /* 0x000fea0003800200 */
.L_x_1703:
        /* <DEDUP_REMOVED lines=46> */
.L_x_1707:
[----:B------:R-:W-:Y:S05]  /*2910*/  BSYNC.RECONVERGENT B0 ;  /* 0x0000000000007941 */ /* 0x000fea0003800200 */
.L_x_1706:
        /* <DEDUP_REMOVED lines=48> */
.L_x_1709:
[----:B------:R2:W-:Y:S04]  /*2c20*/  STS.128 [R13+0x10000], RZ ;  /* 0x010000ff0d007388 */ /* 0x0005e80000000c00 */
[----:B------:R2:W-:Y:S04]  /*2c30*/  STS.128 [R13+0x12000], RZ ;  /* 0x012000ff0d007388 */ /* 0x0005e80000000c00 */
[----:B------:R2:W-:Y:S04]  /*2c40*/  STS.128 [R13+0x14000], RZ ;  /* 0x014000ff0d007388 */ /* 0x0005e80000000c00 */
[----:B------:R2:W-:Y:S02]  /*2c50*/  STS.128 [R13+0x16000], RZ ;  /* 0x016000ff0d007388 */ /* 0x0005e40000000c00 */
.L_x_1710:
[----:B------:R-:W-:Y:S05]  /*2c60*/  BSYNC.RECONVERGENT B0 ;  /* 0x0000000000007941 */ /* 0x000fea0003800200 */
.L_x_1708:
        /* <DEDUP_REMOVED lines=40> */
.L_x_1712:
[----:B------:R-:W-:Y:S05]  /*2ef0*/  BSYNC.RECONVERGENT B0 ;  /* 0x0000000000007941 */ /* 0x000fea0003800200 */
.L_x_1711:
        /* <DEDUP_REMOVED lines=46> */
.L_x_1714:
[----:B------:R2:W-:Y:S04]  /*31e0*/  STS.128 [R13+0x18000], RZ ;  /* 0x018000ff0d007388 */ /* 0x0005e80000000c00 */
[----:B------:R2:W-:Y:S04]  /*31f0*/  STS.128 [R13+0x1a000], RZ ;  /* 0x01a000ff0d007388 */ /* 0x0005e80000000c00 */
[----:B------:R2:W-:Y:S04]  /*3200*/  STS.128 [R13+0x1c000], RZ ;  /* 0x01c000ff0d007388 */ /* 0x0005e80000000c00 */
[----:B------:R2:W-:Y:S02]  /*3210*/  STS.128 [R13+0x1e000], RZ ;  /* 0x01e000ff0d007388 */ /* 0x0005e40000000c00 */
.L_x_1715:
[----:B------:R-:W-:Y:S05]  /*3220*/  BSYNC.RECONVERGENT B0 ;  /* 0x0000000000007941 */ /* 0x000fea0003800200 */
.L_x_1713:
        /* <DEDUP_REMOVED lines=40> */
.L_x_1717:
[----:B------:R-:W-:Y:S05]  /*34b0*/  BSYNC.RECONVERGENT B0 ;  /* 0x0000000000007941 */ /* 0x000fea0003800200 */
.L_x_1716:
[----:B------:R-:W3:Y:S01]  /*34c0*/  LDCU.64 UR10, c[0x0][0x538] ;  /* 0x0000a700ff0a77ac */ /* 0x000ee20008000a00 */
[----:B------:R-:W4:Y:S01]  /*34d0*/  LDC.64 R4, c[0x0][0x528] ;  /* 0x00014a00ff047b82 */ /* 0x000f220000000a00 */
[----:B------:R-:W-:Y:S01]  /*34e0*/  IMAD.SHL.U32 R12, R0, 0x20, RZ ;  /* 0x00000020000c7824 */ /* 0x000fe200078e00ff */
[----:B------:R-:W0:Y:S01]  /*34f0*/  LDGDEPBAR ;  /* 0x00000000000079af */ /* 0x000e220000000000 */
[----:B---3--:R-:W-:-:S04]  /*3500*/  UISETP.NE.U32.AND UP0, UPT, UR10, URZ, UPT ;  /* 0x000000ff0a00728c */ /* 0x008fc8000bf05070 */
[----:B------:R-:W-:Y:S01]  /*3510*/  UISETP.NE.AND.EX UP0, UPT, UR11, URZ, UPT, UP0 ;  /* 0x000000ff0b00728c */ /* 0x000fe2000bf05300 */
[----:B----4-:R-:W3:Y:S05]  /*3520*/  LDG.E.64 R14, desc[UR32][R4.64+0x8] ;  /* 0x00000820040e7981 */ /* 0x010eea000c1e1b00 */
[----:B------:R-:W-:-:S05]  /*3530*/  PLOP3.LUT P0, PT, PT, PT, UP0, 0x80, 0x8 ;  /* 0x000000000008781c */ /* 0x000fca0003f0f008 */
[----:B------:R-:W4:Y:S01]  /*3540*/  @UP0 LDCU.64 UR8, c[0x0][0x540] ;  /* 0x0000a800ff0807ac */ /* 0x000f220008000a00 */
[----:B------:R-:W-:Y:S01]  /*3550*/  @UP0 UMOV UR12, UR24 ;  /* 0x00000018000c0c82 */ /* 0x000fe20008000000 */
[----:B------:R-:W-:Y:S01]  /*3560*/  @UP0 UMOV UR13, URZ ;  /* 0x000000ff000d0c82 */ /* 0x000fe20008000000 */
[----:B------:R-:W3:Y:S01]  /*3570*/  LDG.E.64 R4, desc[UR32][R4.64] ;  /* 0x0000002004047981 */ /* 0x000ee2000c1e1b00 */
[----:B----4-:R-:W-:Y:S01]  /*3580*/  @UP0 UIMAD.WIDE.U32 UR12, UR23, UR8, UR12 ;  /* 0x00000008170c02a5 */ /* 0x010fe2000f8e000c */
[----:B------:R-:W-:Y:S01]  /*3590*/  IMAD.SHL.U32 R10, R0, 0x10, RZ ;  /* 0x00000010000a7824 */ /* 0x000fe200078e00ff */
[----:B------:R-:W-:Y:S01]  /*35a0*/  LOP3.LUT R11, R12, 0x200, RZ, 0xc0, !PT ;  /* 0x000002000c0b7812 */ /* 0x000fe200078ec0ff */
[----:B------:R-:W-:Y:S01]  /*35b0*/  IMAD.MOV.U32 R224, RZ, RZ, 0x40 ;  /* 0x00000040ffe07424 */ /* 0x000fe200078e00ff */
[----:B------:R-:W-:Y:S02]  /*35c0*/  @UP0 UIMAD UR9, UR23, UR9, UR13 ;  /* 0x00000009170902a4 */ /* 0x000fe4000f8e020d */
[----:B------:R-:W-:Y:S01]  /*35d0*/  @UP0 ULEA UR10, UP1, UR12, UR10, 0x2 ;  /* 0x0000000a0c0a0291 */ /* 0x000fe2000f8210ff */
[C---:B------:R-:W-:Y:S01]  /*35e0*/  R2P PR, R0.reuse, 0x6 ;  /* 0x0000000600007804 */ /* 0x040fe20000000000 */
[----:B------:R-:W-:Y:S01]  /*35f0*/  IMAD.SHL.U32 R8, R0, 0x2, RZ ;  /* 0x0000000200087824 */ /* 0x000fe200078e00ff */
[----:B------:R-:W-:Y:S01]  /*3600*/  CS2R R190, SRZ ;  /* 0x0000000000be7805 */ /* 0x000fe2000001ff00 */
[----:B------:R-:W-:-:S02]  /*3610*/  @UP0 ULEA.HI.X UR11, UR12, UR11, UR9, 0x2, UP1 ;  /* 0x0000000b0c0b0291 */ /* 0x000fc400088f1409 */
[----:B--2---:R-:W-:Y:S01]  /*3620*/  IMAD.U32 R6, RZ, RZ, UR10 ;  /* 0x0000000aff067e24 */ /* 0x004fe2000f8e00ff */
[----:B------:R-:W-:Y:S02]  /*3630*/  LOP3.LUT R10, R11, 0x3800, R10, 0xf8, !PT ;  /* 0x000038000b0a7812 */ /* 0x000fe400078ef80a */
[----:B------:R-:W-:Y:S01]  /*3640*/  CS2R R188, SRZ ;  /* 0x0000000000bc7805 */ /* 0x000fe2000001ff00 */
[----:B------:R-:W2:Y:S01]  /*3650*/  @UP0 LDCU UR9, c[0x0][0x458] ;  /* 0x00008b00ff0907ac */ /* 0x000ea20008000800 */
[----:B------:R-:W-:Y:S01]  /*3660*/  IMAD.U32 R7, RZ, RZ, UR11 ;  /* 0x0000000bff077e24 */ /* 0x000fe2000f8e00ff */
[----:B------:R-:W-:-:S04]  /*3670*/  UIMAD UR12, UR23, UR42, UR24 ;  /* 0x0000002a170c72a4 */ /* 0x000fc8000f8e0218 */
[----:B------:R4:W3:Y:S01]  /*3680*/  @P0 LDG.E R3, desc[UR32][R6.64] ;  /* 0x0000002006030981 */ /* 0x0008e2000c1e1900 */
[----:B------:R-:W-:Y:S01]  /*3690*/  SEL R224, R224, 0xffffffc0, !P2 ;  /* 0xffffffc0e0e07807 */ /* 0x000fe20005000000 */
[----:B------:R-:W-:Y:S01]  /*36a0*/  USHF.L.U32 UR12, UR12, 0x5, URZ ;  /* 0x000000050c0c7899 */ /* 0x000fe200080006ff */
[----:B------:R-:W-:Y:S02]  /*36b0*/  LOP3.LUT R8, R8, 0x6, RZ, 0xc0, !PT ;  /* 0x0000000608087812 */ /* 0x000fe400078ec0ff */
[----:B------:R-:W-:Y:S02]  /*36c0*/  CS2R R194, SRZ ;  /* 0x0000000000c27805 */ /* 0x000fe4000001ff00 */
[----:B------:R-:W-:Y:S01]  /*36d0*/  CS2R R192, SRZ ;  /* 0x0000000000c07805 */ /* 0x000fe2000001ff00 */
[----:B------:R-:W-:Y:S01]  /*36e0*/  USHF.R.S32.HI UR14, URZ, 0x1f, UR12 ;  /* 0x0000001fff0e7899 */ /* 0x000fe2000801140c */
        /* <DEDUP_REMOVED lines=18> */
[----:B----4-:R-:W-:Y:S01]  /*3810*/  IMAD.SHL.U32 R7, R0, 0x40, RZ ;  /* 0x0000004000077824 */ /* 0x010fe200078e00ff */
[----:B------:R-:W-:Y:S02]  /*3820*/  CS2R R150, SRZ ;  /* 0x0000000000967805 */ /* 0x000fe4000001ff00 */
[----:B------:R-:W-:-:S02]  /*3830*/  CS2R R148, SRZ ;  /* 0x0000000000947805 */ /* 0x000fc4000001ff00 */
[----:B------:R-:W-:Y:S02]  /*3840*/  CS2R R142, SRZ ;  /* 0x00000000008e7805 */ /* 0x000fe4000001ff00 */
[----:B------:R-:W-:Y:S02]  /*3850*/  CS2R R140, SRZ ;  /* 0x00000000008c7805 */ /* 0x000fe4000001ff00 */
[----:B------:R-:W-:Y:S02]  /*3860*/  LOP3.LUT R6, R7, 0x1c0, RZ, 0xc0, !PT ;  /* 0x000001c007067812 */ /* 0x000fe400078ec0ff */
[----:B------:R-:W-:Y:S02]  /*3870*/  CS2R R146, SRZ ;  /* 0x0000000000927805 */ /* 0x000fe4000001ff00 */
[----:B------:R-:W-:Y:S02]  /*3880*/  CS2R R144, SRZ ;  /* 0x0000000000907805 */ /* 0x000fe4000001ff00 */
[----:B------:R-:W-:-:S02]  /*3890*/  CS2R R138, SRZ ;  /* 0x00000000008a7805 */ /* 0x000fc4000001ff00 */
[----:B------:R-:W-:Y:S02]  /*38a0*/  LOP3.LUT R9, R6, 0x38, R9, 0xf8, !PT ;  /* 0x0000003806097812 */ /* 0x000fe400078ef809 */
[----:B------:R-:W-:Y:S01]  /*38b0*/  CS2R R136, SRZ ;  /* 0x0000000000887805 */ /* 0x000fe2000001ff00 */
[----:B--2---:R-:W2:Y:S01]  /*38c0*/  @P0 MUFU.RCP R6, UR9 ;  /* 0x0000000900060d08 */ /* 0x004ea20008001000 */
[----:B------:R-:W-:Y:S02]  /*38d0*/  LOP3.LUT R7, R7, 0x200, RZ, 0xc0, !PT ;  /* 0x0000020007077812 */ /* 0x000fe400078ec0ff */
[----:B------:R-:W-:Y:S02]  /*38e0*/  CS2R R134, SRZ ;  /* 0x0000000000867805 */ /* 0x000fe4000001ff00 */
[----:B------:R-:W-:Y:S02]  /*38f0*/  LOP3.LUT R227, R9, 0x8, R0, 0x78, !PT ;  /* 0x0000000809e37812 */ /* 0x000fe400078e7800 */
[----:B------:R-:W-:-:S02]  /*3900*/  CS2R R132, SRZ ;  /* 0x0000000000847805 */ /* 0x000fc4000001ff00 */
[----:B------:R-:W-:Y:S02]  /*3910*/  LOP3.LUT R7, R7, 0xc00, R12, 0xf8, !PT ;  /* 0x00000c0007077812 */ /* 0x000fe400078ef80c */
[----:B------:R-:W-:Y:S02]  /*3920*/  CS2R R78, SRZ ;  /* 0x00000000004e7805 */ /* 0x000fe4000001ff00 */
[----:B------:R-:W-:Y:S02]  /*3930*/  LOP3.LUT R228, R9, 0x8, R2, 0x78, !PT ;  /* 0x0000000809e47812 */ /* 0x000fe400078e7802 */
[----:B------:R-:W-:Y:S02]  /*3940*/  CS2R R76, SRZ ;  /* 0x00000000004c7805 */ /* 0x000fe4000001ff00 */
[----:B------:R-:W-:Y:S02]  /*3950*/  LOP3.LUT R227, R10, R227, RZ, 0xfc, !PT ;  /* 0x000000e30ae37212 */ /* 0x000fe400078efcff */
[----:B------:R-:W-:-:S02]  /*3960*/  CS2R R82, SRZ ;  /* 0x0000000000527805 */ /* 0x000fc4000001ff00 */
[----:B------:R-:W-:Y:S01]  /*3970*/  LOP3.LUT R228, R7, R228, RZ, 0xfc, !PT ;  /* 0x000000e407e47212 */ /* 0x000fe200078efcff */
[----:B------:R-:W-:Y:S01]  /*3980*/  IMAD.MOV.U32 R2, RZ, RZ, 0x20 ;  /* 0x00000020ff027424 */ /* 0x000fe200078e00ff */
[----:B------:R-:W-:Y:S02]  /*3990*/  LEA R227, R227, UR34, 0x1 ;  /* 0x00000022e3e37c11 */ /* 0x000fe4000f8e08ff */
[----:B------:R-:W-:Y:S02]  /*39a0*/  CS2R R80, SRZ ;  /* 0x0000000000507805 */ /* 0x000fe4000001ff00 */
[----:B------:R-:W-:Y:S02]  /*39b0*/  LEA R228, R228, UR34, 0x1 ;  /* 0x00000022e4e47c11 */ /* 0x000fe4000f8e08ff */
[----:B------:R-:W-:Y:S02]  /*39c0*/  CS2R R74, SRZ ;  /* 0x00000000004a7805 */ /* 0x000fe4000001ff00 */
[----:B------:R-:W-:-:S02]  /*39d0*/  SEL R2, R2, 0xffffffe0, !P1 ;  /* 0xffffffe002027807 */ /* 0x000fc40004800000 */
[----:B------:R-:W-:Y:S02]  /*39e0*/  CS2R R72, SRZ ;  /* 0x0000000000487805 */ /* 0x000fe4000001ff00 */
[----:B------:R-:W-:Y:S02]  /*39f0*/  LOP3.LUT R239, R8, 0xe0, R239, 0xf8, !PT ;  /* 0x000000e008ef7812 */ /* 0x000fe400078ef8ef */
[----:B------:R-:W-:Y:S02]  /*3a00*/  CS2R R70, SRZ ;  /* 0x0000000000467805 */ /* 0x000fe4000001ff00 */
        /* <DEDUP_REMOVED lines=25> */
[----:B-1----:R-:W-:Y:S02]  /*3ba0*/  CS2R R22, SRZ ;  /* 0x0000000000167805 */ /* 0x002fe4000001ff00 */
[----:B------:R-:W-:Y:S01]  /*3bb0*/  CS2R R20, SRZ ;  /* 0x0000000000147805 */ /* 0x000fe2000001ff00 */
[----:B------:R-:W-:Y:S01]  /*3bc0*/  UMOV UR15, URZ ;  /* 0x000000ff000f7c82 */ /* 0x000fe20008000000 */
[----:B------:R-:W-:Y:S01]  /*3bd0*/  UIADD3 UR27, UPT, UPT, UR27, -UR45, -UR35 ;  /* 0x8000002d1b1b7290 */ /* 0x000fe2000fffe823 */
[----:B------:R-:W1:Y:S01]  /*3be0*/  LDCU UR8, c[0x0][0x440] ;  /* 0x00008800ff0877ac */ /* 0x000e620008000800 */
[----:B------:R-:W4:Y:S01]  /*3bf0*/  LDCU UR10, c[0x0][0x504] ;  /* 0x0000a080ff0a77ac */ /* 0x000f220008000800 */
[----:B------:R-:W1:Y:S01]  /*3c00*/  LDCU UR9, c[0x0][0x508] ;  /* 0x0000a100ff0977ac */ /* 0x000e620008000800 */
[----:B------:R-:W1:Y:S01]  /*3c10*/  LDCU UR11, c[0x0][0x3e0] ;  /* 0x00007c00ff0b77ac */ /* 0x000e620008000800 */
[----:B------:R-:W1:Y:S01]  /*3c20*/  LDCU UR13, c[0x0][0x45c] ;  /* 0x00008b80ff0d77ac */ /* 0x000e620008000800 */
[----:B---3--:R-:W-:Y:S01]  /*3c30*/  IADD3 R238, P4, P3, R14, UR12, R238 ;  /* 0x0000000c0eee7c10 */ /* 0x008fe2000fb9e0ee */
[----:B------:R-:W3:Y:S03]  /*3c40*/  LDCU.U8 UR12, c[0x0][0x4f8] ;  /* 0x00009f00ff0c77ac */ /* 0x000ee60008000000 */
[----:B------:R-:W-:Y:S01]  /*3c50*/  IADD3.X R237, PT, PT, R15, UR14, RZ, P4, P3 ;  /* 0x0000000e0fed7c10 */ /* 0x000fe2000a7e64ff */
[----:B------:R-:W2:Y:S01]  /*3c60*/  LDCU UR14, c[0x0][0x590] ;  /* 0x0000b200ff0e77ac */ /* 0x000ea20008000800 */
[----:B------:R-:W-:-:S02]  /*3c70*/  R2UR UR64, R4 ;  /* 0x00000000044072ca */ /* 0x000fc400000e0000 */
[----:B------:R-:W-:Y:S01]  /*3c80*/  R2UR UR65, R5 ;  /* 0x00000000054172ca */ /* 0x000fe200000e0000 */
[----:B--2---:R-:W-:Y:S01]  /*3c90*/  USHF.L.U32 UR14, UR14, 0x6, URZ ;  /* 0x000000060e0e7899 */ /* 0x004fe200080006ff */
[----:B------:R-:W-:-:S05]  /*3ca0*/  @P0 FMUL.FTZ R3, R3, R6 ;  /* 0x0000000603030220 */ /* 0x000fca0000410000 */
[----:B------:R-:W-:Y:S01]  /*3cb0*/  @P0 R2UR UR23, R3 ;  /* 0x00000000031702ca */ /* 0x000fe200000e0000 */
[C---:B------:R-:W-:Y:S02]  /*3cc0*/  IMAD.IADD R3, R224.reuse, 0x1, R227 ;  /* 0x00000001e0037824 */ /* 0x040fe400078e02e3 */
[----:B------:R-:W-:Y:S02]  /*3cd0*/  IMAD.IADD R224, R224, 0x1, R228 ;  /* 0x00000001e0e07824 */ /* 0x000fe400078e02e4 */
[C---:B------:R-:W-:Y:S02]  /*3ce0*/  IMAD.IADD R0, R2.reuse, 0x1, R3 ;  /* 0x0000000102007824 */ /* 0x040fe400078e0203 */
[----:B------:R-:W-:Y:S01]  /*3cf0*/  IMAD.IADD R2, R2, 0x1, R224 ;  /* 0x0000000102027824 */ /* 0x000fe200078e02e0 */
[----:B------:R-:W-:Y:S02]  /*3d00*/  UIADD3 UR59, UPT, UPT, UR64, -0x61c88647, URZ ;  /* 0x9e3779b9403b7890 */ /* 0x000fe4000fffe0ff */
[----:B------:R-:W-:-:S02]  /*3d10*/  UIADD3 UR58, UPT, UPT, UR65, -0x4498517b, URZ ;  /* 0xbb67ae85413a7890 */ /* 0x000fc4000fffe0ff */
[----:B------:R-:W-:Y:S02]  /*3d20*/  UIADD3 UR57, UPT, UPT, UR64, 0x3c6ef372, URZ ;  /* 0x3c6ef37240397890 */ /* 0x000fe4000fffe0ff */
[----:B------:R-:W-:Y:S02]  /*3d30*/  UIADD3 UR56, UPT, UPT, UR65, 0x76cf5d0a, URZ ;  /* 0x76cf5d0a41387890 */ /* 0x000fe4000fffe0ff */
[----:B------:R-:W-:Y:S02]  /*3d40*/  UIADD3 UR53, UPT, UPT, UR64, -0x255992d5, URZ ;  /* 0xdaa66d2b40357890 */ /* 0x000fe4000fffe0ff */
[----:B------:R-:W-:Y:S02]  /*3d50*/  UIADD3 UR52, UPT, UPT, UR65, 0x32370b8f, URZ ;  /* 0x32370b8f41347890 */ /* 0x000fe4000fffe0ff */
[----:B------:R-:W-:Y:S02]  /*3d60*/  UIADD3 UR50, UPT, UPT, UR64, 0x78dde6e4, URZ ;  /* 0x78dde6e440327890 */ /* 0x000fe4000fffe0ff */
[----:B------:R-:W-:-:S02]  /*3d70*/  UIADD3 UR49, UPT, UPT, UR65, -0x126145ec, URZ ;  /* 0xed9eba1441317890 */ /* 0x000fc4000fffe0ff */
[----:B------:R-:W-:Y:S02]  /*3d80*/  UIADD3 UR47, UPT, UPT, UR64, 0x1715609d, URZ ;  /* 0x1715609d402f7890 */ /* 0x000fe4000fffe0ff */
[----:B------:R-:W-:Y:S02]  /*3d90*/  UIADD3 UR45, UPT, UPT, UR65, -0x56f99767, URZ ;  /* 0xa9066899412d7890 */ /* 0x000fe4000fffe0ff */
[----:B------:R-:W-:Y:S02]  /*3da0*/  UIADD3 UR43, UPT, UPT, UR64, -0x4ab325aa, URZ ;  /* 0xb54cda56402b7890 */ /* 0x000fe4000fffe0ff */
[----:B------:R-:W-:Y:S01]  /*3db0*/  UIADD3 UR42, UPT, UPT, UR65, 0x646e171e, URZ ;  /* 0x646e171e412a7890 */ /* 0x000fe2000fffe0ff */
[----:B-1-34-:R-:W-:-:S11]  /*3dc0*/  @UP0 UMOV UR15, UR23 ;  /* 0x00000017000f0c82 */ /* 0x01afd60008000000 */
.L_x_1722:
        /* <DEDUP_REMOVED lines=188> */
.L_x_1718:
        /* <DEDUP_REMOVED lines=82> */
.L_x_1719:
[----:B------:R-:W1:Y:S01]  /*4eb0*/  S2R R230, SR_TID.X ;  /* 0x0000000000e67919 */ /* 0x000e620000002100 */
[----:B------:R-:W-:Y:S01]  /*4ec0*/  IMAD.U32 R0, RZ, RZ, UR39 ;  /* 0x00000027ff007e24 */ /* 0x000fe2000f8e00ff */
[----:B------:R-:W-:Y:S01]  /*4ed0*/  FSETP.NEU.FTZ.AND P0, PT, R241, -INF , PT ;  /* 0xff800000f100780b */ /* 0x000fe20003f1d000 */
[----:B------:R-:W-:Y:S01]  /*4ee0*/  IMAD.WIDE.U32 R90, R238, -0x2daee0ad, RZ ;  /* 0xd2511f53ee5a7825 */ /* 0x000fe200078e00ff */
[----:B------:R-:W-:Y:S03]  /*4ef0*/  UISETP.GT.AND UP0, UPT, UR46, UR44, UPT ;  /* 0x0000002c2e00728c */ /* 0x000fe6000bf04270 */
[----:B------:R-:W-:Y:S02]  /*4f00*/  IMAD.U32 R2, RZ, RZ, UR46 ;  /* 0x0000002eff027e24 */ /* 0x000fe4000f8e00ff */
[----:B------:R-:W-:Y:S02]  /*4f10*/  IMAD.MOV.U32 R124, RZ, RZ, 0x10 ;  /* 0x00000010ff7c7424 */ /* 0x000fe400078e00ff */
[----:B------:R-:W-:Y:S02]  /*4f20*/  IMAD.MOV.U32 R232, RZ, RZ, 0x20 ;  /* 0x00000020ffe87424 */ /* 0x000fe400078e00ff */
[----:B------:R-:W-:Y:S02]  /*4f30*/  IMAD.MOV.U32 R233, RZ, RZ, 0x40 ;  /* 0x00000040ffe97424 */ /* 0x000fe400078e00ff */
[----:B------:R-:W-:Y:S04]  /*4f40*/  @UP0 UIADD3 UR60, UP1, UPT, UR54, -0x100, URZ ;  /* 0xffffff00363c0890 */ /* 0x000fe8000ff3e0ff */
[----:B------:R-:W-:Y:S02]  /*4f50*/  @UP0 UIADD3.X UR23, UPT, UPT, UR55, -0x1, URZ, UP1, !UPT ;  /* 0xffffffff37170890 */ /* 0x000fe40008ffe4ff */
[----:B------:R-:W-:Y:S04]  /*4f60*/  @UP0 UIADD3 UR16, UP1, UPT, UR16, -0x100, URZ ;  /* 0xffffff0010100890 */ /* 0x000fe8000ff3e0ff */
[----:B------:R-:W-:Y:S01]  /*4f70*/  @UP0 UIADD3.X UR17, UPT, UPT, UR17, -0x1, URZ, UP1, !UPT ;  /* 0xffffffff11110890 */ /* 0x000fe20008ffe4ff */
[--C-:B-1----:R-:W-:Y:S01]  /*4f80*/  SHF.R.U32.HI R84, RZ, 0x7, R230.reuse ;  /* 0x00000007ff547819 */ /* 0x102fe200000116e6 */
[C---:B------:R-:W-:Y:S01]  /*4f90*/  IMAD.SHL.U32 R118, R230.reuse, 0x2, RZ ;  /* 0x00000002e6767824 */ /* 0x040fe200078e00ff */
[----:B------:R-:W-:Y:S01]  /*4fa0*/  SHF.R.U32.HI R3, RZ, 0x5, R230 ;  /* 0x00000005ff037819 */ /* 0x000fe200000116e6 */
[C---:B------:R-:W-:Y:S01]  /*4fb0*/  IMAD.SHL.U32 R121, R230.reuse, 0x20, RZ ;  /* 0x00000020e6797824 */ /* 0x040fe200078e00ff */
[----:B------:R-:W-:Y:S01]  /*4fc0*/  LOP3.LUT P2, RZ, R230, 0x8, RZ, 0xc0, !PT ;  /* 0x00000008e6ff7812 */ /* 0x000fe2000784c0ff */
[----:B------:R-:W-:Y:S01]  /*4fd0*/  IMAD R0, R0, 0x2, R84 ;  /* 0x0000000200007824 */ /* 0x000fe200078e0254 */
[----:B------:R-:W-:Y:S01]  /*4fe0*/  LOP3.LUT R3, R3, 0x3, RZ, 0xc0, !PT ;  /* 0x0000000303037812 */ /* 0x000fe200078ec0ff */
[----:B------:R-:W-:Y:S01]  /*4ff0*/  FMUL.FTZ R84, R241, 1.4426950216293334961 ;  /* 0x3fb8aa3bf1547820 */ /* 0x000fe20000410000 */
[C---:B------:R-:W-:Y:S01]  /*5000*/  IMAD.SHL.U32 R126, R230.reuse, 0x10, RZ ;  /* 0x00000010e67e7824 */ /* 0x040fe200078e00ff */
[----:B------:R-:W-:Y:S01]  /*5010*/  LOP3.LUT R227, R121, 0x200, RZ, 0xc0, !PT ;  /* 0x0000020079e37812 */ /* 0x000fe200078ec0ff */
[----:B------:R-:W-:Y:S01]  /*5020*/  IMAD.SHL.U32 R117, R230, 0x40, RZ ;  /* 0x00000040e6757824 */ /* 0x000fe200078e00ff */
[----:B------:R-:W-:Y:S01]  /*5030*/  LOP3.LUT R0, R0, UR65, R91, 0x96, !PT ;  /* 0x0000004100007c12 */ /* 0x000fe2000f8e965b */
[----:B------:R-:W-:Y:S01]  /*5040*/  IMAD R2, R2, 0x4, R3 ;  /* 0x0000000402027824 */ /* 0x000fe200078e0203 */
[----:B------:R-:W-:Y:S01]  /*5050*/  FSEL R84, R84, RZ, P0 ;  /* 0x000000ff54547208 */ /* 0x000fe20000000000 */
[----:B------:R-:W-:Y:S01]  /*5060*/  IMAD.SHL.U32 R229, R230, 0x8, RZ ;  /* 0x00000008e6e57824 */ /* 0x000fe200078e00ff */
[----:B------:R-:W-:Y:S01]  /*5070*/  LOP3.LUT R227, R227, 0x3800, R126, 0xf8, !PT ;  /* 0x00003800e3e37812 */ /* 0x000fe200078ef87e */
[----:B------:R-:W-:Y:S01]  /*5080*/  IMAD.WIDE.U32 R2, R2, -0x326172a9, RZ ;  /* 0xcd9e8d5702027825 */ /* 0x000fe200078e00ff */
[----:B------:R-:W-:Y:S03]  /*5090*/  LOP3.LUT R116, R117, 0x1c0, RZ, 0xc0, !PT ;  /* 0x000001c075747812 */ /* 0x000fe600078ec0ff */
[--C-:B------:R-:W-:Y:S01]  /*50a0*/  FFMA.FTZ R9, R9, UR13, -R84.reuse ;  /* 0x0000000d09097c23 */ /* 0x100fe20008010854 */
[----:B------:R-:W-:Y:S01]  /*50b0*/  IMAD.WIDE.U32 R86, R0, -0x326172a9, RZ ;  /* 0xcd9e8d5700567825 */ /* 0x000fe200078e00ff */
[----:B------:R-:W-:Y:S03]  /*50c0*/  LOP3.LUT R0, R237, UR64, R3, 0x96, !PT ;  /* 0x00000040ed007c12 */ /* 0x000fe6000f8e9603 */
[--C-:B------:R-:W-:Y:S01]  /*50d0*/  FFMA.FTZ R16, R16, UR13, -R84.reuse ;  /* 0x0000000d10107c23 */ /* 0x100fe20008010854 */
[--C-:B------:R-:W-:Y:S01]  /*50e0*/  FFMA.FTZ R17, R17, UR13, -R84.reuse ;  /* 0x0000000d11117c23 */ /* 0x100fe20008010854 */
[----:B------:R-:W-:Y:S01]  /*50f0*/  LOP3.LUT R88, R2, UR59, R87, 0x96, !PT ;  /* 0x0000003b02587c12 */ /* 0x000fe2000f8e9657 */
[----:B------:R-:W-:Y:S04]  /*5100*/  IMAD.WIDE.U32 R2, R0, -0x2daee0ad, RZ ;  /* 0xd2511f5300027825 */ /* 0x000fe800078e00ff */
[--C-:B------:R-:W-:Y:S01]  /*5110*/  FFMA.FTZ R12, R12, UR13, -R84.reuse ;  /* 0x0000000d0c0c7c23 */ /* 0x100fe20008010854 */
[----:B------:R-:W-:Y:S01]  /*5120*/  FSETP.NEU.FTZ.AND P0, PT, R240, -INF , PT ;  /* 0xff800000f000780b */ /* 0x000fe20003f1d000 */
[--C-:B------:R-:W-:Y:S01]  /*5130*/  FFMA.FTZ R13, R13, UR13, -R84.reuse ;  /* 0x0000000d0d0d7c23 */ /* 0x100fe20008010854 */
[----:B------:R-:W-:Y:S01]  /*5140*/  IMAD.WIDE.U32 R88, R88, -0x2daee0ad, RZ ;  /* 0xd2511f5358587825 */ /* 0x000fe200078e00ff */
[----:B------:R-:W-:Y:S01]  /*5150*/  LOP3.LUT R0, R90, UR58, R3, 0x96, !PT ;  /* 0x0000003a5a007c12 */ /* 0x000fe2000f8e9603 */
[----:B------:R-:W-:Y:S02]  /*5160*/  MUFU.EX2 R203, R12 ;  /* 0x0000000c00cb7308 */ /* 0x000fe40000000800 */
[--C-:B------:R-:W-:Y:S01]  /*5170*/  FFMA.FTZ R8, R8, UR13, -R84.reuse ;  /* 0x0000000d08087c23 */ /* 0x100fe20008010854 */
[--C-:B------:R-:W-:Y:S01]  /*5180*/  FFMA.FTZ R4, R4, UR13, -R84.reuse ;  /* 0x0000000d04047c23 */ /* 0x100fe20008010854 */
[----:B------:R-:W-:Y:S01]  /*5190*/  LOP3.LUT R2, R2, UR56, R89, 0x96, !PT ;  /* 0x0000003802027c12 */ /* 0x000fe2000f8e9659 */
[----:B------:R-:W-:Y:S04]  /*51a0*/  IMAD.WIDE.U32 R90, R0, -0x326172a9, RZ ;  /* 0xcd9e8d57005a7825 */ /* 0x000fe800078e00ff */
[----:B------:R-:W-:Y:S01]  /*51b0*/  FFMA.FTZ R5, R5, UR13, -R84 ;  /* 0x0000000d05057c23 */ /* 0x000fe20008010854 */
[----:B------:R-:W-:Y:S01]  /*51c0*/  MUFU.EX2 R205, R8 ;  /* 0x0000000800cd7308 */ /* 0x000fe20000000800 */
[----:B------:R-:W-:Y:S01]  /*51d0*/  SHF.R.U32.HI R0, RZ, 0x2, R230 ;  /* 0x00000002ff007819 */ /* 0x000fe200000116e6 */
[----:B------:R-:W-:Y:S01]  /*51e0*/  IMAD.WIDE.U32 R2, R2, -0x326172a9, RZ ;  /* 0xcd9e8d5702027825 */ /* 0x000fe200078e00ff */
[----:B------:R-:W-:Y:S07]  /*51f0*/  LOP3.LUT R85, R86, UR57, R91, 0x96, !PT ;  /* 0x0000003956557c12 */ /* 0x000fee000f8e965b */
[----:B------:R-:W-:Y:S01]  /*5200*/  MUFU.EX2 R207, R4 ;  /* 0x0000000400cf7308 */ /* 0x000fe20000000800 */
[----:B------:R-:W-:Y:S02]  /*5210*/  LOP3.LUT R116, R116, 0x38, R229, 0xf8, !PT ;  /* 0x0000003874747812 */ /* 0x000fe400078ef8e5 */
[----:B------:R-:W-:Y:S01]  /*5220*/  LOP3.LUT R86, R90, UR53, R3, 0x96, !PT ;  /* 0x000000355a567c12 */ /* 0x000fe2000f8e9603 */
[----:B------:R-:W-:Y:S01]  /*5230*/  IMAD.WIDE.U32 R90, R85, -0x2daee0ad, RZ ;  /* 0xd2511f53555a7825 */ /* 0x000fe200078e00ff */
[----:B------:R-:W-:Y:S05]  /*5240*/  LOP3.LUT R3, R118, 0x38, RZ, 0xc0, !PT ;  /* 0x0000003876037812 */ /* 0x000fea00078ec0ff */
[----:B------:R-:W-:Y:S01]  /*5250*/  MUFU.EX2 R204, R9 ;  /* 0x0000000900cc7308 */ /* 0x000fe20000000800 */
[----:B------:R-:W-:Y:S01]  /*5260*/  LOP3.LUT R122, R117, 0x200, RZ, 0xc0, !PT ;  /* 0x00000200757a7812 */ /* 0x000fe200078ec0ff */
[----:B------:R-:W-:Y:S01]  /*5270*/  IMAD.WIDE.U32 R86, R86, -0x2daee0ad, RZ ;  /* 0xd2511f5356567825 */ /* 0x000fe200078e00ff */
[----:B------:R-:W-:Y:S07]  /*5280*/  LOP3.LUT R88, R88, UR52, R91, 0x96, !PT ;  /* 0x0000003458587c12 */ /* 0x000fee000f8e965b */
[----:B------:R-:W-:Y:S01]  /*5290*/  MUFU.EX2 R206, R5 ;  /* 0x0000000500ce7308 */ /* 0x000fe20000000800 */
[----:B------:R-:W-:Y:S01]  /*52a0*/  LOP3.LUT R0, R3, 0x20, R0, 0x78, !PT ;  /* 0x0000002003007812 */ /* 0x000fe200078e7800 */
[----:B------:R-:W-:Y:S01]  /*52b0*/  FMUL.FTZ R3, R240, 1.4426950216293334961 ;  /* 0x3fb8aa3bf0037820 */ /* 0x000fe20000410000 */
[----:B------:R-:W-:Y:S01]  /*52c0*/  LOP3.LUT R84, R90, UR49, R87, 0x96, !PT ;  /* 0x000000315a547c12 */ /* 0x000fe2000f8e9657 */
[----:B------:R-:W-:Y:S01]  /*52d0*/  IMAD.WIDE.U32 R88, R88, -0x326172a9, RZ ;  /* 0xcd9e8d5758587825 */ /* 0x000fe200078e00ff */
[----:B------:R-:W-:Y:S05]  /*52e0*/  LOP3.LUT R126, R0, 0x1c0, R126, 0xf8, !PT ;  /* 0x000001c0007e7812 */ /* 0x000fea00078ef87e */
[----:B------:R-:W-:Y:S01]  /*52f0*/  MUFU.EX2 R202, R13 ;  /* 0x0000000d00ca7308 */ /* 0x000fe20000000800 */
[----:B------:R-:W-:Y:S01]  /*5300*/  FSEL R3, R3, RZ, P0 ;  /* 0x000000ff03037208 */ /* 0x000fe20000000000 */
[----:B------:R-:W-:Y:S01]  /*5310*/  IMAD.WIDE.U32 R84, R84, -0x326172a9, RZ ;  /* 0xcd9e8d5754547825 */ /* 0x000fe200078e00ff */
[----:B------:R-:W-:Y:S07]  /*5320*/  LOP3.LUT R2, R2, UR50, R89, 0x96, !PT ;  /* 0x0000003202027c12 */ /* 0x000fee000f8e9659 */
[----:B------:R-:W1:Y:S01]  /*5330*/  MUFU.EX2 R201, R16 ;  /* 0x0000001000c97308 */ /* 0x000e620000000800 */
[----:B------:R-:W-:Y:S01]  /*5340*/  SHF.R.U32.HI R231, RZ, 0x1, R230 ;  /* 0x00000001ffe77819 */ /* 0x000fe200000116e6 */
[----:B------:R-:W-:Y:S01]  /*5350*/  FFMA.FTZ R10, R10, UR13, -R3 ;  /* 0x0000000d0a0a7c23 */ /* 0x000fe20008010803 */
[----:B------:R-:W-:Y:S01]  /*5360*/  LOP3.LUT R0, R88, UR47, R85, 0x96, !PT ;  /* 0x0000002f58007c12 */ /* 0x000fe2000f8e9655 */
[----:B------:R-:W-:Y:S01]  /*5370*/  IMAD.WIDE.U32 R90, R2, -0x2daee0ad, RZ ;  /* 0xd2511f53025a7825 */ /* 0x000fe200078e00ff */
[----:B------:R-:W-:Y:S05]  /*5380*/  LOP3.LUT R85, R121, 0xc00, RZ, 0xc0, !PT ;  /* 0x00000c0079557812 */ /* 0x000fea00078ec0ff */
[----:B------:R-:W-:Y:S01]  /*5390*/  MUFU.EX2 R197, R10 ;  /* 0x0000000a00c57308 */ /* 0x000fe20000000800 */
[--C-:B------:R-:W-:Y:S01]  /*53a0*/  FFMA.FTZ R11, R11, UR13, -R3.reuse ;  /* 0x0000000d0b0b7c23 */ /* 0x100fe20008010803 */
[----:B------:R-:W-:Y:S01]  /*53b0*/  IMAD.WIDE.U32 R88, R0, -0x2daee0ad, RZ ;  /* 0xd2511f5300587825 */ /* 0x000fe200078e00ff */
[----:B------:R-:W-:Y:S07]  /*53c0*/  LOP3.LUT R87, R85, 0x6, R118, 0xf8, !PT ;  /* 0x0000000655577812 */ /* 0x000fee00078ef876 */
[----:B------:R-:W2:Y:S01]  /*53d0*/  MUFU.EX2 R200, R17 ;  /* 0x0000001100c87308 */ /* 0x000ea20000000800 */
[----:B------:R-:W-:Y:S01]  /*53e0*/  LOP3.LUT R85, R116, 0x8, R230, 0x78, !PT ;  /* 0x0000000874557812 */ /* 0x000fe200078e78e6 */
[--C-:B------:R-:W-:Y:S01]  /*53f0*/  FFMA.FTZ R18, R18, UR13, -R3.reuse ;  /* 0x0000000d12127c23 */ /* 0x100fe20008010803 */
[----:B------:R-:W-:Y:S01]  /*5400*/  LOP3.LUT R126, R87, R126, RZ, 0xfc, !PT ;  /* 0x0000007e577e7212 */ /* 0x000fe200078efcff */
[----:B------:R-:W-:Y:S01]  /*5410*/  FFMA.FTZ R19, R19, UR13, -R3 ;  /* 0x0000000d13137c23 */ /* 0x000fe20008010803 */
[----:B------:R-:W-:Y:S01]  /*5420*/  LOP3.LUT R87, R86, UR45, R91, 0x96, !PT ;  /* 0x0000002d56577c12 */ /* 0x000fe2000f8e965b */
[--C-:B------:R-:W-:Y:S01]  /*5430*/  FFMA.FTZ R7, R7, UR13, -R3.reuse ;  /* 0x0000000d07077c23 */ /* 0x100fe20008010803 */
[----:B------:R-:W-:Y:S01]  /*5440*/  PRMT R86, R88, 0x7770, RZ ;  /* 0x0000777058567816 */ /* 0x000fe200000000ff */
[--C-:B------:R-:W-:Y:S01]  /*5450*/  FFMA.FTZ R6, R6, UR13, -R3.reuse ;  /* 0x0000000d06067c23 */ /* 0x100fe20008010803 */
[----:B------:R-:W-:Y:S01]  /*5460*/  LOP3.LUT R227, R227, R85, RZ, 0xfc, !PT ;  /* 0x00000055e3e37212 */ /* 0x000fe200078efcff */
[--C-:B------:R-:W-:Y:S01]  /*5470*/  FFMA.FTZ R15, R15, UR13, -R3.reuse ;  /* 0x0000000d0f0f7c23 */ /* 0x100fe20008010803 */
[----:B------:R-:W-:Y:S01]  /*5480*/  PRMT R85, R88, 0x7771, RZ ;  /* 0x0000777158557816 */ /* 0x000fe200000000ff */
[----:B------:R-:W-:Y:S01]  /*5490*/  FFMA.FTZ R14, R14, UR13, -R3 ;  /* 0x0000000d0e0e7c23 */ /* 0x000fe20008010803 */
[----:B------:R-:W-:Y:S01]  /*54a0*/  LOP3.LUT R0, R90, UR42, R89, 0x96, !PT ;  /* 0x0000002a5a007c12 */ /* 0x000fe2000f8e9659 */
[----:B------:R-:W-:Y:S01]  /*54b0*/  MUFU.EX2 R198, R7 ;  /* 0x0000000700c67308 */ /* 0x000fe20000000800 */
[----:B------:R-:W-:Y:S01]  /*54c0*/  ISETP.LE.U32.AND P0, PT, R86, UR12, PT ;  /* 0x0000000c56007c0c */ /* 0x000fe2000bf03070 */
[----:B------:R-:W-:Y:S01]  /*54d0*/  IMAD.WIDE.U32 R86, R87, -0x326172a9, RZ ;  /* 0xcd9e8d5757567825 */ /* 0x000fe200078e00ff */
[----:B------:R-:W-:Y:S07]  /*54e0*/  PRMT R3, R88, 0x7772, RZ ;  /* 0x0000777258037816 */ /* 0x000fee00000000ff */
[----:B------:R-:W-:Y:S01]  /*54f0*/  MUFU.EX2 R196, R11 ;  /* 0x0000000b00c47308 */ /* 0x000fe20000000800 */
[----:B------:R-:W-:Y:S02]  /*5500*/  ISETP.GT.U32.AND P6, PT, R85, UR12, PT ;  /* 0x0000000c55007c0c */ /* 0x000fe4000bfc4070 */
[----:B------:R-:W-:Y:S07]  /*5510*/  LOP3.LUT R85, R0, 0xff, RZ, 0xc0, !PT ;  /* 0x000000ff00557812 */ /* 0x000fee00078ec0ff */
[----:B------:R-:W-:Y:S01]  /*5520*/  MUFU.EX2 R199, R6 ;  /* 0x0000000600c77308 */ /* 0x000fe20000000800 */
[----:B------:R-:W-:Y:S02]  /*5530*/  ISETP.GT.U32.AND P5, PT, R3, UR12, PT ;  /* 0x0000000c03007c0c */ /* 0x000fe4000bfa4070 */
[----:B------:R-:W-:Y:S07]  /*5540*/  ISETP.LE.U32.AND P1, PT, R85, UR12, PT ;  /* 0x0000000c55007c0c */ /* 0x000fee000bf23070 */
[----:B------:R-:W-:Y:S01]  /*5550*/  MUFU.EX2 R130, R15 ;  /* 0x0000000f00827308 */ /* 0x000fe20000000800 */
[C---:B------:R-:W-:Y:S01]  /*5560*/  PRMT R3, R86.reuse, 0x7770, RZ ;  /* 0x0000777056037816 */ /* 0x040fe200000000ff */
[----:B-1----:R-:W-:Y:S01]  /*5570*/  @!P0 FADD.FTZ R201, -R201, -RZ ;  /* 0x800000ffc9c98221 */ /* 0x002fe20000010100 */
[----:B------:R-:W-:Y:S07]  /*5580*/  PRMT R8, R86, 0x7771, RZ ;  /* 0x0000777156087816 */ /* 0x000fee00000000ff */
[----:B------:R-:W-:Y:S01]  /*5590*/  MUFU.EX2 R131, R14 ;  /* 0x0000000e00837308 */ /* 0x000fe20000000800 */
[----:B------:R-:W-:Y:S01]  /*55a0*/  ISETP.LE.U32.AND P3, PT, R3, UR12, PT ;  /* 0x0000000c03007c0c */ /* 0x000fe2000bf63070 */
[----:B--2---:R-:W-:Y:S01]  /*55b0*/  @P6 FADD.FTZ R200, -R200, -RZ ;  /* 0x800000ffc8c86221 */ /* 0x004fe20000010100 */
[----:B------:R-:W-:Y:S07]  /*55c0*/  PRMT R3, R86, 0x7772, RZ ;  /* 0x0000777256037816 */ /* 0x000fee00000000ff */
[----:B------:R-:W1:Y:S01]  /*55d0*/  MUFU.EX2 R129, R18 ;  /* 0x0000001200817308 */ /* 0x000e620000000800 */
[----:B------:R-:W-:Y:S02]  /*55e0*/  LOP3.LUT R84, R84, UR43, R87, 0x96, !PT ;  /* 0x0000002b54547c12 */ /* 0x000fe4000f8e9657 */
[----:B------:R-:W-:Y:S01]  /*55f0*/  PRMT R86, R86, 0x7773, RZ ;  /* 0x0000777356567816 */ /* 0x000fe200000000ff */
[----:B------:R-:W-:Y:S01]  /*5600*/  @!P1 FADD.FTZ R203, -R203, -RZ ;  /* 0x800000ffcbcb9221 */ /* 0x000fe20000010100 */
[----:B------:R-:W-:Y:S05]  /*5610*/  ISETP.GT.U32.AND P4, PT, R8, UR12, PT ;  /* 0x0000000c08007c0c */ /* 0x000fea000bf84070 */
[----:B------:R-:W2:Y:S01]  /*5620*/  MUFU.EX2 R128, R19 ;  /* 0x0000001300807308 */ /* 0x000ea20000000800 */
[----:B------:R-:W-:Y:S02]  /*5630*/  ISETP.GT.U32.AND P1, PT, R86, UR12, PT ;  /* 0x0000000c56007c0c */ /* 0x000fe4000bf24070 */
[--C-:B------:R-:W-:Y:S01]  /*5640*/  SHF.R.U32.HI R8, RZ, 0x18, R84.reuse ;  /* 0x00000018ff087819 */ /* 0x100fe20000011654 */
[----:B------:R-:W-:Y:S01]  /*5650*/  @!P3 FADD.FTZ R205, -R205, -RZ ;  /* 0x800000ffcdcdb221 */ /* 0x000fe20000010100 */
[----:B------:R-:W-:Y:S02]  /*5660*/  LEA R127, R126, UR5, 0x1 ;  /* 0x000000057e7f7c11 */ /* 0x000fe4000f8e08ff */
[----:B------:R-:W-:Y:S01]  /*5670*/  ISETP.LE.U32.AND P3, PT, R8, UR12, PT ;  /* 0x0000000c08007c0c */ /* 0x000fe2000bf63070 */
[----:B-1----:R-:W-:Y:S01]  /*5680*/  @P5 FADD.FTZ R129, -R129, -RZ ;  /* 0x800000ff81815221 */ /* 0x002fe20000010100 */
[C---:B------:R-:W-:Y:S01]  /*5690*/  LOP3.LUT R7, R84.reuse, 0xff, RZ, 0xc0, !PT ;  /* 0x000000ff54077812 */ /* 0x040fe200078ec0ff */
[C---:B------:R-:W-:Y:S01]  /*56a0*/  VIADD R125, R127.reuse, 0x20 ;  /* 0x000000207f7d7836 */ /* 0x040fe20000000000 */
[C---:B------:R-:W-:Y:S01]  /*56b0*/  LOP3.LUT R4, R84.reuse, 0xffff, RZ, 0xc0, !PT ;  /* 0x0000ffff54047812 */ /* 0x040fe200078ec0ff */
[----:B------:R-:W-:Y:S01]  /*56c0*/  @P2 VIADD R125, R127, 0xffffffe0 ;  /* 0xffffffe07f7d2836 */ /* 0x000fe20000000000 */
[----:B------:R-:W-:Y:S01]  /*56d0*/  PRMT R84, R84, 0x7632, R84 ;  /* 0x0000763254547816 */ /* 0x000fe20000000054 */
[----:B------:R-:W-:Y:S01]  /*56e0*/  @P1 FADD.FTZ R196, -R196, -RZ ;  /* 0x800000ffc4c41221 */ /* 0x000fe20000010100 */
[----:B------:R-:W-:Y:S01]  /*56f0*/  SHF.R.U32.HI R4, RZ, 0x8, R4 ;  /* 0x00000008ff047819 */ /* 0x000fe20000011604 */
[----:B------:R-:W-:Y:S01]  /*5700*/  @P4 FADD.FTZ R204, -R204, -RZ ;  /* 0x800000ffcccc4221 */ /* 0x000fe20000010100 */
[----:B------:R-:W-:Y:S02]  /*5710*/  LOP3.LUT R84, R84, 0xff, RZ, 0xc0, !PT ;  /* 0x000000ff54547812 */ /* 0x000fe400078ec0ff */
[----:B------:R-:W-:Y:S01]  /*5720*/  ISETP.GT.U32.AND P2, PT, R3, UR12, PT ;  /* 0x0000000c03007c0c */ /* 0x000fe2000bf44070 */
[----:B------:R-:W-:Y:S01]  /*5730*/  @!P3 FADD.FTZ R198, -R198, -RZ ;  /* 0x800000ffc6c6b221 */ /* 0x000fe20000010100 */
[----:B------:R-:W-:Y:S02]  /*5740*/  LOP3.LUT R3, R0, 0xffff, RZ, 0xc0, !PT ;  /* 0x0000ffff00037812 */ /* 0x000fe400078ec0ff */
[----:B------:R-:W-:Y:S02]  /*5750*/  ISETP.LE.U32.AND P1, PT, R84, UR12, PT ;  /* 0x0000000c54007c0c */ /* 0x000fe4000bf23070 */
[----:B------:R-:W-:Y:S02]  /*5760*/  LOP3.LUT R4, R4, 0xffff, RZ, 0xc0, !PT ;  /* 0x0000ffff04047812 */ /* 0x000fe400078ec0ff */
[----:B------:R-:W-:Y:S02]  /*5770*/  ISETP.LE.U32.AND P4, PT, R7, UR12, PT ;  /* 0x0000000c07007c0c */ /* 0x000fe4000bf83070 */
[----:B------:R-:W-:Y:S02]  /*5780*/  SHF.R.U32.HI R3, RZ, 0x8, R3 ;  /* 0x00000008ff037819 */ /* 0x000fe40000011603 */
[----:B------:R-:W-:Y:S01]  /*5790*/  ISETP.LE.U32.AND P3, PT, R4, UR12, PT ;  /* 0x0000000c04007c0c */ /* 0x000fe2000bf63070 */
[----:B------:R-:W-:Y:S01]  /*57a0*/  @P2 FADD.FTZ R197, -R197, -RZ ;  /* 0x800000ffc5c52221 */ /* 0x000fe20000010100 */
[----:B------:R-:W-:Y:S02]  /*57b0*/  LOP3.LUT R3, R3, 0xffff, RZ, 0xc0, !PT ;  /* 0x0000ffff03037812 */ /* 0x000fe400078ec0ff */
[----:B------:R-:W-:Y:S01]  /*57c0*/  PRMT R2, R88, 0x7773, RZ ;  /* 0x0000777358027816 */ /* 0x000fe200000000ff */
[----:B------:R-:W-:Y:S01]  /*57d0*/  @!P1 FADD.FTZ R199, -R199, -RZ ;  /* 0x800000ffc7c79221 */ /* 0x000fe20000010100 */
[----:B------:R-:W-:Y:S02]  /*57e0*/  ISETP.LE.U32.AND P2, PT, R3, UR12, PT ;  /* 0x0000000c03007c0c */ /* 0x000fe4000bf43070 */
[--C-:B------:R-:W-:Y:S01]  /*57f0*/  SHF.R.U32.HI R3, RZ, 0x18, R0.reuse ;  /* 0x00000018ff037819 */ /* 0x100fe20000011600 */
[----:B------:R-:W-:Y:S01]  /*5800*/  @!P4 FADD.FTZ R207, -R207, -RZ ;  /* 0x800000ffcfcfc221 */ /* 0x000fe20000010100 */
[----:B------:R-:W-:Y:S02]  /*5810*/  PRMT R0, R0, 0x7632, R0 ;  /* 0x0000763200007816 */ /* 0x000fe40000000000 */
[----:B------:R-:W-:Y:S01]  /*5820*/  ISETP.GT.U32.AND P4, PT, R2, UR12, PT ;  /* 0x0000000c02007c0c */ /* 0x000fe2000bf84070 */
[----:B------:R-:W-:Y:S01]  /*5830*/  @!P3 FADD.FTZ R206, -R206, -RZ ;  /* 0x800000ffceceb221 */ /* 0x000fe20000010100 */
[----:B------:R-:W-:Y:S02]  /*5840*/  LOP3.LUT R0, R0, 0xff, RZ, 0xc0, !PT ;  /* 0x000000ff00007812 */ /* 0x000fe400078ec0ff */
[----:B------:R-:W-:Y:S02]  /*5850*/  F2FP.RELU.BF16.F32.PACK_AB R2, R198, R199 ;  /* 0x000000c7c602723e */ /* 0x000fe400000018ff */
[----:B------:R-:W-:Y:S01]  /*5860*/  LEA R126, R126, UR4, 0x1 ;  /* 0x000000047e7e7c11 */ /* 0x000fe2000f8e08ff */
[----:B------:R-:W-:Y:S01]  /*5870*/  @!P2 FADD.FTZ R202, -R202, -RZ ;  /* 0x800000ffcacaa221 */ /* 0x000fe20000010100 */
[----:B------:R-:W-:Y:S02]  /*5880*/  ISETP.LE.U32.AND P3, PT, R0, UR12, PT ;  /* 0x0000000c00007c0c */ /* 0x000fe4000bf63070 */
[----:B------:R-:W-:Y:S01]  /*5890*/  F2FP.RELU.BF16.F32.PACK_AB R0, R206, R207 ;  /* 0x000000cfce00723e */ /* 0x000fe200000018ff */
[----:B------:R1:W-:Y:S01]  /*58a0*/  STS [R126+0x22400], R2 ;  /* 0x022400027e007388 */ /* 0x0003e20000000800 */
[----:B------:R-:W-:Y:S01]  /*58b0*/  LOP3.LUT P1, RZ, R230, 0x4, RZ, 0xc0, !PT ;  /* 0x00000004e6ff7812 */ /* 0x000fe2000782c0ff */
[----:B--2---:R-:W-:Y:S01]  /*58c0*/  @P4 FADD.FTZ R128, -R128, -RZ ;  /* 0x800000ff80804221 */ /* 0x004fe20000010100 */
[----:B------:R-:W-:Y:S01]  /*58d0*/  ISETP.LE.U32.AND P2, PT, R3, UR12, PT ;  /* 0x0000000c03007c0c */ /* 0x000fe2000bf43070 */
[----:B------:R2:W-:Y:S01]  /*58e0*/  STS [R126+0x22000], R0 ;  /* 0x022000007e007388 */ /* 0x0005e20000000800 */
[----:B------:R-:W-:Y:S02]  /*58f0*/  SEL R124, R124, 0xfffffff0, !P1 ;  /* 0xfffffff07c7c7807 */ /* 0x000fe40004800000 */
[----:B------:R-:W-:Y:S02]  /*5900*/  F2FP.RELU.BF16.F32.PACK_AB R3, R204, R205 ;  /* 0x000000cdcc03723e */ /* 0x000fe400000018ff */
[----:B------:R-:W-:Y:S01]  /*5910*/  LOP3.LUT R228, R122, 0xc00, R121, 0xf8, !PT ;  /* 0x00000c007ae47812 */ /* 0x000fe200078ef879 */
[----:B------:R-:W-:Y:S02]  /*5920*/  IMAD.IADD R127, R127, 0x1, R124 ;  /* 0x000000017f7f7824 */ /* 0x000fe400078e027c */
[----:B------:R-:W-:Y:S01]  /*5930*/  @!P3 FADD.FTZ R131, -R131, -RZ ;  /* 0x800000ff8383b221 */ /* 0x000fe20000010100 */
[----:B------:R-:W-:Y:S01]  /*5940*/  LOP3.LUT R120, R116, 0x8, R231, 0x78, !PT ;  /* 0x0000000874787812 */ /* 0x000fe200078e78e7 */
[----:B------:R-:W-:Y:S01]  /*5950*/  IMAD.IADD R124, R124, 0x1, R125 ;  /* 0x000000017c7c7824 */ /* 0x000fe200078e027d */
[----:B------:R-:W-:Y:S01]  /*5960*/  LEA R227, R227, UR4, 0x1 ;  /* 0x00000004e3e37c11 */ /* 0x000fe2000f8e08ff */
[----:B------:R3:W-:Y:S01]  /*5970*/  STS [R127], R3 ;  /* 0x000000037f007388 */ /* 0x0007e20000000800 */
[----:B------:R-:W-:Y:S01]  /*5980*/  @!P2 FADD.FTZ R130, -R130, -RZ ;  /* 0x800000ff8282a221 */ /* 0x000fe20000010100 */
[-C--:B------:R-:W-:Y:S02]  /*5990*/  LOP3.LUT R228, R228, R120.reuse, RZ, 0xfc, !PT ;  /* 0x00000078e4e47212 */ /* 0x080fe400078efcff */
[----:B------:R-:W-:Y:S02]  /*59a0*/  LOP3.LUT P0, RZ, R230, 0x2, RZ, 0xc0, !PT ;  /* 0x00000002e6ff7812 */ /* 0x000fe4000780c0ff */
[----:B------:R-:W-:Y:S02]  /*59b0*/  LEA R228, R228, UR4, 0x1 ;  /* 0x00000004e4e47c11 */ /* 0x000fe4000f8e08ff */
[----:B------:R-:W-:Y:S02]  /*59c0*/  SEL R232, R232, 0xffffffe0, !P0 ;  /* 0xffffffe0e8e87807 */ /* 0x000fe40004000000 */
[----:B-1----:R-:W-:Y:S02]  /*59d0*/  F2FP.RELU.BF16.F32.PACK_AB R2, R196, R197 ;  /* 0x000000c5c402723e */ /* 0x002fe400000018ff */
[----:B------:R-:W-:Y:S01]  /*59e0*/  SEL R233, R233, 0xffffffc0, !P1 ;  /* 0xffffffc0e9e97807 */ /* 0x000fe20004800000 */
[--C-:B------:R-:W-:Y:S01]  /*59f0*/  IMAD.IADD R226, R232, 0x1, R228.reuse ;  /* 0x00000001e8e27824 */ /* 0x100fe200078e02e4 */
[----:B--2---:R-:W-:Y:S01]  /*5a00*/  F2FP.RELU.BF16.F32.PACK_AB R0, R202, R203 ;  /* 0x000000cbca00723e */ /* 0x004fe200000018ff */
[----:B------:R1:W-:Y:S01]  /*5a10*/  STS [R127+0x400], R2 ;  /* 0x000400027f007388 */ /* 0x0003e20000000800 */
[----:B------:R-:W-:Y:S01]  /*5a20*/  IMAD.IADD R225, R232, 0x1, R227 ;  /* 0x00000001e8e17824 */ /* 0x000fe200078e02e3 */
[----:B------:R-:W-:Y:S01]  /*5a30*/  LOP3.LUT R234, R118, 0x20, RZ, 0xc0, !PT ;  /* 0x0000002076ea7812 */ /* 0x000fe200078ec0ff */
[----:B------:R-:W-:Y:S01]  /*5a40*/  IMAD.IADD R224, R233, 0x1, R228 ;  /* 0x00000001e9e07824 */ /* 0x000fe200078e02e4 */
[----:B------:R2:W-:Y:S01]  /*5a50*/  STS [R125], R0 ;  /* 0x000000007d007388 */ /* 0x0005e20000000800 */
[----:B------:R-:W-:Y:S02]  /*5a60*/  FSETP.GE.FTZ.AND P2, PT, R207, RZ, PT ;  /* 0x000000ffcf00720b */ /* 0x000fe40003f56000 */
[----:B------:R-:W-:Y:S02]  /*5a70*/  FSETP.GE.FTZ.AND P0, PT, R206, RZ, PT ;  /* 0x000000ffce00720b */ /* 0x000fe40003f16000 */
[----:B------:R-:W-:Y:S02]  /*5a80*/  FSETP.GE.FTZ.AND P3, PT, R204, RZ, PT ;  /* 0x000000ffcc00720b */ /* 0x000fe40003f76000 */
[----:B---3--:R-:W-:Y:S02]  /*5a90*/  F2FP.RELU.BF16.F32.PACK_AB R3, R130, R131 ;  /* 0x000000838203723e */ /* 0x008fe400000018ff */
[----:B------:R-:W-:Y:S02]  /*5aa0*/  FSETP.GE.FTZ.AND P4, PT, R205, RZ, PT ;  /* 0x000000ffcd00720b */ /* 0x000fe40003f96000 */
[----:B------:R-:W-:Y:S01]  /*5ab0*/  LOP3.LUT R236, R122, 0x400, R121, 0xf8, !PT ;  /* 0x000004007aec7812 */ /* 0x000fe200078ef879 */
[----:B------:R3:W-:Y:S01]  /*5ac0*/  STS [R125+0x400], R3 ;  /* 0x000400037d007388 */ /* 0x0007e20000000800 */
[----:B------:R-:W-:Y:S02]  /*5ad0*/  LOP3.LUT R243, R229, 0x38, RZ, 0xc0, !PT ;  /* 0x00000038e5f37812 */ /* 0x000fe400078ec0ff */
[----:B------:R-:W-:Y:S04]  /*5ae0*/  LOP3.LUT R236, R236, R120, RZ, 0xfc, !PT ;  /* 0x00000078ecec7212 */ /* 0x000fe800078efcff */
[----:B------:R-:W-:Y:S02]  /*5af0*/  LEA R236, R236, UR4, 0x1 ;  /* 0x00000004ecec7c11 */ /* 0x000fe4000f8e08ff */
[----:B-1----:R-:W-:Y:S02]  /*5b00*/  F2FP.RELU.BF16.F32.PACK_AB R2, R200, R201 ;  /* 0x000000c9c802723e */ /* 0x002fe400000018ff */
[----:B--2---:R-:W-:Y:S03]  /*5b10*/  F2FP.RELU.BF16.F32.PACK_AB R0, R128, R129 ;  /* 0x000000818000723e */ /* 0x004fe600000018ff */
[----:B------:R1:W-:Y:S04]  /*5b20*/  STS [R124], R2 ;  /* 0x000000027c007388 */ /* 0x0003e80000000800 */
[----:B------:R2:W-:Y:S04]  /*5b30*/  STS [R124+0x400], R0 ;  /* 0x000400007c007388 */ /* 0x0005e80000000800 */
[----:B------:R-:W-:Y:S01]  /*5b40*/  LDSM.16.M88.4 R16, [R228+0x8000] ;  /* 0x00800000e410783b */ /* 0x000fe20000000200 */
[----:B---3--:R-:W-:Y:S07]  /*5b50*/  IMAD.IADD R3, R233, 0x1, R227 ;  /* 0x00000001e9037824 */ /* 0x008fee00078e02e3 */
[----:B------:R-:W3:Y:S08]  /*5b60*/  LDSM.16.M88.4 R8, [R227+0x18000] ;  /* 0x01800000e308783b */ /* 0x000ef00000000200 */
[----:B------:R-:W4:Y:S01]  /*5b70*/  LDSM.16.M88.4 R84, [R227+0x18800] ;  /* 0x01880000e354783b */ /* 0x000f220000000200 */
[C---:B-1----:R-:W-:Y:S02]  /*5b80*/  IMAD.IADD R2, R232.reuse, 0x1, R224 ;  /* 0x00000001e8027824 */ /* 0x042fe400078e02e0 */
[----:B--2---:R-:W-:Y:S05]  /*5b90*/  IMAD.IADD R0, R232, 0x1, R3 ;  /* 0x00000001e8007824 */ /* 0x004fea00078e0203 */
[----:B------:R-:W-:Y:S08]  /*5ba0*/  LDSM.16.M88.4 R88, [R226+0x8000] ;  /* 0x00800000e258783b */ /* 0x000ff00000000200 */
[----:B------:R-:W1:Y:S08]  /*5bb0*/  LDSM.16.M88.4 R92, [R225+0x18000] ;  /* 0x01800000e15c783b */ /* 0x000e700000000200 */
[----:B------:R-:W2:Y:S01]  /*5bc0*/  LDSM.16.M88.4 R96, [R225+0x18800] ;  /* 0x01880000e160783b */ /* 0x000ea20000000200 */
[C---:B---3--:R-:W-:Y:S07]  /*5bd0*/  HMMA.16816.F32.BF16 R4, R16.reuse, R8, RZ ;  /* 0x000000081004723c */ /* 0x048fee00000418ff */
[----:B------:R-:W-:Y:S01]  /*5be0*/  LDSM.16.M88.4 R100, [R224+0x8000] ;  /* 0x00800000e064783b */ /* 0x000fe20000000200 */
[C---:B------:R-:W-:Y:S07]  /*5bf0*/  HMMA.16816.F32.BF16 R8, R16.reuse, R10, RZ ;  /* 0x0000000a1008723c */ /* 0x040fee00000418ff */
[----:B------:R-:W3:Y:S01]  /*5c00*/  LDSM.16.M88.4 R104, [R3+0x18000] ;  /* 0x018000000368783b */ /* 0x000ee20000000200 */
[C---:B----4-:R-:W-:Y:S07]  /*5c10*/  HMMA.16816.F32.BF16 R12, R16.reuse, R84, RZ ;  /* 0x00000054100c723c */ /* 0x050fee00000418ff */
[----:B------:R-:W-:Y:S01]  /*5c20*/  LDSM.16.M88.4 R108, [R2+0x8000] ;  /* 0x00800000026c783b */ /* 0x000fe20000000200 */
[----:B------:R-:W-:Y:S07]  /*5c30*/  HMMA.16816.F32.BF16 R16, R16, R86, RZ ;  /* 0x000000561010723c */ /* 0x000fee00000418ff */
[----:B------:R-:W4:Y:S01]  /*5c40*/  LDSM.16.M88.4 R84, [R3+0x18800] ;  /* 0x018800000354783b */ /* 0x000f220000000200 */
[C---:B-1----:R-:W-:Y:S07]  /*5c50*/  HMMA.16816.F32.BF16 R4, R88.reuse, R92, R4 ;  /* 0x0000005c5804723c */ /* 0x042fee0000041804 */
[----:B------:R-:W1:Y:S01]  /*5c60*/  LDSM.16.M88.4 R112, [R0+0x18000] ;  /* 0x018000000070783b */ /* 0x000e620000000200 */
[C---:B------:R-:W-:Y:S07]  /*5c70*/  HMMA.16816.F32.BF16 R8, R88.reuse, R94, R8 ;  /* 0x0000005e5808723c */ /* 0x040fee0000041808 */
[----:B------:R-:W-:Y:S01]  /*5c80*/  LDSM.16.M88.4 R92, [R228+0xa000] ;  /* 0x00a00000e45c783b */ /* 0x000fe20000000200 */
[C---:B--2---:R-:W-:Y:S08]  /*5c90*/  HMMA.16816.F32.BF16 R12, R88.reuse, R96, R12 ;  /* 0x00000060580c723c */ /* 0x044ff0000004180c */
[----:B------:R-:W-:Y:S01]  /*5ca0*/  HMMA.16816.F32.BF16 R16, R88, R98, R16 ;  /* 0x000000625810723c */ /* 0x000fe20000041810 */
[----:B------:R-:W2:Y:S07]  /*5cb0*/  LDSM.16.M88.4 R88, [R0+0x18800] ;  /* 0x018800000058783b */ /* 0x000eae0000000200 */
[C---:B---3--:R-:W-:Y:S01]  /*5cc0*/  HMMA.16816.F32.BF16 R4, R100.reuse, R104, R4 ;  /* 0x000000686404723c */ /* 0x048fe20000041804 */
[----:B------:R-:W3:Y:S07]  /*5cd0*/  LDSM.16.M88.4 R96, [R227+0x1a000] ;  /* 0x01a00000e360783b */ /* 0x000eee0000000200 */
[C---:B------:R-:W-:Y:S01]  /*5ce0*/  HMMA.16816.F32.BF16 R8, R100.reuse, R106, R8 ;  /* 0x0000006a6408723c */ /* 0x040fe20000041808 */
[----:B------:R-:W-:Y:S07]  /*5cf0*/  LDSM.16.M88.4 R104, [R225+0x1a000] ;  /* 0x01a00000e168783b */ /* 0x000fee0000000200 */
[C---:B----4-:R-:W-:Y:S08]  /*5d00*/  HMMA.16816.F32.BF16 R12, R100.reuse, R84, R12 ;  /* 0x00000054640c723c */ /* 0x050ff0000004180c */
[----:B------:R-:W-:Y:S01]  /*5d10*/  HMMA.16816.F32.BF16 R16, R100, R86, R16 ;  /* 0x000000566410723c */ /* 0x000fe20000041810 */
[----:B------:R-:W4:Y:S07]  /*5d20*/  LDSM.16.M88.4 R84, [R227+0x1a800] ;  /* 0x01a80000e354783b */ /* 0x000f2e0000000200 */
[C---:B-1----:R-:W-:Y:S01]  /*5d30*/  HMMA.16816.F32.BF16 R4, R108.reuse, R112, R4 ;  /* 0x000000706c04723c */ /* 0x042fe20000041804 */
[----:B------:R-:W1:Y:S07]  /*5d40*/  LDSM.16.M88.4 R100, [R226+0xa000] ;  /* 0x00a00000e264783b */ /* 0x000e6e0000000200 */
[C---:B------:R-:W-:Y:S01]  /*5d50*/  HMMA.16816.F32.BF16 R8, R108.reuse, R114, R8 ;  /* 0x000000726c08723c */ /* 0x040fe20000041808 */
[----:B------:R-:W-:Y:S07]  /*5d60*/  LDSM.16.M88.4 R112, [R3+0x1a000] ;  /* 0x01a000000370783b */ /* 0x000fee0000000200 */
        /* <DEDUP_REMOVED lines=68> */
[C---:B------:R-:W-:Y:S08]  /*61b0*/  HMMA.16816.F32.BF16 R8, R92.reuse, R98, R8 ;  /* 0x000000625c08723c */ /* 0x040ff00000041808 */
[C---:B--2---:R-:W-:Y:S08]  /*61c0*/  HMMA.16816.F32.BF16 R12, R92.reuse, R88, R12 ;  /* 0x000000585c0c723c */ /* 0x044ff0000004180c */
[----:B------:R-:W-:Y:S01]  /*61d0*/  HMMA.16816.F32.BF16 R16, R92, R90, R16 ;  /* 0x0000005a5c10723c */ /* 0x000fe20000041810 */
[----:B------:R-:W2:Y:S07]  /*61e0*/  LDSM.16.M88.4 R88, [R0+0x1e800] ;  /* 0x01e800000058783b */ /* 0x000eae0000000200 */
[C---:B---3--:R-:W-:Y:S08]  /*61f0*/  HMMA.16816.F32.BF16 R4, R100.reuse, R104, R4 ;  /* 0x000000686404723c */ /* 0x048ff00000041804 */
[C---:B------:R-:W-:Y:S08]  /*6200*/  HMMA.16816.F32.BF16 R8, R100.reuse, R106, R8 ;  /* 0x0000006a6408723c */ /* 0x040ff00000041808 */
[C---:B----4-:R-:W-:Y:S03]  /*6210*/  HMMA.16816.F32.BF16 R12, R100.reuse, R84, R12 ;  /* 0x00000054640c723c */ /* 0x050fe6000004180c */
[----:B------:R-:W-:Y:S04]  /*6220*/  SHF.R.U32.HI R84, RZ, 0x3, R230 ;  /* 0x00000003ff547819 */ /* 0x000fe800000116e6 */
[----:B------:R-:W-:Y:S01]  /*6230*/  LOP3.LUT R234, R234, 0x18, R84, 0xf8, !PT ;  /* 0x00000018eaea7812 */ /* 0x000fe200078ef854 */
[----:B------:R-:W-:Y:S03]  /*6240*/  HMMA.16816.F32.BF16 R16, R100, R86, R16 ;  /* 0x000000566410723c */ /* 0x000fe60000041810 */
[----:B------:R-:W-:Y:S02]  /*6250*/  LOP3.LUT R234, R234, 0x1c0, R117, 0xf8, !PT ;  /* 0x000001c0eaea7812 */ /* 0x000fe400078ef875 */
[----:B------:R-:W-:Y:S02]  /*6260*/  LOP3.LUT R84, R231, 0x10, RZ, 0xc0, !PT ;  /* 0x00000010e7547812 */ /* 0x000fe400078ec0ff */
[----:B------:R-:W-:Y:S01]  /*6270*/  LOP3.LUT R234, R234, 0x38, R229, 0x78, !PT ;  /* 0x00000038eaea7812 */ /* 0x000fe200078e78e5 */
[C---:B-1----:R-:W-:Y:S05]  /*6280*/  HMMA.16816.F32.BF16 R4, R108.reuse, R112, R4 ;  /* 0x000000706c04723c */ /* 0x042fea0000041804 */
[----:B------:R-:W-:Y:S02]  /*6290*/  LOP3.LUT R234, R234, 0x200, R117, 0xf8, !PT ;  /* 0x00000200eaea7812 */ /* 0x000fe400078ef875 */
[----:B------:R-:W-:Y:S01]  /*62a0*/  LOP3.LUT R84, R84, 0x8, R230, 0xf8, !PT ;  /* 0x0000000854547812 */ /* 0x000fe200078ef8e6 */
[C---:B------:R-:W-:Y:S03]  /*62b0*/  HMMA.16816.F32.BF16 R8, R108.reuse, R114, R8 ;  /* 0x000000726c08723c */ /* 0x040fe60000041808 */
[----:B------:R-:W-:Y:S02]  /*62c0*/  LEA R234, R234, UR4, 0x1 ;  /* 0x00000004eaea7c11 */ /* 0x000fe4000f8e08ff */
[----:B------:R-:W-:Y:S03]  /*62d0*/  LOP3.LUT R116, R84, R116, RZ, 0x3c, !PT ;  /* 0x0000007454747212 */ /* 0x000fe600078e3cff */
[C---:B--2---:R-:W-:Y:S03]  /*62e0*/  HMMA.16816.F32.BF16 R12, R108.reuse, R88, R12 ;  /* 0x000000586c0c723c */ /* 0x044fe6000004180c */
        /* <DEDUP_REMOVED lines=233> */
.L_x_1720:
        /* <DEDUP_REMOVED lines=433> */
.L_x_1721:
[----:B------:R-:W-:Y:S02]  /*8c90*/  UISETP.GT.AND UP0, UPT, UR46, UR44, UPT ;  /* 0x0000002c2e00728c */ /* 0x000fe4000bf04270 */
[----:B------:R-:W-:Y:S07]  /*8ca0*/  UIADD3 UR46, UPT, UPT, UR46, -0x1, URZ ;  /* 0xffffffff2e2e7890 */ /* 0x000fee000fffe0ff */
[----:B------:R-:W-:Y:S05]  /*8cb0*/  BRA.U UP0, `(.L_x_1722) ;  /* 0xffffffb100447547 */ /* 0x000fea000b83ffff */
[----:B------:R-:W2:Y:S01]  /*8cc0*/  S2R R0, SR_TID.X ;  /* 0x0000000000007919 */ /* 0x000ea20000002100 */
[C---:B-----5:R-:W-:Y:S01]  /*8cd0*/  SHF.L.U32 R2, R230.reuse, 0x4, RZ ;  /* 0x00000004e6027819 */ /* 0x060fe200000006ff */
        /* <DEDUP_REMOVED lines=266> */
[----:B------:R-:W-:-:S03]  /*9d80*/  @UP0 UIADD3 UR16, UPT, UPT, UR43, UR16, URZ ;  /* 0x000000102b100290 */ /* 0x000fc6000fffe0ff */
        /* <DEDUP_REMOVED lines=25> */
.L_x_1723:
        /* <DEDUP_REMOVED lines=12> */
[----:B------:R-:W-:Y:S06]  /*9fe0*/  BRA `(.L_x_1725) ;  /* 0x0000000000187947 */ /* 0x000fec0003800000 */
.L_x_1724:
[----:B------:R-:W3:Y:S01]  /*9ff0*/  LDCU.64 UR8, c[0x0][0x5c8] ;  /* 0x0000b900ff0877ac */ /* 0x000ee20008000a00 */
[----:B------:R-:W-:-:S04]  /*a000*/  UIADD3 UR12, UPT, UPT, UR36, UR38, URZ ;  /* 0x00000026240c7290 */ /* 0x000fc8000fffe0ff */
[----:B---3--:R-:W-:Y:S02]  /*a010*/  UIMAD.WIDE.U32 UR36, UR12, UR8, URZ ;  /* 0x000000080c2472a5 */ /* 0x008fe4000f8e00ff */
[----:B------:R-:W-:-:S04]  /*a020*/  UIMAD UR12, UR12, UR9, URZ ;  /* 0x000000090c0c72a4 */ /* 0x000fc8000f8e02ff */
[----:B------:R-:W-:-:S06]  /*a030*/  UIADD3 UR12, UPT, UPT, UR37, UR12, URZ ;  /* 0x0000000c250c7290 */ /* 0x000fcc000fffe0ff */
[----:B-1----:R-:W-:-:S07]  /*a040*/  MOV R10, UR12 ;  /* 0x0000000c000a7c02 */ /* 0x002fce0008000f00 */
.L_x_1725:
        /* <DEDUP_REMOVED lines=59> */
.L_x_1727:
[----:B------:R-:W-:Y:S05]  /*a400*/  BSYNC.RECONVERGENT B0 ;  /* 0x0000000000007941 */ /* 0x000fea0003800200 */
.L_x_1726:
        /* <DEDUP_REMOVED lines=21> */
.L_x_1729:
[----:B------:R-:W-:Y:S05]  /*a560*/  BSYNC.RECONVERGENT B0 ;  /* 0x0000000000007941 */ /* 0x000fea0003800200 */
.L_x_1728:
        /* <DEDUP_REMOVED lines=26> */
.L_x_1731:
[----:B------:R-:W-:Y:S05]  /*a710*/  BSYNC.RECONVERGENT B0 ;  /* 0x0000000000007941 */ /* 0x000fea0003800200 */
.L_x_1730:
        /* <DEDUP_REMOVED lines=18> */
.L_x_1697:
[----:B------:R-:W-:Y:S05]  /*a840*/  BSYNC.RECONVERGENT B1 ;  /* 0x0000000000017941 */ /* 0x000fea0003800200 */
.L_x_1675:
        /* <DEDUP_REMOVED lines=11> */
.L_x_1733:
        /* <DEDUP_REMOVED lines=16> */
.L_x_2521:


//--------------------- .text._ZN5flash44flash_bwd_dq_dk_dv_loop_seqk_parallel_kernelI23Flash_bwd_kernel_traitsILi256ELi64ELi64ELi8ELi4ELi2ELi2ELb0ELb1EN7cutlass10bfloat16_tE19Flash_kernel_traitsILi256ELi64ELi64ELi8ES3_EELb0ELb0ELb1ELb1ELb0ELb0ELb1EEEvNS_16Flash_bwd_paramsE --------------------------
	.section	.text._ZN5flash44flash_bwd_dq_dk_dv_loop_seqk_parallel_kernelI23Flash_bwd_kernel_traitsILi256ELi64ELi64ELi8ELi4ELi2ELi2ELb0ELb1EN7cutlass10bfloat16_tE19Flash_kernel_traitsILi256ELi64ELi64ELi8ES3_EELb0ELb0ELb1ELb1ELb0ELb0ELb1EEEvNS_16Flash_bwd_paramsE,"ax",@progbits
	.align	128
        .global         _ZN5flash44flash_bwd_dq_dk_dv_loop_seqk_parallel_kernelI23Flash_bwd_kernel_traitsILi256ELi64ELi64ELi8ELi4ELi2ELi2ELb0ELb1EN7cutlass10bfloat16_tE19Flash_kernel_traitsILi256ELi64ELi64ELi8ES3_EELb0ELb0ELb1ELb1ELb0ELb0ELb1EEEvNS_16Flash_bwd_paramsE
        .type           _ZN5flash44flash_bwd_dq_dk_dv_loop_seqk_parallel_kernelI23Flash_bwd_kernel_traitsILi256ELi64ELi64ELi8ELi4ELi2ELi2ELb0ELb1EN7cutlass10bfloat16_tE19Flash_kernel_traitsILi256ELi64ELi64ELi8ES3_EELb0ELb0ELb1ELb1ELb0ELb0ELb1EEEvNS_16Flash_bwd_paramsE,@function
        .size           _ZN5flash44flash_bwd_dq_dk_dv_loop_seqk_parallel_kernelI23Flash_bwd_kernel_traitsILi256ELi64ELi64ELi8ELi4ELi2ELi2ELb0ELb1EN7cutlass10bfloat16_tE19Flash_kernel_traitsILi256ELi64ELi64ELi8ES3_EELb0ELb0ELb1ELb1ELb0ELb0ELb1EEEvNS_16Flash_bwd_paramsE,(.L_x_2522 - _ZN5flash44flash_bwd_dq_dk_dv_loop_seqk_parallel_kernelI23Flash_bwd_kernel_traitsILi256ELi64ELi64ELi8ELi4ELi2ELi2ELb0ELb1EN7cutlass10bfloat16_tE19Flash_kernel_traitsILi256ELi64ELi64ELi8ES3_EELb0ELb0ELb1ELb1ELb0ELb0ELb1EEEvNS_16Flash_bwd_paramsE)
        .other          _ZN5flash44flash_bwd_dq_dk_dv_loop_seqk_parallel_kernelI23Flash_bwd_kernel_traitsILi256ELi64ELi64ELi8ELi4ELi2ELi2ELb0ELb1EN7cutlass10bfloat16_tE19Flash_kernel_traitsILi256ELi64ELi64ELi8ES3_EELb0ELb0ELb1ELb1ELb0ELb0ELb1EEEvNS_16Flash_bwd_paramsE,@"STO_CUDA_ENTRY STV_DEFAULT"
_ZN5flash44flash_bwd_dq_dk_dv_loop_seqk_parallel_kernelI23Flash_bwd_kernel_traitsILi256ELi64ELi64ELi8ELi4ELi2ELi2ELb0ELb1EN7cutlass10bfloat16_tE19Flash_kernel_traitsILi256ELi64ELi64ELi8ES3_EELb0ELb0ELb1ELb1ELb0ELb0ELb1EEEvNS_16Flash_bwd_paramsE:
.text._ZN5flash44flash_bwd_dq_dk_dv_loop_seqk_parallel_kernelI23Flash_bwd_kernel_traitsILi256ELi64ELi64ELi8ELi4ELi2ELi2ELb0ELb1EN7cutlass10bfloat16_tE19Flash_kernel_traitsILi256ELi64ELi64ELi8ES3_EELb0ELb0ELb1ELb1ELb0ELb0ELb1EEEvNS_16Flash_bwd_paramsE:
        /* <DEDUP_REMOVED lines=50> */
.L_x_1792:
        /* <DEDUP_REMOVED lines=52> */
.L_x_1734:
        /* <DEDUP_REMOVED lines=44> */
.L_x_1736:
[----:B------:R-:W1:Y:S01]  /*0920*/  LDCU.64 UR14, c[0x0][0x3b8] ;  /* 0x00007700ff0e77ac */ /* 0x000e620008000a00 */
[----:B------:R-:W-:-:S04]  /*0930*/  UIADD3 UR8, UPT, UPT, UR38, UR40, URZ ;  /* 0x0000002826087290 */ /* 0x000fc8000fffe0ff */
[----:B-1----:R-:W-:Y:S02]  /*0940*/  UIMAD.WIDE.U32 UR10, UR8, UR14, URZ ;  /* 0x0000000e080a72a5 */ /* 0x002fe4000f8e00ff */
[----:B------:R-:W-:-:S04]  /*0950*/  UIMAD UR8, UR8, UR15, URZ ;  /* 0x0000000f080872a4 */ /* 0x000fc8000f8e02ff */
[----:B------:R-:W-:Y:S01]  /*0960*/  UIADD3 UR8, UPT, UPT, UR11, UR8, URZ ;  /* 0x000000080b087290 */ /* 0x000fe2000fffe0ff */
[----:B------:R-:W-:-:S05]  /*0970*/  UMOV UR54, UR10 ;  /* 0x0000000a00367c82 */ /* 0x000fca0008000000 */
[----:B------:R-:W-:Y:S02]  /*0980*/  MOV R6, UR8 ;  /* 0x0000000800067c02 */ /* 0x000fe40008000f00 */
.L_x_1737:
        /* <DEDUP_REMOVED lines=42> */
.L_x_1738:
[----:B------:R-:W1:Y:S01]  /*0c30*/  LDCU.64 UR12, c[0x0][0x3c0] ;  /* 0x00007800ff0c77ac */ /* 0x000e620008000a00 */
[----:B------:R-:W-:-:S04]  /*0c40*/  UIADD3 UR8, UPT, UPT, UR38, UR40, URZ ;  /* 0x0000002826087290 */ /* 0x000fc8000fffe0ff */
[----:B-1----:R-:W-:Y:S02]  /*0c50*/  UIMAD.WIDE.U32 UR10, UR8, UR12, URZ ;  /* 0x0000000c080a72a5 */ /* 0x002fe4000f8e00ff */
[----:B------:R-:W-:-:S04]  /*0c60*/  UIMAD UR8, UR8, UR13, URZ ;  /* 0x0000000d080872a4 */ /* 0x000fc8000f8e02ff */
[----:B------:R-:W-:Y:S01]  /*0c70*/  UIADD3 UR8, UPT, UPT, UR11, UR8, URZ ;  /* 0x000000080b087290 */ /* 0x000fe2000fffe0ff */
[----:B------:R-:W-:-:S05]  /*0c80*/  UMOV UR52, UR10 ;  /* 0x0000000a00347c82 */ /* 0x000fca0008000000 */
[----:B------:R-:W-:-:S07]  /*0c90*/  MOV R7, UR8 ;  /* 0x0000000800077c02 */ /* 0x000fce0008000f00 */
.L_x_1739:
        /* <DEDUP_REMOVED lines=18> */
[----:B------:R-:W-:Y:S02]  /*0dc0*/  UIMAD UR8, UR8, UR16, URZ ;  /* 0x00000010080872a4 */ /* 0x000fe4000f8e02ff */
[----:B------:R-:W-:Y:S02]  /*0dd0*/  UIMAD.WIDE.U32 UR58, UR10, UR61, URZ ;  /* 0x0000003d0a3a72a5 */ /* 0x000fe4000f8e00ff */
[----:B------:R-:W-:Y:S02]  /*0de0*/  UIMAD UR8, UR9, UR46, UR8 ;  /* 0x0000002e090872a4 */ /* 0x000fe4000f8e0208 */
[----:B------:R-:W-:Y:S02]  /*0df0*/  USHF.R.S32.HI UR9, URZ, 0x1f, UR61 ;  /* 0x0000001fff097899 */ /* 0x000fe4000801143d */
[----:B------:R-:W-:-:S04]  /*0e00*/  UIADD3 UR8, UPT, UPT, UR11, UR8, URZ ;  /* 0x000000080b087290 */ /* 0x000fc8000fffe0ff */
[----:B------:R-:W-:-:S04]  /*0e10*/  UIMAD UR8, UR8, UR61, URZ ;  /* 0x0000003d080872a4 */ /* 0x000fc8000f8e02ff */
[----:B------:R-:W-:-:S04]  /*0e20*/  UIMAD UR8, UR9, UR10, UR8 ;  /* 0x0000000a090872a4 */ /* 0x000fc8000f8e0208 */
[----:B------:R-:W-:Y:S01]  /*0e30*/  UIADD3 UR8, UPT, UPT, UR59, UR8, URZ ;  /* 0x000000083b087290 */ /* 0x000fe2000fffe0ff */
[----:B------:R-:W-:Y:S11]  /*0e40*/  BRA `(.L_x_1741) ;  /* 0x00000000000c7947 */ /* 0x000ff60003800000 */
.L_x_1740:
[----:B------:R-:W-:Y:S02]  /*0e50*/  UIMAD.WIDE.U32 UR58, UR68, UR17, URZ ;  /* 0x00000011443a72a5 */ /* 0x000fe4000f8e00ff */
[----:B------:R-:W-:-:S04]  /*0e60*/  UIMAD UR8, UR69, UR17, URZ ;  /* 0x00000011450872a4 */ /* 0x000fc8000f8e02ff */
[----:B------:R-:W-:Y:S02]  /*0e70*/  UIADD3 UR8, UPT, UPT, UR59, UR8, URZ ;  /* 0x000000083b087290 */ /* 0x000fe4000fffe0ff */
.L_x_1741:
        /* <DEDUP_REMOVED lines=21> */
.L_x_1742:
[----:B------:R-:W1:Y:S01]  /*0fd0*/  LDCU UR60, c[0x0][0x434] ;  /* 0x00008680ff3c77ac */ /* 0x000e620008000800 */
[----:B------:R-:W-:-:S04]  /*0fe0*/  UIMAD UR10, UR25, UR16, UR24 ;  /* 0x00000010190a72a4 */ /* 0x000fc8000f8e0218 */
[----:B-1----:R-:W-:Y:S02]  /*0ff0*/  UIMAD UR60, UR10, UR60, URZ ;  /* 0x0000003c0a3c72a4 */ /* 0x002fe4000f8e02ff */
.L_x_1743:
        /* <DEDUP_REMOVED lines=11> */
.L_x_1744:
[----:B------:R-:W1:Y:S01]  /*10b0*/  LDCU UR59, c[0x0][0x444] ;  /* 0x00008880ff3b77ac */ /* 0x000e620008000800 */
[----:B------:R-:W-:-:S04]  /*10c0*/  UIMAD UR10, UR25, UR16, UR24 ;  /* 0x00000010190a72a4 */ /* 0x000fc8000f8e0218 */
[----:B-1----:R-:W-:-:S12]  /*10d0*/  UIMAD UR59, UR10, UR59, URZ ;  /* 0x0000003b0a3b72a4 */ /* 0x002fd8000f8e02ff */
.L_x_1745:
        /* <DEDUP_REMOVED lines=36> */
[----:B------:R-:W-:-:S02]  /*1320*/  USHF.L.U64.HI UR49, UR8, 0x5, UR9 ;  /* 0x0000000508317899 */ /* 0x000fc40008010209 */
[----:B--2---:R-:W-:Y:S01]  /*1330*/  UIMAD.WIDE UR64, UR59, 0x4, UR64 ;  /* 0x000000043b4078a5 */ /* 0x004fe2000f8e0240 */
[----:B------:R-:W-:Y:S01]  /*1340*/  IMAD.WIDE.U32 R12, R12, UR24, R10 ;  /* 0x000000180c0c7c25 */ /* 0x000fe2000f8e000a */
[----:B------:R-:W2:Y:S01]  /*1350*/  LDCU.64 UR16, c[0x0][0x3c8] ;  /* 0x00007900ff1077ac */ /* 0x000ea20008000a00 */
[----:B------:R-:W5:Y:S02]  /*1360*/  LDC.64 R10, c[0x0][0x5f8] ;  /* 0x00017e00ff0a7b82 */ /* 0x000f640000000a00 */
        /* <DEDUP_REMOVED lines=16> */
[----:B-----5:R-:W-:Y:S01]  /*1470*/  IMAD.WIDE.U32 R22, R10, UR22, RZ ;  /* 0x000000160a167c25 */ /* 0x020fe2000f8e00ff */
        /* <DEDUP_REMOVED lines=10> */
[----:B------:R-:W-:-:S02]  /*1520*/  SHF.R.S32.HI R13, RZ, 0x1f, R13 ;  /* 0x0000001fff0d7819 */ /* 0x000fc4000001140d */
[----:B------:R-:W-:Y:S01]  /*1530*/  SEL R11, R11, RZ, P3 ;  /* 0x000000ff0b0b7207 */ /* 0x000fe20001800000 */
[----:B------:R-:W-:Y:S02]  /*1540*/  IMAD.U32 R12, RZ, RZ, UR61 ;  /* 0x0000003dff0c7e24 */ /* 0x000fe4000f8e00ff */
[----:B------:R-:W-:Y:S01]  /*1550*/  IMAD R15, R14, UR24, R19 ;  /* 0x000000180e0f7c24 */ /* 0x000fe2000f8e0213 */
[----:B------:R-:W-:Y:S01]  /*1560*/  IADD3.X R13, PT, PT, R13, UR57, R11, P1, P0 ;  /* 0x000000390d0d7c10 */ /* 0x000fe20008fe040b */
[----:B------:R-:W-:Y:S01]  /*1570*/  IMAD.MOV.U32 R14, RZ, RZ, R18 ;  /* 0x000000ffff0e7224 */ /* 0x000fe200078e0012 */
[----:B------:R-:W-:Y:S01]  /*1580*/  IADD3 R11, P0, PT, R10, UR61, RZ ;  /* 0x0000003d0a0b7c10 */ /* 0x000fe2000ff1e0ff */
[----:B---3--:R-:W-:Y:S02]  /*1590*/  UIMAD.WIDE UR56, UR60, 0x4, UR62 ;  /* 0x000000043c3878a5 */ /* 0x008fe4000f8e023e */
[----:B------:R-:W-:Y:S01]  /*15a0*/  IMAD.WIDE.U32 R14, R8, R2, R14 ;  /* 0x00000002080e7225 */ /* 0x000fe200078e000e */
[----:B------:R-:W-:-:S02]  /*15b0*/  LEA.HI.X.SX32 R12, R12, R13, 0x1, P0 ;  /* 0x0000000d0c0c7211 */ /* 0x000fc400000f0eff */
[C---:B-1----:R-:W-:Y:S01]  /*15c0*/  LEA R244, P0, R11.reuse, UR16, 0x2 ;  /* 0x000000100bf47c11 */ /* 0x042fe2000f8010ff */
[----:B------:R-:W-:Y:S01]  /*15d0*/  IMAD R10, R8, R3, R15 ;  /* 0x00000003080a7224 */ /* 0x000fe200078e020f */
[----:B--2---:R-:W-:Y:S01]  /*15e0*/  LEA R248, P1, R14, UR8, 0x1 ;  /* 0x000000080ef87c11 */ /* 0x004fe2000f8208ff */
[----:B------:R-:W-:Y:S01]  /*15f0*/  UMOV UR16, UR64 ;  /* 0x0000004000107c82 */ /* 0x000fe20008000000 */
[----:B------:R-:W-:Y:S01]  /*1600*/  LEA.HI.X R245, R11, UR17, R12, 0x2, P0 ;  /* 0x000000110bf57c11 */ /* 0x000fe200080f140c */
[----:B------:R-:W-:Y:S01]  /*1610*/  IMAD.SHL.U32 R12, R2, 0x20, RZ ;  /* 0x00000020020c7824 */ /* 0x000fe200078e00ff */
[----:B------:R-:W-:Y:S01]  /*1620*/  IADD3 R11, P0, PT, R8, 0x20, RZ ;  /* 0x00000020080b7810 */ /* 0x000fe20007f1e0ff */
[----:B------:R-:W-:Y:S01]  /*1630*/  UMOV UR17, UR65 ;  /* 0x0000004100117c82 */ /* 0x000fe20008000000 */
[----:B------:R-:W-:Y:S02]  /*1640*/  LEA.HI.X R249, R14, UR9, R10, 0x1, P1 ;  /* 0x000000090ef97c11 */ /* 0x000fe400088f0c0a */
        /* <DEDUP_REMOVED lines=18> */
.L_x_1747:
[----:B------:R-:W1:Y:S01]  /*1770*/  LDCU.64 UR10, c[0x0][0x5c0] ;  /* 0x0000b800ff0a77ac */ /* 0x000e620008000a00 */
[----:B------:R-:W-:-:S04]  /*1780*/  UIADD3 UR8, UPT, UPT, UR38, UR40, URZ ;  /* 0x0000002826087290 */ /* 0x000fc8000fffe0ff */
[----:B-1----:R-:W-:Y:S02]  /*1790*/  UIMAD.WIDE.U32 UR16, UR8, UR10, URZ ;  /* 0x0000000a081072a5 */ /* 0x002fe4000f8e00ff */
[----:B------:R-:W-:-:S04]  /*17a0*/  UIMAD UR8, UR8, UR11, URZ ;  /* 0x0000000b080872a4 */ /* 0x000fc8000f8e02ff */
[----:B------:R-:W-:-:S06]  /*17b0*/  UIADD3 UR8, UPT, UPT, UR17, UR8, URZ ;  /* 0x0000000811087290 */ /* 0x000fcc000fffe0ff */
[----:B------:R-:W-:Y:S02]  /*17c0*/  MOV R2, UR8 ;  /* 0x0000000800027c02 */ /* 0x000fe40008000f00 */
.L_x_1748:
        /* <DEDUP_REMOVED lines=13> */
.L_x_1749:
[----:B------:R-:W1:Y:S01]  /*18a0*/  LDCU.64 UR8, c[0x0][0x5c8] ;  /* 0x0000b900ff0877ac */ /* 0x000e620008000a00 */
[----:B------:R-:W-:-:S04]  /*18b0*/  UIADD3 UR38, UPT, UPT, UR38, UR40, URZ ;  /* 0x0000002826267290 */ /* 0x000fc8000fffe0ff */
[----:B-1----:R-:W-:Y:S02]  /*18c0*/  UIMAD.WIDE.U32 UR14, UR38, UR8, URZ ;  /* 0x00000008260e72a5 */ /* 0x002fe4000f8e00ff */
[----:B------:R-:W-:-:S04]  /*18d0*/  UIMAD UR38, UR38, UR9, URZ ;  /* 0x00000009262672a4 */ /* 0x000fc8000f8e02ff */
[----:B------:R-:W-:-:S06]  /*18e0*/  UIADD3 UR38, UPT, UPT, UR15, UR38, URZ ;  /* 0x000000260f267290 */ /* 0x000fcc000fffe0ff */
[----:B------:R-:W-:-:S07]  /*18f0*/  MOV R0, UR38 ;  /* 0x0000002600007c02 */ /* 0x000fce0008000f00 */
.L_x_1750:
        /* <DEDUP_REMOVED lines=32> */
.L_x_1752:
[----:B------:R-:W-:Y:S05]  /*1b00*/  BSYNC.RECONVERGENT B0 ;  /* 0x0000000000007941 */ /* 0x000fea0003800200 */
.L_x_1751:
        /* <DEDUP_REMOVED lines=19> */
.L_x_1754:
[----:B------:R-:W-:Y:S05]  /*1c40*/  BSYNC.RECONVERGENT B0 ;  /* 0x0000000000007941 */ /* 0x000fea0003800200 */
.L_x_1753:
        /* <DEDUP_REMOVED lines=29> */
.L_x_1756:
[----:B------:R-:W-:Y:S05]  /*1e20*/  BSYNC.RECONVERGENT B0 ;  /* 0x0000000000007941 */ /* 0x000fea0003800200 */
.L_x_1755:
        /* <DEDUP_REMOVED lines=20> */
.L_x_1746:
        /* <DEDUP_REMOVED lines=35> */
.L_x_1759:
[----:B------:R2:W-:Y:S04]  /*21a0*/  STS.128 [R13+0x8000], RZ ;  /* 0x008000ff0d007388 */ /* 0x0005e80000000c00 */
[----:B------:R2:W-:Y:S04]  /*21b0*/  STS.128 [R13+0xa000], RZ ;  /* 0x00a000ff0d007388 */ /* 0x0005e80000000c00 */
[----:B------:R2:W-:Y:S04]  /*21c0*/  STS.128 [R13+0xc000], RZ ;  /* 0x00c000ff0d007388 */ /* 0x0005e80000000c00 */
[----:B------:R2:W-:Y:S02]  /*21d0*/  STS.128 [R13+0xe000], RZ ;  /* 0x00e000ff0d007388 */ /* 0x0005e40000000c00 */
.L_x_1760:
[----:B------:R-:W-:Y:S05]  /*21e0*/  BSYNC.RECONVERGENT B0 ;  /* 0x0000000000007941 */ /* 0x000fea0003800200 */
.L_x_1758:
        /* <DEDUP_REMOVED lines=37> */
.L_x_1762:
[----:B------:R-:W-:Y:S05]  /*2440*/  BSYNC.RECONVERGENT B0 ;  /* 0x0000000000007941 */ /* 0x000fea0003800200 */
.L_x_1761:
        /* <DEDUP_REMOVED lines=28> */
.L_x_1764:
[----:B------:R1:W-:Y:S04]  /*2610*/  STS.128 [R13], RZ ;  /* 0x000000ff0d007388 */ /* 0x0003e80000000c00 */
[----:B------:R1:W-:Y:S04]  /*2620*/  STS.128 [R13+0x2000], RZ ;  /* 0x002000ff0d007388 */ /* 0x0003e80000000c00 */
[----:B------:R1:W-:Y:S04]  /*2630*/  STS.128 [R13+0x4000], RZ ;  /* 0x004000ff0d007388 */ /* 0x0003e80000000c00 */
[----:B------:R1:W-:Y:S02]  /*2640*/  STS.128 [R13+0x6000], RZ ;  /* 0x006000ff0d007388 */ /* 0x0003e40000000c00 */
.L_x_1765:
[----:B------:R-:W-:Y:S05]  /*2650*/  BSYNC.RECONVERGENT B0 ;  /* 0x0000000000007941 */ /* 0x000fea0003800200 */
.L_x_1763:
        /* <DEDUP_REMOVED lines=46> */
.L_x_1767:
[----:B------:R-:W-:Y:S05]  /*2940*/  BSYNC.RECONVERGENT B0 ;  /* 0x0000000000007941 */ /* 0x000fea0003800200 */
.L_x_1766:
        /* <DEDUP_REMOVED lines=48> */
.L_x_1769:
[----:B------:R2:W-:Y:S04]  /*2c50*/  STS.128 [R13+0x10000], RZ ;  /* 0x010000ff0d007388 */ /* 0x0005e80000000c00 */
[----:B------:R2:W-:Y:S04]  /*2c60*/  STS.128 [R13+0x12000], RZ ;  /* 0x012000ff0d007388 */ /* 0x0005e80000000c00 */
[----:B------:R2:W-:Y:S04]  /*2c70*/  STS.128 [R13+0x14000], RZ ;  /* 0x014000ff0d007388 */ /* 0x0005e80000000c00 */
[----:B------:R2:W-:Y:S02]  /*2c80*/  STS.128 [R13+0x16000], RZ ;  /* 0x016000ff0d007388 */ /* 0x0005e40000000c00 */
.L_x_1770:
[----:B------:R-:W-:Y:S05]  /*2c90*/  BSYNC.RECONVERGENT B0 ;  /* 0x0000000000007941 */ /* 0x000fea0003800200 */
.L_x_1768:
        /* <DEDUP_REMOVED lines=40> */
.L_x_1772:
[----:B------:R-:W-:Y:S05]  /*2f20*/  BSYNC.RECONVERGENT B0 ;  /* 0x0000000000007941 */ /* 0x000fea0003800200 */
.L_x_1771:
        /* <DEDUP_REMOVED lines=46> */
.L_x_1774:
[----:B------:R2:W-:Y:S04]  /*3210*/  STS.128 [R13+0x18000], RZ ;  /* 0x018000ff0d007388 */ /* 0x0005e80000000c00 */
[----:B------:R2:W-:Y:S04]  /*3220*/  STS.128 [R13+0x1a000], RZ ;  /* 0x01a000ff0d007388 */ /* 0x0005e80000000c00 */
[----:B------:R2:W-:Y:S04]  /*3230*/  STS.128 [R13+0x1c000], RZ ;  /* 0x01c000ff0d007388 */ /* 0x0005e80000000c00 */
[----:B------:R2:W-:Y:S02]  /*3240*/  STS.128 [R13+0x1e000], RZ ;  /* 0x01e000ff0d007388 */ /* 0x0005e40000000c00 */
.L_x_1775:
[----:B------:R-:W-:Y:S05]  /*3250*/  BSYNC.RECONVERGENT B0 ;  /* 0x0000000000007941 */ /* 0x000fea0003800200 */
.L_x_1773:
        /* <DEDUP_REMOVED lines=40> */
.L_x_1777:
[----:B------:R-:W-:Y:S05]  /*34e0*/  BSYNC.RECONVERGENT B0 ;  /* 0x0000000000007941 */ /* 0x000fea0003800200 */
.L_x_1776:
[----:B------:R-:W3:Y:S01]  /*34f0*/  LDCU.64 UR10, c[0x0][0x538] ;  /* 0x0000a700ff0a77ac */ /* 0x000ee20008000a00 */
[C---:B------:R-:W-:Y:S01]  /*3500*/  IMAD.SHL.U32 R10, R0.reuse, 0x20, RZ ;  /* 0x00000020000a7824 */ /* 0x040fe200078e00ff */
[----:B------:R-:W0:Y:S01]  /*3510*/  LDGDEPBAR ;  /* 0x00000000000079af */ /* 0x000e220000000000 */
[----:B--2---:R-:W-:Y:S01]  /*3520*/  IMAD.SHL.U32 R7, R0, 0x10, RZ ;  /* 0x0000001000077824 */ /* 0x004fe200078e00ff */
[----:B------:R-:W2:Y:S01]  /*3530*/  LDCU UR14, c[0x0][0x590] ;  /* 0x0000b200ff0e77ac */ /* 0x000ea20008000800 */
        /* <DEDUP_REMOVED lines=12> */
[----:B------:R-:W-:Y:S01]  /*3600*/  IMAD.U32 R239, RZ, RZ, UR30 ;  /* 0x0000001effef7e24 */ /* 0x000fe2000f8e00ff */
[----:B------:R-:W-:-:S02]  /*3610*/  CS2R R190, SRZ ;  /* 0x0000000000be7805 */ /* 0x000fc4000001ff00 */
[----:B------:R-:W-:Y:S01]  /*3620*/  CS2R R188, SRZ ;  /* 0x0000000000bc7805 */ /* 0x000fe2000001ff00 */
[----:B------:R-:W-:Y:S01]  /*3630*/  @UP0 ULEA.HI.X UR11, UR12, UR11, UR9, 0x2, UP1 ;  /* 0x0000000b0c0b0291 */ /* 0x000fe200088f1409 */
[----:B------:R-:W-:Y:S01]  /*3640*/  IMAD.U32 R4, RZ, RZ, UR10 ;  /* 0x0000000aff047e24 */ /* 0x000fe2000f8e00ff */
[----:B------:R-:W-:Y:S02]  /*3650*/  LOP3.LUT R7, R8, 0x3800, R7, 0xf8, !PT ;  /* 0x0000380008077812 */ /* 0x000fe400078ef807 */
[----:B------:R-:W-:Y:S01]  /*3660*/  CS2R R194, SRZ ;  /* 0x0000000000c27805 */ /* 0x000fe2000001ff00 */
[----:B------:R-:W3:Y:S01]  /*3670*/  @UP0 LDCU UR9, c[0x0][0x458] ;  /* 0x00008b00ff0907ac */ /* 0x000ee20008000800 */
[----:B------:R-:W-:Y:S01]  /*3680*/  IMAD.U32 R5, RZ, RZ, UR11 ;  /* 0x0000000bff057e24 */ /* 0x000fe2000f8e00ff */
[----:B------:R-:W-:Y:S02]  /*3690*/  SEL R228, R228, 0xffffffc0, !P2 ;  /* 0xffffffc0e4e47807 */ /* 0x000fe40005000000 */
[----:B------:R-:W-:-:S02]  /*36a0*/  CS2R R192, SRZ ;  /* 0x0000000000c07805 */ /* 0x000fc4000001ff00 */
[----:B------:R-:W-:Y:S02]  /*36b0*/  CS2R R186, SRZ ;  /* 0x0000000000ba7805 */ /* 0x000fe4000001ff00 */
[----:B------:R-:W-:Y:S01]  /*36c0*/  CS2R R184, SRZ ;  /* 0x0000000000b87805 */ /* 0x000fe2000001ff00 */
[----:B------:R4:W2:Y:S01]  /*36d0*/  @P0 LDG.E R4, desc[UR34][R4.64] ;  /* 0x0000002204040981 */ /* 0x0008a2000c1e1900 */
        /* <DEDUP_REMOVED lines=11> */
[----:B---3--:R-:W3:Y:S01]  /*3790*/  @P0 MUFU.RCP R3, UR9 ;  /* 0x0000000900030d08 */ /* 0x008ee20008001000 */
        /* <DEDUP_REMOVED lines=27> */
[----:B------:R-:W-:Y:S02]  /*3950*/  LOP3.LUT R232, R9, 0x8, R2, 0x78, !PT ;  /* 0x0000000809e87812 */ /* 0x000fe400078e7802 */
[----:B------:R-:W-:Y:S02]  /*3960*/  CS2R R72, SRZ ;  /* 0x0000000000487805 */ /* 0x000fe4000001ff00 */
[----:B------:R-:W-:Y:S02]  /*3970*/  LOP3.LUT R231, R7, R231, RZ, 0xfc, !PT ;  /* 0x000000e707e77212 */ /* 0x000fe400078efcff */
[----:B------:R-:W-:-:S02]  /*3980*/  CS2R R70, SRZ ;  /* 0x0000000000467805 */ /* 0x000fc4000001ff00 */
[----:B------:R-:W-:Y:S02]  /*3990*/  LOP3.LUT R232, R5, R232, RZ, 0xfc, !PT ;  /* 0x000000e805e87212 */ /* 0x000fe400078efcff */
[----:B------:R-:W-:Y:S02]  /*39a0*/  CS2R R68, SRZ ;  /* 0x0000000000447805 */ /* 0x000fe4000001ff00 */
[----:B------:R-:W-:Y:S02]  /*39b0*/  LEA R231, R231, UR36, 0x1 ;  /* 0x00000024e7e77c11 */ /* 0x000fe4000f8e08ff */
[----:B------:R-:W-:Y:S02]  /*39c0*/  CS2R R62, SRZ ;  /* 0x00000000003e7805 */ /* 0x000fe4000001ff00 */
[----:B------:R-:W-:Y:S02]  /*39d0*/  LEA R232, R232, UR36, 0x1 ;  /* 0x00000024e8e87c11 */ /* 0x000fe4000f8e08ff */
[----:B------:R-:W-:-:S02]  /*39e0*/  CS2R R60, SRZ ;  /* 0x00000000003c7805 */ /* 0x000fc4000001ff00 */
[----:B------:R-:W-:Y:S01]  /*39f0*/  LOP3.LUT R6, R6, 0x6, RZ, 0xc0, !PT ;  /* 0x0000000606067812 */ /* 0x000fe200078ec0ff */
[C---:B------:R-:W-:Y:S01]  /*3a00*/  IMAD.IADD R2, R228.reuse, 0x1, R231 ;  /* 0x00000001e4027824 */ /* 0x040fe200078e02e7 */
[----:B------:R-:W-:Y:S01]  /*3a10*/  CS2R R66, SRZ ;  /* 0x0000000000427805 */ /* 0x000fe2000001ff00 */
[----:B------:R-:W-:Y:S01]  /*3a20*/  IMAD.IADD R228, R228, 0x1, R232 ;  /* 0x00000001e4e47824 */ /* 0x000fe200078e02e8 */
[----:B------:R-:W-:Y:S02]  /*3a30*/  LOP3.LUT R240, R6, 0xe0, R240, 0xf8, !PT ;  /* 0x000000e006f07812 */ /* 0x000fe400078ef8f0 */
        /* <DEDUP_REMOVED lines=20> */
[----:B------:R-:W-:-:S02]  /*3b80*/  CS2R R20, SRZ ;  /* 0x0000000000147805 */ /* 0x000fc4000001ff00 */
[----:B------:R-:W-:Y:S01]  /*3b90*/  IADD3 R239, PT, PT, -R239, UR37, -R240 ;  /* 0x00000025efef7c10 */ /* 0x000fe2000fffe9f0 */
[----:B------:R-:W-:Y:S01]  /*3ba0*/  UMOV UR15, URZ ;  /* 0x000000ff000f7c82 */ /* 0x000fe20008000000 */
[----:B------:R-:W1:Y:S01]  /*3bb0*/  LDCU UR8, c[0x0][0x440] ;  /* 0x00008800ff0877ac */ /* 0x000e620008000800 */
[----:B------:R-:W4:Y:S01]  /*3bc0*/  LDCU UR11, c[0x0][0x504] ;  /* 0x0000a080ff0b77ac */ /* 0x000f220008000800 */
[----:B------:R-:W1:Y:S01]  /*3bd0*/  LDCU UR10, c[0x0][0x508] ;  /* 0x0000a100ff0a77ac */ /* 0x000e620008000800 */
[----:B------:R-:W1:Y:S01]  /*3be0*/  LDCU UR9, c[0x0][0x3e0] ;  /* 0x00007c00ff0977ac */ /* 0x000e620008000800 */
[----:B------:R-:W1:Y:S01]  /*3bf0*/  LDCU UR13, c[0x0][0x50c] ;  /* 0x0000a180ff0d77ac */ /* 0x000e620008000800 */
[----:B------:R-:W1:Y:S01]  /*3c00*/  LDCU UR12, c[0x0][0x45c] ;  /* 0x00008b80ff0c77ac */ /* 0x000e620008000800 */
[----:B--2---:R-:W-:Y:S02]  /*3c10*/  USHF.L.U32 UR14, UR14, 0x6, URZ ;  /* 0x000000060e0e7899 */ /* 0x004fe400080006ff */
[----:B------:R-:W-:Y:S01]  /*3c20*/  UIADD3 UR31, UPT, UPT, -UR47, 0x40, UR31 ;  /* 0x000000402f1f7890 */ /* 0x000fe2000fffe11f */
[----:B---3--:R-:W-:-:S05]  /*3c30*/  @P0 FMUL.FTZ R3, R4, R3 ;  /* 0x0000000304030220 */ /* 0x008fca0000410000 */
[----:B------:R-:W-:Y:S01]  /*3c40*/  @P0 R2UR UR25, R3 ;  /* 0x00000000031902ca */ /* 0x000fe200000e0000 */
[----:B------:R-:W-:-:S05]  /*3c50*/  IMAD.MOV.U32 R3, RZ, RZ, 0x20 ;  /* 0x00000020ff037424 */ /* 0x000fca00078e00ff */
[----:B------:R-:W-:-:S05]  /*3c60*/  SEL R3, R3, 0xffffffe0, !P1 ;  /* 0xffffffe003037807 */ /* 0x000fca0004800000 */
[C---:B------:R-:W-:Y:S02]  /*3c70*/  IMAD.IADD R229, R3.reuse, 0x1, R231 ;  /* 0x0000000103e57824 */ /* 0x040fe400078e02e7 */
[C---:B------:R-:W-:Y:S01]  /*3c80*/  IMAD.IADD R230, R3.reuse, 0x1, R232 ;  /* 0x0000000103e67824 */ /* 0x040fe200078e02e8 */
[----:B------:R-:W-:Y:S01]  /*3c90*/  @UP0 UMOV UR15, UR25 ;  /* 0x00000019000f0c82 */ /* 0x000fe20008000000 */
[C---:B------:R-:W-:Y:S02]  /*3ca0*/  IMAD.IADD R0, R3.reuse, 0x1, R2 ;  /* 0x0000000103007824 */ /* 0x040fe400078e0202 */
[----:B-1--4-:R-:W-:-:S07]  /*3cb0*/  IMAD.IADD R3, R3, 0x1, R228 ;  /* 0x0000000103037824 */ /* 0x012fce00078e02e4 */
.L_x_1782:
[----:B------:R-:W0:Y:S01]  /*3cc0*/  LDGDEPBAR ;  /* 0x00000000000079af */ /* 0x000e220000000000 */
[----:B------:R-:W-:Y:S02]  /*3cd0*/  USHF.L.U32 UR30, UR48, 0x6, URZ ;  /* 0x00000006301e7899 */ /* 0x000fe400080006ff */
[----:B------:R-:W-:Y:S02]  /*3ce0*/  USHF.L.U32 UR25, UR41, 0x6, URZ ;  /* 0x0000000629197899 */ /* 0x000fe400080006ff */
[----:B------:R-:W-:Y:S01]  /*3cf0*/  UISETP.GE.AND UP0, UPT, UR30, UR31, UPT ;  /* 0x0000001f1e00728c */ /* 0x000fe2000bf06270 */
[----:B------:R-:W-:Y:S04]  /*3d00*/  DEPBAR.LE SB0, 0x0 ;  /* 0x000080000000791a */ /* 0x000fe80000000000 */
[----:B------:R-:W-:Y:S06]  /*3d10*/  BAR.SYNC.DEFER_BLOCKING 0x0 ;  /* 0x0000000000007b1d */ /* 0x000fec0000010000 */
[----:B------:R-:W-:Y:S06]  /*3d20*/  LDSM.16.M88.4 R16, [R232] ;  /* 0x00000000e810783b */ /* 0x000fec0000000200 */
[----:B-1----:R-:W1:Y:S06]  /*3d30*/  LDSM.16.M88.4 R8, [R231+0x10000] ;  /* 0x01000000e708783b */ /* 0x002e6c0000000200 */
[----:B------:R-:W2:Y:S06]  /*3d40*/  LDSM.16.M88.4 R84, [R231+0x10800] ;  /* 0x01080000e754783b */ /* 0x000eac0000000200 */
[----:B------:R-:W-:Y:S06]  /*3d50*/  LDSM.16.M88.4 R88, [R230] ;  /* 0x00000000e658783b */ /* 0x000fec0000000200 */
[----:B------:R-:W3:Y:S06]  /*3d60*/  LDSM.16.M88.4 R92, [R229+0x10000] ;  /* 0x01000000e55c783b */ /* 0x000eec0000000200 */
[----:B------:R-:W4:Y:S06]  /*3d70*/  LDSM.16.M88.4 R96, [R229+0x10800] ;  /* 0x01080000e560783b */ /* 0x000f2c0000000200 */
[----:B------:R-:W-:Y:S06]  /*3d80*/  LDSM.16.M88.4 R100, [R228] ;  /* 0x00000000e464783b */ /* 0x000fec0000000200 */
[----:B-----5:R-:W4:Y:S01]  /*3d90*/  LDSM.16.M88.4 R104, [R2+0x10000] ;  /* 0x010000000268783b */ /* 0x020f220000000200 */
[C---:B-1----:R-:W-:Y:S05]  /*3da0*/  HMMA.16816.F32.BF16 R4, R16.reuse, R8, RZ ;  /* 0x000000081004723c */ /* 0x042fea00000418ff */
[----:B------:R-:W1:Y:S03]  /*3db0*/  LDSM.16.M88.4 R108, [R2+0x10800] ;  /* 0x01080000026c783b */ /* 0x000e660000000200 */
[C---:B------:R-:W-:Y:S03]  /*3dc0*/  HMMA.16816.F32.BF16 R8, R16.reuse, R10, RZ ;  /* 0x0000000a1008723c */ /* 0x040fe600000418ff */
[----:B------:R-:W-:Y:S05]  /*3dd0*/  LDSM.16.M88.4 R112, [R0+0x10800] ;  /* 0x010800000070783b */ /* 0x000fea0000000200 */
[C---:B--2---:R-:W-:Y:S08]  /*3de0*/  HMMA.16816.F32.BF16 R12, R16.reuse, R84, RZ ;  /* 0x00000054100c723c */ /* 0x044ff000000418ff */
[----:B------:R-:W-:Y:S01]  /*3df0*/  HMMA.16816.F32.BF16 R16, R16, R86, RZ ;  /* 0x000000561010723c */ /* 0x000fe200000418ff */
[----:B------:R-:W-:Y:S07]  /*3e00*/  LDSM.16.M88.4 R84, [R3] ;  /* 0x000000000354783b */ /* 0x000fee0000000200 */
[C---:B---3--:R-:W-:Y:S08]  /*3e10*/  HMMA.16816.F32.BF16 R4, R88.reuse, R92, R4 ;  /* 0x0000005c5804723c */ /* 0x048ff00000041804 */
[C---:B------:R-:W-:Y:S01]  /*3e20*/  HMMA.16816.F32.BF16 R8, R88.reuse, R94, R8 ;  /* 0x0000005e5808723c */ /* 0x040fe20000041808 */
[----:B------:R-:W2:Y:S07]  /*3e30*/  LDSM.16.M88.4 R92, [R0+0x10000] ;  /* 0x01000000005c783b */ /* 0x000eae0000000200 */
[C---:B----4-:R-:W-:Y:S08]  /*3e40*/  HMMA.16816.F32.BF16 R12, R88.reuse, R96, R12 ;  /* 0x00000060580c723c */ /* 0x050ff0000004180c */
[----:B------:R-:W-:Y:S01]  /*3e50*/  HMMA.16816.F32.BF16 R16, R88, R98, R16 ;  /* 0x000000625810723c */ /* 0x000fe20000041810 */
[----:B------:R-:W-:Y:S06]  /*3e60*/  LDSM.16.M88.4 R88, [R232+0x2000] ;  /* 0x00200000e858783b */ /* 0x000fec0000000200 */
[----:B------:R-:W3:Y:S01]  /*3e70*/  LDSM.16.M88.4 R96, [R231+0x12000] ;  /* 0x01200000e760783b */ /* 0x000ee20000000200 */
[C---:B------:R-:W-:Y:S08]  /*3e80*/  HMMA.16816.F32.BF16 R4, R100.reuse, R104, R4 ;  /* 0x000000686404723c */ /* 0x040ff00000041804 */
[C---:B------:R-:W-:Y:S01]  /*3e90*/  HMMA.16816.F32.BF16 R8, R100.reuse, R106, R8 ;  /* 0x0000006a6408723c */ /* 0x040fe20000041808 */
[----:B------:R-:W4:Y:S07]  /*3ea0*/  LDSM.16.M88.4 R104, [R231+0x12800] ;  /* 0x01280000e768783b */ /* 0x000f2e0000000200 */
[C---:B-1----:R-:W-:Y:S08]  /*3eb0*/  HMMA.16816.F32.BF16 R12, R100.reuse, R108, R12 ;  /* 0x0000006c640c723c */ /* 0x042ff0000004180c */
[----:B------:R-:W-:Y:S01]  /*3ec0*/  HMMA.16816.F32.BF16 R16, R100, R110, R16 ;  /* 0x0000006e6410723c */ /* 0x000fe20000041810 */
[----:B------:R-:W-:Y:S06]  /*3ed0*/  LDSM.16.M88.4 R100, [R229+0x12000] ;  /* 0x01200000e564783b */ /* 0x000fec0000000200 */
[----:B------:R-:W-:Y:S01]  /*3ee0*/  LDSM.16.M88.4 R108, [R229+0x12800] ;  /* 0x01280000e56c783b */ /* 0x000fe20000000200 */
[C---:B--2---:R-:W-:Y:S08]  /*3ef0*/  HMMA.16816.F32.BF16 R4, R84.reuse, R92, R4 ;  /* 0x0000005c5404723c */ /* 0x044ff00000041804 */
[C---:B------:R-:W-:Y:S01]  /*3f00*/  HMMA.16816.F32.BF16 R8, R84.reuse, R94, R8 ;  /* 0x0000005e5408723c */ /* 0x040fe20000041808 */
[----:B------:R-:W1:Y:S07]  /*3f10*/  LDSM.16.M88.4 R92, [R230+0x2000] ;  /* 0x00200000e65c783b */ /* 0x000e6e0000000200 */
[C---:B------:R-:W-:Y:S08]  /*3f20*/  HMMA.16816.F32.BF16 R12, R84.reuse, R112, R12 ;  /* 0x00000070540c723c */ /* 0x040ff0000004180c */
        /* <DEDUP_REMOVED lines=20> */
[C---:B------:R-:W-:Y:S01]  /*4070*/  HMMA.16816.F32.BF16 R12, R84.reuse, R112, R12 ;  /* 0x00000070540c723c */ /* 0x040fe2000004180c */
[----:B------:R-:W-:Y:S02]  /*4080*/  MOV R112, UR16 ;  /* 0x0000001000707c02 */ /* 0x000fe40008000f00 */
[----:B------:R-:W-:Y:S05]  /*4090*/  MOV R113, UR17 ;  /* 0x0000001100717c02 */ /* 0x000fea0008000f00 */
[----:B------:R-:W-:Y:S01]  /*40a0*/  HMMA.16816.F32.BF16 R16, R84, R114, R16 ;  /* 0x000000725410723c */ /* 0x000fe20000041810 */
[----:B------:R-:W-:Y:S07]  /*40b0*/  LDSM.16.M88.4 R84, [R230+0x4000] ;  /* 0x00400000e654783b */ /* 0x000fee0000000200 */
[C---:B-1----:R-:W-:Y:S08]  /*40c0*/  HMMA.16816.F32.BF16 R4, R88.reuse, R100, R4 ;  /* 0x000000645804723c */ /* 0x042ff00000041804 */
[C---:B------:R-:W-:Y:S01]  /*40d0*/  HMMA.16816.F32.BF16 R8, R88.reuse, R102, R8 ;  /* 0x000000665808723c */ /* 0x040fe20000041808 */
[----:B------:R-:W1:Y:S07]  /*40e0*/  LDSM.16.M88.4 R100, [R229+0x14000] ;  /* 0x01400000e564783b */ /* 0x000e6e0000000200 */
[C---:B------:R-:W-:Y:S08]  /*40f0*/  HMMA.16816.F32.BF16 R12, R88.reuse, R104, R12 ;  /* 0x00000068580c723c */ /* 0x040ff0000004180c */
[----:B------:R-:W-:Y:S01]  /*4100*/  HMMA.16816.F32.BF16 R16, R88, R106, R16 ;  /* 0x0000006a5810723c */ /* 0x000fe20000041810 */
[----:B------:R-:W3:Y:S06]  /*4110*/  LDSM.16.M88.4 R88, [R229+0x14800] ;  /* 0x01480000e558783b */ /* 0x000eec0000000200 */
[----:B------:R-:W-:Y:S01]  /*4120*/  LDSM.16.M88.4 R104, [R2+0x14000] ;  /* 0x014000000268783b */ /* 0x000fe20000000200 */
[C---:B--2---:R-:W-:Y:S08]  /*4130*/  HMMA.16816.F32.BF16 R4, R92.reuse, R96, R4 ;  /* 0x000000605c04723c */ /* 0x044ff00000041804 */
[C---:B------:R-:W-:Y:S01]  /*4140*/  HMMA.16816.F32.BF16 R8, R92.reuse, R98, R8 ;  /* 0x000000625c08723c */ /* 0x040fe20000041808 */
[----:B------:R-:W2:Y:S07]  /*4150*/  LDSM.16.M88.4 R96, [R228+0x4000] ;  /* 0x00400000e460783b */ /* 0x000eae0000000200 */
[C---:B------:R-:W-:Y:S03]  /*4160*/  HMMA.16816.F32.BF16 R12, R92.reuse, R108, R12 ;  /* 0x0000006c5c0c723c */ /* 0x040fe6000004180c */
[C---:B------:R-:W-:Y:S04]  /*4170*/  LEA R108, P0, R243.reuse, R112, 0x2 ;  /* 0x00000070f36c7211 */ /* 0x040fe800078010ff */
[----:B------:R-:W-:Y:S01]  /*4180*/  LEA.HI.X R109, R243, R113, RZ, 0x2, P0 ;  /* 0x00000071f36d7211 */ /* 0x000fe200000f14ff */
[----:B------:R-:W-:Y:S01]  /*4190*/  HMMA.16816.F32.BF16 R16, R92, R110, R16 ;  /* 0x0000006e5c10723c */ /* 0x000fe20000041810 */
[----:B------:R-:W4:Y:S06]  /*41a0*/  LDSM.16.M88.4 R92, [R2+0x14800] ;  /* 0x01480000025c783b */ /* 0x000f2c0000000200 */
[----:B-----5:R-:W5:Y:S01]  /*41b0*/  LDG.E R124, desc[UR34][R108.64] ;  /* 0x000000226c7c7981 */ /* 0x020f62000c1e1900 */
[C---:B-1----:R-:W-:Y:S05]  /*41c0*/  HMMA.16816.F32.BF16 R4, R84.reuse, R100, R4 ;  /* 0x000000645404723c */ /* 0x042fea0000041804 */
[----:B------:R1:W5:Y:S06]  /*41d0*/  LDG.E R123, desc[UR34][R108.64+0x20] ;  /* 0x000020226c7b7981 */ /* 0x00036c000c1e1900 */
[----:B------:R-:W-:Y:S01]  /*41e0*/  LDSM.16.M88.4 R112, [R0+0x14000] ;  /* 0x014000000070783b */ /* 0x000fe20000000200 */
[C---:B------:R-:W-:Y:S05]  /*41f0*/  HMMA.16816.F32.BF16 R8, R84.reuse, R102, R8 ;  /* 0x000000665408723c */ /* 0x040fea0000041808 */
[----:B------:R-:W-:Y:S03]  /*4200*/  LDSM.16.M88.4 R100, [R231+0x16000] ;  /* 0x01600000e764783b */ /* 0x000fe60000000200 */
[C---:B---3--:R-:W-:Y:S08]  /*4210*/  HMMA.16816.F32.BF16 R12, R84.reuse, R88, R12 ;  /* 0x00000058540c723c */ /* 0x048ff0000004180c */
[----:B------:R-:W-:Y:S01]  /*4220*/  HMMA.16816.F32.BF16 R16, R84, R90, R16 ;  /* 0x0000005a5410723c */ /* 0x000fe20000041810 */
[----:B------:R-:W-:Y:S06]  /*4230*/  LDSM.16.M88.4 R84, [R0+0x14800] ;  /* 0x014800000054783b */ /* 0x000fec0000000200 */
[----:B-1----:R-:W1:Y:S01]  /*4240*/  LDSM.16.M88.4 R108, [R3+0x4000] ;  /* 0x00400000036c783b */ /* 0x002e620000000200 */
[C---:B--2---:R-:W-:Y:S05]  /*4250*/  HMMA.16816.F32.BF16 R4, R96.reuse, R104, R4 ;  /* 0x000000686004723c */ /* 0x044fea0000041804 */
[----:B------:R-:W2:Y:S03]  /*4260*/  LDSM.16.M88.4 R88, [R232+0x6000] ;  /* 0x00600000e858783b */ /* 0x000ea60000000200 */
[C---:B------:R-:W-:Y:S03]  /*4270*/  HMMA.16816.F32.BF16 R8, R96.reuse, R106, R8 ;  /* 0x0000006a6008723c */ /* 0x040fe60000041808 */
[----:B------:R-:W-:Y:S05]  /*4280*/  LDSM.16.M88.4 R104, [R229+0x16000] ;  /* 0x01600000e568783b */ /* 0x000fea0000000200 */
        /* <DEDUP_REMOVED lines=26> */
[----:B------:R-:W-:Y:S08]  /*4430*/  HMMA.16816.F32.BF16 R16, R108, R90, R16 ;  /* 0x0000005a6c10723c */ /* 0x000ff00000041810 */
[C---:B---3--:R-:W-:Y:S08]  /*4440*/  HMMA.16816.F32.BF16 R4, R92.reuse, R100, R4 ;  /* 0x000000645c04723c */ /* 0x048ff00000041804 */
[C---:B------:R-:W-:Y:S08]  /*4450*/  HMMA.16816.F32.BF16 R8, R92.reuse, R102, R8 ;  /* 0x000000665c08723c */ /* 0x040ff00000041808 */
[C---:B-1----:R-:W-:Y:S03]  /*4460*/  HMMA.16816.F32.BF16 R12, R92.reuse, R84, R12 ;  /* 0x000000545c0c723c */ /* 0x042fe6000004180c */
[----:B------:R-:W-:Y:S01]  /*4470*/  FMUL.FTZ R0, R6, UR13 ;  /* 0x0000000d06007c20 */ /* 0x000fe20008410000 */
[----:B------:R-:W-:Y:S01]  /*4480*/  FMUL.FTZ R3, R4, UR13 ;  /* 0x0000000d04037c20 */ /* 0x000fe20008410000 */
[----:B------:R-:W-:Y:S01]  /*4490*/  FMUL.FTZ R2, R7, UR13 ;  /* 0x0000000d07027c20 */ /* 0x000fe20008410000 */
[----:B------:R-:W-:Y:S01]  /*44a0*/  FMUL.FTZ R4, R5, UR13 ;  /* 0x0000000d05047c20 */ /* 0x000fe20008410000 */
[----:B------:R-:W-:Y:S01]  /*44b0*/  LOP3.LUT R84, R243, UR30, RZ, 0xfc, !PT ;  /* 0x0000001ef3547c12 */ /* 0x000fe2000f8efcff */
[----:B------:R-:W-:Y:S01]  /*44c0*/  HMMA.16816.F32.BF16 R16, R92, R86, R16 ;  /* 0x000000565c10723c */ /* 0x000fe20000041810 */
[----:B------:R-:W1:Y:S02]  /*44d0*/  MUFU.TANH R0, R0 ;  /* 0x0000000000007308 */ /* 0x000e640000002400 */
[----:B------:R-:W-:Y:S01]  /*44e0*/  FMUL.FTZ R10, R10, UR13 ;  /* 0x0000000d0a0a7c20 */ /* 0x000fe20008410000 */
[----:B------:R-:W-:Y:S01]  /*44f0*/  FMUL.FTZ R206, R11, UR13 ;  /* 0x0000000d0bce7c20 */ /* 0x000fe20008410000 */
[----:B------:R-:W-:Y:S01]  /*4500*/  FMUL.FTZ R6, R8, UR13 ;  /* 0x0000000d08067c20 */ /* 0x000fe20008410000 */
[----:B------:R-:W-:Y:S01]  /*4510*/  FMUL.FTZ R11, R9, UR13 ;  /* 0x0000000d090b7c20 */ /* 0x000fe20008410000 */
[----:B------:R-:W-:Y:S04]  /*4520*/  IADD3 R5, PT, PT, R84, R239, RZ ;  /* 0x000000ef54057210 */ /* 0x000fe80007ffe0ff */
[----:B------:R2:W-:Y:S01]  /*4530*/  MUFU.TANH R208, R10 ;  /* 0x0000000a00d07308 */ /* 0x0005e20000002400 */
[----:B------:R-:W-:Y:S01]  /*4540*/  FMUL.FTZ R9, R12, UR13 ;  /* 0x0000000d0c097c20 */ /* 0x000fe20008410000 */
[----:B------:R-:W-:Y:S01]  /*4550*/  FMUL.FTZ R204, R14, UR13 ;  /* 0x0000000d0ecc7c20 */ /* 0x000fe20008410000 */
[----:B------:R-:W-:Y:S01]  /*4560*/  FMUL.FTZ R15, R15, UR13 ;  /* 0x0000000d0f0f7c20 */ /* 0x000fe20008410000 */
[----:B------:R-:W-:Y:S01]  /*4570*/  FMUL.FTZ R8, R13, UR13 ;  /* 0x0000000d0d087c20 */ /* 0x000fe20008410000 */
[C---:B------:R-:W-:Y:S05]  /*4580*/  IADD3 R14, PT, PT, R5.reuse, 0x48, RZ ;  /* 0x00000048050e7810 */ /* 0x040fea0007ffe0ff */
[----:B------:R-:W3:Y:S01]  /*4590*/  MUFU.TANH R12, R6 ;  /* 0x00000006000c7308 */ /* 0x000ee20000002400 */
[----:B------:R-:W-:Y:S01]  /*45a0*/  IADD3 R13, PT, PT, R5, 0x47, RZ ;  /* 0x00000047050d7810 */ /* 0x000fe20007ffe0ff */
[----:B------:R-:W-:Y:S01]  /*45b0*/  FMUL.FTZ R200, R18, UR13 ;  /* 0x0000000d12c87c20 */ /* 0x000fe20008410000 */
[----:B------:R-:W-:Y:S01]  /*45c0*/  FMUL.FTZ R201, R16, UR13 ;  /* 0x0000000d10c97c20 */ /* 0x000fe20008410000 */
[----:B------:R-:W-:Y:S01]  /*45d0*/  FMUL.FTZ R199, R17, UR13 ;  /* 0x0000000d11c77c20 */ /* 0x000fe20008410000 */
[----:B------:R-:W-:Y:S01]  /*45e0*/  FMUL.FTZ R198, R19, UR13 ;  /* 0x0000000d13c67c20 */ /* 0x000fe20008410000 */
[C---:B------:R-:W-:Y:S01]  /*45f0*/  IADD3 R7, PT, PT, R5.reuse, 0x3f, RZ ;  /* 0x0000003f05077810 */ /* 0x040fe20007ffe0ff */
[----:B-1----:R-:W-:Y:S03]  /*4600*/  FFMA.FTZ R212, -R0, R0, 1 ;  /* 0x3f80000000d47423 */ /* 0x002fe60000010100 */
[----:B------:R-:W1:Y:S01]  /*4610*/  MUFU.TANH R2, R2 ;  /* 0x0000000200027308 */ /* 0x000e620000002400 */
[C---:B------:R-:W-:Y:S02]  /*4620*/  IADD3 R85, PT, PT, R5.reuse, 0x38, RZ ;  /* 0x0000003805557810 */ /* 0x040fe40007ffe0ff */
[C---:B--2---:R-:W-:Y:S01]  /*4630*/  IADD3 R10, PT, PT, R5.reuse, 0x40, RZ ;  /* 0x00000040050a7810 */ /* 0x044fe20007ffe0ff */
[----:B------:R-:W-:Y:S01]  /*4640*/  FMUL.FTZ R212, R212, UR13 ;  /* 0x0000000dd4d47c20 */ /* 0x000fe20008410000 */
[C---:B------:R-:W-:Y:S02]  /*4650*/  IADD3 R19, PT, PT, R5.reuse, 0x37, RZ ;  /* 0x0000003705137810 */ /* 0x040fe40007ffe0ff */
[C---:B------:R-:W-:Y:S03]  /*4660*/  IADD3 R18, PT, PT, R5.reuse, 0x30, RZ ;  /* 0x0000003005127810 */ /* 0x040fe60007ffe0ff */
[----:B------:R-:W2:Y:S01]  /*4670*/  MUFU.TANH R3, R3 ;  /* 0x0000000300037308 */ /* 0x000ea20000002400 */
[C---:B------:R-:W-:Y:S01]  /*4680*/  IADD3 R17, PT, PT, R5.reuse, 0x2f, RZ ;  /* 0x0000002f05117810 */ /* 0x040fe20007ffe0ff */
[----:B---3--:R-:W-:Y:S01]  /*4690*/  FFMA.FTZ R209, -R12, R12, 1 ;  /* 0x3f8000000cd17423 */ /* 0x008fe2000001010c */
[C---:B------:R-:W-:Y:S02]  /*46a0*/  IADD3 R6, PT, PT, R5.reuse, 0x28, RZ ;  /* 0x0000002805067810 */ /* 0x040fe40007ffe0ff */
[----:B------:R-:W-:Y:S01]  /*46b0*/  IADD3 R5, PT, PT, R5, 0x27, RZ ;  /* 0x0000002705057810 */ /* 0x000fe20007ffe0ff */
[----:B------:R-:W-:Y:S01]  /*46c0*/  FMUL.FTZ R209, R209, UR13 ;  /* 0x0000000dd1d17c20 */ /* 0x000fe20008410000 */
[----:B------:R-:W-:Y:S03]  /*46d0*/  IABS R14, R14 ;  /* 0x0000000e000e7213 */ /* 0x000fe60000000000 */
[----:B------:R-:W3:Y:S01]  /*46e0*/  MUFU.TANH R4, R4 ;  /* 0x0000000400047308 */ /* 0x000ee20000002400 */
[----:B------:R-:W-:Y:S01]  /*46f0*/  IABS R13, R13 ;  /* 0x0000000d000d7213 */ /* 0x000fe20000000000 */
[----:B-1----:R-:W-:Y:S01]  /*4700*/  FFMA.FTZ R210, -R2, R2, 1 ;  /* 0x3f80000002d27423 */ /* 0x002fe20000010102 */
[----:B------:R-:W-:Y:S02]  /*4710*/  IABS R10, R10 ;  /* 0x0000000a000a7213 */ /* 0x000fe40000000000 */
[----:B------:R-:W-:Y:S01]  /*4720*/  IABS R7, R7 ;  /* 0x0000000700077213 */ /* 0x000fe20000000000 */
[----:B------:R-:W-:Y:S01]  /*4730*/  FMUL.FTZ R210, R210, UR13 ;  /* 0x0000000dd2d27c20 */ /* 0x000fe20008410000 */
[----:B------:R-:W-:Y:S03]  /*4740*/  IABS R85, R85 ;  /* 0x0000005500557213 */ /* 0x000fe60000000000 */
[----:B------:R1:W-:Y:S01]  /*4750*/  MUFU.TANH R202, R15 ;  /* 0x0000000f00ca7308 */ /* 0x0003e20000002400 */
[----:B------:R-:W-:Y:S01]  /*4760*/  IABS R19, R19 ;  /* 0x0000001300137213 */ /* 0x000fe20000000000 */
[----:B--2---:R-:W-:Y:S01]  /*4770*/  FFMA.FTZ R213, -R3, R3, 1 ;  /* 0x3f80000003d57423 */ /* 0x004fe20000010103 */
[----:B------:R-:W-:Y:S02]  /*4780*/  IABS R18, R18 ;  /* 0x0000001200127213 */ /* 0x000fe40000000000 */
[----:B------:R-:W-:Y:S01]  /*4790*/  IABS R17, R17 ;  /* 0x0000001100117213 */ /* 0x000fe20000000000 */
[----:B------:R-:W-:Y:S01]  /*47a0*/  FMUL.FTZ R213, R213, UR13 ;  /* 0x0000000dd5d57c20 */ /* 0x000fe20008410000 */
[----:B------:R-:W-:Y:S03]  /*47b0*/  IABS R6, R6 ;  /* 0x0000000600067213 */ /* 0x000fe60000000000 */
[----:B------:R-:W2:Y:S01]  /*47c0*/  MUFU.TANH R206, R206 ;  /* 0x000000ce00ce7308 */ /* 0x000ea20000002400 */
[----:B------:R-:W-:Y:S01]  /*47d0*/  IABS R5, R5 ;  /* 0x0000000500057213 */ /* 0x000fe20000000000 */
[----:B---3--:R-:W-:Y:S01]  /*47e0*/  FFMA.FTZ R211, -R4, R4, 1 ;  /* 0x3f80000004d37423 */ /* 0x008fe20000010104 */
[----:B------:R-:W-:Y:S02]  /*47f0*/  I2FP.F32.S32 R14, R14 ;  /* 0x0000000e000e7245 */ /* 0x000fe40000201400 */
[----:B------:R-:W-:Y:S01]  /*4800*/  I2FP.F32.S32 R13, R13 ;  /* 0x0000000d000d7245 */ /* 0x000fe20000201400 */
[----:B------:R-:W-:Y:S01]  /*4810*/  FMUL.FTZ R211, R211, UR13 ;  /* 0x0000000dd3d37c20 */ /* 0x000fe20008410000 */
[----:B------:R-:W-:Y:S03]  /*4820*/  I2FP.F32.S32 R10, R10 ;  /* 0x0000000a000a7245 */ /* 0x000fe60000201400 */
[----:B------:R-:W3:Y:S01]  /*4830*/  MUFU.TANH R204, R204 ;  /* 0x000000cc00cc7308 */ /* 0x000ee20000002400 */
[----:B------:R-:W-:Y:S01]  /*4840*/  I2FP.F32.S32 R7, R7 ;  /* 0x0000000700077245 */ /* 0x000fe20000201400 */
[----:B------:R-:W-:Y:S01]  /*4850*/  FFMA.FTZ R14, R14, -UR15, R0 ;  /* 0x8000000f0e0e7c23 */ /* 0x000fe20008010000 */
[----:B------:R-:W-:Y:S01]  /*4860*/  I2FP.F32.S32 R85, R85 ;  /* 0x0000005500557245 */ /* 0x000fe20000201400 */
[----:B------:R-:W-:Y:S01]  /*4870*/  FFMA.FTZ R13, R13, -UR15, R2 ;  /* 0x8000000f0d0d7c23 */ /* 0x000fe20008010002 */
[----:B------:R-:W-:Y:S01]  /*4880*/  I2FP.F32.S32 R19, R19 ;  /* 0x0000001300137245 */ /* 0x000fe20000201400 */
[C---:B------:R-:W-:Y:S01]  /*4890*/  FFMA.FTZ R16, R10.reuse, -UR15, R3 ;  /* 0x8000000f0a107c23 */ /* 0x040fe20008010003 */
[----:B------:R-:W-:Y:S03]  /*48a0*/  I2FP.F32.S32 R18, R18 ;  /* 0x0000001200127245 */ /* 0x000fe60000201400 */
[----:B------:R-:W4:Y:S01]  /*48b0*/  MUFU.TANH R200, R200 ;  /* 0x000000c800c87308 */ /* 0x000f220000002400 */
[----:B------:R-:W-:Y:S01]  /*48c0*/  I2FP.F32.S32 R17, R17 ;  /* 0x0000001100117245 */ /* 0x000fe20000201400 */
[C---:B-1----:R-:W-:Y:S01]  /*48d0*/  FFMA.FTZ R15, R7.reuse, -UR15, R4 ;  /* 0x8000000f070f7c23 */ /* 0x042fe20008010004 */
[----:B------:R-:W-:Y:S01]  /*48e0*/  I2FP.F32.S32 R6, R6 ;  /* 0x0000000600067245 */ /* 0x000fe20000201400 */
[----:B------:R-:W-:Y:S01]  /*48f0*/  FFMA.FTZ R10, R10, -UR15, R208 ;  /* 0x8000000f0a0a7c23 */ /* 0x000fe200080100d0 */
[----:B------:R-:W-:Y:S01]  /*4900*/  I2FP.F32.S32 R5, R5 ;  /* 0x0000000500057245 */ /* 0x000fe20000201400 */
[----:B--2---:R-:W-:Y:S01]  /*4910*/  FFMA.FTZ R7, R7, -UR15, R206 ;  /* 0x8000000f07077c23 */ /* 0x004fe200080100ce */
[----:B------:R-:W-:Y:S03]  /*4920*/  FFMA.FTZ R3, R19, -UR15, R202 ;  /* 0x8000000f13037c23 */ /* 0x000fe600080100ca */
[----:B------:R-:W1:Y:S01]  /*4930*/  MUFU.TANH R201, R201 ;  /* 0x000000c900c97308 */ /* 0x000e620000002400 */
[----:B------:R-:W-:Y:S01]  /*4940*/  FFMA.FTZ R208, -R208, R208, 1 ;  /* 0x3f800000d0d07423 */ /* 0x000fe200000101d0 */
[C---:B---3--:R-:W-:Y:S01]  /*4950*/  FFMA.FTZ R4, R85.reuse, -UR15, R204 ;  /* 0x8000000f55047c23 */ /* 0x048fe200080100cc */
[----:B------:R-:W-:Y:S01]  /*4960*/  FFMA.FTZ R206, -R206, R206, 1 ;  /* 0x3f800000cece7423 */ /* 0x000fe200000101ce */
[----:B------:R-:W-:Y:S01]  /*4970*/  FFMA.FTZ R204, -R204, R204, 1 ;  /* 0x3f800000cccc7423 */ /* 0x000fe200000101cc */
[----:B------:R-:W-:Y:S01]  /*4980*/  FFMA.FTZ R202, -R202, R202, 1 ;  /* 0x3f800000caca7423 */ /* 0x000fe200000101ca */
[----:B------:R-:W-:Y:S01]  /*4990*/  FFMA.FTZ R12, R85, -UR15, R12 ;  /* 0x8000000f550c7c23 */ /* 0x000fe2000801000c */
[----:B------:R-:W-:Y:S03]  /*49a0*/  FMUL.FTZ R208, R208, UR13 ;  /* 0x0000000dd0d07c20 */ /* 0x000fe60008410000 */
[----:B------:R-:W2:Y:S01]  /*49b0*/  MUFU.TANH R199, R199 ;  /* 0x000000c700c77308 */ /* 0x000ea20000002400 */
[----:B------:R-:W-:Y:S01]  /*49c0*/  FMUL.FTZ R206, R206, UR13 ;  /* 0x0000000dcece7c20 */ /* 0x000fe20008410000 */
[----:B----4-:R-:W-:Y:S01]  /*49d0*/  FFMA.FTZ R2, R18, -UR15, R200 ;  /* 0x8000000f12027c23 */ /* 0x010fe200080100c8 */
[----:B------:R-:W-:Y:S01]  /*49e0*/  FFMA.FTZ R200, -R200, R200, 1 ;  /* 0x3f800000c8c87423 */ /* 0x000fe200000101c8 */
[----:B------:R-:W-:Y:S01]  /*49f0*/  FMUL.FTZ R204, R204, UR13 ;  /* 0x0000000dcccc7c20 */ /* 0x000fe20008410000 */
[----:B------:R-:W-:Y:S02]  /*4a00*/  FMUL.FTZ R202, R202, UR13 ;  /* 0x0000000dcaca7c20 */ /* 0x000fe40008410000 */
[----:B------:R-:W-:Y:S03]  /*4a10*/  FMUL.FTZ R200, R200, UR13 ;  /* 0x0000000dc8c87c20 */ /* 0x000fe60008410000 */
        /* <DEDUP_REMOVED lines=13> */
[----:B-1----:R-:W-:Y:S01]  /*4af0*/  FFMA.FTZ R207, -R11, R11, 1 ;  /* 0x3f8000000bcf7423 */ /* 0x002fe2000001010b */
[----:B------:R-:W-:Y:S03]  /*4b00*/  FFMA.FTZ R11, R19, -UR15, R11 ;  /* 0x8000000f130b7c23 */ /* 0x000fe6000801000b */
[----:B------:R-:W-:Y:S01]  /*4b10*/  FMUL.FTZ R207, R207, UR13 ;  /* 0x0000000dcfcf7c20 */ /* 0x000fe20008410000 */
[----:B--2---:R-:W-:Y:S01]  /*4b20*/  FFMA.FTZ R205, -R9, R9, 1 ;  /* 0x3f80000009cd7423 */ /* 0x004fe20000010109 */
[----:B------:R-:W-:Y:S03]  /*4b30*/  FFMA.FTZ R9, R18, -UR15, R9 ;  /* 0x8000000f12097c23 */ /* 0x000fe60008010009 */
[----:B------:R-:W-:Y:S01]  /*4b40*/  FMUL.FTZ R205, R205, UR13 ;  /* 0x0000000dcdcd7c20 */ /* 0x000fe20008410000 */
[----:B---3--:R-:W-:Y:S01]  /*4b50*/  FFMA.FTZ R203, -R8, R8, 1 ;  /* 0x3f80000008cb7423 */ /* 0x008fe20000010108 */
[----:B------:R-:W-:Y:S03]  /*4b60*/  FFMA.FTZ R8, R17, -UR15, R8 ;  /* 0x8000000f11087c23 */ /* 0x000fe60008010008 */
[----:B------:R-:W-:Y:S01]  /*4b70*/  FMUL.FTZ R203, R203, UR13 ;  /* 0x0000000dcbcb7c20 */ /* 0x000fe20008410000 */
[----:B------:R-:W-:Y:S06]  /*4b80*/  BRA.U !UP0, `(.L_x_1778) ;  /* 0x0000000108287547 */ /* 0x000fec000b800000 */
[----:B------:R-:W-:Y:S02]  /*4b90*/  UIADD3 UR45, UPT, UPT, UR25, 0x40, URZ ;  /* 0x00000040192d7890 */ /* 0x000fe4000fffe0ff */
[----:B------:R-:W-:Y:S02]  /*4ba0*/  UIADD3 UR30, UPT, UPT, UR30, 0x40, URZ ;  /* 0x000000401e1e7890 */ /* 0x000fe4000fffe0ff */
[----:B------:R-:W-:Y:S02]  /*4bb0*/  UIADD3 UR44, UPT, UPT, -UR37, UR39, UR45 ;  /* 0x00000027252c7290 */ /* 0x000fe4000fffe12d */
[----:B------:R-:W-:Y:S02]  /*4bc0*/  IMAD.U32 R17, RZ, RZ, UR45 ;  /* 0x0000002dff117e24 */ /* 0x000fe4000f8e00ff */
[----:B------:R-:W-:Y:S03]  /*4bd0*/  UIADD3 UR44, UPT, UPT, UR44, -0x40, UR11 ;  /* 0xffffffc02c2c7890 */ /* 0x000fe6000fffe00b */
[----:B------:R-:W-:Y:S01]  /*4be0*/  ISETP.LT.AND P0, PT, R17, UR37, PT ;  /* 0x0000002511007c0c */ /* 0x000fe2000bf01270 */
[----:B------:R-:W-:Y:S06]  /*4bf0*/  UISETP.GE.AND UP0, UPT, UR30, UR44, UPT ;  /* 0x0000002c1e00728c */ /* 0x000fec000bf06270 */
[----:B------:R-:W-:Y:S11]  /*4c00*/  PLOP3.LUT P1, PT, PT, PT, UP0, 0x80, 0x8 ;  /* 0x000000000008781c */ /* 0x000ff60003f2f008 */
[----:B------:R-:W-:Y:S02]  /*4c10*/  @!UPT UIADD3 URZ, UPT, UPT, URZ, URZ, URZ ;  /* 0x000000fffffff290 */ /* 0x000fe4000fffe0ff */
[----:B------:R-:W-:Y:S05]  /*4c20*/  @!P1 BRA P0, `(.L_x_1779) ;  /* 0x0000000400489947 */ /* 0x000fea0000000000 */
.L_x_1778:
        /* <DEDUP_REMOVED lines=9> */
[C---:B------:R-:W-:Y:S01]  /*4cc0*/  VIADD R87, R89.reuse, 0x8 ;  /* 0x0000000859577836 */ /* 0x040fe20000000000 */
[C---:B------:R-:W-:Y:S01]  /*4cd0*/  VIADDMNMX R90, R18.reuse, R90, UR37, PT ;  /* 0x00000025125a7e46 */ /* 0x040fe2000b80015a */
[C---:B------:R-:W-:Y:S01]  /*4ce0*/  VIADD R86, R89.reuse, 0x9 ;  /* 0x0000000959567836 */ /* 0x040fe20000000000 */
        /* <DEDUP_REMOVED lines=70> */
.L_x_1779:
        /* <DEDUP_REMOVED lines=15> */
[--C-:B------:R-:W-:Y:S01]  /*5240*/  FFMA.FTZ R130, R8, UR12, -R219.reuse ;  /* 0x0000000c08827c23 */ /* 0x100fe200080108db */
[----:B------:R-:W-:Y:S01]  /*5250*/  MUFU.EX2 R225, R225 ;  /* 0x000000e100e17308 */ /* 0x000fe20000000800 */
[--C-:B------:R-:W-:Y:S01]  /*5260*/  FFMA.FTZ R196, R11, UR12, -R219.reuse ;  /* 0x0000000c0bc47c23 */ /* 0x100fe200080108db */
[--C-:B------:R-:W-:Y:S01]  /*5270*/  FFMA.FTZ R197, R12, UR12, -R219.reuse ;  /* 0x0000000c0cc57c23 */ /* 0x100fe200080108db */
[--C-:B------:R-:W-:Y:S07]  /*5280*/  FFMA.FTZ R220, R6, UR12, -R219.reuse ;  /* 0x0000000c06dc7c23 */ /* 0x100fee00080108db */
[----:B------:R-:W2:Y:S01]  /*5290*/  MUFU.EX2 R223, R223 ;  /* 0x000000df00df7308 */ /* 0x000ea20000000800 */
[----:B------:R-:W-:Y:S01]  /*52a0*/  FFMA.FTZ R219, R5, UR12, -R219 ;  /* 0x0000000c05db7c23 */ /* 0x000fe200080108db */
[--C-:B------:R-:W-:Y:S01]  /*52b0*/  FFMA.FTZ R127, R4, UR12, -R17.reuse ;  /* 0x0000000c047f7c23 */ /* 0x100fe20008010811 */
[--C-:B------:R-:W-:Y:S07]  /*52c0*/  FFMA.FTZ R218, R3, UR12, -R17.reuse ;  /* 0x0000000c03da7c23 */ /* 0x100fee0008010811 */
[----:B------:R-:W-:Y:S01]  /*52d0*/  MUFU.EX2 R222, R222 ;  /* 0x000000de00de7308 */ /* 0x000fe20000000800 */
[--C-:B------:R-:W-:Y:S01]  /*52e0*/  FFMA.FTZ R217, R2, UR12, -R17.reuse ;  /* 0x0000000c02d97c23 */ /* 0x100fe20008010811 */
[--C-:B------:R-:W-:Y:S01]  /*52f0*/  FFMA.FTZ R129, R10, UR12, -R17.reuse ;  /* 0x0000000c0a817c23 */ /* 0x100fe20008010811 */
[--C-:B------:R-:W-:Y:S07]  /*5300*/  FFMA.FTZ R128, R7, UR12, -R17.reuse ;  /* 0x0000000c07807c23 */ /* 0x100fee0008010811 */
[----:B------:R-:W3:Y:S01]  /*5310*/  MUFU.EX2 R221, R221 ;  /* 0x000000dd00dd7308 */ /* 0x000ee20000000800 */
[----:B------:R-:W-:Y:S01]  /*5320*/  FFMA.FTZ R17, R0, UR12, -R17 ;  /* 0x0000000c00117c23 */ /* 0x000fe20008010811 */
[----:B------:R-:W-:Y:S01]  /*5330*/  MOV R224, 0x40 ;  /* 0x0000004000e07802 */ /* 0x000fe20000000f00 */
[----:B------:R-:W-:Y:S07]  /*5340*/  @UP0 UIADD3 UR30, UP1, UPT, UR56, -0x100, URZ ;  /* 0xffffff00381e0890 */ /* 0x000fee000ff3e0ff */
[----:B------:R-:W-:Y:S01]  /*5350*/  MUFU.EX2 R197, R197 ;  /* 0x000000c500c57308 */ /* 0x000fe20000000800 */
[----:B------:R-:W-:Y:S09]  /*5360*/  @UP0 UIADD3.X UR25, UPT, UPT, UR57, -0x1, URZ, UP1, !UPT ;  /* 0xffffffff39190890 */ /* 0x000ff20008ffe4ff */
[----:B------:R-:W4:Y:S01]  /*5370*/  MUFU.EX2 R196, R196 ;  /* 0x000000c400c47308 */ /* 0x000f220000000800 */
[----:B------:R-:W-:Y:S09]  /*5380*/  @UP0 UIADD3 UR16, UP1, UPT, UR16, -0x100, URZ ;  /* 0xffffff0010100890 */ /* 0x000ff2000ff3e0ff */
[----:B------:R-:W-:Y:S01]  /*5390*/  MUFU.EX2 R129, R129 ;  /* 0x0000008100817308 */ /* 0x000fe20000000800 */
[----:B------:R-:W-:Y:S09]  /*53a0*/  @UP0 UIADD3.X UR17, UPT, UPT, UR17, -0x1, URZ, UP1, !UPT ;  /* 0xffffffff11110890 */ /* 0x000ff20008ffe4ff */
[----:B------:R-:W4:Y:S10]  /*53b0*/  MUFU.EX2 R128, R128 ;  /* 0x0000008000807308 */ /* 0x000f340000000800 */
[----:B------:R-:W-:Y:S10]  /*53c0*/  MUFU.EX2 R131, R131 ;  /* 0x0000008300837308 */ /* 0x000ff40000000800 */
[----:B------:R-:W4:Y:S10]  /*53d0*/  MUFU.EX2 R130, R130 ;  /* 0x0000008200827308 */ /* 0x000f340000000800 */
[----:B------:R-:W-:Y:S10]  /*53e0*/  MUFU.EX2 R127, R127 ;  /* 0x0000007f007f7308 */ /* 0x000ff40000000800 */
[----:B------:R-:W4:Y:S10]  /*53f0*/  MUFU.EX2 R218, R218 ;  /* 0x000000da00da7308 */ /* 0x000f340000000800 */
[----:B------:R-:W-:Y:S10]  /*5400*/  MUFU.EX2 R216, R17 ;  /* 0x0000001100d87308 */ /* 0x000ff40000000800 */
[----:B------:R-:W-:Y:S10]  /*5410*/  MUFU.EX2 R220, R220 ;  /* 0x000000dc00dc7308 */ /* 0x000ff40000000800 */
[----:B------:R-:W4:Y:S10]  /*5420*/  MUFU.EX2 R219, R219 ;  /* 0x000000db00db7308 */ /* 0x000f340000000800 */
[----:B------:R-:W4:Y:S01]  /*5430*/  MUFU.EX2 R217, R217 ;  /* 0x000000d900d97308 */ /* 0x000f220000000800 */
[C---:B-1----:R-:W-:Y:S01]  /*5440*/  SHF.L.U32 R119, R234.reuse, 0x1, RZ ;  /* 0x00000001ea777819 */ /* 0x042fe200000006ff */
[C---:B------:R-:W-:Y:S01]  /*5450*/  IMAD.SHL.U32 R11, R234.reuse, 0x10, RZ ;  /* 0x00000010ea0b7824 */ /* 0x040fe200078e00ff */
[----:B------:R-:W-:Y:S01]  /*5460*/  SHF.R.U32.HI R14, RZ, 0x2, R234 ;  /* 0x00000002ff0e7819 */ /* 0x000fe200000116ea */
[C---:B------:R-:W-:Y:S01]  /*5470*/  IMAD.SHL.U32 R233, R234.reuse, 0x8, RZ ;  /* 0x00000008eae97824 */ /* 0x040fe200078e00ff */
[----:B------:R-:W-:Y:S02]  /*5480*/  LOP3.LUT R13, R119, 0x38, RZ, 0xc0, !PT ;  /* 0x00000038770d7812 */ /* 0x000fe400078ec0ff */
[----:B------:R-:W-:Y:S02]  /*5490*/  SHF.L.U32 R121, R234, 0x5, RZ ;  /* 0x00000005ea797819 */ /* 0x000fe400000006ff */
[----:B------:R-:W-:Y:S02]  /*54a0*/  LOP3.LUT R12, R13, 0x20, R14, 0x78, !PT ;  /* 0x000000200d0c7812 */ /* 0x000fe400078e780e */
[----:B------:R-:W-:Y:S02]  /*54b0*/  LOP3.LUT R5, R121, 0xc00, RZ, 0xc0, !PT ;  /* 0x00000c0079057812 */ /* 0x000fe400078ec0ff */
[----:B------:R-:W-:Y:S02]  /*54c0*/  LOP3.LUT R12, R12, 0x1c0, R11, 0xf8, !PT ;  /* 0x000001c00c0c7812 */ /* 0x000fe400078ef80b */
[----:B------:R-:W-:Y:S02]  /*54d0*/  LOP3.LUT R4, R5, 0x6, R119, 0xf8, !PT ;  /* 0x0000000605047812 */ /* 0x000fe400078ef877 */
[----:B--2---:R-:W-:Y:S02]  /*54e0*/  F2FP.BF16.F32.PACK_AB R2, R223, R225 ;  /* 0x000000e1df02723e */ /* 0x004fe400000010ff */
[----:B------:R-:W-:Y:S02]  /*54f0*/  LOP3.LUT R3, R4, R12, RZ, 0xfc, !PT ;  /* 0x0000000c04037212 */ /* 0x000fe400078efcff */
[----:B---3--:R-:W-:Y:S02]  /*5500*/  F2FP.BF16.F32.PACK_AB R0, R221, R222 ;  /* 0x000000dedd00723e */ /* 0x008fe400000010ff */
[C---:B------:R-:W-:Y:S02]  /*5510*/  LEA R214, R3.reuse, UR4, 0x1 ;  /* 0x0000000403d67c11 */ /* 0x040fe4000f8e08ff */
[C---:B------:R-:W-:Y:S02]  /*5520*/  LOP3.LUT P0, RZ, R234.reuse, 0x8, RZ, 0xc0, !PT ;  /* 0x00000008eaff7812 */ /* 0x040fe4000780c0ff */
[----:B------:R-:W-:Y:S01]  /*5530*/  LOP3.LUT P1, RZ, R234, 0x4, RZ, 0xc0, !PT ;  /* 0x00000004eaff7812 */ /* 0x000fe2000782c0ff */
[----:B------:R1:W-:Y:S01]  /*5540*/  STS [R214+0x22000], R2 ;  /* 0x02200002d6007388 */ /* 0x0003e20000000800 */
[----:B------:R-:W-:Y:S02]  /*5550*/  LEA R215, R3, UR5, 0x1 ;  /* 0x0000000503d77c11 */ /* 0x000fe4000f8e08ff */
[----:B------:R-:W-:Y:S03]  /*5560*/  SEL R125, R125, 0xfffffff0, !P1 ;  /* 0xfffffff07d7d7807 */ /* 0x000fe60004800000 */
[----:B------:R2:W-:Y:S01]  /*5570*/  STS [R214+0x22400], R0 ;  /* 0x02240000d6007388 */ /* 0x0005e20000000800 */
[----:B----4-:R-:W-:Y:S01]  /*5580*/  F2FP.BF16.F32.PACK_AB R3, R196, R197 ;  /* 0x000000c5c403723e */ /* 0x010fe200000010ff */
[----:B------:R-:W-:Y:S01]  /*5590*/  VIADD R126, R215, 0x20 ;  /* 0x00000020d77e7836 */ /* 0x000fe20000000000 */
[----:B------:R-:W-:Y:S02]  /*55a0*/  SHF.L.U32 R118, R234, 0x6, RZ ;  /* 0x00000006ea767819 */ /* 0x000fe400000006ff */
[----:B------:R-:W-:Y:S02]  /*55b0*/  LOP3.LUT R231, R121, 0x200, RZ, 0xc0, !PT ;  /* 0x0000020079e77812 */ /* 0x000fe400078ec0ff */
[C---:B------:R-:W-:Y:S01]  /*55c0*/  @P0 IADD3 R126, PT, PT, R215.reuse, -0x20, RZ ;  /* 0xffffffe0d77e0810 */ /* 0x040fe20007ffe0ff */
[----:B------:R-:W-:Y:S01]  /*55d0*/  IMAD.IADD R215, R215, 0x1, R125 ;  /* 0x00000001d7d77824 */ /* 0x000fe200078e027d */
[C---:B------:R-:W-:Y:S02]  /*55e0*/  LOP3.LUT R116, R118.reuse, 0x1c0, RZ, 0xc0, !PT ;  /* 0x000001c076747812 */ /* 0x040fe400078ec0ff */
[----:B------:R-:W-:Y:S02]  /*55f0*/  LOP3.LUT R122, R118, 0x200, RZ, 0xc0, !PT ;  /* 0x00000200767a7812 */ /* 0x000fe400078ec0ff */
[----:B------:R3:W-:Y:S01]  /*5600*/  STS [R215], R3 ;  /* 0x00000003d7007388 */ /* 0x0007e20000000800 */
[----:B------:R-:W-:Y:S02]  /*5610*/  LOP3.LUT R116, R116, 0x38, R233, 0xf8, !PT ;  /* 0x0000003874747812 */ /* 0x000fe400078ef8e9 */
[--C-:B------:R-:W-:Y:S02]  /*5620*/  SHF.R.U32.HI R117, RZ, 0x1, R234.reuse ;  /* 0x00000001ff757819 */ /* 0x100fe400000116ea */
[----:B------:R-:W-:Y:S02]  /*5630*/  LOP3.LUT R231, R231, 0x3800, R11, 0xf8, !PT ;  /* 0x00003800e7e77812 */ /* 0x000fe400078ef80b */
[----:B------:R-:W-:Y:S02]  /*5640*/  LOP3.LUT R4, R116, 0x8, R234, 0x78, !PT ;  /* 0x0000000874047812 */ /* 0x000fe400078e78ea */
[----:B-1----:R-:W-:Y:S02]  /*5650*/  F2FP.BF16.F32.PACK_AB R2, R128, R129 ;  /* 0x000000818002723e */ /* 0x002fe400000010ff */
[----:B------:R-:W-:Y:S02]  /*5660*/  LOP3.LUT R120, R116, 0x8, R117, 0x78, !PT ;  /* 0x0000000874787812 */ /* 0x000fe400078e7875 */
[----:B--2---:R-:W-:Y:S01]  /*5670*/  F2FP.BF16.F32.PACK_AB R0, R130, R131 ;  /* 0x000000838200723e */ /* 0x004fe200000010ff */
[----:B------:R1:W-:Y:S01]  /*5680*/  STS [R215+0x400], R2 ;  /* 0x00040002d7007388 */ /* 0x0003e20000000800 */
[----:B------:R-:W-:Y:S02]  /*5690*/  LOP3.LUT R232, R122, 0xc00, R121, 0xf8, !PT ;  /* 0x00000c007ae87812 */ /* 0x000fe400078ef879 */
[----:B------:R-:W-:Y:S03]  /*56a0*/  IADD3 R125, PT, PT, R125, R126, RZ ;  /* 0x0000007e7d7d7210 */ /* 0x000fe60007ffe0ff */
[----:B------:R2:W-:Y:S01]  /*56b0*/  STS [R126], R0 ;  /* 0x000000007e007388 */ /* 0x0005e20000000800 */
[----:B------:R-:W-:Y:S02]  /*56c0*/  LOP3.LUT R231, R231, R4, RZ, 0xfc, !PT ;  /* 0x00000004e7e77212 */ /* 0x000fe400078efcff */
[----:B------:R-:W-:Y:S02]  /*56d0*/  LOP3.LUT R232, R232, R120, RZ, 0xfc, !PT ;  /* 0x00000078e8e87212 */ /* 0x000fe400078efcff */
[----:B------:R-:W-:Y:S02]  /*56e0*/  LEA R231, R231, UR4, 0x1 ;  /* 0x00000004e7e77c11 */ /* 0x000fe4000f8e08ff */
[----:B---3--:R-:W-:Y:S02]  /*56f0*/  F2FP.BF16.F32.PACK_AB R3, R218, R127 ;  /* 0x0000007fda03723e */ /* 0x008fe400000010ff */
[----:B------:R-:W-:Y:S02]  /*5700*/  LEA R232, R232, UR4, 0x1 ;  /* 0x00000004e8e87c11 */ /* 0x000fe4000f8e08ff */
[----:B------:R-:W-:Y:S01]  /*5710*/  LOP3.LUT P0, RZ, R234, 0x2, RZ, 0xc0, !PT ;  /* 0x00000002eaff7812 */ /* 0x000fe2000780c0ff */
[----:B------:R3:W-:Y:S01]  /*5720*/  STS [R126+0x400], R3 ;  /* 0x000400037e007388 */ /* 0x0007e20000000800 */
[----:B------:R-:W-:Y:S02]  /*5730*/  SEL R224, R224, 0xffffffc0, !P1 ;  /* 0xffffffc0e0e07807 */ /* 0x000fe40004800000 */
[----:B------:R-:W-:Y:S02]  /*5740*/  SEL R235, R235, 0xffffffe0, !P0 ;  /* 0xffffffe0ebeb7807 */ /* 0x000fe40004000000 */
[----:B------:R-:W-:Y:S01]  /*5750*/  LOP3.LUT R119, R119, 0x20, RZ, 0xc0, !PT ;  /* 0x0000002077777812 */ /* 0x000fe200078ec0ff */
[----:B------:R-:W-:Y:S01]  /*5760*/  IMAD.IADD R228, R224, 0x1, R232 ;  /* 0x00000001e0e47824 */ /* 0x000fe200078e02e8 */
[C---:B------:R-:W-:Y:S01]  /*5770*/  IADD3 R230, PT, PT, R235.reuse, R232, RZ ;  /* 0x000000e8ebe67210 */ /* 0x040fe20007ffe0ff */
[----:B------:R-:W-:Y:S01]  /*5780*/  IMAD.IADD R229, R235, 0x1, R231 ;  /* 0x00000001ebe57824 */ /* 0x000fe200078e02e7 */
[----:B-1----:R-:W-:Y:S02]  /*5790*/  F2FP.BF16.F32.PACK_AB R2, R219, R220 ;  /* 0x000000dcdb02723e */ /* 0x002fe400000010ff */
[----:B------:R-:W-:Y:S02]  /*57a0*/  LOP3.LUT R117, R117, 0x10, RZ, 0xc0, !PT ;  /* 0x0000001075757812 */ /* 0x000fe400078ec0ff */
[----:B--2---:R-:W-:Y:S01]  /*57b0*/  F2FP.BF16.F32.PACK_AB R0, R216, R217 ;  /* 0x000000d9d800723e */ /* 0x004fe200000010ff */
[----:B------:R1:W-:Y:S01]  /*57c0*/  STS [R125], R2 ;  /* 0x000000027d007388 */ /* 0x0003e20000000800 */
[----:B------:R-:W-:Y:S02]  /*57d0*/  LOP3.LUT R238, R122, 0x400, R121, 0xf8, !PT ;  /* 0x000004007aee7812 */ /* 0x000fe400078ef879 */
[----:B------:R-:W-:Y:S03]  /*57e0*/  LOP3.LUT R250, R233, 0x38, RZ, 0xc0, !PT ;  /* 0x00000038e9fa7812 */ /* 0x000fe600078ec0ff */
[----:B------:R2:W-:Y:S01]  /*57f0*/  STS [R125+0x400], R0 ;  /* 0x000400007d007388 */ /* 0x0005e20000000800 */
[----:B------:R-:W-:Y:S05]  /*5800*/  LOP3.LUT R238, R238, R120, RZ, 0xfc, !PT ;  /* 0x00000078eeee7212 */ /* 0x000fea00078efcff */
[----:B------:R-:W-:Y:S01]  /*5810*/  LDSM.16.M88.4 R16, [R232+0x8000] ;  /* 0x00800000e810783b */ /* 0x000fe20000000200 */
[----:B------:R-:W-:Y:S01]  /*5820*/  LEA R238, R238, UR4, 0x1 ;  /* 0x00000004eeee7c11 */ /* 0x000fe2000f8e08ff */
[C---:B---3--:R-:W-:Y:S04]  /*5830*/  IMAD.IADD R3, R235.reuse, 0x1, R228 ;  /* 0x00000001eb037824 */ /* 0x048fe800078e02e4 */
[----:B------:R-:W3:Y:S06]  /*5840*/  LDSM.16.M88.4 R8, [R231+0x18000] ;  /* 0x01800000e708783b */ /* 0x000eec0000000200 */
[----:B------:R-:W4:Y:S01]  /*5850*/  LDSM.16.M88.4 R84, [R231+0x18800] ;  /* 0x01880000e754783b */ /* 0x000f220000000200 */
[----:B-1----:R-:W-:Y:S05]  /*5860*/  IADD3 R2, PT, PT, R224, R231, RZ ;  /* 0x000000e7e0027210 */ /* 0x002fea0007ffe0ff */
[----:B------:R-:W-:Y:S01]  /*5870*/  LDSM.16.M88.4 R88, [R230+0x8000] ;  /* 0x00800000e658783b */ /* 0x000fe20000000200 */
[----:B--2---:R-:W-:Y:S05]  /*5880*/  IADD3 R0, PT, PT, R235, R2, RZ ;  /* 0x00000002eb007210 */ /* 0x004fea0007ffe0ff */
[----:B------:R-:W1:Y:S06]  /*5890*/  LDSM.16.M88.4 R92, [R229+0x18000] ;  /* 0x01800000e55c783b */ /* 0x000e6c0000000200 */
[----:B------:R-:W2:Y:S06]  /*58a0*/  LDSM.16.M88.4 R96, [R229+0x18800] ;  /* 0x01880000e560783b */ /* 0x000eac0000000200 */
[----:B------:R-:W-:Y:S06]  /*58b0*/  LDSM.16.M88.4 R100, [R228+0x8000] ;  /* 0x00800000e464783b */ /* 0x000fec0000000200 */
[----:B------:R-:W2:Y:S01]  /*58c0*/  LDSM.16.M88.4 R104, [R2+0x18000] ;  /* 0x018000000268783b */ /* 0x000ea20000000200 */
[C---:B---3--:R-:W-:Y:S05]  /*58d0*/  HMMA.16816.F32.BF16 R4, R16.reuse, R8, RZ ;  /* 0x000000081004723c */ /* 0x048fea00000418ff */
[----:B------:R-:W-:Y:S03]  /*58e0*/  LDSM.16.M88.4 R108, [R3+0x8000] ;  /* 0x00800000036c783b */ /* 0x000fe60000000200 */
[C---:B------:R-:W-:Y:S03]  /*58f0*/  HMMA.16816.F32.BF16 R8, R16.reuse, R10, RZ ;  /* 0x0000000a1008723c */ /* 0x040fe600000418ff */
[----:B------:R-:W-:Y:S05]  /*5900*/  LDSM.16.M88.4 R112, [R0+0x18000] ;  /* 0x018000000070783b */ /* 0x000fea0000000200 */
[C---:B----4-:R-:W-:Y:S08]  /*5910*/  HMMA.16816.F32.BF16 R12, R16.reuse, R84, RZ ;  /* 0x00000054100c723c */ /* 0x050ff000000418ff */
[----:B------:R-:W-:Y:S01]  /*5920*/  HMMA.16816.F32.BF16 R16, R16, R86, RZ ;  /* 0x000000561010723c */ /* 0x000fe200000418ff */
[----:B------:R-:W3:Y:S07]  /*5930*/  LDSM.16.M88.4 R84, [R2+0x18800] ;  /* 0x018800000254783b */ /* 0x000eee0000000200 */
[C---:B-1----:R-:W-:Y:S08]  /*5940*/  HMMA.16816.F32.BF16 R4, R88.reuse, R92, R4 ;  /* 0x0000005c5804723c */ /* 0x042ff00000041804 */
[C---:B------:R-:W-:Y:S01]  /*5950*/  HMMA.16816.F32.BF16 R8, R88.reuse, R94, R8 ;  /* 0x0000005e5808723c */ /* 0x040fe20000041808 */
[----:B------:R-:W-:Y:S07]  /*5960*/  LDSM.16.M88.4 R92, [R232+0xa000] ;  /* 0x00a00000e85c783b */ /* 0x000fee0000000200 */
[C---:B--2---:R-:W-:Y:S08]  /*5970*/  HMMA.16816.F32.BF16 R12, R88.reuse, R96, R12 ;  /* 0x00000060580c723c */ /* 0x044ff0000004180c */
[----:B------:R-:W-:Y:S01]  /*5980*/  HMMA.16816.F32.BF16 R16, R88, R98, R16 ;  /* 0x000000625810723c */ /* 0x000fe20000041810 */
[----:B------:R-:W1:Y:S06]  /*5990*/  LDSM.16.M88.4 R88, [R0+0x18800] ;  /* 0x018800000058783b */ /* 0x000e6c0000000200 */
[----:B------:R-:W2:Y:S01]  /*59a0*/  LDSM.16.M88.4 R96, [R231+0x1a000] ;  /* 0x01a00000e760783b */ /* 0x000ea20000000200 */
[C---:B------:R-:W-:Y:S08]  /*59b0*/  HMMA.16816.F32.BF16 R4, R100.reuse, R104, R4 ;  /* 0x000000686404723c */ /* 0x040ff00000041804 */
        /* <DEDUP_REMOVED lines=96> */
[----:B------:R-:W-:Y:S01]  /*5fc0*/  LEA R237, R116, UR4, 0x1 ;  /* 0x0000000474ed7c11 */ /* 0x000fe2000f8e08ff */
[C---:B-1----:R-:W-:Y:S03]  /*5fd0*/  HMMA.16816.F32.BF16 R12, R108.reuse, R88, R12 ;  /* 0x000000586c0c723c */ /* 0x042fe6000004180c */
[----:B-----5:R-:W-:Y:S01]  /*5fe0*/  FADD.FTZ R4, -R124, R4 ;  /* 0x000000047c047221 */ /* 0x020fe20000010100 */
[----:B------:R-:W-:Y:S01]  /*5ff0*/  LEA R112, R116, UR5, 0x1 ;  /* 0x0000000574707c11 */ /* 0x000fe2000f8e08ff */
[----:B------:R-:W-:Y:S01]  /*6000*/  FADD.FTZ R7, -R123, R7 ;  /* 0x000000077b077221 */ /* 0x000fe20000010100 */
[C---:B------:R-:W-:Y:S01]  /*6010*/  FADD.FTZ R5, -R124.reuse, R5 ;  /* 0x000000057c057221 */ /* 0x040fe20000010100 */
[----:B------:R-:W-:Y:S01]  /*6020*/  FMUL.FTZ R225, R225, R4 ;  /* 0x00000004e1e17220 */ /* 0x000fe20000410000 */
[----:B------:R-:W-:Y:S03]  /*6030*/  HMMA.16816.F32.BF16 R16, R108, R90, R16 ;  /* 0x0000005a6c10723c */ /* 0x000fe60000041810 */
[----:B------:R-:W-:Y:S01]  /*6040*/  FADD.FTZ R6, -R123, R6 ;  /* 0x000000067b067221 */ /* 0x000fe20000010100 */
[----:B------:R-:W-:Y:S01]  /*6050*/  FMUL.FTZ R7, R221, R7 ;  /* 0x00000007dd077220 */ /* 0x000fe20000410000 */
[----:B------:R-:W-:Y:S01]  /*6060*/  FMUL.FTZ R5, R223, R5 ;  /* 0x00000005df057220 */ /* 0x000fe20000410000 */
[----:B------:R-:W-:Y:S01]  /*6070*/  FADD.FTZ R9, -R124, R9 ;  /* 0x000000097c097221 */ /* 0x000fe20000010100 */
        /* <DEDUP_REMOVED lines=48> */
[----:B------:R-:W-:Y:S01]  /*6380*/  F2FP.BF16.F32.PACK_AB R14, R15, R14 ;  /* 0x0000000e0f0e723e */ /* 0x000fe200000010ff */
[----:B------:R-:W-:Y:S01]  /*6390*/  IMAD.IADD R112, R224, 0x1, R112 ;  /* 0x00000001e0707824 */ /* 0x000fe200078e0270 */
        /* <DEDUP_REMOVED lines=161> */
.L_x_1780:
        /* <DEDUP_REMOVED lines=15> */
[----:B------:R-:W1:Y:S04]  /*6ea0*/  LDSM.16.MT88.4 R220, [R236+0x16800] ;  /* 0x01680000ecdc783b */ /* 0x000e680000004200 */
        /* <DEDUP_REMOVED lines=38> */
[----:B------:R-:W-:Y:S08]  /*7110*/  HMMA.16816.F32.BF16 R128, R200, R222, R128 ;  /* 0x000000dec880723c */ /* 0x000ff00000041880 */
[-C--:B--2---:R-:W-:Y:S05]  /*7120*/  HMMA.16816.F32.BF16 R4, R196, R204.reuse, R4 ;  /* 0x000000ccc404723c */ /* 0x084fea0000041804 */
[----:B-1----:R-:W-:Y:S03]  /*7130*/  IMAD R220, R220, UR9, RZ ;  /* 0x00000009dcdc7c24 */ /* 0x002fe6000f8e02ff */
[C---:B---3--:R-:W-:Y:S04]  /*7140*/  HMMA.16816.F32.BF16 R8, R212.reuse, R204, R8 ;  /* 0x000000ccd408723c */ /* 0x048fe80000041808 */
[C---:B------:R-:W-:Y:S04]  /*7150*/  IMAD.U32 R221, R220.reuse, -0x40, RZ ;  /* 0xffffffc0dcdd7824 */ /* 0x040fe800078e00ff */
[-C--:B------:R-:W-:Y:S03]  /*7160*/  HMMA.16816.F32.BF16 R12, R212, R206.reuse, R12 ;  /* 0x000000ced40c723c */ /* 0x080fe6000004180c */
[C---:B------:R-:W-:Y:S04]  /*7170*/  LEA R244, P0, R221.reuse, R244, 0x2 ;  /* 0x000000f4ddf47211 */ /* 0x040fe800078010ff */
[----:B------:R-:W-:Y:S01]  /*7180*/  LEA.HI.X.SX32 R245, R221, R245, 0x2, P0 ;  /* 0x000000f5ddf57211 */ /* 0x000fe200000f16ff */
[C---:B------:R-:W-:Y:S01]  /*7190*/  HMMA.16816.F32.BF16 R16, R196.reuse, R206, R16 ;  /* 0x000000cec410723c */ /* 0x040fe20000041810 */
[----:B------:R-:W-:Y:S07]  /*71a0*/  LDSM.16.MT88.4 R204, [R236+0x11800] ;  /* 0x01180000eccc783b */ /* 0x000fee0000004200 */
[-C--:B----4-:R-:W-:Y:S08]  /*71b0*/  HMMA.16816.F32.BF16 R84, R196, R216.reuse, R84 ;  /* 0x000000d8c454723c */ /* 0x090ff00000041854 */
[C---:B------:R-:W-:Y:S04]  /*71c0*/  HMMA.16816.F32.BF16 R88, R212.reuse, R216, R88 ;  /* 0x000000d8d458723c */ /* 0x040fe80000041858 */
[----:B------:R-:W-:Y:S04]  /*71d0*/  IMAD.IADD R216, R235, 0x1, R238 ;  /* 0x00000001ebd87824 */ /* 0x000fe800078e02ee */
[-C--:B------:R-:W-:Y:S01]  /*71e0*/  HMMA.16816.F32.BF16 R92, R212, R218.reuse, R92 ;  /* 0x000000dad45c723c */ /* 0x080fe2000004185c */
[----:B------:R-:W1:Y:S07]  /*71f0*/  LDSM.16.M88.4 R200, [R216+0x20000] ;  /* 0x02000000d8c8783b */ /* 0x000e6e0000000200 */
[C---:B------:R-:W-:Y:S01]  /*7200*/  HMMA.16816.F32.BF16 R96, R196.reuse, R218, R96 ;  /* 0x000000dac460723c */ /* 0x040fe20000041860 */
[----:B------:R-:W2:Y:S07]  /*7210*/  LDSM.16.M88.4 R216, [R216+0x21000] ;  /* 0x02100000d8d8783b */ /* 0x000eae0000000200 */
[-C--:B------:R-:W-:Y:S08]  /*7220*/  HMMA.16816.F32.BF16 R100, R196, R224.reuse, R100 ;  /* 0x000000e0c464723c */ /* 0x080ff00000041864 */
[C---:B------:R-:W-:Y:S08]  /*7230*/  HMMA.16816.F32.BF16 R104, R212.reuse, R224, R104 ;  /* 0x000000e0d468723c */ /* 0x040ff00000041868 */
[-C--:B------:R-:W-:Y:S08]  /*7240*/  HMMA.16816.F32.BF16 R108, R212, R226.reuse, R108 ;  /* 0x000000e2d46c723c */ /* 0x080ff0000004186c */
[C---:B------:R-:W-:Y:S08]  /*7250*/  HMMA.16816.F32.BF16 R112, R196.reuse, R226, R112 ;  /* 0x000000e2c470723c */ /* 0x040ff00000041870 */
[-C--:B------:R-:W-:Y:S08]  /*7260*/  HMMA.16816.F32.BF16 R116, R196, R208.reuse, R116 ;  /* 0x000000d0c474723c */ /* 0x080ff00000041874 */
[C---:B------:R-:W-:Y:S04]  /*7270*/  HMMA.16816.F32.BF16 R120, R212.reuse, R208, R120 ;  /* 0x000000d0d478723c */ /* 0x040fe80000041878 */
[C---:B------:R-:W-:Y:S04]  /*7280*/  IMAD.SHL.U32 R209, R220.reuse, 0x8, RZ ;  /* 0x00000008dcd17824 */ /* 0x040fe800078e00ff */
[-C--:B------:R-:W-:Y:S01]  /*7290*/  HMMA.16816.F32.BF16 R124, R212, R210.reuse, R124 ;  /* 0x000000d2d47c723c */ /* 0x080fe2000004187c */
[----:B------:R-:W3:Y:S02]  /*72a0*/  LDSM.16.MT88.4 R212, [R236+0x13800] ;  /* 0x01380000ecd4783b */ /* 0x000ee40000004200 */
[C---:B------:R-:W-:Y:S04]  /*72b0*/  LEA R208, P0, R209.reuse, R244, 0x2 ;  /* 0x000000f4d1d07211 */ /* 0x040fe800078010ff */
[----:B------:R-:W-:Y:S01]  /*72c0*/  LEA.HI.X.SX32 R209, R209, R245, 0x2, P0 ;  /* 0x000000f5d1d17211 */ /* 0x000fe200000f16ff */
[----:B------:R-:W-:Y:S01]  /*72d0*/  HMMA.16816.F32.BF16 R128, R196, R210, R128 ;  /* 0x000000d2c480723c */ /* 0x000fe20000041880 */
[----:B------:R-:W4:Y:S03]  /*72e0*/  LDSM.16.MT88.4 R196, [R236+0x15800] ;  /* 0x01580000ecc4783b */ /* 0x000f260000004200 */
[C---:B------:R-:W-:Y:S04]  /*72f0*/  LEA R210, P0, R220.reuse, R208, 0x5 ;  /* 0x000000d0dcd27211 */ /* 0x040fe800078028ff */
        /* <DEDUP_REMOVED lines=51> */
[C---:B------:R-:W-:Y:S03]  /*7630*/  IMAD.WIDE R206, R220.reuse, -0xc0, R202 ;  /* 0xffffff40dcce7825 */ /* 0x040fe600078e02ca */
        /* <DEDUP_REMOVED lines=24> */
[----:B------:R-:W-:Y:S03]  /*77c0*/  REDG.E.ADD.F32.FTZ.RN.STRONG.GPU desc[UR34][R218.64+0x80], R13 ;  /* 0x0000800dda0079a6 */ /* 0x000fe6000c12f322 */
        /* <DEDUP_REMOVED lines=25> */
[----:B------:R1:W-:Y:S01]  /*7960*/  REDG.E.ADD.F32.FTZ.RN.STRONG.GPU desc[UR34][R224.64+0x180], R97 ;  /* 0x00018061e00079a6 */ /* 0x0003e2000c12f322 */
[C-C-:B------:R-:W-:Y:S03]  /*7970*/  IMAD.WIDE R2, R220.reuse, -0xc0, R16.reuse ;  /* 0xffffff40dc027825 */ /* 0x140fe600078e0210 */
        /* <DEDUP_REMOVED lines=12> */
[C---:B------:R-:W-:Y:S01]  /*7a40*/  LEA R204, P0, R220.reuse, R198, 0x5 ;  /* 0x000000c6dccc7211 */ /* 0x040fe200078028ff */
[C---:B-1----:R-:W-:Y:S02]  /*7a50*/  IMAD.WIDE R224, R220.reuse, -0xc0, R16 ;  /* 0xffffff40dce07825 */ /* 0x042fe400078e0210 */
        /* <DEDUP_REMOVED lines=87> */
[----:B------:R-:W4:Y:S04]  /*7fd0*/  LDSM.16.MT88.4 R104, [R236+0x2800] ;  /* 0x00280000ec68783b */ /* 0x000f280000004200 */
[----:B------:R-:W4:Y:S04]  /*7fe0*/  LDSM.16.MT88.4 R108, [R236+0x4800] ;  /* 0x00480000ec6c783b */ /* 0x000f280000004200 */
[----:B------:R-:W-:Y:S04]  /*7ff0*/  LDSM.16.MT88.4 R116, [R236+0x5800] ;  /* 0x00580000ec74783b */ /* 0x000fe80000004200 */
[----:B---3--:R3:W5:Y:S01]  /*8000*/  LDL.LU.64 R2, [R1] ;  /* 0x0000000001027983 */ /* 0x0087620000300a00 */
        /* <DEDUP_REMOVED lines=22> */
[----:B------:R-:W3:Y:S03]  /*8170*/  LDSM.16.MT88.4 R88, [R236+0x5000] ;  /* 0x00500000ec58783b */ /* 0x000ee60000004200 */
[-C--:B--2---:R-:W-:Y:S08]  /*8180*/  HMMA.16816.F32.BF16 R132, R92, R96.reuse, R132 ;  /* 0x000000605c84723c */ /* 0x084ff00000041884 */
[C---:B------:R-:W-:Y:S08]  /*8190*/  HMMA.16816.F32.BF16 R136, R100.reuse, R96, R136 ;  /* 0x000000606488723c */ /* 0x040ff00000041888 */
        /* <DEDUP_REMOVED lines=116> */
.L_x_1781:
        /* <DEDUP_REMOVED lines=232> */
.L_x_1783:
        /* <DEDUP_REMOVED lines=13> */
.L_x_1784:
[----:B------:R-:W3:Y:S01]  /*9830*/  LDCU.64 UR8, c[0x0][0x5c8] ;  /* 0x0000b900ff0877ac */ /* 0x000ee20008000a00 */
[----:B------:R-:W-:-:S04]  /*9840*/  UIADD3 UR12, UPT, UPT, UR38, UR40, URZ ;  /* 0x00000028260c7290 */ /* 0x000fc8000fffe0ff */
[----:B---3--:R-:W-:Y:S02]  /*9850*/  UIMAD.WIDE.U32 UR38, UR12, UR8, URZ ;  /* 0x000000080c2672a5 */ /* 0x008fe4000f8e00ff */
[----:B------:R-:W-:-:S04]  /*9860*/  UIMAD UR12, UR12, UR9, URZ ;  /* 0x000000090c0c72a4 */ /* 0x000fc8000f8e02ff */
[----:B------:R-:W-:-:S06]  /*9870*/  UIADD3 UR12, UPT, UPT, UR39, UR12, URZ ;  /* 0x0000000c270c7290 */ /* 0x000fcc000fffe0ff */
[----:B-1----:R-:W-:-:S07]  /*9880*/  MOV R10, UR12 ;  /* 0x0000000c000a7c02 */ /* 0x002fce0008000f00 */
.L_x_1785:
        /* <DEDUP_REMOVED lines=59> */
.L_x_1787:
[----:B------:R-:W-:Y:S05]  /*9c40*/  BSYNC.RECONVERGENT B0 ;  /* 0x0000000000007941 */ /* 0x000fea0003800200 */
.L_x_1786:
        /* <DEDUP_REMOVED lines=21> */
.L_x_1789:
[----:B------:R-:W-:Y:S05]  /*9da0*/  BSYNC.RECONVERGENT B0 ;  /* 0x0000000000007941 */ /* 0x000fea0003800200 */
.L_x_1788:
        /* <DEDUP_REMOVED lines=26> */
.L_x_1791:
[----:B------:R-:W-:Y:S05]  /*9f50*/  BSYNC.RECONVERGENT B0 ;  /* 0x0000000000007941 */ /* 0x000fea0003800200 */
.L_x_1790:
        /* <DEDUP_REMOVED lines=18> */
.L_x_1757:
[----:B------:R-:W-:Y:S05]  /*a080*/  BSYNC.RECONVERGENT B1 ;  /* 0x0000000000017941 */ /* 0x000fea0003800200 */
.L_x_1735:
        /* <DEDUP_REMOVED lines=11> */
.L_x_1793:
        /* <DEDUP_REMOVED lines=12> */
.L_x_2522:


//--------------------- .text._ZN5flash25flash_bwd_dot_do_o_kernelILb0E23Flash_bwd_kernel_traitsILi256ELi64ELi64ELi8ELi4ELi2ELi2ELb0ELb1EN7cutlass10bfloat16_tE19Flash_kernel_traitsILi256ELi64ELi64ELi8ES3_EEEEvNS_16Flash_bwd_paramsE --------------------------
	.section	.text._ZN5flash25flash_bwd_dot_do_o_kernelILb0E23Flash_bwd_kernel_traitsILi256ELi64ELi64ELi8ELi4ELi2ELi2ELb0ELb1EN7cutlass10bfloat16_tE19Flash_kernel_traitsILi256ELi64ELi64ELi8ES3_EEEEvNS_16Flash_bwd_paramsE,"ax",@progbits
	.align	128
        .global         _ZN5flash25flash_bwd_dot_do_o_kernelILb0E23Flash_bwd_kernel_traitsILi256ELi64ELi64ELi8ELi4ELi2ELi2ELb0ELb1EN7cutlass10bfloat16_tE19Flash_kernel_traitsILi256ELi64ELi64ELi8ES3_EEEEvNS_16Flash_bwd_paramsE
        .type           _ZN5flash25flash_bwd_dot_do_o_kernelILb0E23Flash_bwd_kernel_traitsILi256ELi64ELi64ELi8ELi4ELi2ELi2ELb0ELb1EN7cutlass10bfloat16_tE19Flash_kernel_traitsILi256ELi64ELi64ELi8ES3_EEEEvNS_16Flash_bwd_paramsE,@function
        .size           _ZN5flash25flash_bwd_dot_do_o_kernelILb0E23Flash_bwd_kernel_traitsILi256ELi64ELi64ELi8ELi4ELi2ELi2ELb0ELb1EN7cutlass10bfloat16_tE19Flash_kernel_traitsILi256ELi64ELi64ELi8ES3_EEEEvNS_16Flash_bwd_paramsE,(.L_x_2523 - _ZN5flash25flash_bwd_dot_do_o_kernelILb0E23Flash_bwd_kernel_traitsILi256ELi64ELi64ELi8ELi4ELi2ELi2ELb0ELb1EN7cutlass10bfloat16_tE19Flash_kernel_traitsILi256ELi64ELi64ELi8ES3_EEEEvNS_16Flash_bwd_paramsE)
        .other          _ZN5flash25flash_bwd_dot_do_o_kernelILb0E23Flash_bwd_kernel_traitsILi256ELi64ELi64ELi8ELi4ELi2ELi2ELb0ELb1EN7cutlass10bfloat16_tE19Flash_kernel_traitsILi256ELi64ELi64ELi8ES3_EEEEvNS_16Flash_bwd_paramsE,@"STO_CUDA_ENTRY STV_DEFAULT"
_ZN5flash25flash_bwd_dot_do_o_kernelILb0E23Flash_bwd_kernel_traitsILi256ELi64ELi64ELi8ELi4ELi2ELi2ELb0ELb1EN7cutlass10bfloat16_tE19Flash_kernel_traitsILi256ELi64ELi64ELi8ES3_EEEEvNS_16Flash_bwd_paramsE:
.text._ZN5flash25flash_bwd_dot_do_o_kernelILb0E23Flash_bwd_kernel_traitsILi256ELi64ELi64ELi8ELi4ELi2ELi2ELb0ELb1EN7cutlass10bfloat16_tE19Flash_kernel_traitsILi256ELi64ELi64ELi8ES3_EEEEvNS_16Flash_bwd_paramsE:
        /* <DEDUP_REMOVED lines=51> */
.L_x_1794:
[----:B------:R-:W0:Y:S08]  /*0330*/  LDC R10, c[0x0][0x3e0] ;  /* 0x0000f800ff0a7b82 */ /* 0x000e300000000800 */
[----:B------:R-:W1:Y:S01]  /*0340*/  LDC R3, c[0x0][0x444] ;  /* 0x00011100ff037b82 */ /* 0x000e620000000800 */
[----:B0-----:R-:W-:-:S04]  /*0350*/  IMAD R10, R7, R10, UR5 ;  /* 0x00000005070a7e24 */ /* 0x001fc8000f8e020a */
[----:B-1----:R-:W-:-:S07]  /*0360*/  IMAD R10, R10, R3, RZ ;  /* 0x000000030a0a7224 */ /* 0x002fce00078e02ff */
.L_x_1795:
        /* <DEDUP_REMOVED lines=63> */
.L_x_1797:
[----:B------:R-:W-:Y:S05]  /*0760*/  BSYNC.RECONVERGENT B0 ;  /* 0x0000000000007941 */ /* 0x000fea0003800200 */
.L_x_1796:
        /* <DEDUP_REMOVED lines=22> */
.L_x_1799:
[----:B------:R-:W-:Y:S05]  /*08d0*/  BSYNC.RECONVERGENT B0 ;  /* 0x0000000000007941 */ /* 0x000fea0003800200 */
.L_x_1798:
        /* <DEDUP_REMOVED lines=25> */
.L_x_1801:
[----:B------:R-:W-:Y:S05]  /*0a70*/  BSYNC.RECONVERGENT B0 ;  /* 0x0000000000007941 */ /* 0x000fea0003800200 */
.L_x_1800:
        /* <DEDUP_REMOVED lines=30> */
.L_x_1803:
[----:B------:R-:W-:Y:S05]  /*0c60*/  BSYNC.RECONVERGENT B0 ;  /* 0x0000000000007941 */ /* 0x000fea0003800200 */
.L_x_1802:
        /* <DEDUP_REMOVED lines=221> */
.L_x_1804:
        /* <DEDUP_REMOVED lines=12> */
.L_x_2523:


//--------------------- .text._ZN5flash25flash_bwd_dot_do_o_kernelILb1E23Flash_bwd_kernel_traitsILi256ELi64ELi64ELi8ELi4ELi2ELi2ELb0ELb1EN7cutlass10bfloat16_tE19Flash_kernel_traitsILi256ELi64ELi64ELi8ES3_EEEEvNS_16Flash_bwd_paramsE --------------------------
	.section	.text._ZN5flash25flash_bwd_dot_do_o_kernelILb1E23Flash_bwd_kernel_traitsILi256ELi64ELi64ELi8ELi4ELi2ELi2ELb0ELb1EN7cutlass10bfloat16_tE19Flash_kernel_traitsILi256ELi64ELi64ELi8ES3_EEEEvNS_16Flash_bwd_paramsE,"ax",@progbits
	.align	128
        .global         _ZN5flash25flash_bwd_dot_do_o_kernelILb1E23Flash_bwd_kernel_traitsILi256ELi64ELi64ELi8ELi4ELi2ELi2ELb0ELb1EN7cutlass10bfloat16_tE19Flash_kernel_traitsILi256ELi64ELi64ELi8ES3_EEEEvNS_16Flash_bwd_paramsE
        .type           _ZN5flash25flash_bwd_dot_do_o_kernelILb1E23Flash_bwd_kernel_traitsILi256ELi64ELi64ELi8ELi4ELi2ELi2ELb0ELb1EN7cutlass10bfloat16_tE19Flash_kernel_traitsILi256ELi64ELi64ELi8ES3_EEEEvNS_16Flash_bwd_paramsE,@function
        .size           _ZN5flash25flash_bwd_dot_do_o_kernelILb1E23Flash_bwd_kernel_traitsILi256ELi64ELi64ELi8ELi4ELi2ELi2ELb0ELb1EN7cutlass10bfloat16_tE19Flash_kernel_traitsILi256ELi64ELi64ELi8ES3_EEEEvNS_16Flash_bwd_paramsE,(.L_x_2524 - _ZN5flash25flash_bwd_dot_do_o_kernelILb1E23Flash_bwd_kernel_traitsILi256ELi64ELi64ELi8ELi4ELi2ELi2ELb0ELb1EN7cutlass10bfloat16_tE19Flash_kernel_traitsILi256ELi64ELi64ELi8ES3_EEEEvNS_16Flash_bwd_paramsE)
        .other          _ZN5flash25flash_bwd_dot_do_o_kernelILb1E23Flash_bwd_kernel_traitsILi256ELi64ELi64ELi8ELi4ELi2ELi2ELb0ELb1EN7cutlass10bfloat16_tE19Flash_kernel_traitsILi256ELi64ELi64ELi8ES3_EEEEvNS_16Flash_bwd_paramsE,@"STO_CUDA_ENTRY STV_DEFAULT"
_ZN5flash25flash_bwd_dot_do_o_kernelILb1E23Flash_bwd_kernel_traitsILi256ELi64ELi64ELi8ELi4ELi2ELi2ELb0ELb1EN7cutlass10bfloat16_tE19Flash_kernel_traitsILi256ELi64ELi64ELi8ES3_EEEEvNS_16Flash_bwd_paramsE:
.text._ZN5flash25flash_bwd_dot_do_o_kernelILb1E23Flash_bwd_kernel_traitsILi256ELi64ELi64ELi8ELi4ELi2ELi2ELb0ELb1EN7cutlass10bfloat16_tE19Flash_kernel_traitsILi256ELi64ELi64ELi8ES3_EEEEvNS_16Flash_bwd_paramsE:
        /* <DEDUP_REMOVED lines=60> */
.L_x_1805:
[-C--:B------:R-:W-:Y:S02]  /*03c0*/  IMAD R7, R3, R13.reuse, RZ ;  /* 0x0000000d03077224 */ /* 0x080fe400078e02ff */
[----:B------:R-:W-:-:S04]  /*03d0*/  IMAD.WIDE.U32 R4, R2, R13, RZ ;  /* 0x0000000d02047225 */ /* 0x000fc800078e00ff */
[----:B------:R-:W-:Y:S01]  /*03e0*/  IMAD.MOV.U32 R6, RZ, RZ, R4 ;  /* 0x000000ffff067224 */ /* 0x000fe200078e0004 */
[----:B------:R-:W-:-:S07]  /*03f0*/  IADD3 R14, PT, PT, R5, R7, RZ ;  /* 0x00000007050e7210 */ /* 0x000fce0007ffe0ff */
.L_x_1806:
        /* <DEDUP_REMOVED lines=21> */
.L_x_1807:
[----:B------:R-:W0:Y:S01]  /*0550*/  LDC R0, c[0x0][0x444] ;  /* 0x00011100ff007b82 */ /* 0x000e220000000800 */
[----:B------:R-:W-:-:S04]  /*0560*/  IMAD R71, R71, R22, R9 ;  /* 0x0000001647477224 */ /* 0x000fc800078e0209 */
[----:B0-----:R-:W-:-:S07]  /*0570*/  IMAD R71, R71, R0, RZ ;  /* 0x0000000047477224 */ /* 0x001fce00078e02ff */
.L_x_1808:
        /* <DEDUP_REMOVED lines=66> */
.L_x_1810:
[----:B------:R-:W-:Y:S05]  /*09a0*/  BSYNC.RECONVERGENT B0 ;  /* 0x0000000000007941 */ /* 0x000fea0003800200 */
.L_x_1809:
        /* <DEDUP_REMOVED lines=22> */
.L_x_1812:
[----:B------:R-:W-:Y:S05]  /*0b10*/  BSYNC.RECONVERGENT B0 ;  /* 0x0000000000007941 */ /* 0x000fea0003800200 */
.L_x_1811:
        /* <DEDUP_REMOVED lines=36> */
.L_x_1814:
[----:B------:R-:W-:Y:S05]  /*0d60*/  BSYNC.RECONVERGENT B0 ;  /* 0x0000000000007941 */ /* 0x000fea0003800200 */
.L_x_1813:
        /* <DEDUP_REMOVED lines=26> */
.L_x_1816:
[----:B------:R-:W-:Y:S05]  /*0f10*/  BSYNC.RECONVERGENT B0 ;  /* 0x0000000000007941 */ /* 0x000fea0003800200 */
.L_x_1815:
        /* <DEDUP_REMOVED lines=253> */
.L_x_1817:
        /* <DEDUP_REMOVED lines=9> */
.L_x_2524:


//--------------------- .text._ZN5flash27flash_bwd_convert_dq_kernelI23Flash_bwd_kernel_traitsILi256ELi64ELi64ELi8ELi4ELi2ELi2ELb0ELb0EN7cutlass10bfloat16_tE19Flash_kernel_traitsILi256ELi64ELi64ELi8ES3_EEEEvNS_16Flash_bwd_paramsEi --------------------------
	.section	.text._ZN5flash27flash_bwd_convert_dq_kernelI23Flash_bwd_kernel_traitsILi256ELi64ELi64ELi8ELi4ELi2ELi2ELb0ELb0EN7cutlass10bfloat16_tE19Flash_kernel_traitsILi256ELi64ELi64ELi8ES3_EEEEvNS_16Flash_bwd_paramsEi,"ax",@progbits
	.align	128
        .global         _ZN5flash27flash_bwd_convert_dq_kernelI23Flash_bwd_kernel_traitsILi256ELi64ELi64ELi8ELi4ELi2ELi2ELb0ELb0EN7cutlass10bfloat16_tE19Flash_kernel_traitsILi256ELi64ELi64ELi8ES3_EEEEvNS_16Flash_bwd_paramsEi
        .type           _ZN5flash27flash_bwd_convert_dq_kernelI23Flash_bwd_kernel_traitsILi256ELi64ELi64ELi8ELi4ELi2ELi2ELb0ELb0EN7cutlass10bfloat16_tE19Flash_kernel_traitsILi256ELi64ELi64ELi8ES3_EEEEvNS_16Flash_bwd_paramsEi,@function
        .size           _ZN5flash27flash_bwd_convert_dq_kernelI23Flash_bwd_kernel_traitsILi256ELi64ELi64ELi8ELi4ELi2ELi2ELb0ELb0EN7cutlass10bfloat16_tE19Flash_kernel_traitsILi256ELi64ELi64ELi8ES3_EEEEvNS_16Flash_bwd_paramsEi,(.L_x_2525 - _ZN5flash27flash_bwd_convert_dq_kernelI23Flash_bwd_kernel_traitsILi256ELi64ELi64ELi8ELi4ELi2ELi2ELb0ELb0EN7cutlass10bfloat16_tE19Flash_kernel_traitsILi256ELi64ELi64ELi8ES3_EEEEvNS_16Flash_bwd_paramsEi)
        .other          _ZN5flash27flash_bwd_convert_dq_kernelI23Flash_bwd_kernel_traitsILi256ELi64ELi64ELi8ELi4ELi2ELi2ELb0ELb0EN7cutlass10bfloat16_tE19Flash_kernel_traitsILi256ELi64ELi64ELi8ES3_EEEEvNS_16Flash_bwd_paramsEi,@"STO_CUDA_ENTRY STV_DEFAULT"
_ZN5flash27flash_bwd_convert_dq_kernelI23Flash_bwd_kernel_traitsILi256ELi64ELi64ELi8ELi4ELi2ELi2ELb0ELb0EN7cutlass10bfloat16_tE19Flash_kernel_traitsILi256ELi64ELi64ELi8ES3_EEEEvNS_16Flash_bwd_paramsEi:
.text._ZN5flash27flash_bwd_convert_dq_kernelI23Flash_bwd_kernel_traitsILi256ELi64ELi64ELi8ELi4ELi2ELi2ELb0ELb0EN7cutlass10bfloat16_tE19Flash_kernel_traitsILi256ELi64ELi64ELi8ES3_EEEEvNS_16Flash_bwd_paramsEi:
        /* <DEDUP_REMOVED lines=48> */
.L_x_1818:
[-C--:B------:R-:W-:Y:S02]  /*0300*/  IMAD R5, R3, R41.reuse, RZ ;  /* 0x0000002903057224 */ /* 0x080fe400078e02ff */
[----:B------:R-:W-:-:S05]  /*0310*/  IMAD.WIDE.U32 R40, R2, R41, RZ ;  /* 0x0000002902287225 */ /* 0x000fca00078e00ff */
[----:B------:R-:W-:-:S07]  /*0320*/  IADD3 R38, PT, PT, R41, R5, RZ ;  /* 0x0000000529267210 */ /* 0x000fce0007ffe0ff */
.L_x_1819:
        /* <DEDUP_REMOVED lines=64> */
.L_x_1821:
        /* <DEDUP_REMOVED lines=144> */
.L_x_1820:
        /* <DEDUP_REMOVED lines=194> */
.L_x_1823:
[----:B------:R-:W-:Y:S05]  /*1c50*/  BSYNC.RECONVERGENT B0 ;  /* 0x0000000000007941 */ /* 0x000fea0003800200 */
.L_x_1822:
        /* <DEDUP_REMOVED lines=24> */
.L_x_1824:
        /* <DEDUP_REMOVED lines=10> */
.L_x_2525:


//--------------------- .text._ZN5flash44flash_bwd_dq_dk_dv_loop_seqk_parallel_kernelI23Flash_bwd_kernel_traitsILi256ELi64ELi64ELi8ELi4ELi2ELi2ELb0ELb0EN7cutlass10bfloat16_tE19Flash_kernel_traitsILi256ELi64ELi64ELi8ES3_EELb1ELb0ELb0ELb0ELb0ELb0ELb0EEEvNS_16Flash_bwd_paramsE --------------------------
	.section	.text._ZN5flash44flash_bwd_dq_dk_dv_loop_seqk_parallel_kernelI23Flash_bwd_kernel_traitsILi256ELi64ELi64ELi8ELi4ELi2ELi2ELb0ELb0EN7cutlass10bfloat16_tE19Flash_kernel_traitsILi256ELi64ELi64ELi8ES3_EELb1ELb0ELb0ELb0ELb0ELb0ELb0EEEvNS_16Flash_bwd_paramsE,"ax",@progbits
	.align	128
        .global         _ZN5flash44flash_bwd_dq_dk_dv_loop_seqk_parallel_kernelI23Flash_bwd_kernel_traitsILi256ELi64ELi64ELi8ELi4ELi2ELi2ELb0ELb0EN7cutlass10bfloat16_tE19Flash_kernel_traitsILi256ELi64ELi64ELi8ES3_EELb1ELb0ELb0ELb0ELb0ELb0ELb0EEEvNS_16Flash_bwd_paramsE
        .type           _ZN5flash44flash_bwd_dq_dk_dv_loop_seqk_parallel_kernelI23Flash_bwd_kernel_traitsILi256ELi64ELi64ELi8ELi4ELi2ELi2ELb0ELb0EN7cutlass10bfloat16_tE19Flash_kernel_traitsILi256ELi64ELi64ELi8ES3_EELb1ELb0ELb0ELb0ELb0ELb0ELb0EEEvNS_16Flash_bwd_paramsE,@function
        .size           _ZN5flash44flash_bwd_dq_dk_dv_loop_seqk_parallel_kernelI23Flash_bwd_kernel_traitsILi256ELi64ELi64ELi8ELi4ELi2ELi2ELb0ELb0EN7cutlass10bfloat16_tE19Flash_kernel_traitsILi256ELi64ELi64ELi8ES3_EELb1ELb0ELb0ELb0ELb0ELb0ELb0EEEvNS_16Flash_bwd_paramsE,(.L_x_2526 - _ZN5flash44flash_bwd_dq_dk_dv_loop_seqk_parallel_kernelI23Flash_bwd_kernel_traitsILi256ELi64ELi64ELi8ELi4ELi2ELi2ELb0ELb0EN7cutlass10bfloat16_tE19Flash_kernel_traitsILi256ELi64ELi64ELi8ES3_EELb1ELb0ELb0ELb0ELb0ELb0ELb0EEEvNS_16Flash_bwd_paramsE)
        .other          _ZN5flash44flash_bwd_dq_dk_dv_loop_seqk_parallel_kernelI23Flash_bwd_kernel_traitsILi256ELi64ELi64ELi8ELi4ELi2ELi2ELb0ELb0EN7cutlass10bfloat16_tE19Flash_kernel_traitsILi256ELi64ELi64ELi8ES3_EELb1ELb0ELb0ELb0ELb0ELb0ELb0EEEvNS_16Flash_bwd_paramsE,@"STO_CUDA_ENTRY STV_DEFAULT"
_ZN5flash44flash_bwd_dq_dk_dv_loop_seqk_parallel_kernelI23Flash_bwd_kernel_traitsILi256ELi64ELi64ELi8ELi4ELi2ELi2ELb0ELb0EN7cutlass10bfloat16_tE19Flash_kernel_traitsILi256ELi64ELi64ELi8ES3_EELb1ELb0ELb0ELb0ELb0ELb0ELb0EEEvNS_16Flash_bwd_paramsE:
.text._ZN5flash44flash_bwd_dq_dk_dv_loop_seqk_parallel_kernelI23Flash_bwd_kernel_traitsILi256ELi64ELi64ELi8ELi4ELi2ELi2ELb0ELb0EN7cutlass10bfloat16_tE19Flash_kernel_traitsILi256ELi64ELi64ELi8ES3_EELb1ELb0ELb0ELb0ELb0ELb0ELb0EEEvNS_16Flash_bwd_paramsE:
        /* <DEDUP_REMOVED lines=52> */
.L_x_1882:
[----:B---3--:R-:W3:Y:S01]  /*0340*/  LDCU.64 UR8, c[0x0][0x478] ;  /* 0x00008f00ff0877ac */ /* 0x008ee20008000a00 */
[----:B------:R-:W-:Y:S02]  /*0350*/  PLOP3.LUT P1, PT, PT, PT, UP3, 0x80, 0x8 ;  /* 0x000000000008781c */ /* 0x000fe40003f2f038 */
[----:B------:R-:W-:Y:S01]  /*0360*/  PLOP3.LUT P4, PT, PT, PT, UP5, 0x80, 0x8 ;  /* 0x000000000008781c */ /* 0x000fe20003f8f058 */
[----:B------:R-:W-:Y:S01]  /*0370*/  @UP3 ULEA UR12, UP0, UR24, UR6, 0x2 ;  /* 0x00000006180c3291 */ /* 0x000fe2000f8010ff */
[----:B------:R-:W-:Y:S01]  /*0380*/  PLOP3.LUT P2, PT, PT, PT, UP4, 0x80, 0x8 ;  /* 0x000000000008781c */ /* 0x000fe20003f4f048 */
[----:B------:R-:W-:Y:S02]  /*0390*/  UISETP.NE.AND UP2, UPT, UR27, URZ, UPT ;  /* 0x000000ff1b00728c */ /* 0x000fe4000bf45270 */
[----:B------:R-:W-:Y:S02]  /*03a0*/  @UP3 ULEA.HI.X UR13, UR24, UR7, URZ, 0x2, UP0 ;  /* 0x00000007180d3291 */ /* 0x000fe400080f14ff */
[----:B----4-:R-:W-:-:S04]  /*03b0*/  IMAD.U32 R2, RZ, RZ, UR12 ;  /* 0x0000000cff027e24 */ /* 0x010fc8000f8e00ff */
        /* <DEDUP_REMOVED lines=44> */
.L_x_1825:
        /* <DEDUP_REMOVED lines=34> */
.L_x_1827:
[----:B------:R-:W2:Y:S01]  /*08a0*/  LDCU.64 UR14, c[0x0][0x3b8] ;  /* 0x00007700ff0e77ac */ /* 0x000ea20008000a00 */
[----:B------:R-:W-:-:S04]  /*08b0*/  UIADD3 UR8, UPT, UPT, UR39, UR42, URZ ;  /* 0x0000002a27087290 */ /* 0x000fc8000fffe0ff */
[----:B--2---:R-:W-:Y:S02]  /*08c0*/  UIMAD.WIDE.U32 UR10, UR8, UR14, URZ ;  /* 0x0000000e080a72a5 */ /* 0x004fe4000f8e00ff */
[----:B------:R-:W-:-:S04]  /*08d0*/  UIMAD UR8, UR8, UR15, URZ ;  /* 0x0000000f080872a4 */ /* 0x000fc8000f8e02ff */
[----:B------:R-:W-:Y:S01]  /*08e0*/  UIADD3 UR8, UPT, UPT, UR11, UR8, URZ ;  /* 0x000000080b087290 */ /* 0x000fe2000fffe0ff */
[----:B------:R-:W-:-:S05]  /*08f0*/  UMOV UR50, UR10 ;  /* 0x0000000a00327c82 */ /* 0x000fca0008000000 */
[----:B------:R-:W-:Y:S02]  /*0900*/  MOV R12, UR8 ;  /* 0x00000008000c7c02 */ /* 0x000fe40008000f00 */
.L_x_1828:
        /* <DEDUP_REMOVED lines=42> */
.L_x_1829:
[----:B------:R-:W2:Y:S01]  /*0bb0*/  LDCU.64 UR12, c[0x0][0x3c0] ;  /* 0x00007800ff0c77ac */ /* 0x000ea20008000a00 */
[----:B------:R-:W-:-:S04]  /*0bc0*/  UIADD3 UR8, UPT, UPT, UR39, UR42, URZ ;  /* 0x0000002a27087290 */ /* 0x000fc8000fffe0ff */
[----:B--2---:R-:W-:Y:S02]  /*0bd0*/  UIMAD.WIDE.U32 UR10, UR8, UR12, URZ ;  /* 0x0000000c080a72a5 */ /* 0x004fe4000f8e00ff */
[----:B------:R-:W-:-:S04]  /*0be0*/  UIMAD UR8, UR8, UR13, URZ ;  /* 0x0000000d080872a4 */ /* 0x000fc8000f8e02ff */
[----:B------:R-:W-:Y:S01]  /*0bf0*/  UIADD3 UR8, UPT, UPT, UR11, UR8, URZ ;  /* 0x000000080b087290 */ /* 0x000fe2000fffe0ff */
[----:B------:R-:W-:-:S05]  /*0c00*/  UMOV UR46, UR10 ;  /* 0x0000000a002e7c82 */ /* 0x000fca0008000000 */
[----:B------:R-:W-:-:S07]  /*0c10*/  MOV R13, UR8 ;  /* 0x00000008000d7c02 */ /* 0x000fce0008000f00 */
.L_x_1830:
        /* <DEDUP_REMOVED lines=27> */
.L_x_1831:
[----:B------:R-:W-:Y:S02]  /*0dd0*/  UIMAD.WIDE.U32 UR54, UR64, UR16, URZ ;  /* 0x00000010403672a5 */ /* 0x000fe4000f8e00ff */
[----:B------:R-:W-:-:S04]  /*0de0*/  UIMAD UR8, UR65, UR16, URZ ;  /* 0x00000010410872a4 */ /* 0x000fc8000f8e02ff */
[----:B------:R-:W-:-:S12]  /*0df0*/  UIADD3 UR8, UPT, UPT, UR55, UR8, URZ ;  /* 0x0000000837087290 */ /* 0x000fd8000fffe0ff */
.L_x_1832:
        /* <DEDUP_REMOVED lines=20> */
.L_x_1833:
[----:B------:R-:W2:Y:S01]  /*0f40*/  LDCU UR56, c[0x0][0x434] ;  /* 0x00008680ff3877ac */ /* 0x000ea20008000800 */
[----:B------:R-:W-:-:S04]  /*0f50*/  UIMAD UR10, UR24, UR44, UR23 ;  /* 0x0000002c180a72a4 */ /* 0x000fc8000f8e0217 */
[----:B--2---:R-:W-:Y:S02]  /*0f60*/  UIMAD UR56, UR10, UR56, URZ ;  /* 0x000000380a3872a4 */ /* 0x004fe4000f8e02ff */
.L_x_1834:
        /* <DEDUP_REMOVED lines=11> */
.L_x_1835:
[----:B------:R-:W2:Y:S01]  /*1020*/  LDCU UR55, c[0x0][0x444] ;  /* 0x00008880ff3777ac */ /* 0x000ea20008000800 */
[----:B------:R-:W-:-:S04]  /*1030*/  UIMAD UR10, UR24, UR44, UR23 ;  /* 0x0000002c180a72a4 */ /* 0x000fc8000f8e0217 */
[----:B--2---:R-:W-:-:S12]  /*1040*/  UIMAD UR55, UR10, UR55, URZ ;  /* 0x000000370a3772a4 */ /* 0x004fd8000f8e02ff */
.L_x_1836:
[----:B------:R-:W2:Y:S01]  /*1050*/  S2R R0, SR_TID.X ;  /* 0x0000000000007919 */ /* 0x000ea20000002100 */
[----:B------:R-:W-:Y:S01]  /*1060*/  USHF.R.S32.HI UR10, URZ, 0x1f, UR9 ;  /* 0x0000001fff0a7899 */ /* 0x000fe20008011409 */
[----:B------:R-:W3:Y:S01]  /*1070*/  LDC.64 R6, c[0x0][0x3b0] ;  /* 0x0000ec00ff067b82 */ /* 0x000ee20000000a00 */
[----:B------:R-:W-:Y:S01]  /*1080*/  UIADD3 UR54, UP1, UP0, UR62, UR54, UR9 ;  /* 0x000000363e367290 */ /* 0x000fe2000f83e009 */
[----:B------:R-:W-:Y:S01]  /*1090*/  IMAD.MOV.U32 R19, RZ, RZ, RZ ;  /* 0x000000ffff137224 */ /* 0x000fe200078e00ff */
[----:B------:R-:W-:Y:S01]  /*10a0*/  ISETP.NE.AND P3, PT, RZ, UR57, PT ;  /* 0x00000039ff007c0c */ /* 0x000fe2000bf65270 */
[----:B------:R-:W-:Y:S01]  /*10b0*/  BSSY.RECONVERGENT B1, `(.L_x_1826) ;  /* 0x000093e000017945 */ /* 0x000fe20003800200 */
[----:B------:R-:W-:Y:S02]  /*10c0*/  UIADD3.X UR53, UPT, UPT, UR53, UR8, UR10, UP1, UP0 ;  /* 0x0000000835357290 */ /* 0x000fe40008fe040a */
[----:B------:R-:W-:Y:S02]  /*10d0*/  UISETP.GT.AND UP0, UPT, UR47, URZ, UPT ;  /* 0x000000ff2f00728c */ /* 0x000fe4000bf04270 */
[----:B------:R-:W-:Y:S01]  /*10e0*/  ULEA UR55, UR45, UR55, 0x6 ;  /* 0x000000372d377291 */ /* 0x000fe2000f8e30ff */
[----:B------:R-:W4:Y:S01]  /*10f0*/  LDCU.128 UR8, c[0x0][0x590] ;  /* 0x0000b200ff0877ac */ /* 0x000f220008000c00 */
[----:B------:R-:W-:-:S02]  /*1100*/  ULEA UR56, UR45, UR56, 0x6 ;  /* 0x000000382d387291 */ /* 0x000fc4000f8e30ff */
[----:B----4-:R-:W-:Y:S01]  /*1110*/  UIMAD UR16, UR49, UR8, URZ ;  /* 0x00000008311072a4 */ /* 0x010fe2000f8e02ff */
[C---:B--2---:R-:W-:Y:S01]  /*1120*/  IMAD.SHL.U32 R4, R0.reuse, 0x8, RZ ;  /* 0x0000000800047824 */ /* 0x044fe200078e00ff */
[----:B------:R-:W-:Y:S01]  /*1130*/  MOV R16, UR10 ;  /* 0x0000000a00107c02 */ /* 0x000fe20008000f00 */
[----:B------:R-:W-:Y:S01]  /*1140*/  IMAD.U32 R2, RZ, RZ, UR8 ;  /* 0x00000008ff027e24 */ /* 0x000fe2000f8e00ff */
[----:B------:R-:W-:Y:S01]  /*1150*/  UIMAD UR16, UR51, UR9, UR16 ;  /* 0x00000009331072a4 */ /* 0x000fe2000f8e0210 */
[----:B------:R-:W-:Y:S02]  /*1160*/  LOP3.LUT R5, R0, 0x1f, RZ, 0xc0, !PT ;  /* 0x0000001f00057812 */ /* 0x000fe400078ec0ff */
[----:B------:R-:W-:-:S04]  /*1170*/  LOP3.LUT R18, R4, 0x38, RZ, 0xc0, !PT ;  /* 0x0000003804127812 */ /* 0x000fc800078ec0ff */
[----:B------:R-:W-:Y:S01]  /*1180*/  IADD3 R10, P0, PT, R18, UR60, RZ ;  /* 0x0000003c120a7c10 */ /* 0x000fe2000ff1e0ff */
[----:B---3--:R-:W-:Y:S01]  /*1190*/  IMAD.WIDE.U32 R14, R6, UR51, R18 ;  /* 0x00000033060e7c25 */ /* 0x008fe2000f8e0012 */
[----:B------:R-:W2:Y:S03]  /*11a0*/  LDCU.64 UR60, c[0x0][0x420] ;  /* 0x00008400ff3c77ac */ /* 0x000ea60008000a00 */
[----:B------:R-:W-:Y:S01]  /*11b0*/  IMAD.X R11, RZ, RZ, UR17, P0 ;  /* 0x00000011ff0b7e24 */ /* 0x000fe200080e06ff */
[----:B------:R-:W-:Y:S01]  /*11c0*/  IADD3 R14, P0, PT, R14, UR52, RZ ;  /* 0x000000340e0e7c10 */ /* 0x000fe2000ff1e0ff */
[----:B------:R-:W-:-:S04]  /*11d0*/  IMAD.WIDE.U32 R2, R2, UR51, R10 ;  /* 0x0000003302027c25 */ /* 0x000fc8000f8e000a */
[----:B------:R-:W3:Y:S01]  /*11e0*/  LDC.64 R10, c[0x0][0x5f8] ;  /* 0x00017e00ff0a7b82 */ /* 0x000ee20000000a00 */
[----:B------:R-:W-:Y:S01]  /*11f0*/  VIADD R3, R3, UR16 ;  /* 0x0000001003037c36 */ /* 0x000fe20008000000 */
[----:B------:R-:W4:Y:S01]  /*1200*/  LDCU.64 UR16, c[0x0][0x3c8] ;  /* 0x00007900ff1077ac */ /* 0x000f220008000a00 */
[----:B------:R-:W-:-:S04]  /*1210*/  IMAD.WIDE.U32 R16, R16, UR23, R2 ;  /* 0x0000001710107c25 */ /* 0x000fc8000f8e0002 */
[----:B------:R-:W-:Y:S01]  /*1220*/  IMAD.U32 R2, RZ, RZ, UR11 ;  /* 0x0000000bff027e24 */ /* 0x000fe2000f8e00ff */
[----:B------:R-:W5:Y:S01]  /*1230*/  LDCU.64 UR10, c[0x0][0x550] ;  /* 0x0000aa00ff0a77ac */ /* 0x000f620008000a00 */
[----:B------:R-:W-:Y:S02]  /*1240*/  IMAD R3, R6, UR49, RZ ;  /* 0x0000003106037c24 */ /* 0x000fe4000f8e02ff */
[----:B------:R-:W-:Y:S01]  /*1250*/  IMAD R17, R2, UR23, R17 ;  /* 0x0000001702117c24 */ /* 0x000fe2000f8e0211 */
[----:B------:R-:W-:Y:S01]  /*1260*/  UIMAD UR49, UR44, UR58, URZ ;  /* 0x0000003a2c3172a4 */ /* 0x000fe2000f8e02ff */
[----:B------:R-:W-:Y:S01]  /*1270*/  IMAD R2, R7, UR51, R3 ;  /* 0x0000003307027c24 */ /* 0x000fe2000f8e0203 */
[----:B------:R-:W-:Y:S01]  /*1280*/  SHF.R.U32.HI R3, RZ, 0x3, R0 ;  /* 0x00000003ff037819 */ /* 0x000fe20000011600 */
[----:B------:R-:W-:Y:S02]  /*1290*/  USHF.L.U32 UR51, UR8, 0x5, URZ ;  /* 0x0000000508337899 */ /* 0x000fe400080006ff */
[----:B------:R-:W-:Y:S01]  /*12a0*/  USHF.L.U32 UR52, UR49, 0x6, URZ ;  /* 0x0000000631347899 */ /* 0x000fe200080006ff */
[----:B------:R-:W-:Y:S01]  /*12b0*/  IADD3.X R15, PT, PT, R15, UR48, R2, P0, !PT ;  /* 0x000000300f0f7c10 */ /* 0x000fe200087fe402 */
[----:B----4-:R-:W-:Y:S01]  /*12c0*/  IMAD.U32 R22, RZ, RZ, UR16 ;  /* 0x00000010ff167e24 */ /* 0x010fe2000f8e00ff */
[----:B------:R-:W-:Y:S01]  /*12d0*/  USHF.L.U64.HI UR48, UR8, 0x5, UR9 ;  /* 0x0000000508307899 */ /* 0x000fe20008010209 */
[----:B------:R-:W-:Y:S01]  /*12e0*/  IMAD.WIDE.U32 R20, R3, UR8, R16 ;  /* 0x0000000803147c25 */ /* 0x000fe2000f8e0010 */
[----:B------:R-:W-:Y:S01]  /*12f0*/  SHF.R.U32.HI R16, RZ, 0x5, R0 ;  /* 0x00000005ff107819 */ /* 0x000fe20000011600 */
[----:B------:R-:W4:Y:S01]  /*1300*/  LDCU.64 UR58, c[0x0][0x5e8] ;  /* 0x0000bd00ff3a77ac */ /* 0x000f220008000a00 */
[----:B------:R-:W-:Y:S01]  /*1310*/  SHF.L.U64.HI R17, R6, 0x5, R7 ;  /* 0x0000000506117819 */ /* 0x000fe20000010207 */
[----:B---3--:R-:W-:Y:S01]  /*1320*/  IMAD.WIDE.U32 R24, R10, UR21, RZ ;  /* 0x000000150a187c25 */ /* 0x008fe2000f8e00ff */
[----:B-----5:R-:W-:-:S03]  /*1330*/  LEA R242, P2, R20, UR10, 0x1 ;  /* 0x0000000a14f27c11 */ /* 0x020fc6000f8408ff */
[----:B------:R-:W-:Y:S01]  /*1340*/  IMAD.WIDE.U32 R22, R22, UR23, R14 ;  /* 0x0000001716167c25 */ /* 0x000fe2000f8e000e */
[----:B------:R-:W-:Y:S01]  /*1350*/  MOV R15, UR17 ;  /* 0x00000011000f7c02 */ /* 0x000fe20008000f00 */
[----:B------:R-:W3:Y:S01]  /*1360*/  LDCU.64 UR16, c[0x0][0x570] ;  /* 0x0000ae00ff1077ac */ /* 0x000ee20008000a00 */
[----:B------:R-:W-:Y:S01]  /*1370*/  SEL R14, R24, RZ, P3 ;  /* 0x000000ff180e7207 */ /* 0x000fe20001800000 */
[----:B------:R-:W-:Y:S02]  /*1380*/  IMAD R10, R16, UR49, R5 ;  /* 0x00000031100a7c24 */ /* 0x000fe4000f8e0205 */
[----:B------:R-:W-:Y:S02]  /*1390*/  IMAD R11, R11, UR21, R25 ;  /* 0x000000150b0b7c24 */ /* 0x000fe4000f8e0219 */
[----:B------:R-:W-:Y:S01]  /*13a0*/  IMAD R2, R3, UR9, R21 ;  /* 0x0000000903027c24 */ /* 0x000fe2000f8e0215 */
[----:B------:R-:W5:Y:S01]  /*13b0*/  LDCU.64 UR8, c[0x0][0x380] ;  /* 0x00007000ff0877ac */ /* 0x000f620008000a00 */
[----:B------:R-:W-:Y:S01]  /*13c0*/  IADD3 R14, P1, P0, R10, UR54, R14 ;  /* 0x000000360a0e7c10 */ /* 0x000fe2000f83e00e */
[----:B------:R-:W-:Y:S01]  /*13d0*/  IMAD R21, R15, UR23, R23 ;  /* 0x000000170f157c24 */ /* 0x000fe2000f8e0217 */
[----:B------:R-:W-:-:S02]  /*13e0*/  SHF.R.S32.HI R10, RZ, 0x1f, R10 ;  /* 0x0000001fff0a7819 */ /* 0x000fc4000001140a */
[----:B------:R-:W-:Y:S02]  /*13f0*/  SEL R11, R11, RZ, P3 ;  /* 0x000000ff0b0b7207 */ /* 0x000fe40001800000 */
[----:B------:R-:W-:Y:S01]  /*1400*/  LEA.HI.X R243, R20, UR11, R2, 0x1, P2 ;  /* 0x0000000b14f37c11 */ /* 0x000fe200090f0c02 */
[----:B------:R-:W-:Y:S01]  /*1410*/  IMAD.MOV.U32 R20, RZ, RZ, R22 ;  /* 0x000000ffff147224 */ /* 0x000fe200078e0016 */
[----:B------:R-:W-:Y:S01]  /*1420*/  IADD3.X R11, PT, PT, R10, UR53, R11, P1, P0 ;  /* 0x000000350a0b7c10 */ /* 0x000fe20008fe040b */
[----:B------:R-:W-:Y:S01]  /*1430*/  IMAD.U32 R10, RZ, RZ, UR52 ;  /* 0x00000034ff0a7e24 */ /* 0x000fe2000f8e00ff */
[----:B------:R-:W-:Y:S01]  /*1440*/  IADD3 R14, P0, PT, R14, UR52, RZ ;  /* 0x000000340e0e7c10 */ /* 0x000fe2000ff1e0ff */
[C---:B------:R-:W-:Y:S01]  /*1450*/  IMAD.WIDE.U32 R20, R3.reuse, R6, R20 ;  /* 0x0000000603147225 */ /* 0x040fe200078e0014 */
[----:B------:R-:W-:Y:S01]  /*1460*/  LOP3.LUT R15, R18, 0x40, RZ, 0xfc, !PT ;  /* 0x00000040120f7812 */ /* 0x000fe200078efcff */
[----:B----4-:R-:W-:Y:S01]  /*1470*/  UIMAD.WIDE UR10, UR55, 0x4, UR58 ;  /* 0x00000004370a78a5 */ /* 0x010fe2000f8e023a */
[----:B------:R-:W-:Y:S01]  /*1480*/  LEA.HI.X.SX32 R10, R10, R11, 0x1, P0 ;  /* 0x0000000b0a0a7211 */ /* 0x000fe200000f0eff */
[----:B------:R-:W-:Y:S01]  /*1490*/  IMAD R2, R3, R7, R21 ;  /* 0x0000000703027224 */ /* 0x000fe200078e0215 */
[----:B---3--:R-:W-:Y:S01]  /*14a0*/  LEA R240, P0, R14, UR16, 0x2 ;  /* 0x000000100ef07c11 */ /* 0x008fe2000f8010ff */
[----:B--2---:R-:W-:Y:S01]  /*14b0*/  UIMAD.WIDE UR52, UR56, 0x4, UR60 ;  /* 0x00000004383478a5 */ /* 0x004fe2000f8e023c */
[----:B-----5:R-:W-:-:S02]  /*14c0*/  LEA R244, P1, R20, UR8, 0x1 ;  /* 0x0000000814f47c11 */ /* 0x020fc4000f8208ff */
[----:B------:R-:W-:Y:S02]  /*14d0*/  LEA.HI.X R241, R14, UR17, R10, 0x2, P0 ;  /* 0x000000110ef17c11 */ /* 0x000fe400080f140a */
[C---:B------:R-:W-:Y:S02]  /*14e0*/  IADD3 R7, P0, PT, R3.reuse, 0x20, RZ ;  /* 0x0000002003077810 */ /* 0x040fe40007f1e0ff */
[----:B------:R-:W-:Y:S01]  /*14f0*/  LEA.HI.X R245, R20, UR9, R2, 0x1, P1 ;  /* 0x0000000914f57c11 */ /* 0x000fe200088f0c02 */
[----:B------:R-:W-:Y:S01]  /*1500*/  IMAD.SHL.U32 R20, R6, 0x20, RZ ;  /* 0x0000002006147824 */ /* 0x000fe200078e00ff */
[----:B------:R-:W-:Y:S01]  /*1510*/  IADD3 R21, PT, PT, R3, 0x20, RZ ;  /* 0x0000002003157810 */ /* 0x000fe20007ffe0ff */
[----:B------:R-:W-:Y:S01]  /*1520*/  IMAD.X R6, RZ, RZ, RZ, P0 ;  /* 0x000000ffff067224 */ /* 0x000fe200000e06ff */
[C---:B------:R-:W-:Y:S02]  /*1530*/  LOP3.LUT R14, R18.reuse, 0xc0, RZ, 0xfc, !PT ;  /* 0x000000c0120e7812 */ /* 0x040fe400078efcff */
[----:B------:R-:W-:Y:S01]  /*1540*/  LOP3.LUT R11, R18, 0x80, RZ, 0xfc, !PT ;  /* 0x00000080120b7812 */ /* 0x000fe200078efcff */
        /* <DEDUP_REMOVED lines=14> */
.L_x_1838:
[----:B------:R-:W2:Y:S01]  /*1630*/  LDCU.64 UR12, c[0x0][0x5c0] ;  /* 0x0000b800ff0c77ac */ /* 0x000ea20008000a00 */
[----:B------:R-:W-:-:S04]  /*1640*/  UIADD3 UR8, UPT, UPT, UR39, UR42, URZ ;  /* 0x0000002a27087290 */ /* 0x000fc8000fffe0ff */
[----:B--2---:R-:W-:Y:S02]  /*1650*/  UIMAD.WIDE.U32 UR16, UR8, UR12, URZ ;  /* 0x0000000c081072a5 */ /* 0x004fe4000f8e00ff */
[----:B------:R-:W-:-:S04]  /*1660*/  UIMAD UR8, UR8, UR13, URZ ;  /* 0x0000000d080872a4 */ /* 0x000fc8000f8e02ff */
[----:B------:R-:W-:-:S06]  /*1670*/  UIADD3 UR8, UPT, UPT, UR17, UR8, URZ ;  /* 0x0000000811087290 */ /* 0x000fcc000fffe0ff */
[----:B------:R-:W-:Y:S02]  /*1680*/  MOV R2, UR8 ;  /* 0x0000000800027c02 */ /* 0x000fe40008000f00 */
.L_x_1839:
        /* <DEDUP_REMOVED lines=13> */
.L_x_1840:
[----:B------:R-:W2:Y:S01]  /*1760*/  LDCU.64 UR10, c[0x0][0x5c8] ;  /* 0x0000b900ff0a77ac */ /* 0x000ea20008000a00 */
[----:B------:R-:W-:-:S04]  /*1770*/  UIADD3 UR39, UPT, UPT, UR39, UR42, URZ ;  /* 0x0000002a27277290 */ /* 0x000fc8000fffe0ff */
[----:B--2---:R-:W-:Y:S02]  /*1780*/  UIMAD.WIDE.U32 UR14, UR39, UR10, URZ ;  /* 0x0000000a270e72a5 */ /* 0x004fe4000f8e00ff */
[----:B------:R-:W-:-:S04]  /*1790*/  UIMAD UR39, UR39, UR11, URZ ;  /* 0x0000000b272772a4 */ /* 0x000fc8000f8e02ff */
[----:B------:R-:W-:-:S06]  /*17a0*/  UIADD3 UR39, UPT, UPT, UR15, UR39, URZ ;  /* 0x000000270f277290 */ /* 0x000fcc000fffe0ff */
[----:B------:R-:W-:-:S07]  /*17b0*/  MOV R0, UR39 ;  /* 0x0000002700007c02 */ /* 0x000fce0008000f00 */
.L_x_1841:
        /* <DEDUP_REMOVED lines=16> */
[----:B------:R-:W2:Y:S01]  /*18c0*/  LDCU UR15, c[0x0][0x440] ;  /* 0x00008800ff0f77ac */ /* 0x000ea20008000800 */
[----:B------:R-:W-:Y:S02]  /*18d0*/  IMAD.MOV.U32 R4, RZ, RZ, R8 ;  /* 0x000000ffff047224 */ /* 0x000fe400078e0008 */
[----:B------:R-:W-:Y:S01]  /*18e0*/  IMAD.MOV.U32 R5, RZ, RZ, R2 ;  /* 0x000000ffff057224 */ /* 0x000fe200078e0002 */
[----:B------:R-:W3:Y:S01]  /*18f0*/  LDCU.64 UR8, c[0x0][0x560] ;  /* 0x0000ac00ff0877ac */ /* 0x000ee20008000a00 */
[----:B------:R-:W-:-:S04]  /*1900*/  IMAD.WIDE.U32 R16, R3, UR12, R4 ;  /* 0x0000000c03107c25 */ /* 0x000fc8000f8e0004 */
        /* <DEDUP_REMOVED lines=11> */
.L_x_1843:
[----:B-1----:R-:W-:Y:S05]  /*19c0*/  BSYNC.RECONVERGENT B0 ;  /* 0x0000000000007941 */ /* 0x002fea0003800200 */
.L_x_1842:
[----:B------:R-:W-:Y:S04]  /*19d0*/  BSSY.RECONVERGENT B0, `(.L_x_1844) ;  /* 0x0000013000007945 */ /* 0x000fe80003800200 */
        /* <DEDUP_REMOVED lines=18> */
.L_x_1845:
[----:B------:R-:W-:Y:S05]  /*1b00*/  BSYNC.RECONVERGENT B0 ;  /* 0x0000000000007941 */ /* 0x000fea0003800200 */
.L_x_1844:
        /* <DEDUP_REMOVED lines=29> */
.L_x_1847:
[----:B------:R-:W-:Y:S05]  /*1ce0*/  BSYNC.RECONVERGENT B0 ;  /* 0x0000000000007941 */ /* 0x000fea0003800200 */
.L_x_1846:
[----:B------:R-:W-:Y:S05]  /*1cf0*/  @P5 BRA `(.L_x_1848) ;  /* 0x0000008400e45947 */ /* 0x000fea0003800000 */
[----:B------:R-:W4:Y:S01]  /*1d00*/  LDCU UR12, c[0x0][0x440] ;  /* 0x00008800ff0c77ac */ /* 0x000f220008000800 */
[----:B------:R-:W-:Y:S02]  /*1d10*/  IMAD R6, R6, UR10, RZ ;  /* 0x0000000a06067c24 */ /* 0x000fe4000f8e02ff */
[----:B---3--:R-:W-:Y:S01]  /*1d20*/  IMAD.MOV.U32 R2, RZ, RZ, R4 ;  /* 0x000000ffff027224 */ /* 0x008fe200078e0004 */
[----:B------:R-:W3:Y:S01]  /*1d30*/  LDCU.64 UR8, c[0x0][0x568] ;  /* 0x0000ad00ff0877ac */ /* 0x000ee20008000a00 */
[----:B------:R-:W-:Y:S02]  /*1d40*/  IMAD.MOV.U32 R3, RZ, RZ, R0 ;  /* 0x000000ffff037224 */ /* 0x000fe400078e0000 */
[C---:B------:R-:W-:Y:S02]  /*1d50*/  IMAD R6, R7.reuse, UR11, R6 ;  /* 0x0000000b07067c24 */ /* 0x040fe4000f8e0206 */
[----:B------:R-:W-:-:S04]  /*1d60*/  IMAD.WIDE.U32 R2, R7, UR10, R2 ;  /* 0x0000000a07027c25 */ /* 0x000fc8000f8e0002 */
[----:B------:R-:W-:Y:S01]  /*1d70*/  IMAD.IADD R6, R3, 0x1, R6 ;  /* 0x0000000103067824 */ /* 0x000fe200078e0206 */
[----:B----4-:R-:W-:Y:S02]  /*1d80*/  ISETP.GE.AND P2, PT, R18, UR12, PT ;  /* 0x0000000c12007c0c */ /* 0x010fe4000bf46270 */
[----:B------:R-:W-:Y:S02]  /*1d90*/  ISETP.GE.AND P1, PT, R15, UR12, PT ;  /* 0x0000000c0f007c0c */ /* 0x000fe4000bf26270 */
[----:B------:R-:W-:Y:S02]  /*1da0*/  ISETP.GE.AND P0, PT, R11, UR12, PT ;  /* 0x0000000c0b007c0c */ /* 0x000fe4000bf06270 */
[----:B---3--:R-:W-:-:S04]  /*1db0*/  LEA R4, P3, R2, UR8, 0x1 ;  /* 0x0000000802047c11 */ /* 0x008fc8000f8608ff */
        /* <DEDUP_REMOVED lines=8> */
.L_x_1837:
        /* <DEDUP_REMOVED lines=12> */
[----:B------:R-:W2:Y:S02]  /*1f00*/  LDCU UR8, c[0x0][0x440] ;  /* 0x00008800ff0877ac */ /* 0x000ea40008000800 */
        /* <DEDUP_REMOVED lines=25> */
.L_x_1850:
[----:B------:R3:W-:Y:S04]  /*20a0*/  STS.128 [R10+0x10000], RZ ;  /* 0x010000ff0a007388 */ /* 0x0007e80000000c00 */
[----:B------:R3:W-:Y:S04]  /*20b0*/  STS.128 [R10+0x12000], RZ ;  /* 0x012000ff0a007388 */ /* 0x0007e80000000c00 */
[----:B------:R3:W-:Y:S04]  /*20c0*/  STS.128 [R10+0x14000], RZ ;  /* 0x014000ff0a007388 */ /* 0x0007e80000000c00 */
[----:B------:R3:W-:Y:S02]  /*20d0*/  STS.128 [R10+0x16000], RZ ;  /* 0x016000ff0a007388 */ /* 0x0007e40000000c00 */
.L_x_1851:
[----:B-1----:R-:W-:Y:S05]  /*20e0*/  BSYNC.RECONVERGENT B0 ;  /* 0x0000000000007941 */ /* 0x002fea0003800200 */
.L_x_1849:
        /* <DEDUP_REMOVED lines=37> */
.L_x_1853:
[----:B------:R-:W-:Y:S05]  /*2340*/  BSYNC.RECONVERGENT B0 ;  /* 0x0000000000007941 */ /* 0x000fea0003800200 */
.L_x_1852:
        /* <DEDUP_REMOVED lines=29> */
.L_x_1855:
[----:B------:R1:W-:Y:S04]  /*2520*/  STS.128 [R237], RZ ;  /* 0x000000ffed007388 */ /* 0x0003e80000000c00 */
[----:B------:R1:W-:Y:S04]  /*2530*/  STS.128 [R237+0x2000], RZ ;  /* 0x002000ffed007388 */ /* 0x0003e80000000c00 */
[----:B------:R1:W-:Y:S04]  /*2540*/  STS.128 [R237+0x4000], RZ ;  /* 0x004000ffed007388 */ /* 0x0003e80000000c00 */
[----:B------:R1:W-:Y:S02]  /*2550*/  STS.128 [R237+0x6000], RZ ;  /* 0x006000ffed007388 */ /* 0x0003e40000000c00 */
.L_x_1856:
[----:B------:R-:W-:Y:S05]  /*2560*/  BSYNC.RECONVERGENT B0 ;  /* 0x0000000000007941 */ /* 0x000fea0003800200 */
.L_x_1854:
        /* <DEDUP_REMOVED lines=46> */
.L_x_1858:
[----:B------:R-:W-:Y:S05]  /*2850*/  BSYNC.RECONVERGENT B0 ;  /* 0x0000000000007941 */ /* 0x000fea0003800200 */
.L_x_1857:
        /* <DEDUP_REMOVED lines=48> */
.L_x_1860:
[----:B------:R2:W-:Y:S04]  /*2b60*/  STS.128 [R10+0x18000], RZ ;  /* 0x018000ff0a007388 */ /* 0x0005e80000000c00 */
[----:B------:R2:W-:Y:S04]  /*2b70*/  STS.128 [R10+0x1a000], RZ ;  /* 0x01a000ff0a007388 */ /* 0x0005e80000000c00 */
[----:B------:R2:W-:Y:S04]  /*2b80*/  STS.128 [R10+0x1c000], RZ ;  /* 0x01c000ff0a007388 */ /* 0x0005e80000000c00 */
[----:B------:R2:W-:Y:S02]  /*2b90*/  STS.128 [R10+0x1e000], RZ ;  /* 0x01e000ff0a007388 */ /* 0x0005e40000000c00 */
.L_x_1861:
[----:B------:R-:W-:Y:S05]  /*2ba0*/  BSYNC.RECONVERGENT B0 ;  /* 0x0000000000007941 */ /* 0x000fea0003800200 */
.L_x_1859:
        /* <DEDUP_REMOVED lines=41> */
.L_x_1863:
[----:B------:R-:W-:Y:S05]  /*2e40*/  BSYNC.RECONVERGENT B0 ;  /* 0x0000000000007941 */ /* 0x000fea0003800200 */
.L_x_1862:
        /* <DEDUP_REMOVED lines=17> */
[----:B--2---:R-:W-:-:S04]  /*2f60*/  IMAD.WIDE.U32 R22, R3, UR12, R8 ;  /* 0x0000000c03167c25 */ /* 0x004fc8000f8e0008 */
        /* <DEDUP_REMOVED lines=28> */
.L_x_1865:
[----:B------:R3:W-:Y:S04]  /*3130*/  STS.128 [R10+0x20000], RZ ;  /* 0x020000ff0a007388 */ /* 0x0007e80000000c00 */
[----:B------:R3:W-:Y:S04]  /*3140*/  STS.128 [R10+0x22000], RZ ;  /* 0x022000ff0a007388 */ /* 0x0007e80000000c00 */
[----:B------:R3:W-:Y:S04]  /*3150*/  STS.128 [R10+0x24000], RZ ;  /* 0x024000ff0a007388 */ /* 0x0007e80000000c00 */
[----:B------:R3:W-:Y:S02]  /*3160*/  STS.128 [R10+0x26000], RZ ;  /* 0x026000ff0a007388 */ /* 0x0007e40000000c00 */
.L_x_1866:
[----:B------:R-:W-:Y:S05]  /*3170*/  BSYNC.RECONVERGENT B0 ;  /* 0x0000000000007941 */ /* 0x000fea0003800200 */
.L_x_1864:
[----:B------:R-:W1:Y:S02]  /*3180*/  LDC.64 R8, c[0x0][0x528] ;  /* 0x00014a00ff087b82 */ /* 0x000e640000000a00 */
[----:B-1----:R1:W5:Y:S04]  /*3190*/  LDG.E.64 R12, desc[UR36][R8.64+0x8] ;  /* 0x00000824080c7981 */ /* 0x002368000c1e1b00 */
[----:B------:R-:W5:Y:S01]  /*31a0*/  LDG.E.64 R8, desc[UR36][R8.64] ;  /* 0x0000002408087981 */ /* 0x000f62000c1e1b00 */
[----:B------:R-:W-:Y:S01]  /*31b0*/  IMAD.U32 R233, RZ, RZ, UR43 ;  /* 0x0000002bffe97e24 */ /* 0x000fe2000f8e00ff */
[----:B------:R-:W-:Y:S01]  /*31c0*/  LOP3.LUT R16, R16, 0x3, RZ, 0xc0, !PT ;  /* 0x0000000310107812 */ /* 0x000fe200078ec0ff */
[----:B------:R-:W-:Y:S01]  /*31d0*/  BSSY.RECONVERGENT B0, `(.L_x_1867) ;  /* 0x0000029000007945 */ /* 0x000fe20003800200 */
[----:B------:R-:W1:Y:S02]  /*31e0*/  S2R R220, SR_TID.X ;  /* 0x0000000000dc7919 */ /* 0x000e640000002100 */
[----:B------:R-:W-:Y:S01]  /*31f0*/  LEA R233, R233, R16, 0x2 ;  /* 0x00000010e9e97211 */ /* 0x000fe200078e10ff */
        /* <DEDUP_REMOVED lines=38> */
.L_x_1868:
[----:B------:R-:W-:Y:S05]  /*3460*/  BSYNC.RECONVERGENT B0 ;  /* 0x0000000000007941 */ /* 0x000fea0003800200 */
.L_x_1867:
[C---:B------:R-:W-:Y:S01]  /*3470*/  IMAD.SHL.U32 R6, R0.reuse, 0x40, RZ ;  /* 0x0000004000067824 */ /* 0x040fe200078e00ff */
[----:B-1----:R-:W-:Y:S01]  /*3480*/  SHF.R.U32.HI R232, RZ, 0x2, R220 ;  /* 0x00000002ffe87819 */ /* 0x002fe200000116dc */
[C---:B------:R-:W-:Y:S01]  /*3490*/  IMAD.SHL.U32 R11, R0.reuse, 0x2, RZ ;  /* 0x00000002000b7824 */ /* 0x040fe200078e00ff */
[C---:B------:R-:W-:Y:S01]  /*34a0*/  R2P PR, R0.reuse, 0x6 ;  /* 0x0000000600007804 */ /* 0x040fe20000000000 */
[----:B------:R-:W-:Y:S01]  /*34b0*/  IMAD.SHL.U32 R15, R0, 0x20, RZ ;  /* 0x00000020000f7824 */ /* 0x000fe200078e00ff */
[----:B------:R-:W-:Y:S01]  /*34c0*/  LOP3.LUT R14, R6, 0x1c0, RZ, 0xc0, !PT ;  /* 0x000001c0060e7812 */ /* 0x000fe200078ec0ff */
[----:B------:R-:W-:Y:S01]  /*34d0*/  IMAD.SHL.U32 R7, R0, 0x10, RZ ;  /* 0x0000001000077824 */ /* 0x000fe200078e00ff */
[----:B------:R-:W-:Y:S01]  /*34e0*/  LOP3.LUT R11, R11, 0x20, RZ, 0xc0, !PT ;  /* 0x000000200b0b7812 */ /* 0x000fe200078ec0ff */
[C---:B------:R-:W-:Y:S01]  /*34f0*/  IMAD.SHL.U32 R216, R220.reuse, 0x40, RZ ;  /* 0x00000040dcd87824 */ /* 0x040fe200078e00ff */
[----:B--234-:R-:W-:Y:S01]  /*3500*/  LOP3.LUT R10, R15, 0x200, RZ, 0xc0, !PT ;  /* 0x000002000f0a7812 */ /* 0x01cfe200078ec0ff */
[----:B------:R-:W-:Y:S01]  /*3510*/  IMAD.SHL.U32 R219, R220, 0x2, RZ ;  /* 0x00000002dcdb7824 */ /* 0x000fe200078e00ff */
[----:B------:R-:W-:Y:S01]  /*3520*/  LOP3.LUT R14, R14, 0x38, R4, 0xf8, !PT ;  /* 0x000000380e0e7812 */ /* 0x000fe200078ef804 */
[C---:B------:R-:W-:Y:S01]  /*3530*/  IMAD.SHL.U32 R217, R220.reuse, 0x20, RZ ;  /* 0x00000020dcd97824 */ /* 0x040fe200078e00ff */
[----:B------:R-:W-:Y:S01]  /*3540*/  LOP3.LUT R11, R11, 0x18, R3, 0xf8, !PT ;  /* 0x000000180b0b7812 */ /* 0x000fe200078ef803 */
[----:B------:R-:W-:Y:S01]  /*3550*/  IMAD.SHL.U32 R218, R220, 0x8, RZ ;  /* 0x00000008dcda7824 */ /* 0x000fe200078e00ff */
[----:B------:R-:W-:Y:S01]  /*3560*/  LOP3.LUT R10, R10, 0x3800, R7, 0xf8, !PT ;  /* 0x000038000a0a7812 */ /* 0x000fe200078ef807 */
[----:B------:R-:W-:Y:S01]  /*3570*/  UIMAD UR13, UR24, UR44, UR23 ;  /* 0x0000002c180d72a4 */ /* 0x000fe2000f8e0217 */
[C---:B------:R-:W-:Y:S01]  /*3580*/  LOP3.LUT R227, R14.reuse, 0x8, R0, 0x78, !PT ;  /* 0x000000080ee37812 */ /* 0x040fe200078e7800 */
[----:B------:R-:W1:Y:S01]  /*3590*/  S2R R247, SR_TID.X ;  /* 0x0000000000f77919 */ /* 0x000e620000002100 */
[----:B------:R-:W-:Y:S01]  /*35a0*/  LOP3.LUT R7, R14, 0x8, R2, 0x78, !PT ;  /* 0x000000080e077812 */ /* 0x000fe200078e7802 */
[----:B------:R-:W-:Y:S01]  /*35b0*/  USHF.L.U32 UR13, UR13, 0x5, URZ ;  /* 0x000000050d0d7899 */ /* 0x000fe200080006ff */
[----:B------:R-:W-:Y:S01]  /*35c0*/  LOP3.LUT R11, R11, 0x1c0, R6, 0xf8, !PT ;  /* 0x000001c00b0b7812 */ /* 0x000fe200078ef806 */
[----:B------:R-:W2:Y:S01]  /*35d0*/  LDC R248, c[0x0][0x44c] ;  /* 0x00011300fff87b82 */ /* 0x000ea20000000800 */
[----:B------:R-:W-:Y:S01]  /*35e0*/  LOP3.LUT R3, R216, 0x1c0, RZ, 0xc0, !PT ;  /* 0x000001c0d8037812 */ /* 0x000fe200078ec0ff */
[----:B------:R-:W-:Y:S01]  /*35f0*/  USHF.R.S32.HI UR14, URZ, 0x1f, UR13 ;  /* 0x0000001fff0e7899 */ /* 0x000fe2000801140d */
[----:B------:R-:W-:Y:S01]  /*3600*/  LOP3.LUT R2, R219, 0x38, RZ, 0xc0, !PT ;  /* 0x00000038db027812 */ /* 0x000fe200078ec0ff */
[----:B------:R-:W0:Y:S01]  /*3610*/  LDGDEPBAR ;  /* 0x00000000000079af */ /* 0x000e220000000000 */
[----:B------:R-:W-:Y:S01]  /*3620*/  LOP3.LUT R227, R10, R227, RZ, 0xfc, !PT ;  /* 0x000000e30ae37212 */ /* 0x000fe200078efcff */
[----:B------:R-:W-:Y:S01]  /*3630*/  IMAD.SHL.U32 R10, R220, 0x10, RZ ;  /* 0x00000010dc0a7824 */ /* 0x000fe200078e00ff */
[----:B------:R-:W-:Y:S01]  /*3640*/  LOP3.LUT R0, R217, 0x200, RZ, 0xc0, !PT ;  /* 0x00000200d9007812 */ /* 0x000fe200078ec0ff */
[----:B------:R-:W-:Y:S01]  /*3650*/  IMAD.MOV.U32 R229, RZ, RZ, 0x40 ;  /* 0x00000040ffe57424 */ /* 0x000fe200078e00ff */
[----:B------:R-:W-:Y:S01]  /*3660*/  LOP3.LUT R4, R11, 0x38, R4, 0x78, !PT ;  /* 0x000000380b047812 */ /* 0x000fe200078e7804 */
[----:B------:R-:W-:Y:S01]  /*3670*/  IMAD.MOV.U32 R228, RZ, RZ, 0x20 ;  /* 0x00000020ffe47424 */ /* 0x000fe200078e00ff */
[----:B------:R-:W-:Y:S01]  /*3680*/  LOP3.LUT R3, R3, 0x38, R218, 0xf8, !PT ;  /* 0x0000003803037812 */ /* 0x000fe200078ef8da */
[----:B------:R-:W-:Y:S01]  /*3690*/  UIADD3 UR31, UPT, UPT, UR31, 0x40, URZ ;  /* 0x000000401f1f7890 */ /* 0x000fe2000fffe0ff */
[----:B------:R-:W-:Y:S01]  /*36a0*/  LOP3.LUT R2, R2, 0x20, R232, 0x78, !PT ;  /* 0x0000002002027812 */ /* 0x000fe200078e78e8 */
[----:B------:R-:W-:Y:S01]  /*36b0*/  IMAD.MOV.U32 R250, RZ, RZ, 0x20 ;  /* 0x00000020fffa7424 */ /* 0x000fe200078e00ff */
[----:B------:R-:W-:Y:S01]  /*36c0*/  LOP3.LUT R16, R6, 0x200, RZ, 0xc0, !PT ;  /* 0x0000020006107812 */ /* 0x000fe200078ec0ff */
[----:B------:R-:W-:Y:S01]  /*36d0*/  IMAD.MOV.U32 R249, RZ, RZ, 0x40 ;  /* 0x00000040fff97424 */ /* 0x000fe200078e00ff */
[----:B------:R-:W-:Y:S01]  /*36e0*/  LOP3.LUT R0, R0, 0x3800, R10, 0xf8, !PT ;  /* 0x0000380000007812 */ /* 0x000fe200078ef80a */
[----:B------:R-:W-:Y:S01]  /*36f0*/  IMAD.MOV.U32 R239, RZ, RZ, 0x4 ;  /* 0x00000004ffef7424 */ /* 0x000fe200078e00ff */
[----:B------:R-:W-:-:S02]  /*3700*/  LOP3.LUT R238, R3, 0x8, R220, 0x78, !PT ;  /* 0x0000000803ee7812 */ /* 0x000fc400078e78dc */
[----:B------:R-:W-:Y:S02]  /*3710*/  CS2R R190, SRZ ;  /* 0x0000000000be7805 */ /* 0x000fe4000001ff00 */
[----:B------:R-:W-:Y:S02]  /*3720*/  LOP3.LUT R10, R2, 0x1c0, R10, 0xf8, !PT ;  /* 0x000001c0020a7812 */ /* 0x000fe400078ef80a */
[----:B------:R-:W-:Y:S02]  /*3730*/  CS2R R188, SRZ ;  /* 0x0000000000bc7805 */ /* 0x000fe4000001ff00 */
[----:B------:R-:W-:Y:S02]  /*3740*/  LOP3.LUT R6, R4, 0x200, R6, 0xf8, !PT ;  /* 0x0000020004067812 */ /* 0x000fe400078ef806 */
[----:B------:R-:W-:Y:S02]  /*3750*/  CS2R R194, SRZ ;  /* 0x0000000000c27805 */ /* 0x000fe4000001ff00 */
[----:B------:R-:W-:-:S02]  /*3760*/  LOP3.LUT R4, R216, 0x200, RZ, 0xc0, !PT ;  /* 0x00000200d8047812 */ /* 0x000fc400078ec0ff */
[----:B------:R-:W-:Y:S02]  /*3770*/  CS2R R192, SRZ ;  /* 0x0000000000c07805 */ /* 0x000fe4000001ff00 */
[----:B------:R-:W-:Y:S02]  /*3780*/  SHF.R.U32.HI R2, RZ, 0x1, R220 ;  /* 0x00000001ff027819 */ /* 0x000fe400000116dc */
[----:B------:R-:W-:Y:S02]  /*3790*/  CS2R R186, SRZ ;  /* 0x0000000000ba7805 */ /* 0x000fe4000001ff00 */
[----:B------:R-:W-:Y:S02]  /*37a0*/  LOP3.LUT R11, R217, 0xc00, RZ, 0xc0, !PT ;  /* 0x00000c00d90b7812 */ /* 0x000fe400078ec0ff */
[----:B------:R-:W-:Y:S02]  /*37b0*/  CS2R R184, SRZ ;  /* 0x0000000000b87805 */ /* 0x000fe4000001ff00 */
[----:B------:R-:W-:-:S02]  /*37c0*/  LOP3.LUT R238, R0, R238, RZ, 0xfc, !PT ;  /* 0x000000ee00ee7212 */ /* 0x000fc400078efcff */
[----:B------:R-:W-:Y:S02]  /*37d0*/  CS2R R182, SRZ ;  /* 0x0000000000b67805 */ /* 0x000fe4000001ff00 */
[C-C-:B------:R-:W-:Y:S02]  /*37e0*/  LOP3.LUT R0, R4.reuse, 0xc00, R217.reuse, 0xf8, !PT ;  /* 0x00000c0004007812 */ /* 0x140fe400078ef8d9 */
[----:B------:R-:W-:Y:S02]  /*37f0*/  CS2R R180, SRZ ;  /* 0x0000000000b47805 */ /* 0x000fe4000001ff00 */
[----:B------:R-:W-:Y:S02]  /*3800*/  LOP3.LUT R221, R3, 0x8, R2, 0x78, !PT ;  /* 0x0000000803dd7812 */ /* 0x000fe400078e7802 */
[----:B------:R-:W-:Y:S02]  /*3810*/  CS2R R174, SRZ ;  /* 0x0000000000ae7805 */ /* 0x000fe4000001ff00 */
[----:B------:R-:W-:-:S02]  /*3820*/  LOP3.LUT R4, R4, 0x400, R217, 0xf8, !PT ;  /* 0x0000040004047812 */ /* 0x000fc400078ef8d9 */
[----:B------:R-:W-:Y:S02]  /*3830*/  CS2R R172, SRZ ;  /* 0x0000000000ac7805 */ /* 0x000fe4000001ff00 */
[----:B------:R-:W-:Y:S02]  /*3840*/  LOP3.LUT R11, R11, 0x6, R219, 0xf8, !PT ;  /* 0x000000060b0b7812 */ /* 0x000fe400078ef8db */
[----:B------:R-:W-:Y:S02]  /*3850*/  CS2R R178, SRZ ;  /* 0x0000000000b27805 */ /* 0x000fe4000001ff00 */
[----:B-----5:R-:W-:Y:S02]  /*3860*/  IADD3 R5, P3, P0, R12, UR13, R5 ;  /* 0x0000000d0c057c10 */ /* 0x020fe4000f87e005 */
[----:B------:R-:W-:Y:S02]  /*3870*/  CS2R R176, SRZ ;  /* 0x0000000000b07805 */ /* 0x000fe4000001ff00 */
[----:B------:R-:W-:-:S02]  /*3880*/  LOP3.LUT R0, R0, R221, RZ, 0xfc, !PT ;  /* 0x000000dd00007212 */ /* 0x000fc400078efcff */
[----:B------:R-:W-:Y:S02]  /*3890*/  CS2R R170, SRZ ;  /* 0x0000000000aa7805 */ /* 0x000fe4000001ff00 */
[----:B------:R-:W-:Y:S02]  /*38a0*/  LOP3.LUT R221, R4, R221, RZ, 0xfc, !PT ;  /* 0x000000dd04dd7212 */ /* 0x000fe400078efcff */
[----:B------:R-:W-:Y:S02]  /*38b0*/  CS2R R168, SRZ ;  /* 0x0000000000a87805 */ /* 0x000fe4000001ff00 */
[----:B------:R-:W-:Y:S02]  /*38c0*/  LOP3.LUT R10, R11, R10, RZ, 0xfc, !PT ;  /* 0x0000000a0b0a7212 */ /* 0x000fe400078efcff */
[----:B------:R-:W-:Y:S02]  /*38d0*/  CS2R R166, SRZ ;  /* 0x0000000000a67805 */ /* 0x000fe4000001ff00 */
[----:B------:R-:W-:Y:S01]  /*38e0*/  IADD3.X R4, PT, PT, R13, UR14, RZ, P3, P0 ;  /* 0x0000000e0d047c10 */ /* 0x000fe20009fe04ff */
[----:B------:R-:W3:Y:S01]  /*38f0*/  LDCU UR14, c[0x0][0x590] ;  /* 0x0000b200ff0e77ac */ /* 0x000ee20008000800 */
[----:B------:R-:W-:Y:S01]  /*3900*/  R2UR UR17, R8 ;  /* 0x00000000081172ca */ /* 0x000fe200000e0000 */
[----:B------:R-:W-:Y:S01]  /*3910*/  STL [R1+0x4], R10 ;  /* 0x0000040a01007387 */ /* 0x000fe20000100800 */
[----:B------:R-:W-:-:S02]  /*3920*/  LOP3.LUT P0, RZ, R220, 0x4, RZ, 0xc0, !PT ;  /* 0x00000004dcff7812 */ /* 0x000fc4000780c0ff */
[----:B------:R-:W-:Y:S02]  /*3930*/  CS2R R164, SRZ ;  /* 0x0000000000a47805 */ /* 0x000fe4000001ff00 */
[----:B------:R-:W-:Y:S01]  /*3940*/  LOP3.LUT R8, R218, 0x38, RZ, 0xc0, !PT ;  /* 0x00000038da087812 */ /* 0x000fe200078ec0ff */
[----:B------:R4:W-:Y:S01]  /*3950*/  STL [R1], R4 ;  /* 0x0000000401007387 */ /* 0x0009e20000100800 */
[----:B------:R-:W-:Y:S02]  /*3960*/  LOP3.LUT R16, R16, 0xc00, R15, 0xf8, !PT ;  /* 0x00000c0010107812 */ /* 0x000fe400078ef80f */
[----:B------:R-:W-:Y:S02]  /*3970*/  CS2R R158, SRZ ;  /* 0x00000000009e7805 */ /* 0x000fe4000001ff00 */
[----:B------:R-:W-:Y:S01]  /*3980*/  R2UR UR15, R9 ;  /* 0x00000000090f72ca */ /* 0x000fe200000e0000 */
[----:B------:R1:W-:Y:S01]  /*3990*/  STL [R1+0x8], R237 ;  /* 0x000008ed01007387 */ /* 0x0003e20000100800 */
[----:B------:R-:W-:-:S02]  /*39a0*/  LOP3.LUT R7, R16, R7, RZ, 0xfc, !PT ;  /* 0x0000000710077212 */ /* 0x000fc400078efcff */
[----:B------:R-:W-:Y:S02]  /*39b0*/  CS2R R156, SRZ ;  /* 0x00000000009c7805 */ /* 0x000fe4000001ff00 */
[----:B------:R-:W-:Y:S02]  /*39c0*/  SEL R229, R229, 0xffffffc0, !P2 ;  /* 0xffffffc0e5e57807 */ /* 0x000fe40005000000 */
[----:B------:R-:W-:Y:S02]  /*39d0*/  CS2R R162, SRZ ;  /* 0x0000000000a27805 */ /* 0x000fe4000001ff00 */
[----:B------:R-:W-:Y:S02]  /*39e0*/  LEA R227, R227, UR25, 0x1 ;  /* 0x00000019e3e37c11 */ /* 0x000fe4000f8e08ff */
[----:B------:R-:W-:Y:S02]  /*39f0*/  CS2R R160, SRZ ;  /* 0x0000000000a07805 */ /* 0x000fe4000001ff00 */
[----:B------:R-:W-:-:S02]  /*3a00*/  SEL R228, R228, 0xffffffe0, !P1 ;  /* 0xffffffe0e4e47807 */ /* 0x000fc40004800000 */
[----:B------:R-:W-:Y:S02]  /*3a10*/  CS2R R154, SRZ ;  /* 0x00000000009a7805 */ /* 0x000fe4000001ff00 */
[----:B------:R-:W-:Y:S01]  /*3a20*/  LEA R7, R7, UR25, 0x1 ;  /* 0x0000001907077c11 */ /* 0x000fe2000f8e08ff */
[----:B------:R-:W-:Y:S01]  /*3a30*/  IMAD.IADD R225, R229, 0x1, R227 ;  /* 0x00000001e5e17824 */ /* 0x000fe200078e02e3 */
[----:B------:R-:W-:Y:S02]  /*3a40*/  LEA R6, R6, UR25, 0x1 ;  /* 0x0000001906067c11 */ /* 0x000fe4000f8e08ff */
        /* <DEDUP_REMOVED lines=9> */
[----:B----4-:R-:W-:Y:S01]  /*3ae0*/  IMAD.MOV.U32 R4, RZ, RZ, 0x10 ;  /* 0x00000010ff047424 */ /* 0x010fe200078e00ff */
[----:B------:R-:W-:-:S02]  /*3af0*/  CS2R R134, SRZ ;  /* 0x0000000000867805 */ /* 0x000fc4000001ff00 */
[----:B------:R-:W-:Y:S02]  /*3b00*/  CS2R R132, SRZ ;  /* 0x0000000000847805 */ /* 0x000fe4000001ff00 */
[----:B------:R-:W-:Y:S02]  /*3b10*/  CS2R R78, SRZ ;  /* 0x00000000004e7805 */ /* 0x000fe4000001ff00 */
[----:B------:R-:W-:Y:S02]  /*3b20*/  CS2R R76, SRZ ;  /* 0x00000000004c7805 */ /* 0x000fe4000001ff00 */
[----:B------:R-:W-:Y:S02]  /*3b30*/  SEL R4, R4, 0xfffffff0, !P0 ;  /* 0xfffffff004047807 */ /* 0x000fe40004000000 */
[----:B------:R-:W-:Y:S02]  /*3b40*/  CS2R R82, SRZ ;  /* 0x0000000000527805 */ /* 0x000fe4000001ff00 */
[----:B------:R-:W-:Y:S01]  /*3b50*/  LOP3.LUT R4, R8, 0x40, RZ, 0xfc, !PT ;  /* 0x0000004008047812 */ /* 0x000fe200078efcff */
[----:B------:R-:W-:Y:S01]  /*3b60*/  IMAD.WIDE.U32 R4, R5, -0x2daee0ad, RZ ;  /* 0xd2511f5305047825 */ /* 0x000fe200078e00ff */
[----:B------:R-:W-:-:S02]  /*3b70*/  CS2R R80, SRZ ;  /* 0x0000000000507805 */ /* 0x000fc4000001ff00 */
[----:B------:R-:W-:Y:S02]  /*3b80*/  CS2R R74, SRZ ;  /* 0x00000000004a7805 */ /* 0x000fe4000001ff00 */
[----:B------:R-:W-:Y:S02]  /*3b90*/  CS2R R72, SRZ ;  /* 0x0000000000487805 */ /* 0x000fe4000001ff00 */
[----:B------:R-:W-:Y:S01]  /*3ba0*/  CS2R R70, SRZ ;  /* 0x0000000000467805 */ /* 0x000fe2000001ff00 */
[----:B------:R4:W-:Y:S01]  /*3bb0*/  STL.64 [R1+0x10], R4 ;  /* 0x0000100401007387 */ /* 0x0009e20000100a00 */
        /* <DEDUP_REMOVED lines=25> */
[C---:B------:R-:W-:Y:S01]  /*3d50*/  LOP3.LUT P3, RZ, R220.reuse, 0x2, RZ, 0xc0, !PT ;  /* 0x00000002dcff7812 */ /* 0x040fe2000786c0ff */
[----:B------:R-:W-:Y:S01]  /*3d60*/  VIADD R223, R7, UR16 ;  /* 0x0000001007df7c36 */ /* 0x000fe20008000000 */
[----:B------:R-:W-:Y:S01]  /*3d70*/  LOP3.LUT P4, RZ, R220, 0x8, RZ, 0xc0, !PT ;  /* 0x00000008dcff7812 */ /* 0x000fe2000788c0ff */
[----:B------:R-:W-:Y:S01]  /*3d80*/  IMAD.IADD R226, R228, 0x1, R227 ;  /* 0x00000001e4e27824 */ /* 0x000fe200078e02e3 */
[----:B-1----:R-:W-:Y:S01]  /*3d90*/  SHF.R.U32.HI R246, RZ, 0x2, R247 ;  /* 0x00000002fff67819 */ /* 0x002fe200000116f7 */
[----:B------:R-:W-:Y:S01]  /*3da0*/  VIADD R222, R6, UR16 ;  /* 0x0000001006de7c36 */ /* 0x000fe20008000000 */
[----:B------:R-:W-:Y:S01]  /*3db0*/  LOP3.LUT R252, R8, 0xc0, RZ, 0xfc, !PT ;  /* 0x000000c008fc7812 */ /* 0x000fe200078efcff */
[----:B------:R-:W-:Y:S01]  /*3dc0*/  IMAD.IADD R224, R228, 0x1, R225 ;  /* 0x00000001e4e07824 */ /* 0x000fe200078e02e1 */
[----:B------:R-:W-:Y:S01]  /*3dd0*/  LOP3.LUT R251, R8, 0x80, RZ, 0xfc, !PT ;  /* 0x0000008008fb7812 */ /* 0x000fe200078efcff */
[----:B------:R-:W-:Y:S01]  /*3de0*/  UISETP.GE.AND UP1, UPT, UR31, UR35, UPT ;  /* 0x000000231f00728c */ /* 0x000fe2000bf26270 */
[----:B------:R-:W1:Y:S01]  /*3df0*/  LDCU UR8, c[0x0][0x440] ;  /* 0x00008800ff0877ac */ /* 0x000e620008000800 */
[----:B------:R-:W1:Y:S01]  /*3e00*/  LDCU UR9, c[0x0][0x3e0] ;  /* 0x00007c00ff0977ac */ /* 0x000e620008000800 */
[----:B------:R-:W1:Y:S01]  /*3e10*/  LDCU UR12, c[0x0][0x45c] ;  /* 0x00008b80ff0c77ac */ /* 0x000e620008000800 */
[----:B------:R-:W1:Y:S01]  /*3e20*/  LDCU.U8 UR13, c[0x0][0x4f8] ;  /* 0x00009f00ff0d77ac */ /* 0x000e620008000000 */
[----:B---3--:R-:W-:-:S02]  /*3e30*/  USHF.L.U32 UR14, UR14, 0x6, URZ ;  /* 0x000000060e0e7899 */ /* 0x008fc400080006ff */
[----:B------:R-:W-:Y:S02]  /*3e40*/  USHF.L.U32 UR49, UR49, 0x3, URZ ;  /* 0x0000000331317899 */ /* 0x000fe400080006ff */
[----:B------:R-:W-:Y:S02]  /*3e50*/  UIADD3 UR57, UPT, UPT, UR17, -0x61c88647, URZ ;  /* 0x9e3779b911397890 */ /* 0x000fe4000fffe0ff */
[----:B------:R-:W-:Y:S02]  /*3e60*/  UIADD3 UR56, UPT, UPT, UR15, -0x4498517b, URZ ;  /* 0xbb67ae850f387890 */ /* 0x000fe4000fffe0ff */
        /* <DEDUP_REMOVED lines=9> */
[----:B-12-4-:R-:W-:-:S12]  /*3f00*/  UIADD3 UR24, UPT, UPT, UR15, 0x646e171e, URZ ;  /* 0x646e171e0f187890 */ /* 0x016fd8000fffe0ff */
.L_x_1871:
[----:B------:R-:W0:Y:S01]  /*3f10*/  LDGDEPBAR ;  /* 0x00000000000079af */ /* 0x000e220000000000 */
[C---:B------:R-:W-:Y:S01]  /*3f20*/  IMAD.IADD R116, R223.reuse, 0x1, R228 ;  /* 0x00000001df747824 */ /* 0x040fe200078e02e4 */
[----:B------:R-:W-:Y:S01]  /*3f30*/  PLOP3.LUT P1, PT, PT, PT, UP1, 0x80, 0x8 ;  /* 0x000000000008781c */ /* 0x000fe20003f2f018 */
[----:B------:R-:W-:Y:S03]  /*3f40*/  IMAD.IADD R229, R223, 0x1, R229 ;  /* 0x00000001dfe57824 */ /* 0x000fe600078e02e5 */
[----:B------:R-:W2:Y:S01]  /*3f50*/  LDL R117, [R1] ;  /* 0x0000000001757983 */ /* 0x000ea20000100800 */
[----:B------:R-:W-:Y:S01]  /*3f60*/  PLOP3.LUT P2, PT, PT, PT, UP1, 0x80, 0x8 ;  /* 0x000000000008781c */ /* 0x000fe20003f4f018 */
[----:B------:R-:W-:Y:S01]  /*3f70*/  IMAD.MOV.U32 R210, RZ, RZ, 0x10 ;  /* 0x00000010ffd27424 */ /* 0x000fe200078e00ff */
[----:B------:R-:W-:Y:S01]  /*3f80*/  PLOP3.LUT P6, PT, PT, PT, UP1, 0x80, 0x8 ;  /* 0x000000000008781c */ /* 0x000fe20003fcf018 */
[----:B------:R-:W-:Y:S02]  /*3f90*/  IMAD.IADD R228, R228, 0x1, R229 ;  /* 0x00000001e4e47824 */ /* 0x000fe400078e02e5 */
[----:B------:R-:W3:Y:S01]  /*3fa0*/  LDL.64 R118, [R1+0x10] ;  /* 0x0000100001767983 */ /* 0x000ee20000100a00 */
[----:B------:R-:W-:Y:S01]  /*3fb0*/  PLOP3.LUT P5, PT, PT, PT, UP1, 0x80, 0x8 ;  /* 0x000000000008781c */ /* 0x000fe20003faf018 */
[----:B------:R-:W-:Y:S01]  /*3fc0*/  VIADD R233, R233, 0xfffffffc ;  /* 0xfffffffce9e97836 */ /* 0x000fe20000000000 */
[----:B------:R-:W-:Y:S01]  /*3fd0*/  SEL R210, R210, 0xfffffff0, !P0 ;  /* 0xfffffff0d2d27807 */ /* 0x000fe20004000000 */
[----:B------:R-:W-:Y:S01]  /*3fe0*/  UISETP.NE.AND UP2, UPT, UR45, URZ, UPT ;  /* 0x000000ff2d00728c */ /* 0x000fe2000bf45270 */
[----:B------:R-:W-:Y:S02]  /*3ff0*/  SHF.R.U32.HI R120, RZ, 0x7, R220 ;  /* 0x00000007ff787819 */ /* 0x000fe400000116dc */
[----:B------:R-:W-:Y:S04]  /*4000*/  LOP3.LUT R209, R218, 0x38, RZ, 0xc0, !PT ;  /* 0x00000038dad17812 */ /* 0x000fe800078ec0ff */
[----:B------:R-:W-:Y:S01]  /*4010*/  LOP3.LUT R208, R209, 0x40, RZ, 0xfc, !PT ;  /* 0x00000040d1d07812 */ /* 0x000fe200078efcff */
[----:B------:R-:W-:Y:S04]  /*4020*/  DEPBAR.LE SB0, 0x0 ;  /* 0x000080000000791a */ /* 0x000fe80000000000 */
[----:B------:R-:W-:Y:S06]  /*4030*/  BAR.SYNC.DEFER_BLOCKING 0x0 ;  /* 0x0000000000007b1d */ /* 0x000fec0000010000 */
[----:B------:R-:W-:Y:S06]  /*4040*/  LDSM.16.M88.4 R16, [R223] ;  /* 0x00000000df10783b */ /* 0x000fec0000000200 */
[----:B------:R-:W1:Y:S06]  /*4050*/  LDSM.16.M88.4 R8, [R227+0x18000] ;  /* 0x01800000e308783b */ /* 0x000e6c0000000200 */
[----:B------:R-:W4:Y:S06]  /*4060*/  LDSM.16.M88.4 R84, [R227+0x18800] ;  /* 0x01880000e354783b */ /* 0x000f2c0000000200 */
[----:B------:R-:W-:Y:S06]  /*4070*/  LDSM.16.M88.4 R88, [R116] ;  /* 0x000000007458783b */ /* 0x000fec0000000200 */
[----:B-----5:R-:W5:Y:S06]  /*4080*/  LDSM.16.M88.4 R92, [R226+0x18000] ;  /* 0x01800000e25c783b */ /* 0x020f6c0000000200 */
[----:B------:R-:W5:Y:S06]  /*4090*/  LDSM.16.M88.4 R96, [R226+0x18800] ;  /* 0x01880000e260783b */ /* 0x000f6c0000000200 */
[----:B------:R-:W-:Y:S06]  /*40a0*/  LDSM.16.M88.4 R100, [R229] ;  /* 0x00000000e564783b */ /* 0x000fec0000000200 */
[----:B------:R-:W5:Y:S01]  /*40b0*/  LDSM.16.M88.4 R104, [R225+0x18000] ;  /* 0x01800000e168783b */ /* 0x000f620000000200 */
[C---:B-1----:R-:W-:Y:S05]  /*40c0*/  HMMA.16816.F32.BF16 R4, R16.reuse, R8, RZ ;  /* 0x000000081004723c */ /* 0x042fea00000418ff */
[----:B------:R-:W-:Y:S03]  /*40d0*/  LDSM.16.M88.4 R108, [R228] ;  /* 0x00000000e46c783b */ /* 0x000fe60000000200 */
[C---:B------:R-:W-:Y:S03]  /*40e0*/  HMMA.16816.F32.BF16 R8, R16.reuse, R10, RZ ;  /* 0x0000000a1008723c */ /* 0x040fe600000418ff */
[----:B------:R-:W-:Y:S05]  /*40f0*/  LDSM.16.M88.4 R112, [R224+0x18000] ;  /* 0x01800000e070783b */ /* 0x000fea0000000200 */
[C---:B----4-:R-:W-:Y:S08]  /*4100*/  HMMA.16816.F32.BF16 R12, R16.reuse, R84, RZ ;  /* 0x00000054100c723c */ /* 0x050ff000000418ff */
[----:B------:R-:W-:Y:S01]  /*4110*/  HMMA.16816.F32.BF16 R16, R16, R86, RZ ;  /* 0x000000561010723c */ /* 0x000fe200000418ff */
[----:B------:R-:W1:Y:S07]  /*4120*/  LDSM.16.M88.4 R84, [R225+0x18800] ;  /* 0x01880000e154783b */ /* 0x000e6e0000000200 */
[C---:B-----5:R-:W-:Y:S08]  /*4130*/  HMMA.16816.F32.BF16 R4, R88.reuse, R92, R4 ;  /* 0x0000005c5804723c */ /* 0x060ff00000041804 */
[C---:B------:R-:W-:Y:S01]  /*4140*/  HMMA.16816.F32.BF16 R8, R88.reuse, R94, R8 ;  /* 0x0000005e5808723c */ /* 0x040fe20000041808 */
[----:B------:R-:W-:Y:S07]  /*4150*/  LDSM.16.M88.4 R92, [R223+0x2000] ;  /* 0x00200000df5c783b */ /* 0x000fee0000000200 */
[C---:B------:R-:W-:Y:S08]  /*4160*/  HMMA.16816.F32.BF16 R12, R88.reuse, R96, R12 ;  /* 0x00000060580c723c */ /* 0x040ff0000004180c */
[----:B------:R-:W-:Y:S01]  /*4170*/  HMMA.16816.F32.BF16 R16, R88, R98, R16 ;  /* 0x000000625810723c */ /* 0x000fe20000041810 */
[----:B------:R-:W4:Y:S06]  /*4180*/  LDSM.16.M88.4 R88, [R224+0x18800] ;  /* 0x01880000e058783b */ /* 0x000f2c0000000200 */
[----:B------:R-:W5:Y:S01]  /*4190*/  LDSM.16.M88.4 R96, [R227+0x1a000] ;  /* 0x01a00000e360783b */ /* 0x000f620000000200 */
        /* <DEDUP_REMOVED lines=10> */
[C---:B----4-:R-:W-:Y:S08]  /*4240*/  HMMA.16816.F32.BF16 R12, R108.reuse, R88, R12 ;  /* 0x000000586c0c723c */ /* 0x050ff0000004180c */
[----:B------:R-:W-:Y:S01]  /*4250*/  HMMA.16816.F32.BF16 R16, R108, R90, R16 ;  /* 0x0000005a6c10723c */ /* 0x000fe20000041810 */
[----:B------:R-:W4:Y:S06]  /*4260*/  LDSM.16.M88.4 R88, [R226+0x1a800] ;  /* 0x01a80000e258783b */ /* 0x000f2c0000000200 */
        /* <DEDUP_REMOVED lines=8> */
[C---:B------:R-:W-:Y:S08]  /*42f0*/  HMMA.16816.F32.BF16 R4, R100.reuse, R104, R4 ;  /* 0x000000686404723c */ /* 0x040ff00000041804 */
[C---:B------:R-:W-:Y:S01]  /*4300*/  HMMA.16816.F32.BF16 R8, R100.reuse, R106, R8 ;  /* 0x0000006a6408723c */ /* 0x040fe20000041808 */
[----:B------:R-:W-:Y:S07]  /*4310*/  LDSM.16.M88.4 R104, [R227+0x1c000] ;  /* 0x01c00000e368783b */ /* 0x000fee0000000200 */
[C---:B----4-:R-:W-:Y:S08]  /*4320*/  HMMA.16816.F32.BF16 R12, R100.reuse, R88, R12 ;  /* 0x00000058640c723c */ /* 0x050ff0000004180c */
[----:B------:R-:W-:Y:S01]  /*4330*/  HMMA.16816.F32.BF16 R16, R100, R90, R16 ;  /* 0x0000005a6410723c */ /* 0x000fe20000041810 */
[----:B------:R-:W4:Y:S06]  /*4340*/  LDSM.16.M88.4 R88, [R224+0x1a800] ;  /* 0x01a80000e058783b */ /* 0x000f2c0000000200 */
[----:B------:R-:W2:Y:S01]  /*4350*/  LDSM.16.M88.4 R100, [R223+0x4000] ;  /* 0x00400000df64783b */ /* 0x000ea20000000200 */
[C---:B------:R-:W-:Y:S08]  /*4360*/  HMMA.16816.F32.BF16 R4, R108.reuse, R112, R4 ;  /* 0x000000706c04723c */ /* 0x040ff00000041804 */
[C---:B------:R-:W-:Y:S01]  /*4370*/  HMMA.16816.F32.BF16 R8, R108.reuse, R114, R8 ;  /* 0x000000726c08723c */ /* 0x040fe20000041808 */
[----:B------:R-:W-:Y:S07]  /*4380*/  LDSM.16.M88.4 R112, [R226+0x1c000] ;  /* 0x01c00000e270783b */ /* 0x000fee0000000200 */
[C---:B-1----:R-:W-:Y:S08]  /*4390*/  HMMA.16816.F32.BF16 R12, R108.reuse, R84, R12 ;  /* 0x000000546c0c723c */ /* 0x042ff0000004180c */
[----:B------:R-:W-:Y:S01]  /*43a0*/  HMMA.16816.F32.BF16 R16, R108, R86, R16 ;  /* 0x000000566c10723c */ /* 0x000fe20000041810 */
[----:B------:R-:W1:Y:S06]  /*43b0*/  LDSM.16.M88.4 R84, [R227+0x1c800] ;  /* 0x01c80000e354783b */ /* 0x000e6c0000000200 */
[----:B------:R-:W3:Y:S01]  /*43c0*/  LDSM.16.M88.4 R108, [R116+0x4000] ;  /* 0x00400000746c783b */ /* 0x000ee20000000200 */
[C---:B-----5:R-:W-:Y:S08]  /*43d0*/  HMMA.16816.F32.BF16 R4, R92.reuse, R96, R4 ;  /* 0x000000605c04723c */ /* 0x060ff00000041804 */
[C---:B------:R-:W-:Y:S01]  /*43e0*/  HMMA.16816.F32.BF16 R8, R92.reuse, R98, R8 ;  /* 0x000000625c08723c */ /* 0x040fe20000041808 */
[----:B------:R-:W-:Y:S07]  /*43f0*/  LDSM.16.M88.4 R96, [R225+0x1c000] ;  /* 0x01c00000e160783b */ /* 0x000fee0000000200 */
[C---:B----4-:R-:W-:Y:S08]  /*4400*/  HMMA.16816.F32.BF16 R12, R92.reuse, R88, R12 ;  /* 0x000000585c0c723c */ /* 0x050ff0000004180c */
[----:B------:R-:W-:Y:S01]  /*4410*/  HMMA.16816.F32.BF16 R16, R92, R90, R16 ;  /* 0x0000005a5c10723c */ /* 0x000fe20000041810 */
[----:B------:R-:W4:Y:S06]  /*4420*/  LDSM.16.M88.4 R88, [R226+0x1c800] ;  /* 0x01c80000e258783b */ /* 0x000f2c0000000200 */
[----:B------:R-:W5:Y:S01]  /*4430*/  LDSM.16.M88.4 R92, [R229+0x4000] ;  /* 0x00400000e55c783b */ /* 0x000f620000000200 */
[C---:B--2---:R-:W-:Y:S08]  /*4440*/  HMMA.16816.F32.BF16 R4, R100.reuse, R104, R4 ;  /* 0x000000686404723c */ /* 0x044ff00000041804 */
[C---:B------:R-:W-:Y:S01]  /*4450*/  HMMA.16816.F32.BF16 R8, R100.reuse, R106, R8 ;  /* 0x0000006a6408723c */ /* 0x040fe20000041808 */
[----:B------:R-:W-:Y:S07]  /*4460*/  LDSM.16.M88.4 R104, [R224+0x1c000] ;  /* 0x01c00000e068783b */ /* 0x000fee0000000200 */
[C---:B-1----:R-:W-:Y:S08]  /*4470*/  HMMA.16816.F32.BF16 R12, R100.reuse, R84, R12 ;  /* 0x00000054640c723c */ /* 0x042ff0000004180c */
        /* <DEDUP_REMOVED lines=9> */
[----:B------:R-:W-:Y:S01]  /*4510*/  LDSM.16.M88.4 R108, [R227+0x1e000] ;  /* 0x01e00000e36c783b */ /* 0x000fe20000000200 */
[C---:B-----5:R-:W-:Y:S08]  /*4520*/  HMMA.16816.F32.BF16 R4, R92.reuse, R96, R4 ;  /* 0x000000605c04723c */ /* 0x060ff00000041804 */
[C---:B------:R-:W-:Y:S01]  /*4530*/  HMMA.16816.F32.BF16 R8, R92.reuse, R98, R8 ;  /* 0x000000625c08723c */ /* 0x040fe20000041808 */
[----:B------:R-:W4:Y:S07]  /*4540*/  LDSM.16.M88.4 R96, [R223+0x6000] ;  /* 0x00600000df60783b */ /* 0x000f2e0000000200 */
[C---:B-1----:R-:W-:Y:S08]  /*4550*/  HMMA.16816.F32.BF16 R12, R92.reuse, R84, R12 ;  /* 0x000000545c0c723c */ /* 0x042ff0000004180c */
[----:B------:R-:W-:Y:S01]  /*4560*/  HMMA.16816.F32.BF16 R16, R92, R86, R16 ;  /* 0x000000565c10723c */ /* 0x000fe20000041810 */
[----:B------:R1:W5:Y:S06]  /*4570*/  LDSM.16.M88.4 R84, [R227+0x1e800] ;  /* 0x01e80000e354783b */ /* 0x00036c0000000200 */
[----:B------:R-:W-:Y:S01]  /*4580*/  LDSM.16.M88.4 R92, [R116+0x6000] ;  /* 0x00600000745c783b */ /* 0x000fe20000000200 */
[C---:B--2---:R-:W-:Y:S08]  /*4590*/  HMMA.16816.F32.BF16 R4, R100.reuse, R104, R4 ;  /* 0x000000686404723c */ /* 0x044ff00000041804 */
[C---:B------:R-:W-:Y:S01]  /*45a0*/  HMMA.16816.F32.BF16 R8, R100.reuse, R106, R8 ;  /* 0x0000006a6408723c */ /* 0x040fe20000041808 */
[----:B------:R-:W2:Y:S07]  /*45b0*/  LDSM.16.M88.4 R104, [R226+0x1e000] ;  /* 0x01e00000e268783b */ /* 0x000eae0000000200 */
[C---:B---3--:R-:W-:Y:S03]  /*45c0*/  HMMA.16816.F32.BF16 R12, R100.reuse, R88, R12 ;  /* 0x00000058640c723c */ /* 0x048fe6000004180c */
[----:B-1----:R-:W-:Y:S05]  /*45d0*/  LEA R227, R238, UR4, 0x1 ;  /* 0x00000004eee37c11 */ /* 0x002fea000f8e08ff */
[----:B------:R-:W-:Y:S01]  /*45e0*/  HMMA.16816.F32.BF16 R16, R100, R90, R16 ;  /* 0x0000005a6410723c */ /* 0x000fe20000041810 */
[----:B------:R-:W1:Y:S06]  /*45f0*/  LDSM.16.M88.4 R88, [R226+0x1e800] ;  /* 0x01e80000e258783b */ /* 0x000e6c0000000200 */
[----:B------:R3:W-:Y:S01]  /*4600*/  LDSM.16.M88.4 R100, [R229+0x6000] ;  /* 0x00600000e564783b */ /* 0x0007e20000000200 */
[C---:B----4-:R-:W-:Y:S08]  /*4610*/  HMMA.16816.F32.BF16 R4, R96.reuse, R108, R4 ;  /* 0x0000006c6004723c */ /* 0x050ff00000041804 */
[C---:B------:R-:W-:Y:S01]  /*4620*/  HMMA.16816.F32.BF16 R8, R96.reuse, R110, R8 ;  /* 0x0000006e6008723c */ /* 0x040fe20000041808 */
[----:B------:R4:W1:Y:S07]  /*4630*/  LDSM.16.M88.4 R108, [R225+0x1e000] ;  /* 0x01e00000e16c783b */ /* 0x00086e0000000200 */
[C---:B-----5:R-:W-:Y:S03]  /*4640*/  HMMA.16816.F32.BF16 R12, R96.reuse, R84, R12 ;  /* 0x00000054600c723c */ /* 0x060fe6000004180c */
[----:B---3--:R-:W-:Y:S05]  /*4650*/  SEL R229, R249, 0xffffffc0, !P0 ;  /* 0xffffffc0f9e57807 */ /* 0x008fea0004000000 */
[----:B------:R-:W-:Y:S01]  /*4660*/  HMMA.16816.F32.BF16 R16, R96, R86, R16 ;  /* 0x000000566010723c */ /* 0x000fe20000041810 */
[----:B------:R3:W-:Y:S06]  /*4670*/  LDSM.16.M88.4 R84, [R228+0x6000] ;  /* 0x00600000e454783b */ /* 0x0007ec0000000200 */
[----:B------:R-:W5:Y:S01]  /*4680*/  LDSM.16.M88.4 R96, [R224+0x1e000] ;  /* 0x01e00000e060783b */ /* 0x000f620000000200 */
[C---:B--2---:R-:W-:Y:S05]  /*4690*/  HMMA.16816.F32.BF16 R4, R92.reuse, R104, R4 ;  /* 0x000000685c04723c */ /* 0x044fea0000041804 */
[--C-:B----4-:R-:W-:Y:S03]  /*46a0*/  IMAD.IADD R225, R229, 0x1, R227.reuse ;  /* 0x00000001e5e17824 */ /* 0x110fe600078e02e3 */
[C---:B------:R-:W-:Y:S08]  /*46b0*/  HMMA.16816.F32.BF16 R8, R92.reuse, R106, R8 ;  /* 0x0000006a5c08723c */ /* 0x040ff00000041808 */
[C---:B-1----:R-:W-:Y:S03]  /*46c0*/  HMMA.16816.F32.BF16 R12, R92.reuse, R88, R12 ;  /* 0x000000585c0c723c */ /* 0x042fe6000004180c */
[----:B------:R-:W-:Y:S02]  /*46d0*/  @P6 LOP3.LUT R88, R219, 0x6, RZ, 0xc0, !PT ;  /* 0x00000006db586812 */ /* 0x000fe400078ec0ff */
[----:B---3--:R-:W-:Y:S02]  /*46e0*/  SEL R228, R250, 0xffffffe0, !P3 ;  /* 0xffffffe0fae47807 */ /* 0x008fe40005800000 */
        /* <DEDUP_REMOVED lines=10> */
[C---:B------:R-:W-:Y:S03]  /*4790*/  @P5 ISETP.GE.AND P5, PT, R92.reuse, UR35, PT ;  /* 0x000000235c005c0c */ /* 0x040fe6000bfa6270 */
[C---:B------:R-:W-:Y:S03]  /*47a0*/  HMMA.16816.F32.BF16 R8, R100.reuse, R110, R8 ;  /* 0x0000006e6408723c */ /* 0x040fe60000041808 */
[----:B------:R-:W-:Y:S01]  /*47b0*/  @P2 VIADD R93, R92, 0x1 ;  /* 0x000000015c5d2836 */ /* 0x000fe20000000000 */
[----:B------:R-:W-:Y:S04]  /*47c0*/  PLOP3.LUT P2, PT, PT, PT, UP1, 0x80, 0x8 ;  /* 0x000000000008781c */ /* 0x000fe80003f4f018 */
[C---:B------:R-:W-:Y:S01]  /*47d0*/  HMMA.16816.F32.BF16 R12, R100.reuse, R112, R12 ;  /* 0x00000070640c723c */ /* 0x040fe2000004180c */
[----:B------:R-:W-:Y:S02]  /*47e0*/  IMAD.U32 R112, RZ, RZ, UR10 ;  /* 0x0000000aff707e24 */ /* 0x000fe4000f8e00ff */
[----:B------:R-:W-:Y:S02]  /*47f0*/  IMAD.U32 R113, RZ, RZ, UR11 ;  /* 0x0000000bff717e24 */ /* 0x000fe4000f8e00ff */
[----:B-1----:R-:W-:Y:S03]  /*4800*/  IMAD.IADD R224, R228, 0x1, R225 ;  /* 0x00000001e4e07824 */ /* 0x002fe600078e02e1 */
[----:B------:R-:W-:Y:S01]  /*4810*/  HMMA.16816.F32.BF16 R16, R100, R114, R16 ;  /* 0x000000726410723c */ /* 0x000fe20000041810 */
[----:B------:R-:W3:Y:S07]  /*4820*/  LDL R102, [R1+0x4] ;  /* 0x0000040001667983 */ /* 0x000eee0000100800 */
[C---:B-----5:R-:W-:Y:S05]  /*4830*/  HMMA.16816.F32.BF16 R4, R84.reuse, R96, R4 ;  /* 0x000000605404723c */ /* 0x060fea0000041804 */
[----:B------:R-:W-:Y:S03]  /*4840*/  IMAD.WIDE.U32 R96, R233, -0x326172a9, RZ ;  /* 0xcd9e8d57e9607825 */ /* 0x000fe600078e00ff */
[C---:B------:R-:W-:Y:S03]  /*4850*/  HMMA.16816.F32.BF16 R8, R84.reuse, R98, R8 ;  /* 0x000000625408723c */ /* 0x040fe60000041808 */
[----:B------:R-:W-:Y:S05]  /*4860*/  LOP3.LUT R100, R117, UR17, R97, 0x96, !PT ;  /* 0x0000001175647c12 */ /* 0x000fea000f8e9661 */
        /* <DEDUP_REMOVED lines=8> */
[----:B------:R-:W-:Y:S01]  /*48f0*/  FMUL.FTZ R85, R235, 1.4426950216293334961 ;  /* 0x3fb8aa3beb557820 */ /* 0x000fe20000410000 */
[----:B------:R-:W-:Y:S01]  /*4900*/  LOP3.LUT R98, R118, UR56, R101, 0x96, !PT ;  /* 0x0000003876627c12 */ /* 0x000fe2000f8e9665 */
[----:B------:R-:W-:Y:S04]  /*4910*/  FMUL.FTZ R87, R234, 1.4426950216293334961 ;  /* 0x3fb8aa3bea577820 */ /* 0x000fe80000410000 */
[----:B------:R-:W-:Y:S01]  /*4920*/  @P6 ISETP.GE.AND P6, PT, R93, UR35, PT ;  /* 0x000000235d006c0c */ /* 0x000fe2000bfc6270 */
[----:B------:R-:W-:Y:S01]  /*4930*/  @P2 VIADD R93, R92, 0x8 ;  /* 0x000000085c5d2836 */ /* 0x000fe20000000000 */
[----:B------:R-:W-:Y:S01]  /*4940*/  PLOP3.LUT P2, PT, PT, PT, UP1, 0x80, 0x8 ;  /* 0x000000000008781c */ /* 0x000fe20003f4f018 */
[----:B------:R-:W-:Y:S01]  /*4950*/  IMAD.WIDE.U32 R98, R98, -0x326172a9, RZ ;  /* 0xcd9e8d5762627825 */ /* 0x000fe200078e00ff */
[----:B------:R-:W-:Y:S02]  /*4960*/  @P5 FSEL R5, R5, -INF , !P6 ;  /* 0xff80000005055808 */ /* 0x000fe40007000000 */
[----:B------:R-:W-:Y:S02]  /*4970*/  PLOP3.LUT P5, PT, PT, PT, UP1, 0x80, 0x8 ;  /* 0x000000000008781c */ /* 0x000fe40003faf018 */
[----:B------:R-:W-:Y:S02]  /*4980*/  @P1 FSEL R7, R7, -INF , !P6 ;  /* 0xff80000007071808 */ /* 0x000fe40007000000 */
[----:B------:R-:W-:Y:S02]  /*4990*/  PLOP3.LUT P6, PT, PT, PT, UP1, 0x80, 0x8 ;  /* 0x000000000008781c */ /* 0x000fe40003fcf018 */
[----:B------:R-:W-:Y:S03]  /*49a0*/  PLOP3.LUT P1, PT, PT, PT, UP1, 0x80, 0x8 ;  /* 0x000000000008781c */ /* 0x000fe60003f2f018 */
[----:B------:R-:W-:Y:S01]  /*49b0*/  @P2 VIADD R94, R92, 0x9 ;  /* 0x000000095c5e2836 */ /* 0x000fe20000000000 */
[----:B------:R-:W-:Y:S03]  /*49c0*/  PLOP3.LUT P2, PT, PT, PT, UP1, 0x80, 0x8 ;  /* 0x000000000008781c */ /* 0x000fe60003f4f018 */
[----:B------:R-:W-:Y:S01]  /*49d0*/  @P5 ISETP.GE.AND P5, PT, R93, UR35, PT ;  /* 0x000000235d005c0c */ /* 0x000fe2000bfa6270 */
[----:B------:R-:W-:Y:S03]  /*49e0*/  IMAD.U32 R93, RZ, RZ, UR38 ;  /* 0x00000026ff5d7e24 */ /* 0x000fe6000f8e00ff */
[----:B------:R-:W-:Y:S01]  /*49f0*/  @P6 FSEL R8, R8, -INF , !P5 ;  /* 0xff80000008086808 */ /* 0x000fe20006800000 */
[----:B------:R-:W-:Y:S01]  /*4a00*/  IMAD R88, R93, 0x2, R120 ;  /* 0x000000025d587824 */ /* 0x000fe200078e0278 */
[----:B------:R-:W-:Y:S02]  /*4a10*/  PLOP3.LUT P6, PT, PT, PT, UP1, 0x80, 0x8 ;  /* 0x000000000008781c */ /* 0x000fe40003fcf018 */
[----:B------:R-:W-:Y:S02]  /*4a20*/  @P1 FSEL R10, R10, -INF , !P5 ;  /* 0xff8000000a0a1808 */ /* 0x000fe40006800000 */
[----:B------:R-:W-:Y:S02]  /*4a30*/  PLOP3.LUT P5, PT, PT, PT, UP1, 0x80, 0x8 ;  /* 0x000000000008781c */ /* 0x000fe40003faf018 */
[----:B------:R-:W-:Y:S02]  /*4a40*/  PLOP3.LUT P1, PT, PT, PT, UP1, 0x80, 0x8 ;  /* 0x000000000008781c */ /* 0x000fe40003f2f018 */
[----:B------:R-:W-:Y:S02]  /*4a50*/  LOP3.LUT R88, R88, UR15, R119, 0x96, !PT ;  /* 0x0000000f58587c12 */ /* 0x000fe4000f8e9677 */
[----:B------:R-:W-:Y:S03]  /*4a60*/  LEA R119, R0, UR4, 0x1 ;  /* 0x0000000400777c11 */ /* 0x000fe6000f8e08ff */
[----:B------:R-:W-:Y:S01]  /*4a70*/  @P6 ISETP.GE.AND P6, PT, R94, UR35, PT ;  /* 0x000000235e006c0c */ /* 0x000fe2000bfc6270 */
[----:B------:R-:W-:Y:S03]  /*4a80*/  IMAD.WIDE.U32 R94, R88, -0x326172a9, RZ ;  /* 0xcd9e8d57585e7825 */ /* 0x000fe600078e00ff */
[----:B------:R-:W-:Y:S01]  /*4a90*/  @P5 FSEL R9, R9, -INF , !P6 ;  /* 0xff80000009095808 */ /* 0x000fe20007000000 */
[----:B------:R-:W-:Y:S01]  /*4aa0*/  @P2 VIADD R88, R92, 0x10 ;  /* 0x000000105c582836 */ /* 0x000fe20000000000 */
[----:B------:R-:W-:Y:S01]  /*4ab0*/  @P1 FSEL R11, R11, -INF , !P6 ;  /* 0xff8000000b0b1808 */ /* 0x000fe20007000000 */
[C---:B------:R-:W-:Y:S01]  /*4ac0*/  IMAD.IADD R118, R119.reuse, 0x1, R228 ;  /* 0x0000000177767824 */ /* 0x040fe200078e02e4 */
[----:B------:R-:W-:Y:S01]  /*4ad0*/  PLOP3.LUT P6, PT, PT, PT, UP1, 0x80, 0x8 ;  /* 0x000000000008781c */ /* 0x000fe20003fcf018 */
[----:B------:R-:W-:Y:S01]  /*4ae0*/  IMAD.IADD R117, R119, 0x1, R229 ;  /* 0x0000000177757824 */ /* 0x000fe200078e02e5 */
[----:B------:R-:W-:Y:S02]  /*4af0*/  PLOP3.LUT P5, PT, PT, PT, UP1, 0x80, 0x8 ;  /* 0x000000000008781c */ /* 0x000fe40003faf018 */
[----:B------:R-:W-:Y:S01]  /*4b00*/  PLOP3.LUT P1, PT, PT, PT, UP1, 0x80, 0x8 ;  /* 0x000000000008781c */ /* 0x000fe20003f2f018 */
[----:B------:R-:W-:Y:S01]  /*4b10*/  IMAD.IADD R116, R228, 0x1, R117 ;  /* 0x00000001e4747824 */ /* 0x000fe200078e0275 */
[----:B------:R-:W-:Y:S02]  /*4b20*/  PLOP3.LUT P2, PT, PT, PT, UP1, 0x80, 0x8 ;  /* 0x000000000008781c */ /* 0x000fe40003f4f018 */
[----:B------:R-:W-:Y:S02]  /*4b30*/  LOP3.LUT R96, R96, UR57, R95, 0x96, !PT ;  /* 0x0000003960607c12 */ /* 0x000fe4000f8e965f */
[----:B------:R-:W-:Y:S03]  /*4b40*/  LOP3.LUT R94, R94, UR55, R99, 0x96, !PT ;  /* 0x000000375e5e7c12 */ /* 0x000fe6000f8e9663 */
[----:B------:R-:W-:Y:S01]  /*4b50*/  @P6 VIADD R93, R92, 0x11 ;  /* 0x000000115c5d6836 */ /* 0x000fe20000000000 */
[----:B------:R-:W-:Y:S01]  /*4b60*/  PLOP3.LUT P6, PT, PT, PT, UP1, 0x80, 0x8 ;  /* 0x000000000008781c */ /* 0x000fe20003fcf018 */
[----:B------:R-:W-:Y:S01]  /*4b70*/  IMAD.WIDE.U32 R96, R96, -0x2daee0ad, RZ ;  /* 0xd2511f5360607825 */ /* 0x000fe200078e00ff */
[----:B------:R-:W-:Y:S03]  /*4b80*/  @P5 ISETP.GE.AND P5, PT, R88, UR35, PT ;  /* 0x0000002358005c0c */ /* 0x000fe6000bfa6270 */
[----:B------:R-:W-:Y:S01]  /*4b90*/  IMAD.WIDE.U32 R94, R94, -0x2daee0ad, RZ ;  /* 0xd2511f535e5e7825 */ /* 0x000fe200078e00ff */
[----:B------:R-:W-:Y:S02]  /*4ba0*/  @P1 FSEL R12, R12, -INF , !P5 ;  /* 0xff8000000c0c1808 */ /* 0x000fe40006800000 */
[----:B------:R-:W-:Y:S02]  /*4bb0*/  PLOP3.LUT P1, PT, PT, PT, UP1, 0x80, 0x8 ;  /* 0x000000000008781c */ /* 0x000fe40003f2f018 */
[----:B------:R-:W-:Y:S02]  /*4bc0*/  @P2 FSEL R14, R14, -INF , !P5 ;  /* 0xff8000000e0e2808 */ /* 0x000fe40006800000 */
[----:B------:R-:W-:Y:S02]  /*4bd0*/  PLOP3.LUT P2, PT, PT, PT, UP1, 0x80, 0x8 ;  /* 0x000000000008781c */ /* 0x000fe40003f4f018 */
[----:B------:R-:W-:Y:S02]  /*4be0*/  LOP3.LUT R89, R100, UR54, R97, 0x96, !PT ;  /* 0x0000003664597c12 */ /* 0x000fe4000f8e9661 */
[----:B------:R-:W-:Y:S02]  /*4bf0*/  LOP3.LUT R88, R96, UR47, R95, 0x96, !PT ;  /* 0x0000002f60587c12 */ /* 0x000fe4000f8e965f */
[----:B------:R-:W-:Y:S01]  /*4c00*/  PLOP3.LUT P5, PT, PT, PT, UP1, 0x80, 0x8 ;  /* 0x000000000008781c */ /* 0x000fe20003faf018 */
[----:B------:R-:W-:Y:S01]  /*4c10*/  IMAD.WIDE.U32 R100, R89, -0x326172a9, RZ ;  /* 0xcd9e8d5759647825 */ /* 0x000fe200078e00ff */
[----:B------:R-:W-:Y:S03]  /*4c20*/  @P6 ISETP.GE.AND P6, PT, R93, UR35, PT ;  /* 0x000000235d006c0c */ /* 0x000fe6000bfc6270 */
[----:B------:R-:W-:Y:S01]  /*4c30*/  IMAD.WIDE.U32 R96, R88, -0x326172a9, RZ ;  /* 0xcd9e8d5758607825 */ /* 0x000fe200078e00ff */
[----:B------:R-:W-:Y:S02]  /*4c40*/  @P1 FSEL R13, R13, -INF , !P6 ;  /* 0xff8000000d0d1808 */ /* 0x000fe40007000000 */
[----:B------:R-:W-:Y:S02]  /*4c50*/  PLOP3.LUT P1, PT, PT, PT, UP1, 0x80, 0x8 ;  /* 0x000000000008781c */ /* 0x000fe40003f2f018 */
[----:B------:R-:W-:Y:S02]  /*4c60*/  LOP3.LUT R89, R98, UR50, R101, 0x96, !PT ;  /* 0x0000003262597c12 */ /* 0x000fe4000f8e9665 */
[----:B------:R-:W-:Y:S01]  /*4c70*/  @P2 FSEL R15, R15, -INF , !P6 ;  /* 0xff8000000f0f2808 */ /* 0x000fe20007000000 */
[----:B------:R-:W-:Y:S01]  /*4c80*/  @P5 VIADD R84, R92, 0x18 ;  /* 0x000000185c545836 */ /* 0x000fe20000000000 */
[----:B------:R-:W-:Y:S01]  /*4c90*/  LOP3.LUT R88, R100, UR46, R97, 0x96, !PT ;  /* 0x0000002e64587c12 */ /* 0x000fe2000f8e9661 */
[----:B------:R-:W-:Y:S01]  /*4ca0*/  IMAD.WIDE.U32 R90, R89, -0x2daee0ad, RZ ;  /* 0xd2511f53595a7825 */ /* 0x000fe200078e00ff */
[----:B------:R-:W-:Y:S02]  /*4cb0*/  PLOP3.LUT P2, PT, PT, PT, UP1, 0x80, 0x8 ;  /* 0x000000000008781c */ /* 0x000fe40003f4f018 */
[----:B------:R-:W-:Y:S01]  /*4cc0*/  PLOP3.LUT P5, PT, PT, PT, UP1, 0x80, 0x8 ;  /* 0x000000000008781c */ /* 0x000fe20003faf018 */
[----:B------:R-:W-:Y:S01]  /*4cd0*/  IMAD.WIDE.U32 R88, R88, -0x2daee0ad, RZ ;  /* 0xd2511f5358587825 */ /* 0x000fe200078e00ff */
[----:B------:R-:W-:Y:S02]  /*4ce0*/  LOP3.LUT R94, R94, UR44, R91, 0x96, !PT ;  /* 0x0000002c5e5e7c12 */ /* 0x000fe4000f8e965b */
[----:B------:R-:W-:Y:S01]  /*4cf0*/  PLOP3.LUT P6, PT, PT, PT, UP1, 0x80, 0x8 ;  /* 0x000000000008781c */ /* 0x000fe20003fcf018 */
[----:B------:R-:W-:Y:S01]  /*4d00*/  @P1 VIADD R92, R92, 0x19 ;  /* 0x000000195c5c1836 */ /* 0x000fe20000000000 */
[----:B------:R-:W-:Y:S01]  /*4d10*/  LOP3.LUT R90, R90, UR31, R89, 0x96, !PT ;  /* 0x0000001f5a5a7c12 */ /* 0x000fe2000f8e9659 */
[----:B------:R-:W-:Y:S01]  /*4d20*/  IMAD.WIDE.U32 R94, R94, -0x326172a9, RZ ;  /* 0xcd9e8d575e5e7825 */ /* 0x000fe200078e00ff */
[----:B------:R-:W-:Y:S03]  /*4d30*/  PLOP3.LUT P1, PT, PT, PT, UP1, 0x80, 0x8 ;  /* 0x000000000008781c */ /* 0x000fe60003f2f018 */
[----:B------:R-:W-:Y:S01]  /*4d40*/  @P2 ISETP.GE.AND P2, PT, R84, UR35, PT ;  /* 0x0000002354002c0c */ /* 0x000fe2000bf46270 */
[----:B------:R-:W-:Y:S01]  /*4d50*/  IMAD.WIDE.U32 R90, R90, -0x326172a9, RZ ;  /* 0xcd9e8d575a5a7825 */ /* 0x000fe200078e00ff */
[----:B------:R-:W-:Y:S02]  /*4d60*/  LOP3.LUT R96, R96, UR43, R95, 0x96, !PT ;  /* 0x0000002b60607c12 */ /* 0x000fe4000f8e965f */
[----:B------:R-:W-:Y:S02]  /*4d70*/  @P5 FSEL R16, R16, -INF , !P2 ;  /* 0xff80000010105808 */ /* 0x000fe40005000000 */
[----:B------:R-:W-:Y:S01]  /*4d80*/  FSETP.NEU.FTZ.AND P5, PT, R235, -INF , PT ;  /* 0xff800000eb00780b */ /* 0x000fe20003fbd000 */
[----:B------:R-:W-:Y:S01]  /*4d90*/  IMAD.WIDE.U32 R96, R96, -0x2daee0ad, RZ ;  /* 0xd2511f5360607825 */ /* 0x000fe200078e00ff */
[----:B------:R-:W-:Y:S02]  /*4da0*/  LOP3.LUT R86, R94, UR30, R91, 0x96, !PT ;  /* 0x0000001e5e567c12 */ /* 0x000fe4000f8e965b */
[----:B------:R-:W-:Y:S02]  /*4db0*/  FSEL R85, R85, RZ, P5 ;  /* 0x000000ff55557208 */ /* 0x000fe40002800000 */
[----:B------:R-:W-:Y:S02]  /*4dc0*/  @P1 FSEL R18, R18, -INF , !P2 ;  /* 0xff80000012121808 */ /* 0x000fe40005000000 */
[----:B------:R-:W-:Y:S01]  /*4dd0*/  LOP3.LUT R84, R86, 0xff, RZ, 0xc0, !PT ;  /* 0x000000ff56547812 */ /* 0x000fe200078ec0ff */
[--C-:B------:R-:W-:Y:S01]  /*4de0*/  FFMA.FTZ R4, R4, UR12, -R85.reuse ;  /* 0x0000000c04047c23 */ /* 0x100fe20008010855 */
[----:B------:R-:W-:Y:S01]  /*4df0*/  FSETP.NEU.FTZ.AND P2, PT, R234, -INF , PT ;  /* 0xff800000ea00780b */ /* 0x000fe20003f5d000 */
[--C-:B------:R-:W-:Y:S01]  /*4e00*/  FFMA.FTZ R8, R8, UR12, -R85.reuse ;  /* 0x0000000c08087c23 */ /* 0x100fe20008010855 */
[----:B------:R-:W-:Y:S01]  /*4e10*/  ISETP.LE.U32.AND P5, PT, R84, UR13, PT ;  /* 0x0000000d54007c0c */ /* 0x000fe2000bfa3070 */
[----:B------:R-:W1:Y:S01]  /*4e20*/  MUFU.EX2 R120, R4 ;  /* 0x0000000400787308 */ /* 0x000e620000000800 */
[----:B------:R-:W-:Y:S01]  /*4e30*/  FSEL R84, R87, RZ, P2 ;  /* 0x000000ff57547208 */ /* 0x000fe20001000000 */
[--C-:B------:R-:W-:Y:S01]  /*4e40*/  FFMA.FTZ R5, R5, UR12, -R85.reuse ;  /* 0x0000000c05057c23 */ /* 0x100fe20008010855 */
[----:B------:R-:W-:Y:S07]  /*4e50*/  PLOP3.LUT P2, PT, PT, PT, UP1, 0x80, 0x8 ;  /* 0x000000000008781c */ /* 0x000fee0003f4f018 */
[----:B------:R-:W-:Y:S01]  /*4e60*/  MUFU.EX2 R124, R8 ;  /* 0x00000008007c7308 */ /* 0x000fe20000000800 */
[----:B------:R-:W-:Y:S01]  /*4e70*/  SHF.R.U32.HI R89, RZ, 0x18, R86 ;  /* 0x00000018ff597819 */ /* 0x000fe20000011656 */
[--C-:B------:R-:W-:Y:S01]  /*4e80*/  FFMA.FTZ R6, R6, UR12, -R84.reuse ;  /* 0x0000000c06067c23 */ /* 0x100fe20008010854 */
[----:B------:R-:W-:Y:S01]  /*4e90*/  LOP3.LUT R87, R86, 0xffff, RZ, 0xc0, !PT ;  /* 0x0000ffff56577812 */ /* 0x000fe200078ec0ff */
[----:B------:R-:W-:Y:S01]  /*4ea0*/  FFMA.FTZ R10, R10, UR12, -R84 ;  /* 0x0000000c0a0a7c23 */ /* 0x000fe20008010854 */
[----:B------:R-:W-:Y:S05]  /*4eb0*/  PRMT R86, R86, 0x7632, R86 ;  /* 0x0000763256567816 */ /* 0x000fea0000000056 */
[----:B------:R-:W2:Y:S01]  /*4ec0*/  MUFU.EX2 R122, R6 ;  /* 0x00000006007a7308 */ /* 0x000ea20000000800 */
[----:B------:R-:W-:Y:S01]  /*4ed0*/  @P6 ISETP.GE.AND P6, PT, R92, UR35, PT ;  /* 0x000000235c006c0c */ /* 0x000fe2000bfc6270 */
[----:B------:R-:W-:Y:S01]  /*4ee0*/  FFMA.FTZ R13, R13, UR12, -R85 ;  /* 0x0000000c0d0d7c23 */ /* 0x000fe20008010855 */
[----:B------:R-:W-:Y:S01]  /*4ef0*/  LOP3.LUT R86, R86, 0xff, RZ, 0xc0, !PT ;  /* 0x000000ff56567812 */ /* 0x000fe200078ec0ff */
[----:B-1----:R-:W-:Y:S01]  /*4f00*/  @!P5 FADD.FTZ R120, -R120, -RZ ;  /* 0x800000ff7878d221 */ /* 0x002fe20000010100 */
[----:B------:R-:W-:Y:S05]  /*4f10*/  PRMT R4, R90, 0x7770, RZ ;  /* 0x000077705a047816 */ /* 0x000fea00000000ff */
[----:B------:R-:W1:Y:S01]  /*4f20*/  MUFU.EX2 R126, R10 ;  /* 0x0000000a007e7308 */ /* 0x000e620000000800 */
[----:B------:R-:W-:Y:S01]  /*4f30*/  @P2 FSEL R19, R19, -INF , !P6 ;  /* 0xff80000013132808 */ /* 0x000fe20007000000 */
[--C-:B------:R-:W-:Y:S01]  /*4f40*/  FFMA.FTZ R7, R7, UR12, -R84.reuse ;  /* 0x0000000c07077c23 */ /* 0x100fe20008010854 */
[----:B------:R-:W-:Y:S07]  /*4f50*/  ISETP.LE.U32.AND P2, PT, R86, UR13, PT ;  /* 0x0000000d56007c0c */ /* 0x000fee000bf43070 */
[----:B------:R4:W5:Y:S01]  /*4f60*/  MUFU.EX2 R121, R5 ;  /* 0x0000000500797308 */ /* 0x0009620000000800 */
[----:B------:R-:W-:Y:S01]  /*4f70*/  ISETP.LE.U32.AND P5, PT, R4, UR13, PT ;  /* 0x0000000d04007c0c */ /* 0x000fe2000bfa3070 */
[--C-:B------:R-:W-:Y:S01]  /*4f80*/  FFMA.FTZ R11, R11, UR12, -R84.reuse ;  /* 0x0000000c0b0b7c23 */ /* 0x100fe20008010854 */
[----:B------:R-:W-:Y:S07]  /*4f90*/  PRMT R4, R90, 0x7772, RZ ;  /* 0x000077725a047816 */ /* 0x000fee00000000ff */
[----:B------:R-:W-:Y:S01]  /*4fa0*/  MUFU.EX2 R129, R13 ;  /* 0x0000000d00817308 */ /* 0x000fe20000000800 */
[----:B------:R-:W-:Y:S01]  /*4fb0*/  LOP3.LUT R88, R88, UR24, R97, 0x96, !PT ;  /* 0x0000001858587c12 */ /* 0x000fe2000f8e9661 */
[----:B------:R-:W-:Y:S01]  /*4fc0*/  FFMA.FTZ R9, R9, UR12, -R85 ;  /* 0x0000000c09097c23 */ /* 0x000fe20008010855 */
[----:B------:R-:W-:Y:S07]  /*4fd0*/  PLOP3.LUT P1, PT, PT, PT, UP1, 0x80, 0x8 ;  /* 0x000000000008781c */ /* 0x000fee0003f2f018 */
[----:B------:R-:W-:Y:S01]  /*4fe0*/  MUFU.EX2 R123, R7 ;  /* 0x00000007007b7308 */ /* 0x000fe20000000800 */
[----:B------:R-:W-:Y:S01]  /*4ff0*/  SHF.R.U32.HI R87, RZ, 0x8, R87 ;  /* 0x00000008ff577819 */ /* 0x000fe20000011657 */
[--C-:B------:R-:W-:Y:S01]  /*5000*/  FFMA.FTZ R14, R14, UR12, -R84.reuse ;  /* 0x0000000c0e0e7c23 */ /* 0x100fe20008010854 */
[--C-:B------:R-:W-:Y:S01]  /*5010*/  FFMA.FTZ R12, R12, UR12, -R85.reuse ;  /* 0x0000000c0c0c7c23 */ /* 0x100fe20008010855 */
[----:B--2---:R-:W-:Y:S01]  /*5020*/  @!P2 FADD.FTZ R122, -R122, -RZ ;  /* 0x800000ff7a7aa221 */ /* 0x004fe20000010100 */
[----:B------:R-:W-:Y:S01]  /*5030*/  ISETP.GT.U32.AND P2, PT, R4, UR13, PT ;  /* 0x0000000d04007c0c */ /* 0x000fe2000bf44070 */
[----:B------:R-:W-:Y:S01]  /*5040*/  @!P5 FADD.FTZ R124, -R124, -RZ ;  /* 0x800000ff7c7cd221 */ /* 0x000fe20000010100 */
[----:B------:R-:W-:Y:S03]  /*5050*/  LOP3.LUT R4, R88, 0xff, RZ, 0xc0, !PT ;  /* 0x000000ff58047812 */ /* 0x000fe600078ec0ff */
[----:B------:R-:W-:Y:S01]  /*5060*/  MUFU.EX2 R127, R11 ;  /* 0x0000000b007f7308 */ /* 0x000fe20000000800 */
[----:B------:R-:W-:Y:S01]  /*5070*/  LOP3.LUT R87, R87, 0xffff, RZ, 0xc0, !PT ;  /* 0x0000ffff57577812 */ /* 0x000fe200078ec0ff */
[----:B------:R-:W-:Y:S01]  /*5080*/  FFMA.FTZ R15, R15, UR12, -R84 ;  /* 0x0000000c0f0f7c23 */ /* 0x000fe20008010854 */
[----:B------:R-:W-:Y:S07]  /*5090*/  ISETP.LE.U32.AND P5, PT, R4, UR13, PT ;  /* 0x0000000d04007c0c */ /* 0x000fee000bfa3070 */
[----:B------:R-:W-:Y:S01]  /*50a0*/  MUFU.EX2 R125, R9 ;  /* 0x00000009007d7308 */ /* 0x000fe20000000800 */
[----:B------:R-:W-:Y:S01]  /*50b0*/  LOP3.LUT R4, R88, 0xffff, RZ, 0xc0, !PT ;  /* 0x0000ffff58047812 */ /* 0x000fe200078ec0ff */
[--C-:B------:R-:W-:Y:S01]  /*50c0*/  FFMA.FTZ R16, R16, UR12, -R85.reuse ;  /* 0x0000000c10107c23 */ /* 0x100fe20008010855 */
[----:B------:R-:W-:Y:S07]  /*50d0*/  @P1 FSEL R17, R17, -INF , !P6 ;  /* 0xff80000011111808 */ /* 0x000fee0007000000 */
[----:B------:R-:W-:Y:S01]  /*50e0*/  MUFU.EX2 R196, R14 ;  /* 0x0000000e00c47308 */ /* 0x000fe20000000800 */
[----:B------:R-:W-:Y:S01]  /*50f0*/  SHF.R.U32.HI R4, RZ, 0x8, R4 ;  /* 0x00000008ff047819 */ /* 0x000fe20000011604 */
[----:B-1----:R-:W-:Y:S01]  /*5100*/  @P2 FADD.FTZ R126, -R126, -RZ ;  /* 0x800000ff7e7e2221 */ /* 0x002fe20000010100 */
[----:B------:R-:W-:Y:S07]  /*5110*/  ISETP.LE.U32.AND P6, PT, R87, UR13, PT ;  /* 0x0000000d57007c0c */ /* 0x000fee000bfc3070 */
[----:B------:R-:W1:Y:S01]  /*5120*/  MUFU.EX2 R128, R12 ;  /* 0x0000000c00807308 */ /* 0x000e620000000800 */
[----:B------:R-:W-:Y:S01]  /*5130*/  LOP3.LUT R4, R4, 0xffff, RZ, 0xc0, !PT ;  /* 0x0000ffff04047812 */ /* 0x000fe200078ec0ff */
[--C-:B------:R-:W-:Y:S01]  /*5140*/  FFMA.FTZ R18, R18, UR12, -R84.reuse ;  /* 0x0000000c12127c23 */ /* 0x100fe20008010854 */
[----:B------:R-:W-:Y:S07]  /*5150*/  ISETP.LE.U32.AND P1, PT, R89, UR13, PT ;  /* 0x0000000d59007c0c */ /* 0x000fee000bf23070 */
[----:B------:R-:W-:Y:S01]  /*5160*/  MUFU.EX2 R131, R15 ;  /* 0x0000000f00837308 */ /* 0x000fe20000000800 */
[----:B------:R-:W-:Y:S01]  /*5170*/  ISETP.LE.U32.AND P2, PT, R4, UR13, PT ;  /* 0x0000000d04007c0c */ /* 0x000fe2000bf43070 */
[----:B------:R-:W-:Y:S01]  /*5180*/  FFMA.FTZ R85, R17, UR12, -R85 ;  /* 0x0000000c11557c23 */ /* 0x000fe20008010855 */
[----:B------:R-:W-:Y:S01]  /*5190*/  PRMT R4, R96, 0x7771, RZ ;  /* 0x0000777160047816 */ /* 0x000fe200000000ff */
[----:B------:R-:W-:Y:S01]  /*51a0*/  FFMA.FTZ R84, R19, UR12, -R84 ;  /* 0x0000000c13547c23 */ /* 0x000fe20008010854 */
[C---:B----4-:R-:W-:Y:S05]  /*51b0*/  PRMT R5, R90.reuse, 0x7771, RZ ;  /* 0x000077715a057816 */ /* 0x050fea00000000ff */
[----:B------:R-:W-:Y:S01]  /*51c0*/  MUFU.EX2 R199, R16 ;  /* 0x0000001000c77308 */ /* 0x000fe20000000800 */
[----:B------:R-:W-:Y:S01]  /*51d0*/  PRMT R90, R90, 0x7773, RZ ;  /* 0x000077735a5a7816 */ /* 0x000fe200000000ff */
[----:B-----5:R-:W-:Y:S01]  /*51e0*/  @!P6 FADD.FTZ R121, -R121, -RZ ;  /* 0x800000ff7979e221 */ /* 0x020fe20000010100 */
[----:B------:R-:W-:Y:S01]  /*51f0*/  ISETP.GT.U32.AND P6, PT, R5, UR13, PT ;  /* 0x0000000d05007c0c */ /* 0x000fe2000bfc4070 */
[----:B-1----:R-:W-:Y:S01]  /*5200*/  @!P5 FADD.FTZ R128, -R128, -RZ ;  /* 0x800000ff8080d221 */ /* 0x002fe20000010100 */
[----:B------:R-:W-:Y:S01]  /*5210*/  PRMT R5, R88, 0x7632, R5 ;  /* 0x0000763258057816 */ /* 0x000fe20000000005 */
[----:B------:R-:W-:Y:S01]  /*5220*/  @!P1 FADD.FTZ R123, -R123, -RZ ;  /* 0x800000ff7b7b9221 */ /* 0x000fe20000010100 */
[----:B------:R-:W-:Y:S01]  /*5230*/  ISETP.GT.U32.AND P1, PT, R90, UR13, PT ;  /* 0x0000000d5a007c0c */ /* 0x000fe2000bf24070 */
[----:B------:R-:W-:Y:S01]  /*5240*/  @!P2 FADD.FTZ R129, -R129, -RZ ;  /* 0x800000ff8181a221 */ /* 0x000fe20000010100 */
[----:B------:R-:W-:Y:S01]  /*5250*/  ISETP.GT.U32.AND P2, PT, R4, UR13, PT ;  /* 0x0000000d04007c0c */ /* 0x000fe2000bf44070 */
[----:B------:R-:W1:Y:S01]  /*5260*/  MUFU.EX2 R201, R85 ;  /* 0x0000005500c97308 */ /* 0x000e620000000800 */
[----:B------:R-:W-:Y:S02]  /*5270*/  F2FP.RELU.BF16.F32.PACK_AB R4, R121, R120 ;  /* 0x000000787904723e */ /* 0x000fe400000018ff */
[----:B------:R-:W-:Y:S07]  /*5280*/  F2FP.RELU.BF16.F32.PACK_AB R7, R123, R122 ;  /* 0x0000007a7b07723e */ /* 0x000fee00000018ff */
[----:B------:R-:W2:Y:S01]  /*5290*/  MUFU.EX2 R200, R18 ;  /* 0x0000001200c87308 */ /* 0x000ea20000000800 */
[----:B------:R-:W-:Y:S01]  /*52a0*/  LOP3.LUT R5, R5, 0xff, RZ, 0xc0, !PT ;  /* 0x000000ff05057812 */ /* 0x000fe200078ec0ff */
[----:B------:R-:W-:Y:S01]  /*52b0*/  @P6 FADD.FTZ R125, -R125, -RZ ;  /* 0x800000ff7d7d6221 */ /* 0x000fe20000010100 */
[C---:B------:R-:W-:Y:S07]  /*52c0*/  PRMT R6, R96.reuse, 0x7772, RZ ;  /* 0x0000777260067816 */ /* 0x040fee00000000ff */
[----:B------:R-:W4:Y:S01]  /*52d0*/  MUFU.EX2 R198, R84 ;  /* 0x0000005400c67308 */ /* 0x000f220000000800 */
[----:B------:R-:W-:Y:S01]  /*52e0*/  ISETP.LE.U32.AND P6, PT, R5, UR13, PT ;  /* 0x0000000d05007c0c */ /* 0x000fe2000bfc3070 */
[----:B------:R-:W-:Y:S01]  /*52f0*/  @P1 FADD.FTZ R127, -R127, -RZ ;  /* 0x800000ff7f7f1221 */ /* 0x000fe20000010100 */
[----:B------:R-:W-:Y:S02]  /*5300*/  SHF.R.U32.HI R88, RZ, 0x18, R88 ;  /* 0x00000018ff587819 */ /* 0x000fe40000011658 */
[----:B------:R-:W-:Y:S01]  /*5310*/  PRMT R5, R96, 0x7770, RZ ;  /* 0x0000777060057816 */ /* 0x000fe200000000ff */
[----:B-1----:R-:W-:Y:S01]  /*5320*/  @P2 FADD.FTZ R201, -R201, -RZ ;  /* 0x800000ffc9c92221 */ /* 0x002fe20000010100 */
[----:B------:R-:W-:Y:S02]  /*5330*/  ISETP.LE.U32.AND P1, PT, R88, UR13, PT ;  /* 0x0000000d58007c0c */ /* 0x000fe4000bf23070 */
[----:B------:R-:W-:Y:S02]  /*5340*/  ISETP.LE.U32.AND P5, PT, R5, UR13, PT ;  /* 0x0000000d05007c0c */ /* 0x000fe4000bfa3070 */
[----:B------:R-:W-:Y:S02]  /*5350*/  PRMT R96, R96, 0x7773, RZ ;  /* 0x0000777360607816 */ /* 0x000fe400000000ff */
[----:B------:R-:W-:Y:S01]  /*5360*/  FSETP.GE.FTZ.AND P2, PT, R121, RZ, PT ;  /* 0x000000ff7900720b */ /* 0x000fe20003f56000 */
[----:B------:R-:W-:Y:S01]  /*5370*/  @!P6 FADD.FTZ R196, -R196, -RZ ;  /* 0x800000ffc4c4e221 */ /* 0x000fe20000010100 */
[----:B------:R-:W-:Y:S02]  /*5380*/  ISETP.GT.U32.AND P6, PT, R6, UR13, PT ;  /* 0x0000000d06007c0c */ /* 0x000fe4000bfc4070 */
[----:B------:R-:W-:Y:S03]  /*5390*/  F2FP.RELU.BF16.F32.PACK_AB R6, R125, R124 ;  /* 0x0000007c7d06723e */ /* 0x000fe600000018ff */
[----:B------:R-:W-:Y:S01]  /*53a0*/  @!P1 FADD.FTZ R131, -R131, -RZ ;  /* 0x800000ff83839221 */ /* 0x000fe20000010100 */
[----:B------:R-:W-:Y:S01]  /*53b0*/  ISETP.GT.U32.AND P1, PT, R96, UR13, PT ;  /* 0x0000000d60007c0c */ /* 0x000fe2000bf24070 */
[----:B------:R-:W-:Y:S01]  /*53c0*/  @!P5 FADD.FTZ R199, -R199, -RZ ;  /* 0x800000ffc7c7d221 */ /* 0x000fe20000010100 */
[----:B------:R-:W-:Y:S02]  /*53d0*/  FSETP.GE.FTZ.AND P5, PT, R120, RZ, PT ;  /* 0x000000ff7800720b */ /* 0x000fe40003fb6000 */
[----:B------:R-:W-:Y:S03]  /*53e0*/  F2FP.RELU.BF16.F32.PACK_AB R8, R131, R196 ;  /* 0x000000c48308723e */ /* 0x000fe600000018ff */
[----:B--2---:R-:W-:Y:S01]  /*53f0*/  @P6 FADD.FTZ R200, -R200, -RZ ;  /* 0x800000ffc8c86221 */ /* 0x004fe20000010100 */
[----:B------:R-:W-:Y:S05]  /*5400*/  FSETP.GE.FTZ.AND P6, PT, R123, RZ, PT ;  /* 0x000000ff7b00720b */ /* 0x000fea0003fd6000 */
[----:B----4-:R-:W-:Y:S01]  /*5410*/  @P1 FADD.FTZ R198, -R198, -RZ ;  /* 0x800000ffc6c61221 */ /* 0x010fe20000010100 */
[C---:B------:R-:W-:Y:S04]  /*5420*/  LEA R206, P1, R236.reuse, R112, 0x2 ;  /* 0x00000070ecce7211 */ /* 0x040fe800078210ff */
[----:B------:R-:W-:Y:S02]  /*5430*/  LEA.HI.X R207, R236, R113, RZ, 0x2, P1 ;  /* 0x00000071eccf7211 */ /* 0x000fe400008f14ff */
[----:B------:R-:W-:Y:S03]  /*5440*/  FSETP.GE.FTZ.AND P1, PT, R124, RZ, PT ;  /* 0x000000ff7c00720b */ /* 0x000fe60003f36000 */
[----:B------:R-:W2:Y:S06]  /*5450*/  LDG.E R204, desc[UR36][R206.64] ;  /* 0x00000024cecc7981 */ /* 0x000eac000c1e1900 */
[----:B------:R-:W4:Y:S01]  /*5460*/  LDG.E R205, desc[UR36][R206.64+0x20] ;  /* 0x00002024cecd7981 */ /* 0x000f22000c1e1900 */
[----:B---3--:R-:W-:Y:S05]  /*5470*/  LEA R197, R102, UR4, 0x1 ;  /* 0x0000000466c57c11 */ /* 0x008fea000f8e08ff */
[----:B------:R1:W-:Y:S01]  /*5480*/  STS [R197+0x2a000], R4 ;  /* 0x02a00004c5007388 */ /* 0x0003e20000000800 */
[C---:B------:R-:W-:Y:S02]  /*5490*/  IMAD.IADD R130, R197.reuse, 0x1, R210 ;  /* 0x00000001c5827824 */ /* 0x040fe400078e02d2 */
[C---:B------:R-:W-:Y:S03]  /*54a0*/  VIADD R203, R197.reuse, 0x2a020 ;  /* 0x0002a020c5cb7836 */ /* 0x040fe60000000000 */
[----:B------:R3:W-:Y:S01]  /*54b0*/  STS [R197+0x2a400], R7 ;  /* 0x02a40007c5007388 */ /* 0x0007e20000000800 */
[----:B------:R-:W-:Y:S02]  /*54c0*/  VIADD R202, R197, 0x2a000 ;  /* 0x0002a000c5ca7836 */ /* 0x000fe40000000000 */
[----:B------:R-:W-:Y:S03]  /*54d0*/  IMAD.MOV.U32 R5, RZ, RZ, R203 ;  /* 0x000000ffff057224 */ /* 0x000fe600078e00cb */
[----:B------:R5:W-:Y:S01]  /*54e0*/  STS [R130+0x2a000], R6 ;  /* 0x02a0000682007388 */ /* 0x000be20000000800 */
[C---:B------:R-:W-:Y:S02]  /*54f0*/  @P4 VIADD R5, R202.reuse, 0xffffffe0 ;  /* 0xffffffe0ca054836 */ /* 0x040fe40000000000 */
[----:B------:R-:W-:Y:S01]  /*5500*/  @P4 VIADD R203, R202, 0xffffffe0 ;  /* 0xffffffe0cacb4836 */ /* 0x000fe20000000000 */
[----:B-1----:R-:W-:Y:S02]  /*5510*/  F2FP.RELU.BF16.F32.PACK_AB R4, R127, R126 ;  /* 0x0000007e7f04723e */ /* 0x002fe400000018ff */
[----:B---3--:R-:W-:Y:S03]  /*5520*/  F2FP.RELU.BF16.F32.PACK_AB R7, R201, R199 ;  /* 0x000000c7c907723e */ /* 0x008fe600000018ff */
[----:B------:R1:W-:Y:S01]  /*5530*/  STS [R130+0x2a400], R4 ;  /* 0x02a4000482007388 */ /* 0x0003e20000000800 */
[----:B-----5:R-:W-:Y:S05]  /*5540*/  F2FP.RELU.BF16.F32.PACK_AB R6, R198, R200 ;  /* 0x000000c8c606723e */ /* 0x020fea00000018ff */
[----:B------:R-:W-:Y:S01]  /*5550*/  STS [R5+0x400], R8 ;  /* 0x0004000805007388 */ /* 0x000fe20000000800 */
[----:B-1----:R-:W-:Y:S05]  /*5560*/  F2FP.RELU.BF16.F32.PACK_AB R4, R129, R128 ;  /* 0x000000808104723e */ /* 0x002fea00000018ff */
[----:B------:R1:W-:Y:S02]  /*5570*/  STS [R5], R4 ;  /* 0x0000000405007388 */ /* 0x0003e40000000800 */
[----:B-1----:R-:W-:Y:S05]  /*5580*/  IMAD.IADD R4, R210, 0x1, R5 ;  /* 0x00000001d2047824 */ /* 0x002fea00078e0205 */
[----:B------:R-:W-:Y:S06]  /*5590*/  STS [R4], R7 ;  /* 0x0000000704007388 */ /* 0x000fec0000000800 */
[----:B------:R-:W-:Y:S06]  /*55a0*/  STS [R4+0x400], R6 ;  /* 0x0004000604007388 */ /* 0x000fec0000000800 */
[----:B------:R-:W-:Y:S06]  /*55b0*/  LDSM.16.M88.4 R16, [R119+0x10000] ;  /* 0x010000007710783b */ /* 0x000fec0000000200 */
[----:B------:R-:W1:Y:S06]  /*55c0*/  LDSM.16.M88.4 R8, [R227+0x20000] ;  /* 0x02000000e308783b */ /* 0x000e6c0000000200 */
[----:B------:R-:W3:Y:S06]  /*55d0*/  LDSM.16.M88.4 R84, [R227+0x20800] ;  /* 0x02080000e354783b */ /* 0x000eec0000000200 */
[----:B------:R-:W-:Y:S06]  /*55e0*/  LDSM.16.M88.4 R88, [R118+0x10000] ;  /* 0x010000007658783b */ /* 0x000fec0000000200 */
[----:B------:R-:W5:Y:S06]  /*55f0*/  LDSM.16.M88.4 R92, [R226+0x20000] ;  /* 0x02000000e25c783b */ /* 0x000f6c0000000200 */
[----:B------:R-:W5:Y:S06]  /*5600*/  LDSM.16.M88.4 R96, [R226+0x20800] ;  /* 0x02080000e260783b */ /* 0x000f6c0000000200 */
[----:B------:R-:W-:Y:S06]  /*5610*/  LDSM.16.M88.4 R100, [R117+0x10000] ;  /* 0x010000007564783b */ /* 0x000fec0000000200 */
[----:B------:R-:W5:Y:S01]  /*5620*/  LDSM.16.M88.4 R104, [R225+0x20000] ;  /* 0x02000000e168783b */ /* 0x000f620000000200 */
[C---:B-1----:R-:W-:Y:S05]  /*5630*/  HMMA.16816.F32.BF16 R4, R16.reuse, R8, RZ ;  /* 0x000000081004723c */ /* 0x042fea00000418ff */
[----:B------:R-:W-:Y:S03]  /*5640*/  LDSM.16.M88.4 R108, [R224+0x20000] ;  /* 0x02000000e06c783b */ /* 0x000fe60000000200 */
[C---:B------:R-:W-:Y:S03]  /*5650*/  HMMA.16816.F32.BF16 R8, R16.reuse, R10, RZ ;  /* 0x0000000a1008723c */ /* 0x040fe600000418ff */
[----:B------:R-:W-:Y:S05]  /*5660*/  LDSM.16.M88.4 R112, [R227+0x22000] ;  /* 0x02200000e370783b */ /* 0x000fea0000000200 */
[C---:B---3--:R-:W-:Y:S08]  /*5670*/  HMMA.16816.F32.BF16 R12, R16.reuse, R84, RZ ;  /* 0x00000054100c723c */ /* 0x048ff000000418ff */
[----:B------:R-:W-:Y:S01]  /*5680*/  HMMA.16816.F32.BF16 R16, R16, R86, RZ ;  /* 0x000000561010723c */ /* 0x000fe200000418ff */
[----:B------:R-:W1:Y:S07]  /*5690*/  LDSM.16.M88.4 R84, [R225+0x20800] ;  /* 0x02080000e154783b */ /* 0x000e6e0000000200 */
[C---:B-----5:R-:W-:Y:S08]  /*56a0*/  HMMA.16816.F32.BF16 R4, R88.reuse, R92, R4 ;  /* 0x0000005c5804723c */ /* 0x060ff00000041804 */
[C---:B------:R-:W-:Y:S01]  /*56b0*/  HMMA.16816.F32.BF16 R8, R88.reuse, R94, R8 ;  /* 0x0000005e5808723c */ /* 0x040fe20000041808 */
[----:B------:R-:W3:Y:S07]  /*56c0*/  LDSM.16.M88.4 R92, [R116+0x10000] ;  /* 0x01000000745c783b */ /* 0x000eee0000000200 */
[C---:B------:R-:W-:Y:S08]  /*56d0*/  HMMA.16816.F32.BF16 R12, R88.reuse, R96, R12 ;  /* 0x00000060580c723c */ /* 0x040ff0000004180c */
[----:B------:R-:W-:Y:S01]  /*56e0*/  HMMA.16816.F32.BF16 R16, R88, R98, R16 ;  /* 0x000000625810723c */ /* 0x000fe20000041810 */
[----:B------:R-:W5:Y:S06]  /*56f0*/  LDSM.16.M88.4 R88, [R224+0x20800] ;  /* 0x02080000e058783b */ /* 0x000f6c0000000200 */
[----:B------:R-:W5:Y:S01]  /*5700*/  LDSM.16.M88.4 R96, [R119+0x12000] ;  /* 0x012000007760783b */ /* 0x000f620000000200 */
[C---:B------:R-:W-:Y:S08]  /*5710*/  HMMA.16816.F32.BF16 R4, R100.reuse, R104, R4 ;  /* 0x000000686404723c */ /* 0x040ff00000041804 */
        /* <DEDUP_REMOVED lines=9> */
[C---:B-----5:R-:W-:Y:S08]  /*57b0*/  HMMA.16816.F32.BF16 R12, R92.reuse, R88, R12 ;  /* 0x000000585c0c723c */ /* 0x060ff0000004180c */
        /* <DEDUP_REMOVED lines=10> */
[C---:B--2---:R-:W-:Y:S08]  /*5860*/  HMMA.16816.F32.BF16 R4, R100.reuse, R104, R4 ;  /* 0x000000686404723c */ /* 0x044ff00000041804 */
[C---:B------:R-:W-:Y:S01]  /*5870*/  HMMA.16816.F32.BF16 R8, R100.reuse, R106, R8 ;  /* 0x0000006a6408723c */ /* 0x040fe20000041808 */
[----:B------:R-:W-:Y:S07]  /*5880*/  LDSM.16.M88.4 R104, [R227+0x24000] ;  /* 0x02400000e368783b */ /* 0x000fee0000000200 */
[C---:B---3--:R-:W-:Y:S08]  /*5890*/  HMMA.16816.F32.BF16 R12, R100.reuse, R88, R12 ;  /* 0x00000058640c723c */ /* 0x048ff0000004180c */
[----:B------:R-:W-:Y:S01]  /*58a0*/  HMMA.16816.F32.BF16 R16, R100, R90, R16 ;  /* 0x0000005a6410723c */ /* 0x000fe20000041810 */
[----:B------:R-:W2:Y:S06]  /*58b0*/  LDSM.16.M88.4 R88, [R224+0x22800] ;  /* 0x02280000e058783b */ /* 0x000eac0000000200 */
[----:B------:R-:W3:Y:S01]  /*58c0*/  LDSM.16.M88.4 R100, [R119+0x14000] ;  /* 0x014000007764783b */ /* 0x000ee20000000200 */
        /* <DEDUP_REMOVED lines=24> */
[C---:B--2---:R-:W-:Y:S08]  /*5a50*/  HMMA.16816.F32.BF16 R12, R92.reuse, R88, R12 ;  /* 0x000000585c0c723c */ /* 0x044ff0000004180c */
[----:B------:R-:W-:Y:S01]  /*5a60*/  HMMA.16816.F32.BF16 R16, R92, R90, R16 ;  /* 0x0000005a5c10723c */ /* 0x000fe20000041810 */
[----:B------:R-:W2:Y:S06]  /*5a70*/  LDSM.16.M88.4 R88, [R224+0x24800] ;  /* 0x02480000e058783b */ /* 0x000eac0000000200 */
[----:B------:R-:W5:Y:S01]  /*5a80*/  LDSM.16.M88.4 R92, [R119+0x16000] ;  /* 0x01600000775c783b */ /* 0x000f620000000200 */
        /* <DEDUP_REMOVED lines=22> */
[C---:B------:R-:W-:Y:S08]  /*5bf0*/  HMMA.16816.F32.BF16 R8, R96.reuse, R114, R8 ;  /* 0x000000726008723c */ /* 0x040ff00000041808 */
[C---:B--2---:R-:W-:Y:S08]  /*5c00*/  HMMA.16816.F32.BF16 R12, R96.reuse, R88, R12 ;  /* 0x00000058600c723c */ /* 0x044ff0000004180c */
[----:B------:R-:W-:Y:S01]  /*5c10*/  HMMA.16816.F32.BF16 R16, R96, R90, R16 ;  /* 0x0000005a6010723c */ /* 0x000fe20000041810 */
[----:B------:R-:W2:Y:S07]  /*5c20*/  LDSM.16.M88.4 R88, [R224+0x26800] ;  /* 0x02680000e058783b */ /* 0x000eae0000000200 */
[C---:B---3--:R-:W-:Y:S08]  /*5c30*/  HMMA.16816.F32.BF16 R4, R100.reuse, R104, R4 ;  /* 0x000000686404723c */ /* 0x048ff00000041804 */
[C---:B------:R-:W-:Y:S08]  /*5c40*/  HMMA.16816.F32.BF16 R8, R100.reuse, R106, R8 ;  /* 0x0000006a6408723c */ /* 0x040ff00000041808 */
[C---:B-1----:R-:W-:Y:S03]  /*5c50*/  HMMA.16816.F32.BF16 R12, R100.reuse, R84, R12 ;  /* 0x00000054640c723c */ /* 0x042fe6000004180c */
[----:B------:R-:W-:Y:S02]  /*5c60*/  LOP3.LUT R85, R219, 0x20, RZ, 0xc0, !PT ;  /* 0x00000020db557812 */ /* 0x000fe400078ec0ff */
[----:B------:R-:W-:Y:S03]  /*5c70*/  SHF.R.U32.HI R84, RZ, 0x3, R220 ;  /* 0x00000003ff547819 */ /* 0x000fe600000116dc */
[----:B------:R-:W-:Y:S03]  /*5c80*/  HMMA.16816.F32.BF16 R16, R100, R86, R16 ;  /* 0x000000566410723c */ /* 0x000fe60000041810 */
[----:B------:R-:W-:Y:S05]  /*5c90*/  LOP3.LUT R84, R85, 0x18, R84, 0xf8, !PT ;  /* 0x0000001855547812 */ /* 0x000fea00078ef854 */
[C---:B-----5:R-:W-:Y:S08]  /*5ca0*/  HMMA.16816.F32.BF16 R4, R92.reuse, R108, R4 ;  /* 0x0000006c5c04723c */ /* 0x060ff00000041804 */
[C---:B------:R-:W-:Y:S08]  /*5cb0*/  HMMA.16816.F32.BF16 R8, R92.reuse, R110, R8 ;  /* 0x0000006e5c08723c */ /* 0x040ff00000041808 */
[C---:B--2---:R-:W-:Y:S03]  /*5cc0*/  HMMA.16816.F32.BF16 R12, R92.reuse, R88, R12 ;  /* 0x000000585c0c723c */ /* 0x044fe6000004180c */
[C---:B------:R-:W-:Y:S01]  /*5cd0*/  FADD.FTZ R5, -R204.reuse, R5 ;  /* 0x00000005cc057221 */ /* 0x040fe20000010100 */
[C---:B------:R-:W-:Y:S01]  /*5ce0*/  FADD.FTZ R4, -R204.reuse, R4 ;  /* 0x00000004cc047221 */ /* 0x040fe20000010100 */
[C---:B------:R-:W-:Y:S01]  /*5cf0*/  FADD.FTZ R6, -R205.reuse, R6 ;  /* 0x00000006cd067221 */ /* 0x040fe20000010100 */
[----:B------:R-:W-:Y:S02]  /*5d00*/  FADD.FTZ R7, -R205, R7 ;  /* 0x00000007cd077221 */ /* 0x000fe40000010100 */
[-C--:B------:R-:W-:Y:S01]  /*5d10*/  FSEL R5, R5, R204.reuse, P2 ;  /* 0x000000cc05057208 */ /* 0x080fe20001000000 */
[----:B------:R-:W-:Y:S03]  /*5d20*/  HMMA.16816.F32.BF16 R16, R92, R90, R16 ;  /* 0x0000005a5c10723c */ /* 0x000fe60000041810 */
[----:B------:R-:W-:Y:S01]  /*5d30*/  FSETP.GE.FTZ.AND P2, PT, R129, RZ, PT ;  /* 0x000000ff8100720b */ /* 0x000fe20003f56000 */
[----:B------:R-:W-:Y:S01]  /*5d40*/  FADD.FTZ R8, -R204, R8 ;  /* 0x00000008cc087221 */ /* 0x000fe20000010100 */
[-C--:B------:R-:W-:Y:S01]  /*5d50*/  FSEL R4, R4, R204.reuse, P5 ;  /* 0x000000cc04047208 */ /* 0x080fe20002800000 */
[----:B------:R-:W-:Y:S01]  /*5d60*/  FADD.FTZ R9, -R204, R9 ;  /* 0x00000009cc097221 */ /* 0x000fe20000010100 */
[----:B------:R-:W-:Y:S01]  /*5d70*/  FSETP.GE.FTZ.AND P5, PT, R128, RZ, PT ;  /* 0x000000ff8000720b */ /* 0x000fe20003fb6000 */
[----:B------:R-:W-:Y:S01]  /*5d80*/  FADD.FTZ R10, -R205, R10 ;  /* 0x0000000acd0a7221 */ /* 0x000fe20000010100 */
[-C--:B------:R-:W-:Y:S01]  /*5d90*/  FSEL R8, R8, R204.reuse, P1 ;  /* 0x000000cc08087208 */ /* 0x080fe20000800000 */
[C---:B------:R-:W-:Y:S01]  /*5da0*/  FADD.FTZ R13, -R204.reuse, R13 ;  /* 0x0000000dcc0d7221 */ /* 0x040fe20000010100 */
[----:B------:R-:W-:Y:S01]  /*5db0*/  FSETP.GE.FTZ.AND P1, PT, R125, RZ, PT ;  /* 0x000000ff7d00720b */ /* 0x000fe20003f36000 */
[C---:B------:R-:W-:Y:S01]  /*5dc0*/  FADD.FTZ R12, -R204.reuse, R12 ;  /* 0x0000000ccc0c7221 */ /* 0x040fe20000010100 */
[----:B------:R-:W-:Y:S01]  /*5dd0*/  FSEL R7, R7, R205, P6 ;  /* 0x000000cd07077208 */ /* 0x000fe20003000000 */
[----:B------:R-:W-:Y:S01]  /*5de0*/  FADD.FTZ R11, -R205, R11 ;  /* 0x0000000bcd0b7221 */ /* 0x000fe20000010100 */
        /* <DEDUP_REMOVED lines=8> */
[----:B------:R-:W-:Y:S01]  /*5e70*/  FSEL R12, R12, R204, P5 ;  /* 0x000000cc0c0c7208 */ /* 0x000fe20002800000 */
[----:B------:R-:W-:Y:S01]  /*5e80*/  FMUL.FTZ R4, R120, R4 ;  /* 0x0000000478047220 */ /* 0x000fe20000410000 */
[----:B------:R-:W-:Y:S01]  /*5e90*/  FSEL R16, R16, R204, P2 ;  /* 0x000000cc10107208 */ /* 0x000fe20001000000 */
[----:B------:R-:W-:Y:S01]  /*5ea0*/  FMUL.FTZ R5, R121, R5 ;  /* 0x0000000579057220 */ /* 0x000fe20000410000 */
[----:B------:R-:W-:Y:S01]  /*5eb0*/  FSETP.GE.FTZ.AND P2, PT, R122, RZ, PT ;  /* 0x000000ff7a00720b */ /* 0x000fe20003f56000 */
[----:B------:R-:W-:Y:S01]  /*5ec0*/  FMUL.FTZ R8, R124, R8 ;  /* 0x000000087c087220 */ /* 0x000fe20000410000 */
[----:B------:R-:W-:Y:S01]  /*5ed0*/  FSETP.GE.FTZ.AND P5, PT, R126, RZ, PT ;  /* 0x000000ff7e00720b */ /* 0x000fe20003fb6000 */
[----:B------:R-:W-:Y:S01]  /*5ee0*/  @P1 FADD.FTZ R204, -R204, R17 ;  /* 0x00000011cccc1221 */ /* 0x000fe20000010100 */
[----:B------:R-:W-:Y:S01]  /*5ef0*/  FSETP.GE.FTZ.AND P1, PT, R198, RZ, PT ;  /* 0x000000ffc600720b */ /* 0x000fe20003f36000 */
[----:B------:R-:W-:Y:S01]  /*5f00*/  FMUL.FTZ R9, R125, R9 ;  /* 0x000000097d097220 */ /* 0x000fe20000410000 */
[----:B------:R-:W-:Y:S01]  /*5f10*/  FSEL R6, R6, R205, P2 ;  /* 0x000000cd06067208 */ /* 0x000fe20001000000 */
        /* <DEDUP_REMOVED lines=11> */
[----:B------:R-:W-:Y:S02]  /*5fd0*/  FSETP.GE.FTZ.AND P2, PT, R200, RZ, PT ;  /* 0x000000ffc800720b */ /* 0x000fe40003f56000 */
[-C--:B------:R-:W-:Y:S02]  /*5fe0*/  FSEL R14, R14, R205.reuse, P6 ;  /* 0x000000cd0e0e7208 */ /* 0x080fe40003000000 */
[-C--:B------:R-:W-:Y:S02]  /*5ff0*/  FSEL R15, R15, R205.reuse, P5 ;  /* 0x000000cd0f0f7208 */ /* 0x080fe40002800000 */
[----:B------:R-:W-:Y:S01]  /*6000*/  FSEL R18, R18, R205, P2 ;  /* 0x000000cd12127208 */ /* 0x000fe20001000000 */
[----:B------:R-:W-:Y:S01]  /*6010*/  @P1 FADD.FTZ R205, -R205, R19 ;  /* 0x00000013cdcd1221 */ /* 0x000fe20000010100 */
[----:B------:R-:W-:Y:S02]  /*6020*/  F2FP.BF16.F32.PACK_AB R4, R5, R4 ;  /* 0x000000040504723e */ /* 0x000fe400000010ff */
[----:B------:R-:W-:Y:S02]  /*6030*/  F2FP.BF16.F32.PACK_AB R8, R9, R8 ;  /* 0x000000080908723e */ /* 0x000fe400000010ff */
[----:B------:R-:W-:Y:S01]  /*6040*/  F2FP.BF16.F32.PACK_AB R12, R13, R12 ;  /* 0x0000000c0d0c723e */ /* 0x000fe200000010ff */
[----:B------:R-:W-:Y:S06]  /*6050*/  BRA.U !UP2, `(.L_x_1869) ;  /* 0x000000050a1c7547 */ /* 0x000fec000b800000 */
[----:B------:R-:W2:Y:S01]  /*6060*/  LDL.LU R211, [R1+0x8] ;  /* 0x0000080001d37983 */ /* 0x000ea20000300800 */
[----:B------:R-:W1:Y:S01]  /*6070*/  LDC R9, c[0x0][0x3b0] ;  /* 0x0000ec00ff097b82 */ /* 0x000e620000000800 */
[----:B------:R-:W-:Y:S01]  /*6080*/  IADD3 R17, P1, PT, RZ, -UR33, RZ ;  /* 0x80000021ff117c10 */ /* 0x000fe2000ff3e0ff */
[----:B------:R-:W-:Y:S01]  /*6090*/  ULOP3.LUT UR16, UR45, 0x1, URZ, 0xc0, !UPT ;  /* 0x000000012d107892 */ /* 0x000fe2000f8ec0ff */
[----:B------:R-:W-:Y:S02]  /*60a0*/  ISETP.GE.AND P6, PT, R209, UR8, PT ;  /* 0x00000008d1007c0c */ /* 0x000fe4000bfc6270 */
[----:B------:R-:W-:Y:S01]  /*60b0*/  ISETP.GE.AND P5, PT, R208, UR8, PT ;  /* 0x00000008d0007c0c */ /* 0x000fe2000bfa6270 */
[----:B------:R-:W-:Y:S01]  /*60c0*/  UISETP.NE.U32.AND UP0, UPT, UR16, 0x1, UPT ;  /* 0x000000011000788c */ /* 0x000fe2000bf05070 */
[----:B------:R-:W-:Y:S01]  /*60d0*/  ISETP.GE.AND P2, PT, R251, UR8, PT ;  /* 0x00000008fb007c0c */ /* 0x000fe2000bf46270 */
[----:B------:R-:W3:Y:S02]  /*60e0*/  LDC R5, c[0x0][0x3b4] ;  /* 0x0000ed00ff057b82 */ /* 0x000ee40000000800 */
[----:B------:R-:W-:Y:S06]  /*60f0*/  USEL UR16, UR32, 0x8000, !UP0 ;  /* 0x0000800020107887 */ /* 0x000fec000c000000 */
[----:B------:R-:W-:Y:S02]  /*6100*/  VIADD R237, R237, UR16 ;  /* 0x00000010eded7c36 */ /* 0x000fe40008000000 */
[----:B------:R-:W-:Y:S02]  /*6110*/  VIADD R223, R223, UR16 ;  /* 0x00000010dfdf7c36 */ /* 0x000fe40008000000 */
[----:B--2---:R-:W-:Y:S02]  /*6120*/  VIADD R211, R211, UR16 ;  /* 0x00000010d3d37c36 */ /* 0x004fe40008000000 */
[----:B-1----:R-:W-:Y:S03]  /*6130*/  IMAD.SHL.U32 R13, R9, 0x40, RZ ;  /* 0x00000040090d7824 */ /* 0x002fe600078e00ff */
[----:B------:R1:W-:Y:S01]  /*6140*/  STL [R1+0x8], R211 ;  /* 0x000008d301007387 */ /* 0x0003e20000100800 */
        /* <DEDUP_REMOVED lines=9> */
[----:B---3--:R-:W-:Y:S02]  /*61e0*/  LEA.HI.X R87, R9, R245, R5, 0x6, P1 ;  /* 0x000000f509577211 */ /* 0x008fe400008f3405 */
        /* <DEDUP_REMOVED lines=46> */
.L_x_1869:
[----:B------:R2:W-:Y:S01]  /*64d0*/  STS [R197+0x28000], R4 ;  /* 0x02800004c5007388 */ /* 0x0005e20000000800 */
[----:B------:R-:W-:Y:S01]  /*64e0*/  FMUL.FTZ R11, R127, R11 ;  /* 0x0000000b7f0b7220 */ /* 0x000fe20000410000 */
[----:B------:R-:W-:Y:S01]  /*64f0*/  FMUL.FTZ R10, R126, R10 ;  /* 0x0000000a7e0a7220 */ /* 0x000fe20000410000 */
[----:B------:R-:W-:Y:S01]  /*6500*/  F2FP.BF16.F32.PACK_AB R6, R7, R6 ;  /* 0x000000060706723e */ /* 0x000fe200000010ff */
[----:B------:R-:W-:Y:S01]  /*6510*/  FMUL.FTZ R15, R131, R15 ;  /* 0x0000000f830f7220 */ /* 0x000fe20000410000 */
[----:B------:R-:W-:Y:S01]  /*6520*/  FMUL.FTZ R14, R196, R14 ;  /* 0x0000000ec40e7220 */ /* 0x000fe20000410000 */
[----:B------:R-:W-:Y:S01]  /*6530*/  FMUL.FTZ R18, R200, R18 ;  /* 0x00000012c8127220 */ /* 0x000fe20000410000 */
[----:B------:R-:W-:Y:S01]  /*6540*/  F2FP.BF16.F32.PACK_AB R10, R11, R10 ;  /* 0x0000000a0b0a723e */ /* 0x000fe200000010ff */
[----:B------:R-:W-:Y:S01]  /*6550*/  STS [R197+0x28400], R6 ;  /* 0x02840006c5007388 */ /* 0x000fe20000000800 */
[----:B------:R-:W-:Y:S01]  /*6560*/  FMUL.FTZ R198, R198, R205 ;  /* 0x000000cdc6c67220 */ /* 0x000fe20000410000 */
[----:B------:R-:W-:Y:S01]  /*6570*/  F2FP.BF16.F32.PACK_AB R14, R15, R14 ;  /* 0x0000000e0f0e723e */ /* 0x000fe200000010ff */
[----:B------:R-:W-:Y:S01]  /*6580*/  IMAD R120, R248, UR9, RZ ;  /* 0x00000009f8787c24 */ /* 0x000fe2000f8e02ff */
[----:B------:R-:W-:Y:S01]  /*6590*/  STS [R130+0x28000], R8 ;  /* 0x0280000882007388 */ /* 0x000fe20000000800 */
[----:B------:R-:W-:Y:S02]  /*65a0*/  F2FP.BF16.F32.PACK_AB R16, R201, R16 ;  /* 0x00000010c910723e */ /* 0x000fe400000010ff */
[----:B------:R-:W-:Y:S01]  /*65b0*/  F2FP.BF16.F32.PACK_AB R18, R198, R18 ;  /* 0x00000012c612723e */ /* 0x000fe200000010ff */
[----:B------:R-:W-:Y:S01]  /*65c0*/  STS [R130+0x28400], R10 ;  /* 0x0284000a82007388 */ /* 0x000fe20000000800 */
[----:B------:R-:W-:Y:S02]  /*65d0*/  LOP3.LUT R230, R2, 0x10, RZ, 0xc0, !PT ;  /* 0x0000001002e67812 */ /* 0x000fe400078ec0ff */
[----:B------:R-:W-:Y:S01]  /*65e0*/  LOP3.LUT R84, R84, 0x1c0, R216, 0xf8, !PT ;  /* 0x000001c054547812 */ /* 0x000fe200078ef8d8 */
[----:B------:R3:W-:Y:S01]  /*65f0*/  STS [R203+-0x2000], R12 ;  /* 0xffe0000ccb007388 */ /* 0x0007e20000000800 */
[----:B------:R-:W-:Y:S02]  /*6600*/  LOP3.LUT R230, R230, 0x8, R220, 0xf8, !PT ;  /* 0x00000008e6e67812 */ /* 0x000fe400078ef8dc */
[----:B------:R-:W-:Y:S01]  /*6610*/  LOP3.LUT R231, R84, 0x38, R218, 0x78, !PT ;  /* 0x0000003854e77812 */ /* 0x000fe200078e78da */
[----:B------:R-:W-:Y:S01]  /*6620*/  STS [R203+-0x1c00], R14 ;  /* 0xffe4000ecb007388 */ /* 0x000fe20000000800 */
[----:B--2---:R-:W-:Y:S01]  /*6630*/  IMAD.IADD R4, R210, 0x1, R203 ;  /* 0x00000001d2047824 */ /* 0x004fe200078e02cb */
[----:B------:R-:W-:Y:S02]  /*6640*/  LOP3.LUT R230, R230, R3, RZ, 0x3c, !PT ;  /* 0x00000003e6e67212 */ /* 0x000fe400078e3cff */
[----:B------:R-:W-:Y:S02]  /*6650*/  LOP3.LUT R231, R231, 0x200, R216, 0xf8, !PT ;  /* 0x00000200e7e77812 */ /* 0x000fe400078ef8d8 */
[----:B------:R-:W-:Y:S01]  /*6660*/  STS [R4+-0x2000], R16 ;  /* 0xffe0001004007388 */ /* 0x000fe20000000800 */
[----:B------:R-:W-:Y:S02]  /*6670*/  LOP3.LUT R230, R230, 0x200, R217, 0xf8, !PT ;  /* 0x00000200e6e67812 */ /* 0x000fe400078ef8d9 */
[----:B------:R-:W-:Y:S01]  /*6680*/  LEA R231, R231, UR4, 0x1 ;  /* 0x00000004e7e77c11 */ /* 0x000fe2000f8e08ff */
[----:B------:R-:W-:Y:S01]  /*6690*/  STS [R4+-0x1c00], R18 ;  /* 0xffe4001204007388 */ /* 0x000fe20000000800 */
[----:B------:R-:W-:Y:S01]  /*66a0*/  LEA R230, R230, UR4, 0x1 ;  /* 0x00000004e6e67c11 */ /* 0x000fe2000f8e08ff */
[----:B------:R-:W-:Y:S04]  /*66b0*/  BAR.SYNC.DEFER_BLOCKING 0x0 ;  /* 0x0000000000007b1d */ /* 0x000fe80000010000 */
[C---:B------:R-:W-:Y:S02]  /*66c0*/  VIADD R112, R230.reuse, 0x2a040 ;  /* 0x0002a040e6707836 */ /* 0x040fe40000000000 */
[----:B---3--:R-:W-:Y:S04]  /*66d0*/  VIADD R12, R230, 0x2a000 ;  /* 0x0002a000e60c7836 */ /* 0x008fe80000000000 */
        /* <DEDUP_REMOVED lines=154> */
.L_x_1870:
        /* <DEDUP_REMOVED lines=8> */
[----:B------:R-:W-:Y:S01]  /*7100*/  @UP2 UIADD3.X UR58, UPT, UPT, UR53, -0x1, URZ, UP0, !UPT ;  /* 0xffffffff353a2890 */ /* 0x000fe200087fe4ff */
[----:B------:R-:W2:Y:S01]  /*7110*/  LDSM.16.M88.4 R124, [R212+0x29000] ;  /* 0x02900000d47c783b */ /* 0x000ea20000000200 */
[----:B------:R-:W-:Y:S02]  /*7120*/  @UP2 UIADD3 UR10, UP0, UPT, UR10, -0x100, URZ ;  /* 0xffffff000a0a2890 */ /* 0x000fe4000ff1e0ff */
[----:B------:R-:W-:Y:S01]  /*7130*/  ULOP3.LUT UR16, UR45, 0x1, URZ, 0xc0, !UPT ;  /* 0x000000012d107892 */ /* 0x000fe2000f8ec0ff */
[----:B------:R-:W3:Y:S01]  /*7140*/  LDSM.16.MT88.4 R96, [R231+0x1a000] ;  /* 0x01a00000e760783b */ /* 0x000ee20000004200 */
[----:B------:R-:W-:Y:S01]  /*7150*/  @UP2 UIADD3.X UR11, UPT, UPT, UR11, -0x1, URZ, UP0, !UPT ;  /* 0xffffffff0b0b2890 */ /* 0x000fe200087fe4ff */
[----:B------:R-:W-:Y:S01]  /*7160*/  @P2 LOP3.LUT R4, R2, 0x30, RZ, 0xc0, !PT ;  /* 0x0000003002042812 */ /* 0x000fe200078ec0ff */
[----:B------:R-:W-:Y:S01]  /*7170*/  UISETP.NE.U32.AND UP0, UPT, UR16, 0x1, UPT ;  /* 0x000000011000788c */ /* 0x000fe2000bf05070 */
[----:B------:R-:W4:Y:S01]  /*7180*/  LDSM.16.MT88.4 R112, [R231+0x1c000] ;  /* 0x01c00000e770783b */ /* 0x000f220000004200 */
[----:B------:R-:W-:Y:S01]  /*7190*/  PLOP3.LUT P2, PT, PT, PT, UP2, 0x80, 0x8 ;  /* 0x000000000008781c */ /* 0x000fe20003f4f028 */
[----:B------:R-:W-:Y:S01]  /*71a0*/  UIADD3 UR16, UPT, UPT, UR45, -0x1, URZ ;  /* 0xffffffff2d107890 */ /* 0x000fe2000fffe0ff */
[----:B------:R-:W-:Y:S01]  /*71b0*/  @P1 LOP3.LUT R236, R4, 0x7, R246, 0xf8, !PT ;  /* 0x0000000704ec1812 */ /* 0x000fe200078ef8f6 */
[----:B------:R-:W4:Y:S01]  /*71c0*/  LDSM.16.MT88.4 R196, [R231+0x1e000] ;  /* 0x01e00000e7c4783b */ /* 0x000f220000004200 */
[----:B------:R-:W-:Y:S02]  /*71d0*/  PLOP3.LUT P1, PT, PT, PT, UP2, 0x80, 0x8 ;  /* 0x000000000008781c */ /* 0x000fe40003f2f028 */
[----:B------:R-:W-:Y:S01]  /*71e0*/  PLOP3.LUT P6, PT, PT, PT, UP0, 0x80, 0x8 ;  /* 0x000000000008781c */ /* 0x000fe20003fcf008 */
[----:B------:R-:W-:Y:S01]  /*71f0*/  LDSM.16.MT88.4 R204, [R231+0x18800] ;  /* 0x01880000e7cc783b */ /* 0x000fe20000004200 */
[----:B------:R-:W-:Y:S03]  /*7200*/  UISETP.GT.AND UP0, UPT, UR45, URZ, UPT ;  /* 0x000000ff2d00728c */ /* 0x000fe6000bf04270 */
[----:B------:R-:W4:Y:S01]  /*7210*/  LDSM.16.M88.4 R200, [R208+0x28000] ;  /* 0x02800000d0c8783b */ /* 0x000f220000000200 */
[----:B------:R-:W-:Y:S03]  /*7220*/  UMOV UR45, UR16 ;  /* 0x00000010002d7c82 */ /* 0x000fe60008000000 */
[----:B------:R-:W4:Y:S04]  /*7230*/  LDSM.16.M88.4 R208, [R208+0x29000] ;  /* 0x02900000d0d0783b */ /* 0x000f280000000200 */
[----:B------:R3:W-:Y:S01]  /*7240*/  STL.64 [R1+0x18], R20 ;  /* 0x0000181401007387 */ /* 0x0007e20000100a00 */
[-C--:B-1----:R-:W-:Y:S08]  /*7250*/  HMMA.16816.F32.BF16 R4, R128, R16.reuse, RZ ;  /* 0x000000108004723c */ /* 0x082ff000000418ff */
[C---:B--2---:R-:W-:Y:S08]  /*7260*/  HMMA.16816.F32.BF16 R8, R124.reuse, R16, RZ ;  /* 0x000000107c08723c */ /* 0x044ff000000418ff */
[-C--:B------:R-:W-:Y:S01]  /*7270*/  HMMA.16816.F32.BF16 R12, R124, R18.reuse, RZ ;  /* 0x000000127c0c723c */ /* 0x080fe200000418ff */
[----:B---3--:R-:W-:Y:S01]  /*7280*/  @P5 IMAD.WIDE.U32 R20, R236, R239, UR52 ;  /* 0x00000034ec145e25 */ /* 0x008fe2000f8e00ef */
[----:B------:R-:W-:Y:S01]  /*7290*/  @UP2 UMOV UR52, UR59 ;  /* 0x0000003b00342c82 */ /* 0x000fe20008000000 */
[----:B------:R-:W-:Y:S05]  /*72a0*/  @UP2 UMOV UR53, UR58 ;  /* 0x0000003a00352c82 */ /* 0x000fea0008000000 */
[C---:B------:R-:W-:Y:S01]  /*72b0*/  HMMA.16816.F32.BF16 R16, R128.reuse, R18, RZ ;  /* 0x000000128010723c */ /* 0x040fe200000418ff */
[----:B------:R-:W5:Y:S04]  /*72c0*/  @P2 LDG.E R235, desc[UR36][R20.64+-0x100] ;  /* 0xffff002414eb2981 */ /* 0x000f68000c1e1900 */
[----:B------:R1:W5:Y:S03]  /*72d0*/  @P1 LDG.E R234, desc[UR36][R20.64+-0xe0] ;  /* 0xffff202414ea1981 */ /* 0x000366000c1e1900 */
        /* <DEDUP_REMOVED lines=12> */
[----:B------:R-:W2:Y:S07]  /*73a0*/  LDSM.16.MT88.4 R196, [R231+0x1a800] ;  /* 0x01a80000e7c4783b */ /* 0x000eae0000004200 */
[-C--:B------:R-:W-:Y:S08]  /*73b0*/  HMMA.16816.F32.BF16 R4, R200, R204.reuse, R4 ;  /* 0x000000ccc804723c */ /* 0x080ff00000041804 */
[C---:B------:R-:W-:Y:S08]  /*73c0*/  HMMA.16816.F32.BF16 R8, R208.reuse, R204, R8 ;  /* 0x000000ccd008723c */ /* 0x040ff00000041808 */
[-C--:B------:R-:W-:Y:S08]  /*73d0*/  HMMA.16816.F32.BF16 R12, R208, R206.reuse, R12 ;  /* 0x000000ced00c723c */ /* 0x080ff0000004180c */
[C---:B------:R-:W-:Y:S01]  /*73e0*/  HMMA.16816.F32.BF16 R16, R200.reuse, R206, R16 ;  /* 0x000000cec810723c */ /* 0x040fe20000041810 */
[----:B------:R-:W3:Y:S07]  /*73f0*/  LDSM.16.MT88.4 R204, [R231+0x1c800] ;  /* 0x01c80000e7cc783b */ /* 0x000eee0000004200 */
[-C--:B--2---:R-:W-:Y:S08]  /*7400*/  HMMA.16816.F32.BF16 R84, R200, R196.reuse, R84 ;  /* 0x000000c4c854723c */ /* 0x084ff00000041854 */
[C---:B------:R-:W-:Y:S08]  /*7410*/  HMMA.16816.F32.BF16 R88, R208.reuse, R196, R88 ;  /* 0x000000c4d058723c */ /* 0x040ff00000041858 */
[-C--:B------:R-:W-:Y:S08]  /*7420*/  HMMA.16816.F32.BF16 R92, R208, R198.reuse, R92 ;  /* 0x000000c6d05c723c */ /* 0x080ff0000004185c */
[C---:B------:R-:W-:Y:S01]  /*7430*/  HMMA.16816.F32.BF16 R96, R200.reuse, R198, R96 ;  /* 0x000000c6c860723c */ /* 0x040fe20000041860 */
[----:B------:R-:W2:Y:S07]  /*7440*/  LDSM.16.MT88.4 R196, [R231+0x1e800] ;  /* 0x01e80000e7c4783b */ /* 0x000eae0000004200 */
[-C--:B---3--:R-:W-:Y:S08]  /*7450*/  HMMA.16816.F32.BF16 R100, R200, R204.reuse, R100 ;  /* 0x000000ccc864723c */ /* 0x088ff00000041864 */
[C---:B------:R-:W-:Y:S08]  /*7460*/  HMMA.16816.F32.BF16 R104, R208.reuse, R204, R104 ;  /* 0x000000ccd068723c */ /* 0x040ff00000041868 */
[-C--:B------:R-:W-:Y:S08]  /*7470*/  HMMA.16816.F32.BF16 R108, R208, R206.reuse, R108 ;  /* 0x000000ced06c723c */ /* 0x080ff0000004186c */
[C---:B------:R-:W-:Y:S08]  /*7480*/  HMMA.16816.F32.BF16 R112, R200.reuse, R206, R112 ;  /* 0x000000cec870723c */ /* 0x040ff00000041870 */
[-C--:B--2---:R-:W-:Y:S08]  /*7490*/  HMMA.16816.F32.BF16 R116, R200, R196.reuse, R116 ;  /* 0x000000c4c874723c */ /* 0x084ff00000041874 */
[C---:B------:R-:W-:Y:S04]  /*74a0*/  HMMA.16816.F32.BF16 R120, R208.reuse, R196, R120 ;  /* 0x000000c4d078723c */ /* 0x040fe80000041878 */
[C---:B------:R-:W-:Y:S02]  /*74b0*/  VIADD R196, R212.reuse, 0x28000 ;  /* 0x00028000d4c47836 */ /* 0x040fe40000000000 */
[----:B------:R-:W-:Y:S02]  /*74c0*/  VIADD R212, R212, 0x28040 ;  /* 0x00028040d4d47836 */ /* 0x000fe40000000000 */
[-C--:B------:R-:W-:Y:S01]  /*74d0*/  HMMA.16816.F32.BF16 R124, R208, R198.reuse, R124 ;  /* 0x000000c6d07c723c */ /* 0x080fe2000004187c */
[----:B------:R-:W-:Y:S02]  /*74e0*/  LDSM.16.MT88.4 R208, [R231+0x1b000] ;  /* 0x01b00000e7d0783b */ /* 0x000fe40000004200 */
[----:B------:R-:W-:Y:S05]  /*74f0*/  @P0 VIADD R212, R196, 0xffffffc0 ;  /* 0xffffffc0c4d40836 */ /* 0x000fea0000000000 */
[----:B------:R-:W-:Y:S01]  /*7500*/  HMMA.16816.F32.BF16 R128, R200, R198, R128 ;  /* 0x000000c6c880723c */ /* 0x000fe20000041880 */
[----:B------:R-:W-:Y:S04]  /*7510*/  LDSM.16.MT88.4 R200, [R231+0x19000] ;  /* 0x01900000e7c8783b */ /* 0x000fe80000004200 */
[----:B------:R-:W2:Y:S04]  /*7520*/  LDSM.16.M88.4 R196, [R212] ;  /* 0x00000000d4c4783b */ /* 0x000ea80000000200 */
[----:B------:R3:W4:Y:S02]  /*7530*/  LDSM.16.M88.4 R204, [R212+0x1000] ;  /* 0x00100000d4cc783b */ /* 0x0007240000000200 */
[----:B---3--:R-:W-:Y:S01]  /*7540*/  IMAD.IADD R212, R228, 0x1, R212 ;  /* 0x00000001e4d47824 */ /* 0x008fe200078e02d4 */
[-C--:B--2---:R-:W-:Y:S08]  /*7550*/  HMMA.16816.F32.BF16 R4, R196, R200.reuse, R4 ;  /* 0x000000c8c404723c */ /* 0x084ff00000041804 */
[C---:B----4-:R-:W-:Y:S08]  /*7560*/  HMMA.16816.F32.BF16 R8, R204.reuse, R200, R8 ;  /* 0x000000c8cc08723c */ /* 0x050ff00000041808 */
        /* <DEDUP_REMOVED lines=12> */
[----:B------:R-:W-:Y:S04]  /*7630*/  LDSM.16.M88.4 R200, [R212] ;  /* 0x00000000d4c8783b */ /* 0x000fe80000000200 */
[----:B------:R-:W-:Y:S03]  /*7640*/  LDSM.16.M88.4 R212, [R212+0x1000] ;  /* 0x00100000d4d4783b */ /* 0x000fe60000000200 */
[-C--:B---3--:R-:W-:Y:S08]  /*7650*/  HMMA.16816.F32.BF16 R116, R196, R208.reuse, R116 ;  /* 0x000000d0c474723c */ /* 0x088ff00000041874 */
[C---:B------:R-:W-:Y:S08]  /*7660*/  HMMA.16816.F32.BF16 R120, R204.reuse, R208, R120 ;  /* 0x000000d0cc78723c */ /* 0x040ff00000041878 */
[-C--:B------:R-:W-:Y:S01]  /*7670*/  HMMA.16816.F32.BF16 R124, R204, R210.reuse, R124 ;  /* 0x000000d2cc7c723c */ /* 0x080fe2000004187c */
[----:B------:R-:W2:Y:S07]  /*7680*/  LDSM.16.MT88.4 R204, [R231+0x19800] ;  /* 0x01980000e7cc783b */ /* 0x000eae0000004200 */
[----:B------:R-:W-:Y:S01]  /*7690*/  HMMA.16816.F32.BF16 R128, R196, R210, R128 ;  /* 0x000000d2c480723c */ /* 0x000fe20000041880 */
[----:B------:R-:W3:Y:S04]  /*76a0*/  LDSM.16.MT88.4 R196, [R231+0x1b800] ;  /* 0x01b80000e7c4783b */ /* 0x000ee80000004200 */
[----:B------:R-:W4:Y:S03]  /*76b0*/  LDSM.16.MT88.4 R208, [R231+0x1d800] ;  /* 0x01d80000e7d0783b */ /* 0x000f260000004200 */
[-C--:B--2---:R-:W-:Y:S08]  /*76c0*/  HMMA.16816.F32.BF16 R4, R200, R204.reuse, R4 ;  /* 0x000000ccc804723c */ /* 0x084ff00000041804 */
[C---:B------:R-:W-:Y:S08]  /*76d0*/  HMMA.16816.F32.BF16 R8, R212.reuse, R204, R8 ;  /* 0x000000ccd408723c */ /* 0x040ff00000041808 */
[-C--:B------:R-:W-:Y:S03]  /*76e0*/  HMMA.16816.F32.BF16 R12, R212, R206.reuse, R12 ;  /* 0x000000ced40c723c */ /* 0x080fe6000004180c */
[----:B------:R-:W-:Y:S05]  /*76f0*/  REDG.E.ADD.F32.FTZ.RN.STRONG.GPU desc[UR36][R240.64], R4 ;  /* 0x00000004f00079a6 */ /* 0x000fea000c12f324 */
[C---:B------:R-:W-:Y:S01]  /*7700*/  HMMA.16816.F32.BF16 R16, R200.reuse, R206, R16 ;  /* 0x000000cec810723c */ /* 0x040fe20000041810 */
[----:B------:R2:W1:Y:S07]  /*7710*/  LDSM.16.MT88.4 R204, [R231+0x1f800] ;  /* 0x01f80000e7cc783b */ /* 0x00046e0000004200 */
[-C--:B---3--:R-:W-:Y:S08]  /*7720*/  HMMA.16816.F32.BF16 R84, R200, R196.reuse, R84 ;  /* 0x000000c4c854723c */ /* 0x088ff00000041854 */
[C---:B------:R-:W-:Y:S01]  /*7730*/  HMMA.16816.F32.BF16 R88, R212.reuse, R196, R88 ;  /* 0x000000c4d458723c */ /* 0x040fe20000041858 */
[----:B------:R-:W-:Y:S02]  /*7740*/  IMAD.U32 R196, RZ, RZ, UR49 ;  /* 0x00000031ffc47e24 */ /* 0x000fe4000f8e00ff */
[----:B------:R-:W-:Y:S03]  /*7750*/  IMAD.U32 R197, RZ, RZ, UR49 ;  /* 0x00000031ffc57e24 */ /* 0x000fe6000f8e00ff */
[----:B------:R-:W-:Y:S02]  /*7760*/  LEA R196, P5, R196, R240, 0x2 ;  /* 0x000000f0c4c47211 */ /* 0x000fe400078a10ff */
[-C--:B------:R-:W-:Y:S03]  /*7770*/  HMMA.16816.F32.BF16 R92, R212, R198.reuse, R92 ;  /* 0x000000c6d45c723c */ /* 0x080fe6000004185c */
[----:B------:R-:W-:Y:S01]  /*7780*/  LEA.HI.X.SX32 R197, R197, R241, 0x2, P5 ;  /* 0x000000f1c5c57211 */ /* 0x000fe200028f16ff */
[----:B--2---:R-:W-:Y:S04]  /*7790*/  IMAD R231, R248, UR9, RZ ;  /* 0x00000009f8e77c24 */ /* 0x004fe8000f8e02ff */
[C---:B------:R-:W-:Y:S01]  /*77a0*/  HMMA.16816.F32.BF16 R96, R200.reuse, R198, R96 ;  /* 0x000000c6c860723c */ /* 0x040fe20000041860 */
[----:B------:R2:W-:Y:S03]  /*77b0*/  REDG.E.ADD.F32.FTZ.RN.STRONG.GPU desc[UR36][R196.64], R5 ;  /* 0x00000005c40079a6 */ /* 0x0005e6000c12f324 */
[C---:B------:R-:W-:Y:S04]  /*77c0*/  LEA R198, P5, R231.reuse, R196, 0x5 ;  /* 0x000000c4e7c67211 */ /* 0x040fe800078a28ff */
[-C--:B----4-:R-:W-:Y:S03]  /*77d0*/  HMMA.16816.F32.BF16 R100, R200, R208.reuse, R100 ;  /* 0x000000d0c864723c */ /* 0x090fe60000041864 */
[C---:B------:R-:W-:Y:S05]  /*77e0*/  LEA.HI.X.SX32 R199, R231.reuse, R197, 0x5, P5 ;  /* 0x000000c5e7c77211 */ /* 0x040fea00028f2eff */
[C---:B------:R-:W-:Y:S01]  /*77f0*/  HMMA.16816.F32.BF16 R104, R212.reuse, R208, R104 ;  /* 0x000000d0d468723c */ /* 0x040fe20000041868 */
[----:B------:R3:W-:Y:S03]  /*7800*/  REDG.E.ADD.F32.FTZ.RN.STRONG.GPU desc[UR36][R198.64], R6 ;  /* 0x00000006c60079a6 */ /* 0x0007e6000c12f324 */
[C---:B------:R-:W-:Y:S04]  /*7810*/  LEA R208, P5, R231.reuse, R198, 0x5 ;  /* 0x000000c6e7d07211 */ /* 0x040fe800078a28ff */
[-C--:B------:R-:W-:Y:S03]  /*7820*/  HMMA.16816.F32.BF16 R108, R212, R210.reuse, R108 ;  /* 0x000000d2d46c723c */ /* 0x080fe6000004186c */
[C---:B------:R-:W-:Y:S05]  /*7830*/  LEA.HI.X.SX32 R209, R231.reuse, R199, 0x5, P5 ;  /* 0x000000c7e7d17211 */ /* 0x040fea00028f2eff */
[C---:B------:R-:W-:Y:S01]  /*7840*/  HMMA.16816.F32.BF16 R112, R200.reuse, R210, R112 ;  /* 0x000000d2c870723c */ /* 0x040fe20000041870 */
[----:B------:R4:W-:Y:S03]  /*7850*/  REDG.E.ADD.F32.FTZ.RN.STRONG.GPU desc[UR36][R208.64], R7 ;  /* 0x00000007d00079a6 */ /* 0x0009e6000c12f324 */
[C---:B------:R-:W-:Y:S04]  /*7860*/  LEA R210, P5, R231.reuse, R208, 0x5 ;  /* 0x000000d0e7d27211 */ /* 0x040fe800078a28ff */
[-C--:B-1----:R-:W-:Y:S03]  /*7870*/  HMMA.16816.F32.BF16 R116, R200, R204.reuse, R116 ;  /* 0x000000ccc874723c */ /* 0x082fe60000041874 */
        /* <DEDUP_REMOVED lines=75> */
[C---:B------:R-:W-:Y:S03]  /*7d30*/  LEA.HI.X.SX32 R21, R231.reuse, R19, 0x5, P1 ;  /* 0x00000013e7157211 */ /* 0x040fe600008f2eff */
[C---:B------:R-:W-:Y:S02]  /*7d40*/  IMAD.WIDE R196, R231.reuse, -0xc0, R20 ;  /* 0xffffff40e7c47825 */ /* 0x040fe400078e0214 */
[----:B------:R1:W-:Y:S01]  /*7d50*/  REDG.E.ADD.F32.FTZ.RN.STRONG.GPU desc[UR36][R20.64+0x180], R95 ;  /* 0x0001805f140079a6 */ /* 0x0003e2000c12f324 */
[C---:B------:R-:W-:Y:S03]  /*7d60*/  LEA R12, P1, R231.reuse, R196, 0x5 ;  /* 0x000000c4e70c7211 */ /* 0x040fe600078228ff */
[----:B------:R-:W-:Y:S01]  /*7d70*/  REDG.E.ADD.F32.FTZ.RN.STRONG.GPU desc[UR36][R240.64+0x200], R100 ;  /* 0x00020064f00079a6 */ /* 0x000fe2000c12f324 */
[C---:B------:R-:W-:Y:S03]  /*7d80*/  LEA.HI.X.SX32 R13, R231.reuse, R197, 0x5, P1 ;  /* 0x000000c5e70d7211 */ /* 0x040fe600008f2eff */
[----:B------:R-:W-:Y:S01]  /*7d90*/  REDG.E.ADD.F32.FTZ.RN.STRONG.GPU desc[UR36][R196.64+0x200], R101 ;  /* 0x00020065c40079a6 */ /* 0x000fe2000c12f324 */
[C---:B---3--:R-:W-:Y:S03]  /*7da0*/  LEA R4, P1, R231.reuse, R12, 0x5 ;  /* 0x0000000ce7047211 */ /* 0x048fe600078228ff */
        /* <DEDUP_REMOVED lines=36> */
[C---:B--2---:R-:W-:Y:S02]  /*7ff0*/  VIADD R112, R230.reuse, 0x40 ;  /* 0x00000040e6707836 */ /* 0x044fe40000000000 */
[----:B------:R2:W-:Y:S01]  /*8000*/  REDG.E.ADD.F32.FTZ.RN.STRONG.GPU desc[UR36][R8.64+0x280], R110 ;  /* 0x0002806e080079a6 */ /* 0x0005e2000c12f324 */
        /* <DEDUP_REMOVED lines=51> */
[----:B------:R-:W2:Y:S04]  /*8340*/  LDSM.16.MT88.4 R8, [R222] ;  /* 0x00000000de08783b */ /* 0x000ea80000004200 */
[----:B------:R-:W3:Y:S04]  /*8350*/  LDSM.16.MT88.4 R92, [R230+0x28800] ;  /* 0x02880000e65c783b */ /* 0x000ee80000004200 */
[----:B------:R-:W4:Y:S04]  /*8360*/  LDSM.16.MT88.4 R108, [R222+0x4800] ;  /* 0x00480000de6c783b */ /* 0x000f280000004200 */
[----:B------:R-:W-:Y:S01]  /*8370*/  LDSM.16.MT88.4 R116, [R222+0x5800] ;  /* 0x00580000de74783b */ /* 0x000fe20000004200 */
        /* <DEDUP_REMOVED lines=23> */
[-C--:B---3--:R-:W-:Y:S08]  /*84f0*/  HMMA.16816.F32.BF16 R132, R92, R96.reuse, R132 ;  /* 0x000000605c84723c */ /* 0x088ff00000041884 */
        /* <DEDUP_REMOVED lines=14> */
[-C--:B--2---:R-:W-:Y:S08]  /*85e0*/  HMMA.16816.F32.BF16 R180, R92, R8.reuse, R180 ;  /* 0x000000085cb4723c */ /* 0x084ff000000418b4 */
[C---:B------:R-:W-:Y:S08]  /*85f0*/  HMMA.16816.F32.BF16 R184, R100.reuse, R8, R184 ;  /* 0x0000000864b8723c */ /* 0x040ff000000418b8 */
[-C--:B------:R-:W-:Y:S01]  /*8600*/  HMMA.16816.F32.BF16 R188, R100, R10.reuse, R188 ;  /* 0x0000000a64bc723c */ /* 0x080fe200000418bc */
[----:B------:R-:W2:Y:S07]  /*8610*/  LDSM.16.MT88.4 R100, [R222+0x3800] ;  /* 0x00380000de64783b */ /* 0x000eae0000004200 */
[----:B------:R-:W-:Y:S01]  /*8620*/  HMMA.16816.F32.BF16 R192, R92, R10, R192 ;  /* 0x0000000a5cc0723c */ /* 0x000fe200000418c0 */
[----:B------:R4:W2:Y:S07]  /*8630*/  LDSM.16.MT88.4 R8, [R222+0x7800] ;  /* 0x00780000de08783b */ /* 0x0008ae0000004200 */
        /* <DEDUP_REMOVED lines=37> */
[C---:B------:R-:W-:Y:S01]  /*8890*/  SHF.L.U32 R0, R247.reuse, 0x4, RZ ;  /* 0x00000004f7007819 */ /* 0x040fe200000006ff */
[----:B------:R-:W1:Y:S01]  /*88a0*/  LDCU UR8, c[0x0][0x500] ;  /* 0x0000a000ff0877ac */ /* 0x000e620008000800 */
[C---:B------:R-:W-:Y:S02]  /*88b0*/  SHF.L.U32 R2, R247.reuse, 0x5, RZ ;  /* 0x00000005f7027819 */ /* 0x040fe400000006ff */
[----:B------:R-:W-:Y:S01]  /*88c0*/  SHF.R.U32.HI R3, RZ, 0x3, R247 ;  /* 0x00000003ff037819 */ /* 0x000fe200000116f7 */
[----:B------:R-:W2:Y:S01]  /*88d0*/  LDCU UR9, c[0x0][0x4fc] ;  /* 0x00009f80ff0977ac */ /* 0x000ea20008000800 */
[----:B------:R-:W-:Y:S02]  /*88e0*/  LOP3.LUT R0, R0, 0x1c0, RZ, 0xc0, !PT ;  /* 0x000001c000007812 */ /* 0x000fe400078ec0ff */
[----:B------:R-:W-:Y:S01]  /*88f0*/  SHF.L.U32 R4, R247, 0x1, RZ ;  /* 0x00000001f7047819 */ /* 0x000fe200000006ff */
[----:B------:R-:W-:Y:S01]  /*8900*/  UISETP.NE.AND UP0, UPT, UR42, -0x1, UPT ;  /* 0xffffffff2a00788c */ /* 0x000fe2000bf05270 */
[----:B------:R-:W-:Y:S01]  /*8910*/  LOP3.LUT R2, R2, 0x400, RZ, 0xc0, !PT ;  /* 0x0000040002027812 */ /* 0x000fe200078ec0ff */
[----:B------:R-:W-:Y:S01]  /*8920*/  UMOV UR24, UR18 ;  /* 0x0000001200187c82 */ /* 0x000fe20008000000 */
[----:B------:R-:W-:-:S02]  /*8930*/  LOP3.LUT R0, R0, 0x18, R3, 0xf8, !PT ;  /* 0x0000001800007812 */ /* 0x000fc400078ef803 */
[--C-:B------:R-:W-:Y:S02]  /*8940*/  LOP3.LUT R2, R2, 0x6, R4.reuse, 0xf8, !PT ;  /* 0x0000000602027812 */ /* 0x100fe400078ef804 */
[----:B------:R-:W-:Y:S02]  /*8950*/  LOP3.LUT R0, R0, 0x38, R4, 0x78, !PT ;  /* 0x0000003800007812 */ /* 0x000fe400078e7804 */
[----:B------:R-:W-:Y:S01]  /*8960*/  LOP3.LUT P0, RZ, R247, 0x10, RZ, 0xc0, !PT ;  /* 0x00000010f7ff7812 */ /* 0x000fe2000780c0ff */
[----:B-1----:R-:W-:Y:S01]  /*8970*/  FMUL.FTZ R132, R132, UR8 ;  /* 0x0000000884847c20 */ /* 0x002fe20008410000 */
[----:B------:R-:W-:Y:S01]  /*8980*/  LOP3.LUT R0, R2, R0, RZ, 0xfc, !PT ;  /* 0x0000000002007212 */ /* 0x000fe200078efcff */
[----:B------:R-:W-:Y:S01]  /*8990*/  FMUL.FTZ R133, R133, UR8 ;  /* 0x0000000885857c20 */ /* 0x000fe20008410000 */
[----:B------:R-:W-:Y:S01]  /*89a0*/  FMUL.FTZ R134, R134, UR8 ;  /* 0x0000000886867c20 */ /* 0x000fe20008410000 */
[----:B------:R-:W-:Y:S01]  /*89b0*/  FMUL.FTZ R135, R135, UR8 ;  /* 0x0000000887877c20 */ /* 0x000fe20008410000 */
[----:B------:R-:W-:Y:S01]  /*89c0*/  LEA R0, R0, UR5, 0x1 ;  /* 0x0000000500007c11 */ /* 0x000fe2000f8e08ff */
        /* <DEDUP_REMOVED lines=8> */
[----:B------:R-:W-:Y:S01]  /*8a50*/  IADD3 R4, PT, PT, R0, 0x18000, RZ ;  /* 0x0001800000047810 */ /* 0x000fe20007ffe0ff */
        /* <DEDUP_REMOVED lines=15> */
[----:B------:R-:W-:Y:S01]  /*8b50*/  FMUL.FTZ R152, R152, UR8 ;  /* 0x0000000898987c20 */ /* 0x000fe20008410000 */
[----:B------:R-:W-:Y:S01]  /*8b60*/  IADD3 R2, PT, PT, R0, 0x18040, RZ ;  /* 0x0001804000027810 */ /* 0x000fe20007ffe0ff */
[----:B------:R-:W-:Y:S01]  /*8b70*/  FMUL.FTZ R153, R153, UR8 ;  /* 0x0000000899997c20 */ /* 0x000fe20008410000 */
[----:B------:R-:W-:Y:S01]  /*8b80*/  FMUL.FTZ R154, R154, UR8 ;  /* 0x000000089a9a7c20 */ /* 0x000fe20008410000 */
        /* <DEDUP_REMOVED lines=69> */
[----:B--2--5:R-:W-:Y:S01]  /*8fe0*/  FMUL.FTZ R20, R20, UR9 ;  /* 0x0000000914147c20 */ /* 0x024fe20008410000 */
        /* <DEDUP_REMOVED lines=171> */
.L_x_1872:
[----:B------:R-:W2:Y:S01]  /*9aa0*/  LDCU.64 UR10, c[0x0][0x5c0] ;  /* 0x0000b800ff0a77ac */ /* 0x000ea20008000a00 */
[----:B------:R-:W-:-:S04]  /*9ab0*/  UIADD3 UR8, UPT, UPT, UR39, UR42, URZ ;  /* 0x0000002a27087290 */ /* 0x000fc8000fffe0ff */
[----:B--2---:R-:W-:Y:S02]  /*9ac0*/  UIMAD.WIDE.U32 UR16, UR8, UR10, URZ ;  /* 0x0000000a081072a5 */ /* 0x004fe4000f8e00ff */
[----:B------:R-:W-:-:S04]  /*9ad0*/  UIMAD UR8, UR8, UR11, URZ ;  /* 0x0000000b080872a4 */ /* 0x000fc8000f8e02ff */
[----:B------:R-:W-:-:S06]  /*9ae0*/  UIADD3 UR8, UPT, UPT, UR17, UR8, URZ ;  /* 0x0000000811087290 */ /* 0x000fcc000fffe0ff */
[----:B------:R-:W-:Y:S02]  /*9af0*/  MOV R53, UR8 ;  /* 0x0000000800357c02 */ /* 0x000fe40008000f00 */
.L_x_1873:
        /* <DEDUP_REMOVED lines=12> */
.L_x_1874:
[----:B------:R-:W2:Y:S01]  /*9bc0*/  LDCU.64 UR8, c[0x0][0x5c8] ;  /* 0x0000b900ff0877ac */ /* 0x000ea20008000a00 */
[----:B------:R-:W-:-:S04]  /*9bd0*/  UIADD3 UR12, UPT, UPT, UR39, UR42, URZ ;  /* 0x0000002a270c7290 */ /* 0x000fc8000fffe0ff */
[----:B--2---:R-:W-:Y:S02]  /*9be0*/  UIMAD.WIDE.U32 UR30, UR12, UR8, URZ ;  /* 0x000000080c1e72a5 */ /* 0x004fe4000f8e00ff */
[----:B------:R-:W-:-:S04]  /*9bf0*/  UIMAD UR12, UR12, UR9, URZ ;  /* 0x000000090c0c72a4 */ /* 0x000fc8000f8e02ff */
[----:B------:R-:W-:-:S06]  /*9c00*/  UIADD3 UR12, UPT, UPT, UR31, UR12, URZ ;  /* 0x0000000c1f0c7290 */ /* 0x000fcc000fffe0ff */
[----:B-1----:R-:W-:-:S07]  /*9c10*/  MOV R0, UR12 ;  /* 0x0000000c00007c02 */ /* 0x002fce0008000f00 */
.L_x_1875:
        /* <DEDUP_REMOVED lines=66> */
.L_x_1877:
[----:B------:R-:W-:Y:S05]  /*a040*/  BSYNC.RECONVERGENT B0 ;  /* 0x0000000000007941 */ /* 0x000fea0003800200 */
.L_x_1876:
        /* <DEDUP_REMOVED lines=21> */
.L_x_1879:
[----:B------:R-:W-:Y:S05]  /*a1a0*/  BSYNC.RECONVERGENT B0 ;  /* 0x0000000000007941 */ /* 0x000fea0003800200 */
.L_x_1878:
        /* <DEDUP_REMOVED lines=26> */
.L_x_1881:
[----:B------:R-:W-:Y:S05]  /*a350*/  BSYNC.RECONVERGENT B0 ;  /* 0x0000000000007941 */ /* 0x000fea0003800200 */
.L_x_1880:
        /* <DEDUP_REMOVED lines=19> */
.L_x_1848:
[----:B------:R-:W-:Y:S05]  /*a490*/  BSYNC.RECONVERGENT B1 ;  /* 0x0000000000017941 */ /* 0x000fea0003800200 */
.L_x_1826:
[----:B------:R-:W5:Y:S01]  /*a4a0*/  LDCU UR9, c[0x0][0x438] ;  /* 0x00008700ff0977ac */ /* 0x000f620008000800 */
[----:B------:R-:W2:Y:S01]  /*a4b0*/  LDCU UR10, c[0x0][0x370] ;  /* 0x00006e00ff0a77ac */ /* 0x000ea20008000800 */
[----:B-----5:R-:W-:-:S04]  /*a4c0*/  UIADD3 UR9, UPT, UPT, UR9, 0x3f, URZ ;  /* 0x0000003f09097890 */ /* 0x020fc8000fffe0ff */
        /* <DEDUP_REMOVED lines=8> */
.L_x_1883:
        /* <DEDUP_REMOVED lines=11> */
.L_x_2526:


//--------------------- .text._ZN5flash44flash_bwd_dq_dk_dv_loop_seqk_parallel_kernelI23Flash_bwd_kernel_traitsILi256ELi64ELi64ELi8ELi4ELi2ELi2ELb0ELb0EN7cutlass10bfloat16_tE19Flash_kernel_traitsILi256ELi64ELi64ELi8ES3_EELb0ELb0ELb0ELb0ELb0ELb0ELb1EEEvNS_16Flash_bwd_paramsE --------------------------
	.section	.text._ZN5flash44flash_bwd_dq_dk_dv_loop_seqk_parallel_kernelI23Flash_bwd_kernel_traitsILi256ELi64ELi64ELi8ELi4ELi2ELi2ELb0ELb0EN7cutlass10bfloat16_tE19Flash_kernel_traitsILi256ELi64ELi64ELi8ES3_EELb0ELb0ELb0ELb0ELb0ELb0ELb1EEEvNS_16Flash_bwd_paramsE,"ax",@progbits
	.align	128
        .global         _ZN5flash44flash_bwd_dq_dk_dv_loop_seqk_parallel_kernelI23Flash_bwd_kernel_traitsILi256ELi64ELi64ELi8ELi4ELi2ELi2ELb0ELb0EN7cutlass10bfloat16_tE19Flash_kernel_traitsILi256ELi64ELi64ELi8ES3_EELb0ELb0ELb0ELb0ELb0ELb0ELb1EEEvNS_16Flash_bwd_paramsE
        .type           _ZN5flash44flash_bwd_dq_dk_dv_loop_seqk_parallel_kernelI23Flash_bwd_kernel_traitsILi256ELi64ELi64ELi8ELi4ELi2ELi2ELb0ELb0EN7cutlass10bfloat16_tE19Flash_kernel_traitsILi256ELi64ELi64ELi8ES3_EELb0ELb0ELb0ELb0ELb0ELb0ELb1EEEvNS_16Flash_bwd_paramsE,@function
        .size           _ZN5flash44flash_bwd_dq_dk_dv_loop_seqk_parallel_kernelI23Flash_bwd_kernel_traitsILi256ELi64ELi64ELi8ELi4ELi2ELi2ELb0ELb0EN7cutlass10bfloat16_tE19Flash_kernel_traitsILi256ELi64ELi64ELi8ES3_EELb0ELb0ELb0ELb0ELb0ELb0ELb1EEEvNS_16Flash_bwd_paramsE,(.L_x_2527 - _ZN5flash44flash_bwd_dq_dk_dv_loop_seqk_parallel_kernelI23Flash_bwd_kernel_traitsILi256ELi64ELi64ELi8ELi4ELi2ELi2ELb0ELb0EN7cutlass10bfloat16_tE19Flash_kernel_traitsILi256ELi64ELi64ELi8ES3_EELb0ELb0ELb0ELb0ELb0ELb0ELb1EEEvNS_16Flash_bwd_paramsE)
        .other          _ZN5flash44flash_bwd_dq_dk_dv_loop_seqk_parallel_kernelI23Flash_bwd_kernel_traitsILi256ELi64ELi64ELi8ELi4ELi2ELi2ELb0ELb0EN7cutlass10bfloat16_tE19Flash_kernel_traitsILi256ELi64ELi64ELi8ES3_EELb0ELb0ELb0ELb0ELb0ELb0ELb1EEEvNS_16Flash_bwd_paramsE,@"STO_CUDA_ENTRY STV_DEFAULT"
_ZN5flash44flash_bwd_dq_dk_dv_loop_seqk_parallel_kernelI23Flash_bwd_kernel_traitsILi256ELi64ELi64ELi8ELi4ELi2ELi2ELb0ELb0EN7cutlass10bfloat16_tE19Flash_kernel_traitsILi256ELi64ELi64ELi8ES3_EELb0ELb0ELb0ELb0ELb0ELb0ELb1EEEvNS_16Flash_bwd_paramsE:
.text._ZN5flash44flash_bwd_dq_dk_dv_loop_seqk_parallel_kernelI23Flash_bwd_kernel_traitsILi256ELi64ELi64ELi8ELi4ELi2ELi2ELb0ELb0EN7cutlass10bfloat16_tE19Flash_kernel_traitsILi256ELi64ELi64ELi8ES3_EELb0ELb0ELb0ELb0ELb0ELb0ELb1EEEvNS_16Flash_bwd_paramsE:
        /* <DEDUP_REMOVED lines=14> */
[----:B------:R-:W4:Y:S01]  /*00e0*/  LDCU.64 UR4, c[0x0][0x468] ;  /* 0x00008d00ff0477ac */ /* 0x000f220008000a00 */
[----:B------:R-:W5:Y:S06]  /*00f0*/  LDCU.U8 UR8, c[0x0][0x532] ;  /* 0x0000a640ff0877ac */ /* 0x000f6c0008000000 */
[----:B------:R-:W-:Y:S01]  /*0100*/  S2UR UR23, SR_CTAID.Z ;  /* 0x00000000001779c3 */ /* 0x000fe20000002700 */
[----:B------:R-:W3:Y:S01]  /*0110*/  LDCU UR10, c[0x0][0x438] ;  /* 0x00008700ff0a77ac */ /* 0x000ee20008000800 */
[----:B------:R-:W3:Y:S06]  /*0120*/  LDCU.64 UR34, c[0x0][0x358] ;  /* 0x00006b00ff2277ac */ /* 0x000eec0008000a00 */
[----:B------:R-:W-:Y:S01]  /*0130*/  S2UR UR21, SR_CTAID.X ;  /* 0x00000000001579c3 */ /* 0x000fe20000002500 */
[----:B-1----:R-:W-:-:S02]  /*0140*/  ULEA UR38, UP0, UR40, UR38, 0x2 ;  /* 0x0000002628267291 */ /* 0x002fc4000f8010ff */
[----:B--2---:R-:W-:Y:S02]  /*0150*/  UISETP.NE.U32.AND UP1, UPT, UR6, URZ, UPT ;  /* 0x000000ff0600728c */ /* 0x004fe4000bf25070 */
[----:B------:R-:W-:Y:S02]  /*0160*/  ULEA.HI.X UR39, UR40, UR39, URZ, 0x2, UP0 ;  /* 0x0000002728277291 */ /* 0x000fe400080f14ff */
[----:B------:R-:W-:Y:S01]  /*0170*/  UISETP.NE.U32.AND UP0, UPT, UR6, URZ, UPT ;  /* 0x000000ff0600728c */ /* 0x000fe2000bf05070 */
[----:B------:R-:W-:Y:S01]  /*0180*/  S2UR UR18, SR_CTAID.Y ;  /* 0x00000000001279c3 */ /* 0x000fe20000002600 */
[----:B----4-:R-:W-:Y:S02]  /*0190*/  UISETP.EQ.U32.AND UP2, UPT, UR4, URZ, UPT ;  /* 0x000000ff0400728c */ /* 0x010fe4000bf42070 */
[----:B------:R-:W-:Y:S02]  /*01a0*/  UISETP.NE.U32.AND UP6, UPT, UR4, URZ, UPT ;  /* 0x000000ff0400728c */ /* 0x000fe4000bfc5070 */
[----:B------:R-:W-:-:S02]  /*01b0*/  UISETP.NE.AND.EX UP5, UPT, UR7, URZ, UPT, UP1 ;  /* 0x000000ff0700728c */ /* 0x000fc4000bfa5310 */
[----:B------:R-:W-:Y:S01]  /*01c0*/  UISETP.NE.AND.EX UP4, UPT, UR7, URZ, UPT, UP0 ;  /* 0x000000ff0700728c */ /* 0x000fe2000bf85300 */
[----:B------:R-:W1:Y:S01]  /*01d0*/  S2UR UR4, SR_CgaCtaId ;  /* 0x00000000000479c3 */ /* 0x000e620000008800 */
[----:B------:R-:W2:Y:S01]  /*01e0*/  LDCU.64 UR6, c[0x0][0x470] ;  /* 0x00008e00ff0677ac */ /* 0x000ea20008000a00 */
[----:B-----5:R-:W-:Y:S02]  /*01f0*/  UISETP.NE.AND UP3, UPT, UR8, URZ, UPT ;  /* 0x000000ff0800728c */ /* 0x020fe4000bf65270 */
[----:B------:R-:W-:-:S04]  /*0200*/  UISETP.NE.AND.EX UP6, UPT, UR5, URZ, UPT, UP6 ;  /* 0x000000ff0500728c */ /* 0x000fc8000bfc5360 */
[----:B------:R-:W4:Y:S01]  /*0210*/  S2UR UR20, SR_CTAID.Z ;  /* 0x00000000001479c3 */ /* 0x000f220000002700 */
[----:B------:R-:W-:Y:S01]  /*0220*/  UISETP.EQ.OR.EX UP0, UPT, UR5, URZ, !UP3, UP2 ;  /* 0x000000ff0500728c */ /* 0x000fe2000df02720 */
[----:B------:R-:W-:Y:S02]  /*0230*/  UMOV UR8, 0x400 ;  /* 0x0000040000087882 */ /* 0x000fe40000000000 */
[----:B------:R-:W-:Y:S01]  /*0240*/  UMOV UR5, 0x400 ;  /* 0x0000040000057882 */ /* 0x000fe20000000000 */
[----:B------:R-:W-:Y:S02]  /*0250*/  UP2UR UR26, UPR, URZ, 0x1 ;  /* 0x00000001ff1a7883 */ /* 0x000fe40008000000 */
[----:B------:R-:W-:Y:S01]  /*0260*/  UP2UR UR25, UPR, URZ, 0x8 ;  /* 0x00000008ff197883 */ /* 0x000fe20008000000 */
[----:B------:R-:W4:Y:S01]  /*0270*/  LDCU.64 UR28, c[0x0][0x460] ;  /* 0x00008c00ff1c77ac */ /* 0x000f220008000a00 */
[----:B--2---:R-:W-:Y:S01]  /*0280*/  UISETP.NE.U32.AND UP0, UPT, UR6, URZ, UPT ;  /* 0x000000ff0600728c */ /* 0x004fe2000bf05070 */
[----:B------:R-:W2:Y:S01]  /*0290*/  LDCU UR19, c[0x0][0x438] ;  /* 0x00008700ff1377ac */ /* 0x000ea20008000800 */
[----:B------:R-:W2:Y:S01]  /*02a0*/  @!UP4 LDCU UR22, c[0x0][0x434] ;  /* 0x00008680ff16c7ac */ /* 0x000ea20008000800 */
[----:B---3--:R-:W-:-:S02]  /*02b0*/  ULEA UR24, UR24, UR8, 0x18 ;  /* 0x0000000818187291 */ /* 0x008fc4000f8ec0ff */
[----:B-1----:R-:W-:Y:S02]  /*02c0*/  ULEA UR4, UR4, UR5, 0x18 ;  /* 0x0000000504047291 */ /* 0x002fe4000f8ec0ff */
[----:B------:R-:W-:Y:S01]  /*02d0*/  UISETP.NE.AND.EX UP3, UPT, UR7, URZ, UPT, UP0 ;  /* 0x000000ff0700728c */ /* 0x000fe2000bf65300 */
[----:B------:R-:W-:Y:S01]  /*02e0*/  UMOV UR30, 0xffff8000 ;  /* 0xffff8000001e7882 */ /* 0x000fe20000000000 */
[----:B------:R-:W-:Y:S01]  /*02f0*/  UMOV UR31, URZ ;  /* 0x000000ff001f7c82 */ /* 0x000fe20008000000 */
[----:B------:R-:W-:-:S08]  /*0300*/  UMOV UR32, URZ ;  /* 0x000000ff00207c82 */ /* 0x000fd00008000000 */
.L_x_1941:
[----:B-1----:R-:W1:Y:S01]  /*0310*/  LDCU.64 UR8, c[0x0][0x478] ;  /* 0x00008f00ff0877ac */ /* 0x002e620008000a00 */
        /* <DEDUP_REMOVED lines=9> */
[----:B-1----:R-:W-:Y:S01]  /*03b0*/  UISETP.NE.U32.AND UP0, UPT, UR8, URZ, UPT ;  /* 0x000000ff0800728c */ /* 0x002fe2000bf05070 */
[----:B------:R-:W-:Y:S02]  /*03c0*/  PLOP3.LUT P3, PT, PT, PT, UP2, 0x80, 0x8 ;  /* 0x000000000008781c */ /* 0x000fe40003f6f028 */
[----:B------:R-:W3:Y:S01]  /*03d0*/  @P1 LDG.E R3, desc[UR34][R2.64] ;  /* 0x0000002202031981 */ /* 0x000ee2000c1e1900 */
[----:B------:R-:W-:-:S06]  /*03e0*/  UISETP.NE.AND.EX UP0, UPT, UR9, URZ, UPT, UP0 ;  /* 0x000000ff0900728c */ /* 0x000fcc000bf05300 */
[----:B------:R-:W-:-:S05]  /*03f0*/  PLOP3.LUT P0, PT, PT, PT, UP0, 0x80, 0x8 ;  /* 0x000000000008781c */ /* 0x000fca0003f0f008 */
[----:B------:R-:W-:Y:S01]  /*0400*/  @UP0 ULEA UR14, UP1, UR40, UR8, 0x2 ;  /* 0x00000008280e0291 */ /* 0x000fe2000f8210ff */
[----:B------:R-:W-:Y:S01]  /*0410*/  IMAD.U32 R6, RZ, RZ, UR12 ;  /* 0x0000000cff067e24 */ /* 0x000fe2000f8e00ff */
[----:B------:R-:W1:Y:S02]  /*0420*/  @!UP0 LDCU UR5, c[0x0][0x43c] ;  /* 0x00008780ff0587ac */ /* 0x000e640008000800 */
[----:B------:R-:W-:Y:S02]  /*0430*/  @UP0 ULEA.HI.X UR15, UR40, UR9, URZ, 0x2, UP1 ;  /* 0x00000009280f0291 */ /* 0x000fe400088f14ff */
[----:B------:R-:W-:Y:S01]  /*0440*/  IMAD.U32 R4, RZ, RZ, UR14 ;  /* 0x0000000eff047e24 */ /* 0x000fe2000f8e00ff */
[----:B------:R-:W4:Y:S01]  /*0450*/  @!UP0 LDCU.64 UR8, c[0x0][0x488] ;  /* 0x00009100ff0887ac */ /* 0x000f220008000a00 */
[----:B------:R-:W-:Y:S02]  /*0460*/  IMAD.U32 R7, RZ, RZ, UR13 ;  /* 0x0000000dff077e24 */ /* 0x000fe4000f8e00ff */
[----:B------:R-:W-:-:S03]  /*0470*/  IMAD.U32 R5, RZ, RZ, UR15 ;  /* 0x0000000fff057e24 */ /* 0x000fc6000f8e00ff */
[----:B------:R-:W5:Y:S04]  /*0480*/  @P2 LDG.E R2, desc[UR34][R6.64+0x4] ;  /* 0x0000042206022981 */ /* 0x000f68000c1e1900 */
[----:B--2---:R-:W2:Y:S01]  /*0490*/  @P0 LDG.E R0, desc[UR34][R4.64] ;  /* 0x0000002204000981 */ /* 0x004ea2000c1e1900 */
[----:B------:R-:W-:Y:S01]  /*04a0*/  UMOV UR37, URZ ;  /* 0x000000ff00257c82 */ /* 0x000fe20008000000 */
[----:B----4-:R-:W-:-:S04]  /*04b0*/  @!UP0 UISETP.NE.U32.AND UP1, UPT, UR8, URZ, UPT ;  /* 0x000000ff0800828c */ /* 0x010fc8000bf25070 */
[----:B------:R-:W-:Y:S01]  /*04c0*/  @!UP0 UISETP.NE.AND.EX UP1, UPT, UR9, URZ, UPT, UP1 ;  /* 0x000000ff0900828c */ /* 0x000fe2000bf25310 */
[----:B------:R-:W-:Y:S01]  /*04d0*/  UMOV UR16, 0xffffffff ;  /* 0xffffffff00107882 */ /* 0x000fe20000000000 */
[----:B------:R-:W-:Y:S02]  /*04e0*/  UMOV UR41, 0xffffffff ;  /* 0xffffffff00297882 */ /* 0x000fe40000000000 */
[----:B-1----:R-:W-:Y:S01]  /*04f0*/  @!UP0 USEL UR8, UR5, URZ, UP1 ;  /* 0x000000ff05088287 */ /* 0x002fe20008800000 */
[----:B------:R1:W4:Y:S02]  /*0500*/  @P4 LDG.E R4, desc[UR34][R6.64] ;  /* 0x0000002206044981 */ /* 0x000324000c1e1900 */
[----:B-1----:R-:W-:Y:S02]  /*0510*/  IMAD.U32 R6, RZ, RZ, UR38 ;  /* 0x00000026ff067e24 */ /* 0x002fe4000f8e00ff */
[----:B------:R-:W-:-:S05]  /*0520*/  IMAD.U32 R7, RZ, RZ, UR39 ;  /* 0x00000027ff077e24 */ /* 0x000fca000f8e00ff */
[----:B------:R-:W4:Y:S01]  /*0530*/  @!P3 LDG.E R6, desc[UR34][R6.64] ;  /* 0x000000220606b981 */ /* 0x000f22000c1e1900 */
[----:B------:R-:W-:Y:S01]  /*0540*/  USHF.L.U32 UR27, UR36, 0x6, URZ ;  /* 0x00000006241b7899 */ /* 0x000fe200080006ff */
[----:B---3--:R-:W-:Y:S02]  /*0550*/  @P1 R2UR UR37, R3 ;  /* 0x00000000032512ca */ /* 0x008fe400000e0000 */
[----:B-----5:R-:W-:Y:S02]  /*0560*/  @P2 R2UR UR5, R2 ;  /* 0x00000000020522ca */ /* 0x020fe400000e0000 */
        /* <DEDUP_REMOVED lines=14> */
.L_x_1884:
        /* <DEDUP_REMOVED lines=27> */
[----:B------:R-:W-:-:S04]  /*0800*/  UIADD3 UR11, UPT, UPT, UR11, UR5, URZ ;  /* 0x000000050b0b7290 */ /* 0x000fc8000fffe0ff */
[----:B--2---:R-:W-:-:S04]  /*0810*/  UIMAD.WIDE.U32 UR10, UR40, UR8, UR10 ;  /* 0x00000008280a72a5 */ /* 0x004fc8000f8e000a */
[----:B------:R-:W-:-:S03]  /*0820*/  UIMAD UR9, UR40, UR9, UR11 ;  /* 0x00000009280972a4 */ /* 0x000fc6000f8e020b */
[----:B------:R-:W-:-:S03]  /*0830*/  UMOV UR48, UR10 ;  /* 0x0000000a00307c82 */ /* 0x000fc60008000000 */
[----:B------:R-:W-:Y:S01]  /*0840*/  MOV R8, UR9 ;  /* 0x0000000900087c02 */ /* 0x000fe20008000f00 */
[----:B------:R-:W-:Y:S06]  /*0850*/  BRA `(.L_x_1887) ;  /* 0x00000000001c7947 */ /* 0x000fec0003800000 */
.L_x_1886:
[----:B------:R-:W1:Y:S01]  /*0860*/  LDCU.64 UR14, c[0x0][0x3b8] ;  /* 0x00007700ff0e77ac */ /* 0x000e620008000a00 */
[----:B------:R-:W-:-:S04]  /*0870*/  UIADD3 UR5, UPT, UPT, UR37, UR41, URZ ;  /* 0x0000002925057290 */ /* 0x000fc8000fffe0ff */
[----:B-1----:R-:W-:Y:S02]  /*0880*/  UIMAD.WIDE.U32 UR8, UR5, UR14, URZ ;  /* 0x0000000e050872a5 */ /* 0x002fe4000f8e00ff */
[----:B------:R-:W-:-:S04]  /*0890*/  UIMAD UR5, UR5, UR15, URZ ;  /* 0x0000000f050572a4 */ /* 0x000fc8000f8e02ff */
[----:B------:R-:W-:Y:S01]  /*08a0*/  UIADD3 UR5, UPT, UPT, UR9, UR5, URZ ;  /* 0x0000000509057290 */ /* 0x000fe2000fffe0ff */
[----:B------:R-:W-:-:S05]  /*08b0*/  UMOV UR48, UR8 ;  /* 0x0000000800307c82 */ /* 0x000fca0008000000 */
[----:B------:R-:W-:-:S07]  /*08c0*/  MOV R8, UR5 ;  /* 0x0000000500087c02 */ /* 0x000fce0008000f00 */
.L_x_1887:
        /* <DEDUP_REMOVED lines=42> */
.L_x_1888:
[----:B------:R-:W1:Y:S01]  /*0b70*/  LDCU.64 UR12, c[0x0][0x3c0] ;  /* 0x00007800ff0c77ac */ /* 0x000e620008000a00 */
[----:B------:R-:W-:-:S04]  /*0b80*/  UIADD3 UR8, UPT, UPT, UR37, UR41, URZ ;  /* 0x0000002925087290 */ /* 0x000fc8000fffe0ff */
[----:B-1----:R-:W-:Y:S02]  /*0b90*/  UIMAD.WIDE.U32 UR10, UR8, UR12, URZ ;  /* 0x0000000c080a72a5 */ /* 0x002fe4000f8e00ff */
[----:B------:R-:W-:-:S04]  /*0ba0*/  UIMAD UR8, UR8, UR13, URZ ;  /* 0x0000000d080872a4 */ /* 0x000fc8000f8e02ff */
[----:B------:R-:W-:Y:S01]  /*0bb0*/  UIADD3 UR8, UPT, UPT, UR11, UR8, URZ ;  /* 0x000000080b087290 */ /* 0x000fe2000fffe0ff */
[----:B------:R-:W-:-:S05]  /*0bc0*/  UMOV UR42, UR10 ;  /* 0x0000000a002a7c82 */ /* 0x000fca0008000000 */
[----:B------:R-:W-:-:S07]  /*0bd0*/  MOV R9, UR8 ;  /* 0x0000000800097c02 */ /* 0x000fce0008000f00 */
.L_x_1889:
        /* <DEDUP_REMOVED lines=27> */
.L_x_1890:
[----:B------:R-:W-:Y:S02]  /*0d90*/  UIMAD.WIDE.U32 UR52, UR62, UR16, URZ ;  /* 0x000000103e3472a5 */ /* 0x000fe4000f8e00ff */
[----:B------:R-:W-:-:S04]  /*0da0*/  UIMAD UR8, UR63, UR16, URZ ;  /* 0x000000103f0872a4 */ /* 0x000fc8000f8e02ff */
[----:B------:R-:W-:Y:S02]  /*0db0*/  UIADD3 UR8, UPT, UPT, UR53, UR8, URZ ;  /* 0x0000000835087290 */ /* 0x000fe4000fffe0ff */
.L_x_1891:
        /* <DEDUP_REMOVED lines=20> */
.L_x_1892:
[----:B------:R-:W1:Y:S01]  /*0f00*/  LDCU UR54, c[0x0][0x434] ;  /* 0x00008680ff3677ac */ /* 0x000e620008000800 */
[----:B------:R-:W-:-:S04]  /*0f10*/  UIMAD UR11, UR40, UR17, UR23 ;  /* 0x00000011280b72a4 */ /* 0x000fc8000f8e0217 */
[----:B-1----:R-:W-:Y:S02]  /*0f20*/  UIMAD UR54, UR11, UR54, URZ ;  /* 0x000000360b3672a4 */ /* 0x002fe4000f8e02ff */
.L_x_1893:
        /* <DEDUP_REMOVED lines=11> */
.L_x_1894:
[----:B------:R-:W1:Y:S01]  /*0fe0*/  LDCU UR53, c[0x0][0x444] ;  /* 0x00008880ff3577ac */ /* 0x000e620008000800 */
[----:B------:R-:W-:-:S04]  /*0ff0*/  UIMAD UR10, UR40, UR17, UR23 ;  /* 0x00000011280a72a4 */ /* 0x000fc8000f8e0217 */
[----:B-1----:R-:W-:-:S12]  /*1000*/  UIMAD UR53, UR10, UR53, URZ ;  /* 0x000000350a3572a4 */ /* 0x002fd8000f8e02ff */
.L_x_1895:
        /* <DEDUP_REMOVED lines=66> */
[----:B------:R-:W-:Y:S01]  /*1430*/  IADD3 R11, P0, PT, R10, UR55, RZ ;  /* 0x000000370a0b7c10 */ /* 0x000fe2000ff1e0ff */
[----:B------:R-:W-:Y:S02]  /*1440*/  UIMAD.WIDE UR50, UR54, 0x4, UR56 ;  /* 0x00000004363278a5 */ /* 0x000fe4000f8e0238 */
[----:B------:R-:W-:Y:S01]  /*1450*/  IMAD R10, R0, R3, R15 ;  /* 0x00000003000a7224 */ /* 0x000fe200078e020f */
[----:B------:R-:W-:Y:S01]  /*1460*/  LEA.HI.X.SX32 R12, R12, R13, 0x1, P0 ;  /* 0x0000000d0c0c7211 */ /* 0x000fe200000f0eff */
[----:B------:R-:W-:Y:S01]  /*1470*/  IMAD.SHL.U32 R18, R2, 0x20, RZ ;  /* 0x0000002002127824 */ /* 0x000fe200078e00ff */
[----:B-1----:R-:W-:Y:S02]  /*1480*/  LEA R246, P1, R14, UR8, 0x1 ;  /* 0x000000080ef67c11 */ /* 0x002fe4000f8208ff */
[----:B--2---:R-:W-:-:S02]  /*1490*/  LEA R242, P0, R11, UR16, 0x2 ;  /* 0x000000100bf27c11 */ /* 0x004fc4000f8010ff */
[----:B------:R-:W-:Y:S02]  /*14a0*/  LEA.HI.X R247, R14, UR9, R10, 0x1, P1 ;  /* 0x000000090ef77c11 */ /* 0x000fe400088f0c0a */
[----:B------:R-:W-:Y:S02]  /*14b0*/  LEA.HI.X R243, R11, UR17, R12, 0x2, P0 ;  /* 0x000000110bf37c11 */ /* 0x000fe400080f140c */
[----:B------:R-:W-:Y:S02]  /*14c0*/  IADD3 R10, P0, PT, R0, 0x20, RZ ;  /* 0x00000020000a7810 */ /* 0x000fe40007f1e0ff */
[----:B------:R-:W-:Y:S02]  /*14d0*/  SHF.L.U64.HI R15, R2, 0x5, R3 ;  /* 0x00000005020f7819 */ /* 0x000fe40000010203 */
        /* <DEDUP_REMOVED lines=18> */
.L_x_1897:
[----:B------:R-:W1:Y:S01]  /*1600*/  LDCU.64 UR12, c[0x0][0x5c0] ;  /* 0x0000b800ff0c77ac */ /* 0x000e620008000a00 */
[----:B------:R-:W-:-:S04]  /*1610*/  UIADD3 UR8, UPT, UPT, UR37, UR41, URZ ;  /* 0x0000002925087290 */ /* 0x000fc8000fffe0ff */
[----:B-1----:R-:W-:Y:S02]  /*1620*/  UIMAD.WIDE.U32 UR16, UR8, UR12, URZ ;  /* 0x0000000c081072a5 */ /* 0x002fe4000f8e00ff */
[----:B------:R-:W-:-:S04]  /*1630*/  UIMAD UR8, UR8, UR13, URZ ;  /* 0x0000000d080872a4 */ /* 0x000fc8000f8e02ff */
[----:B------:R-:W-:-:S06]  /*1640*/  UIADD3 UR8, UPT, UPT, UR17, UR8, URZ ;  /* 0x0000000811087290 */ /* 0x000fcc000fffe0ff */
[----:B------:R-:W-:Y:S02]  /*1650*/  MOV R4, UR8 ;  /* 0x0000000800047c02 */ /* 0x000fe40008000f00 */
.L_x_1898:
        /* <DEDUP_REMOVED lines=13> */
.L_x_1899:
[----:B------:R-:W1:Y:S01]  /*1730*/  LDCU.64 UR10, c[0x0][0x5c8] ;  /* 0x0000b900ff0a77ac */ /* 0x000e620008000a00 */
[----:B------:R-:W-:-:S04]  /*1740*/  UIADD3 UR37, UPT, UPT, UR37, UR41, URZ ;  /* 0x0000002925257290 */ /* 0x000fc8000fffe0ff */
[----:B-1----:R-:W-:Y:S02]  /*1750*/  UIMAD.WIDE.U32 UR14, UR37, UR10, URZ ;  /* 0x0000000a250e72a5 */ /* 0x002fe4000f8e00ff */
[----:B------:R-:W-:-:S04]  /*1760*/  UIMAD UR37, UR37, UR11, URZ ;  /* 0x0000000b252572a4 */ /* 0x000fc8000f8e02ff */
[----:B------:R-:W-:-:S06]  /*1770*/  UIADD3 UR37, UPT, UPT, UR15, UR37, URZ ;  /* 0x000000250f257290 */ /* 0x000fcc000fffe0ff */
[----:B------:R-:W-:-:S07]  /*1780*/  MOV R2, UR37 ;  /* 0x0000002500027c02 */ /* 0x000fce0008000f00 */
.L_x_1900:
        /* <DEDUP_REMOVED lines=32> */
.L_x_1902:
[----:B------:R-:W-:Y:S05]  /*1990*/  BSYNC.RECONVERGENT B0 ;  /* 0x0000000000007941 */ /* 0x000fea0003800200 */
.L_x_1901:
        /* <DEDUP_REMOVED lines=19> */
.L_x_1904:
[----:B------:R-:W-:Y:S05]  /*1ad0*/  BSYNC.RECONVERGENT B0 ;  /* 0x0000000000007941 */ /* 0x000fea0003800200 */
.L_x_1903:
        /* <DEDUP_REMOVED lines=29> */
.L_x_1906:
[----:B------:R-:W-:Y:S05]  /*1cb0*/  BSYNC.RECONVERGENT B0 ;  /* 0x0000000000007941 */ /* 0x000fea0003800200 */
.L_x_1905:
        /* <DEDUP_REMOVED lines=20> */
.L_x_1896:
        /* <DEDUP_REMOVED lines=38> */
.L_x_1909:
[----:B------:R2:W-:Y:S04]  /*2060*/  STS.128 [R11+0x10000], RZ ;  /* 0x010000ff0b007388 */ /* 0x0005e80000000c00 */
[----:B------:R2:W-:Y:S04]  /*2070*/  STS.128 [R11+0x12000], RZ ;  /* 0x012000ff0b007388 */ /* 0x0005e80000000c00 */
[----:B------:R2:W-:Y:S04]  /*2080*/  STS.128 [R11+0x14000], RZ ;  /* 0x014000ff0b007388 */ /* 0x0005e80000000c00 */
[----:B------:R2:W-:Y:S02]  /*2090*/  STS.128 [R11+0x16000], RZ ;  /* 0x016000ff0b007388 */ /* 0x0005e40000000c00 */
.L_x_1910:
[----:B------:R-:W-:Y:S05]  /*20a0*/  BSYNC.RECONVERGENT B0 ;  /* 0x0000000000007941 */ /* 0x000fea0003800200 */
.L_x_1908:
        /* <DEDUP_REMOVED lines=37> */
.L_x_1912:
[----:B------:R-:W-:Y:S05]  /*2300*/  BSYNC.RECONVERGENT B0 ;  /* 0x0000000000007941 */ /* 0x000fea0003800200 */
.L_x_1911:
        /* <DEDUP_REMOVED lines=29> */
.L_x_1914:
[----:B------:R1:W-:Y:S04]  /*24e0*/  STS.128 [R239], RZ ;  /* 0x000000ffef007388 */ /* 0x0003e80000000c00 */
[----:B------:R1:W-:Y:S04]  /*24f0*/  STS.128 [R239+0x2000], RZ ;  /* 0x002000ffef007388 */ /* 0x0003e80000000c00 */
[----:B------:R1:W-:Y:S04]  /*2500*/  STS.128 [R239+0x4000], RZ ;  /* 0x004000ffef007388 */ /* 0x0003e80000000c00 */
[----:B------:R1:W-:Y:S02]  /*2510*/  STS.128 [R239+0x6000], RZ ;  /* 0x006000ffef007388 */ /* 0x0003e40000000c00 */
.L_x_1915:
[----:B------:R-:W-:Y:S05]  /*2520*/  BSYNC.RECONVERGENT B0 ;  /* 0x0000000000007941 */ /* 0x000fea0003800200 */
.L_x_1913:
        /* <DEDUP_REMOVED lines=46> */
.L_x_1917:
[----:B------:R-:W-:Y:S05]  /*2810*/  BSYNC.RECONVERGENT B0 ;  /* 0x0000000000007941 */ /* 0x000fea0003800200 */
.L_x_1916:
        /* <DEDUP_REMOVED lines=48> */
.L_x_1919:
[----:B------:R2:W-:Y:S04]  /*2b20*/  STS.128 [R11+0x18000], RZ ;  /* 0x018000ff0b007388 */ /* 0x0005e80000000c00 */
[----:B------:R2:W-:Y:S04]  /*2b30*/  STS.128 [R11+0x1a000], RZ ;  /* 0x01a000ff0b007388 */ /* 0x0005e80000000c00 */
[----:B------:R2:W-:Y:S04]  /*2b40*/  STS.128 [R11+0x1c000], RZ ;  /* 0x01c000ff0b007388 */ /* 0x0005e80000000c00 */
[----:B------:R2:W-:Y:S02]  /*2b50*/  STS.128 [R11+0x1e000], RZ ;  /* 0x01e000ff0b007388 */ /* 0x0005e40000000c00 */
.L_x_1920:
[----:B------:R-:W-:Y:S05]  /*2b60*/  BSYNC.RECONVERGENT B0 ;  /* 0x0000000000007941 */ /* 0x000fea0003800200 */
.L_x_1918:
        /* <DEDUP_REMOVED lines=41> */
.L_x_1922:
[----:B------:R-:W-:Y:S05]  /*2e00*/  BSYNC.RECONVERGENT B0 ;  /* 0x0000000000007941 */ /* 0x000fea0003800200 */
.L_x_1921:
        /* <DEDUP_REMOVED lines=46> */
.L_x_1924:
[----:B------:R3:W-:Y:S04]  /*30f0*/  STS.128 [R11+0x20000], RZ ;  /* 0x020000ff0b007388 */ /* 0x0007e80000000c00 */
[----:B------:R3:W-:Y:S04]  /*3100*/  STS.128 [R11+0x22000], RZ ;  /* 0x022000ff0b007388 */ /* 0x0007e80000000c00 */
[----:B------:R3:W-:Y:S04]  /*3110*/  STS.128 [R11+0x24000], RZ ;  /* 0x024000ff0b007388 */ /* 0x0007e80000000c00 */
[----:B------:R3:W-:Y:S02]  /*3120*/  STS.128 [R11+0x26000], RZ ;  /* 0x026000ff0b007388 */ /* 0x0007e40000000c00 */
.L_x_1925:
[----:B------:R-:W-:Y:S05]  /*3130*/  BSYNC.RECONVERGENT B0 ;  /* 0x0000000000007941 */ /* 0x000fea0003800200 */
.L_x_1923:
[----:B------:R-:W2:Y:S01]  /*3140*/  S2R R222, SR_TID.X ;  /* 0x0000000000de7919 */ /* 0x000ea20000002100 */
[C---:B-1----:R-:W-:Y:S01]  /*3150*/  IMAD.SHL.U32 R8, R5.reuse, 0x2, RZ ;  /* 0x0000000205087824 */ /* 0x042fe200078e00ff */
[C---:B------:R-:W-:Y:S01]  /*3160*/  SHF.L.U32 R4, R5.reuse, 0x6, RZ ;  /* 0x0000000605047819 */ /* 0x040fe200000006ff */
[----:B------:R-:W-:Y:S01]  /*3170*/  BSSY.RECONVERGENT B0, `(.L_x_1926) ;  /* 0x000002a000007945 */ /* 0x000fe20003800200 */
[----:B------:R1:W-:Y:S01]  /*3180*/  @P5 STS.128 [R11+0x21000], RZ ;  /* 0x021000ff0b005388 */ /* 0x0003e20000000c00 */
[----:B------:R-:W-:Y:S01]  /*3190*/  IMAD.SHL.U32 R9, R5, 0x20, RZ ;  /* 0x0000002005097824 */ /* 0x000fe200078e00ff */
[----:B------:R-:W-:Y:S02]  /*31a0*/  LOP3.LUT R8, R8, 0x20, RZ, 0xc0, !PT ;  /* 0x0000002008087812 */ /* 0x000fe400078ec0ff */
        /* <DEDUP_REMOVED lines=38> */
.L_x_1927:
[----:B------:R-:W-:Y:S05]  /*3410*/  BSYNC.RECONVERGENT B0 ;  /* 0x0000000000007941 */ /* 0x000fea0003800200 */
.L_x_1926:
[----:B------:R-:W-:Y:S01]  /*3420*/  LOP3.LUT R7, R4, 0x1c0, RZ, 0xc0, !PT ;  /* 0x000001c004077812 */ /* 0x000fe200078ec0ff */
[----:B--2---:R-:W-:Y:S01]  /*3430*/  IMAD.SHL.U32 R217, R222, 0x40, RZ ;  /* 0x00000040ded97824 */ /* 0x004fe200078e00ff */
[----:B------:R-:W-:Y:S01]  /*3440*/  LOP3.LUT R8, R8, 0x18, R0, 0xf8, !PT ;  /* 0x0000001808087812 */ /* 0x000fe200078ef800 */
[C---:B------:R-:W-:Y:S01]  /*3450*/  IMAD.SHL.U32 R218, R222.reuse, 0x20, RZ ;  /* 0x00000020deda7824 */ /* 0x040fe200078e00ff */
[C---:B------:R-:W-:Y:S01]  /*3460*/  LOP3.LUT P5, R3, R222.reuse, 0x2, RZ, 0xc0, !PT ;  /* 0x00000002de037812 */ /* 0x040fe200078ac0ff */
[C---:B------:R-:W-:Y:S01]  /*3470*/  IMAD.SHL.U32 R221, R222.reuse, 0x2, RZ ;  /* 0x00000002dedd7824 */ /* 0x040fe200078e00ff */
[C---:B------:R-:W-:Y:S01]  /*3480*/  LOP3.LUT P4, R0, R222.reuse, 0x4, RZ, 0xc0, !PT ;  /* 0x00000004de007812 */ /* 0x040fe2000788c0ff */
[----:B------:R-:W-:Y:S01]  /*3490*/  IMAD.SHL.U32 R220, R222, 0x8, RZ ;  /* 0x00000008dedc7824 */ /* 0x000fe200078e00ff */
[----:B------:R-:W-:Y:S01]  /*34a0*/  LOP3.LUT R7, R7, 0x38, R6, 0xf8, !PT ;  /* 0x0000003807077812 */ /* 0x000fe200078ef806 */
[----:B------:R-:W-:Y:S01]  /*34b0*/  IMAD.SHL.U32 R233, R5, 0x10, RZ ;  /* 0x0000001005e97824 */ /* 0x000fe200078e00ff */
[----:B------:R-:W-:Y:S01]  /*34c0*/  ISETP.NE.AND P0, PT, R3, RZ, PT ;  /* 0x000000ff0300720c */ /* 0x000fe20003f05270 */
[----:B------:R-:W2:Y:S01]  /*34d0*/  LDC R251, c[0x0][0x44c] ;  /* 0x00011300fffb7b82 */ /* 0x000ea20000000800 */
[----:B------:R-:W-:Y:S01]  /*34e0*/  ISETP.NE.AND P3, PT, R0, RZ, PT ;  /* 0x000000ff0000720c */ /* 0x000fe20003f65270 */
[----:B------:R-:W0:Y:S01]  /*34f0*/  LDGDEPBAR ;  /* 0x00000000000079af */ /* 0x000e220000000000 */
[----:B------:R-:W-:Y:S01]  /*3500*/  LOP3.LUT R8, R8, 0x1c0, R4, 0xf8, !PT ;  /* 0x000001c008087812 */ /* 0x000fe200078ef804 */
[----:B------:R-:W1:Y:S01]  /*3510*/  LDCU UR13, c[0x0][0x590] ;  /* 0x0000b200ff0d77ac */ /* 0x000e620008000800 */
[----:B------:R-:W-:Y:S01]  /*3520*/  LOP3.LUT R15, R15, 0xc00, R9, 0xf8, !PT ;  /* 0x00000c000f0f7812 */ /* 0x000fe200078ef809 */
[----:B------:R-:W-:Y:S01]  /*3530*/  IMAD.MOV.U32 R229, RZ, RZ, 0x40 ;  /* 0x00000040ffe57424 */ /* 0x000fe200078e00ff */
[----:B------:R-:W-:Y:S01]  /*3540*/  LOP3.LUT R0, R7, 0x8, R2, 0x78, !PT ;  /* 0x0000000807007812 */ /* 0x000fe200078e7802 */
[----:B------:R-:W-:Y:S01]  /*3550*/  IMAD.MOV.U32 R230, RZ, RZ, 0x20 ;  /* 0x00000020ffe67424 */ /* 0x000fe200078e00ff */
[----:B------:R-:W-:Y:S01]  /*3560*/  LOP3.LUT R216, R217, 0x1c0, RZ, 0xc0, !PT ;  /* 0x000001c0d9d87812 */ /* 0x000fe200078ec0ff */
[----:B------:R-:W-:Y:S01]  /*3570*/  IMAD.MOV.U32 R226, RZ, RZ, 0x20 ;  /* 0x00000020ffe27424 */ /* 0x000fe200078e00ff */
[----:B------:R-:W-:Y:S01]  /*3580*/  LOP3.LUT R7, R7, 0x8, R5, 0x78, !PT ;  /* 0x0000000807077812 */ /* 0x000fe200078e7805 */
[----:B------:R-:W-:Y:S01]  /*3590*/  IMAD.MOV.U32 R219, RZ, RZ, 0x40 ;  /* 0x00000040ffdb7424 */ /* 0x000fe200078e00ff */
[----:B------:R-:W-:Y:S01]  /*35a0*/  R2P PR, R5, 0x6 ;  /* 0x0000000605007804 */ /* 0x000fe20000000000 */
[----:B------:R-:W-:Y:S01]  /*35b0*/  UIADD3 UR27, UPT, UPT, UR27, 0x40, URZ ;  /* 0x000000401b1b7890 */ /* 0x000fe2000fffe0ff */
[----:B------:R-:W-:Y:S01]  /*35c0*/  LOP3.LUT R2, R8, 0x38, R6, 0x78, !PT ;  /* 0x0000003808027812 */ /* 0x000fe200078e7806 */
[----:B------:R-:W-:Y:S01]  /*35d0*/  IMAD.SHL.U32 R6, R222, 0x10, RZ ;  /* 0x00000010de067824 */ /* 0x000fe200078e00ff */
[----:B------:R-:W-:Y:S01]  /*35e0*/  LOP3.LUT R5, R15, R0, RZ, 0xfc, !PT ;  /* 0x000000000f057212 */ /* 0x000fe200078efcff */
[----:B------:R-:W-:Y:S01]  /*35f0*/  IMAD.MOV.U32 R248, RZ, RZ, 0x4 ;  /* 0x00000004fff87424 */ /* 0x000fe200078e00ff */
[----:B------:R-:W-:-:S02]  /*3600*/  SHF.R.U32.HI R240, RZ, 0x2, R222 ;  /* 0x00000002fff07819 */ /* 0x000fc400000116de */
[----:B------:R-:W-:Y:S02]  /*3610*/  CS2R R190, SRZ ;  /* 0x0000000000be7805 */ /* 0x000fe4000001ff00 */
[----:B------:R-:W-:Y:S02]  /*3620*/  LOP3.LUT R3, R221, 0x38, RZ, 0xc0, !PT ;  /* 0x00000038dd037812 */ /* 0x000fe400078ec0ff */
[----:B------:R-:W-:Y:S02]  /*3630*/  CS2R R188, SRZ ;  /* 0x0000000000bc7805 */ /* 0x000fe4000001ff00 */
[----:B------:R-:W-:Y:S02]  /*3640*/  LOP3.LUT R0, R218, 0x200, RZ, 0xc0, !PT ;  /* 0x00000200da007812 */ /* 0x000fe400078ec0ff */
[----:B------:R-:W-:Y:S02]  /*3650*/  CS2R R194, SRZ ;  /* 0x0000000000c27805 */ /* 0x000fe4000001ff00 */
[----:B------:R-:W-:-:S02]  /*3660*/  LOP3.LUT R216, R216, 0x38, R220, 0xf8, !PT ;  /* 0x00000038d8d87812 */ /* 0x000fc400078ef8dc */
        /* <DEDUP_REMOVED lines=13> */
[----:B------:R-:W-:Y:S02]  /*3740*/  LOP3.LUT R241, R0, R241, RZ, 0xfc, !PT ;  /* 0x000000f100f17212 */ /* 0x000fe400078efcff */
[----:B------:R-:W-:Y:S02]  /*3750*/  CS2R R178, SRZ ;  /* 0x0000000000b27805 */ /* 0x000fe4000001ff00 */
[----:B------:R-:W-:Y:S02]  /*3760*/  LOP3.LUT R0, R217, 0x200, RZ, 0xc0, !PT ;  /* 0x00000200d9007812 */ /* 0x000fe400078ec0ff */
[----:B------:R-:W-:Y:S02]  /*3770*/  CS2R R176, SRZ ;  /* 0x0000000000b07805 */ /* 0x000fe4000001ff00 */
[----:B------:R-:W-:-:S02]  /*3780*/  SHF.R.U32.HI R3, RZ, 0x1, R222 ;  /* 0x00000001ff037819 */ /* 0x000fc400000116de */
[----:B------:R-:W-:Y:S02]  /*3790*/  CS2R R170, SRZ ;  /* 0x0000000000aa7805 */ /* 0x000fe4000001ff00 */
[----:B------:R-:W-:Y:S02]  /*37a0*/  LOP3.LUT R233, R233, R7, RZ, 0xfc, !PT ;  /* 0x00000007e9e97212 */ /* 0x000fe400078efcff */
[----:B------:R-:W-:Y:S02]  /*37b0*/  CS2R R168, SRZ ;  /* 0x0000000000a87805 */ /* 0x000fe4000001ff00 */
[----:B------:R-:W-:Y:S02]  /*37c0*/  LOP3.LUT R7, R218, 0xc00, RZ, 0xc0, !PT ;  /* 0x00000c00da077812 */ /* 0x000fe400078ec0ff */
[----:B------:R-:W-:Y:S02]  /*37d0*/  CS2R R166, SRZ ;  /* 0x0000000000a67805 */ /* 0x000fe4000001ff00 */
[----:B------:R-:W-:-:S02]  /*37e0*/  LOP3.LUT R4, R2, 0x200, R4, 0xf8, !PT ;  /* 0x0000020002047812 */ /* 0x000fc400078ef804 */
[----:B------:R-:W-:Y:S02]  /*37f0*/  CS2R R164, SRZ ;  /* 0x0000000000a47805 */ /* 0x000fe4000001ff00 */
[--C-:B------:R-:W-:Y:S02]  /*3800*/  LOP3.LUT R2, R0, 0xc00, R218.reuse, 0xf8, !PT ;  /* 0x00000c0000027812 */ /* 0x100fe400078ef8da */
[----:B------:R-:W-:Y:S02]  /*3810*/  CS2R R158, SRZ ;  /* 0x00000000009e7805 */ /* 0x000fe4000001ff00 */
[----:B------:R-:W-:Y:S02]  /*3820*/  LOP3.LUT R225, R216, 0x8, R3, 0x78, !PT ;  /* 0x00000008d8e17812 */ /* 0x000fe400078e7803 */
[----:B------:R-:W-:Y:S02]  /*3830*/  CS2R R156, SRZ ;  /* 0x00000000009c7805 */ /* 0x000fe4000001ff00 */
[----:B------:R-:W-:-:S02]  /*3840*/  LOP3.LUT R0, R0, 0x400, R218, 0xf8, !PT ;  /* 0x0000040000007812 */ /* 0x000fc400078ef8da */
[----:B------:R-:W-:Y:S02]  /*3850*/  CS2R R162, SRZ ;  /* 0x0000000000a27805 */ /* 0x000fe4000001ff00 */
[----:B------:R-:W-:Y:S02]  /*3860*/  LOP3.LUT R7, R7, 0x6, R221, 0xf8, !PT ;  /* 0x0000000607077812 */ /* 0x000fe400078ef8dd */
[----:B------:R-:W-:Y:S02]  /*3870*/  CS2R R160, SRZ ;  /* 0x0000000000a07805 */ /* 0x000fe4000001ff00 */
[-C--:B------:R-:W-:Y:S02]  /*3880*/  LOP3.LUT R2, R2, R225.reuse, RZ, 0xfc, !PT ;  /* 0x000000e102027212 */ /* 0x080fe400078efcff */
[----:B------:R-:W-:Y:S02]  /*3890*/  CS2R R154, SRZ ;  /* 0x00000000009a7805 */ /* 0x000fe4000001ff00 */
[----:B------:R-:W-:-:S02]  /*38a0*/  LOP3.LUT R225, R0, R225, RZ, 0xfc, !PT ;  /* 0x000000e100e17212 */ /* 0x000fc400078efcff */
[----:B------:R-:W-:Y:S02]  /*38b0*/  CS2R R152, SRZ ;  /* 0x0000000000987805 */ /* 0x000fe4000001ff00 */
[----:B------:R-:W-:Y:S02]  /*38c0*/  LOP3.LUT R0, R7, R6, RZ, 0xfc, !PT ;  /* 0x0000000607007212 */ /* 0x000fe400078efcff */
[----:B------:R-:W-:Y:S02]  /*38d0*/  CS2R R150, SRZ ;  /* 0x0000000000967805 */ /* 0x000fe4000001ff00 */
[----:B------:R-:W-:Y:S02]  /*38e0*/  SEL R229, R229, 0xffffffc0, !P2 ;  /* 0xffffffc0e5e57807 */ /* 0x000fe40005000000 */
[----:B------:R-:W-:Y:S02]  /*38f0*/  CS2R R148, SRZ ;  /* 0x0000000000947805 */ /* 0x000fe4000001ff00 */
[----:B------:R-:W-:Y:S01]  /*3900*/  LEA R233, R233, UR24, 0x1 ;  /* 0x00000018e9e97c11 */ /* 0x000fe2000f8e08ff */
[----:B------:R4:W-:Y:S01]  /*3910*/  STL [R1+0x4], R0 ;  /* 0x0000040001007387 */ /* 0x0009e20000100800 */
[----:B------:R-:W-:-:S02]  /*3920*/  LOP3.LUT R252, R220, 0x38, RZ, 0xc0, !PT ;  /* 0x00000038dcfc7812 */ /* 0x000fc400078ec0ff */
[----:B------:R-:W-:Y:S02]  /*3930*/  CS2R R142, SRZ ;  /* 0x00000000008e7805 */ /* 0x000fe4000001ff00 */
[----:B------:R-:W-:Y:S01]  /*3940*/  LEA R5, R5, UR24, 0x1 ;  /* 0x0000001805057c11 */ /* 0x000fe2000f8e08ff */
[----:B------:R-:W-:Y:S01]  /*3950*/  IMAD.IADD R223, R229, 0x1, R233 ;  /* 0x00000001e5df7824 */ /* 0x000fe200078e02e9 */
[----:B------:R-:W-:Y:S01]  /*3960*/  LEA R4, R4, UR24, 0x1 ;  /* 0x0000001804047c11 */ /* 0x000fe2000f8e08ff */
[----:B------:R-:W-:Y:S01]  /*3970*/  STL [R1+0x8], R239 ;  /* 0x000008ef01007387 */ /* 0x000fe20000100800 */
[----:B------:R-:W-:Y:S02]  /*3980*/  SEL R230, R230, 0xffffffe0, !P1 ;  /* 0xffffffe0e6e67807 */ /* 0x000fe40004800000 */
[----:B------:R-:W-:Y:S02]  /*3990*/  CS2R R140, SRZ ;  /* 0x00000000008c7805 */ /* 0x000fe4000001ff00 */
        /* <DEDUP_REMOVED lines=15> */
[----:B------:R-:W-:Y:S01]  /*3a90*/  CS2R R62, SRZ ;  /* 0x00000000003e7805 */ /* 0x000fe2000001ff00 */
[----:B----4-:R-:W-:Y:S01]  /*3aa0*/  IMAD.MOV.U32 R0, RZ, RZ, 0x10 ;  /* 0x00000010ff007424 */ /* 0x010fe200078e00ff */
[----:B------:R-:W-:Y:S02]  /*3ab0*/  CS2R R60, SRZ ;  /* 0x00000000003c7805 */ /* 0x000fe4000001ff00 */
[----:B------:R-:W-:Y:S02]  /*3ac0*/  CS2R R66, SRZ ;  /* 0x0000000000427805 */ /* 0x000fe4000001ff00 */
[----:B------:R-:W-:-:S02]  /*3ad0*/  CS2R R64, SRZ ;  /* 0x0000000000407805 */ /* 0x000fc4000001ff00 */
[----:B------:R-:W-:Y:S02]  /*3ae0*/  CS2R R58, SRZ ;  /* 0x00000000003a7805 */ /* 0x000fe4000001ff00 */
[----:B------:R-:W-:Y:S02]  /*3af0*/  SEL R0, R0, 0xfffffff0, !P4 ;  /* 0xfffffff000007807 */ /* 0x000fe40006000000 */
[----:B------:R-:W-:Y:S02]  /*3b00*/  CS2R R56, SRZ ;  /* 0x0000000000387805 */ /* 0x000fe4000001ff00 */
[----:B------:R-:W-:Y:S02]  /*3b10*/  CS2R R54, SRZ ;  /* 0x0000000000367805 */ /* 0x000fe4000001ff00 */
[----:B------:R-:W-:Y:S02]  /*3b20*/  CS2R R52, SRZ ;  /* 0x0000000000347805 */ /* 0x000fe4000001ff00 */
[----:B------:R-:W-:Y:S01]  /*3b30*/  CS2R R46, SRZ ;  /* 0x00000000002e7805 */ /* 0x000fe2000001ff00 */
[----:B------:R4:W-:Y:S01]  /*3b40*/  STL [R1], R0 ;  /* 0x0000000001007387 */ /* 0x0009e20000100800 */
        /* <DEDUP_REMOVED lines=15> */
[----:B------:R-:W-:Y:S01]  /*3c40*/  LOP3.LUT P6, RZ, R222, 0x8, RZ, 0xc0, !PT ;  /* 0x00000008deff7812 */ /* 0x000fe200078cc0ff */
[----:B------:R-:W-:Y:S01]  /*3c50*/  VIADD R232, R5, UR16 ;  /* 0x0000001005e87c36 */ /* 0x000fe20008000000 */
[--C-:B------:R-:W-:Y:S01]  /*3c60*/  SHF.R.U32.HI R250, RZ, 0x1, R222.reuse ;  /* 0x00000001fffa7819 */ /* 0x100fe200000116de */
[----:B------:R-:W-:Y:S01]  /*3c70*/  VIADD R231, R4, UR16 ;  /* 0x0000001004e77c36 */ /* 0x000fe20008000000 */
[----:B------:R-:W-:Y:S01]  /*3c80*/  SHF.R.U32.HI R249, RZ, 0x2, R222 ;  /* 0x00000002fff97819 */ /* 0x000fe200000116de */
[----:B------:R-:W-:Y:S01]  /*3c90*/  IMAD.IADD R224, R230, 0x1, R233 ;  /* 0x00000001e6e07824 */ /* 0x000fe200078e02e9 */
[----:B------:R-:W-:Y:S01]  /*3ca0*/  SEL R227, R219, 0xffffffc0, !P4 ;  /* 0xffffffc0dbe37807 */ /* 0x000fe20006000000 */
[----:B------:R-:W2:Y:S01]  /*3cb0*/  LDCU UR5, c[0x0][0x440] ;  /* 0x00008800ff0577ac */ /* 0x000ea20008000800 */
[----:B------:R-:W-:-:S02]  /*3cc0*/  SEL R226, R226, 0xffffffe0, !P0 ;  /* 0xffffffe0e2e27807 */ /* 0x000fc40004000000 */
[----:B----4-:R-:W-:Y:S01]  /*3cd0*/  LOP3.LUT R0, R252, 0x40, RZ, 0xfc, !PT ;  /* 0x00000040fc007812 */ /* 0x010fe200078efcff */
[----:B------:R-:W-:Y:S01]  /*3ce0*/  IMAD.IADD R0, R230, 0x1, R223 ;  /* 0x00000001e6007824 */ /* 0x000fe200078e02df */
[C---:B------:R-:W-:Y:S01]  /*3cf0*/  LOP3.LUT R7, R252.reuse, 0x80, RZ, 0xfc, !PT ;  /* 0x00000080fc077812 */ /* 0x040fe200078efcff */
[----:B------:R-:W4:Y:S01]  /*3d00*/  LDCU UR8, c[0x0][0x3e0] ;  /* 0x00007c00ff0877ac */ /* 0x000f220008000800 */
[----:B------:R-:W-:Y:S01]  /*3d10*/  LOP3.LUT R6, R252, 0xc0, RZ, 0xfc, !PT ;  /* 0x000000c0fc067812 */ /* 0x000fe200078efcff */
[----:B------:R-:W2:Y:S01]  /*3d20*/  LDCU UR12, c[0x0][0x50c] ;  /* 0x0000a180ff0c77ac */ /* 0x000ea20008000800 */
[----:B------:R-:W2:Y:S01]  /*3d30*/  LDCU UR9, c[0x0][0x45c] ;  /* 0x00008b80ff0977ac */ /* 0x000ea20008000800 */
[----:B-1----:R-:W-:Y:S02]  /*3d40*/  USHF.L.U32 UR13, UR13, 0x6, URZ ;  /* 0x000000060d0d7899 */ /* 0x002fe400080006ff */
[----:B------:R-:W-:-:S11]  /*3d50*/  UISETP.GE.AND UP1, UPT, UR27, UR33, UPT ;  /* 0x000000211b00728c */ /* 0x000fd6000bf26270 */
.L_x_1930:
[----:B------:R-:W0:Y:S01]  /*3d60*/  LDGDEPBAR ;  /* 0x00000000000079af */ /* 0x000e220000000000 */
[C---:B------:R-:W-:Y:S01]  /*3d70*/  IMAD.IADD R118, R232.reuse, 0x1, R230 ;  /* 0x00000001e8767824 */ /* 0x040fe200078e02e6 */
[----:B------:R-:W-:Y:S01]  /*3d80*/  PLOP3.LUT P0, PT, PT, PT, UP1, 0x80, 0x8 ;  /* 0x000000000008781c */ /* 0x000fe20003f0f018 */
[----:B------:R-:W-:Y:S03]  /*3d90*/  IMAD.IADD R117, R232, 0x1, R229 ;  /* 0x00000001e8757824 */ /* 0x000fe600078e02e5 */
[----:B------:R-:W4:Y:S01]  /*3da0*/  LDL R128, [R1+0x4] ;  /* 0x0000040001807983 */ /* 0x000f220000100800 */
[----:B------:R-:W-:Y:S01]  /*3db0*/  PLOP3.LUT P2, PT, PT, PT, UP1, 0x80, 0x8 ;  /* 0x000000000008781c */ /* 0x000fe20003f4f018 */
[----:B------:R-:W-:Y:S01]  /*3dc0*/  UISETP.NE.AND UP2, UPT, UR43, URZ, UPT ;  /* 0x000000ff2b00728c */ /* 0x000fe2000bf45270 */
[----:B------:R-:W-:Y:S03]  /*3dd0*/  PLOP3.LUT P4, PT, PT, PT, UP1, 0x80, 0x8 ;  /* 0x000000000008781c */ /* 0x000fe60003f8f018 */
[----:B------:R-:W2:Y:S01]  /*3de0*/  LDL R209, [R1] ;  /* 0x0000000001d17983 */ /* 0x000ea20000100800 */
[----:B------:R-:W-:Y:S02]  /*3df0*/  IADD3 R116, PT, PT, R230, R117, RZ ;  /* 0x00000075e6747210 */ /* 0x000fe40007ffe0ff */
[----:B------:R-:W-:Y:S02]  /*3e00*/  PLOP3.LUT P1, PT, PT, PT, UP1, 0x80, 0x8 ;  /* 0x000000000008781c */ /* 0x000fe40003f2f018 */
[----:B------:R-:W-:Y:S02]  /*3e10*/  PLOP3.LUT P5, PT, PT, PT, UP1, 0x80, 0x8 ;  /* 0x000000000008781c */ /* 0x000fe40003faf018 */
[C---:B------:R-:W-:Y:S02]  /*3e20*/  LOP3.LUT R213, R252.reuse, 0xc0, RZ, 0xfc, !PT ;  /* 0x000000c0fcd57812 */ /* 0x040fe400078efcff */
[C---:B------:R-:W-:Y:S02]  /*3e30*/  LOP3.LUT R214, R252.reuse, 0x80, RZ, 0xfc, !PT ;  /* 0x00000080fcd67812 */ /* 0x040fe400078efcff */
[----:B------:R-:W-:Y:S01]  /*3e40*/  LOP3.LUT R215, R252, 0x40, RZ, 0xfc, !PT ;  /* 0x00000040fcd77812 */ /* 0x000fe200078efcff */
[----:B------:R-:W-:Y:S04]  /*3e50*/  DEPBAR.LE SB0, 0x0 ;  /* 0x000080000000791a */ /* 0x000fe80000000000 */
[----:B------:R-:W-:Y:S06]  /*3e60*/  BAR.SYNC.DEFER_BLOCKING 0x0 ;  /* 0x0000000000007b1d */ /* 0x000fec0000010000 */
[----:B------:R-:W-:Y:S06]  /*3e70*/  LDSM.16.M88.4 R16, [R232] ;  /* 0x00000000e810783b */ /* 0x000fec0000000200 */
[----:B---3--:R-:W1:Y:S06]  /*3e80*/  LDSM.16.M88.4 R8, [R233+0x18000] ;  /* 0x01800000e908783b */ /* 0x008e6c0000000200 */
[----:B------:R-:W3:Y:S06]  /*3e90*/  LDSM.16.M88.4 R84, [R233+0x18800] ;  /* 0x01880000e954783b */ /* 0x000eec0000000200 */
[----:B------:R-:W-:Y:S06]  /*3ea0*/  LDSM.16.M88.4 R88, [R118] ;  /* 0x000000007658783b */ /* 0x000fec0000000200 */
[----:B------:R-:W3:Y:S06]  /*3eb0*/  LDSM.16.M88.4 R92, [R224+0x18000] ;  /* 0x01800000e05c783b */ /* 0x000eec0000000200 */
[----:B------:R-:W3:Y:S06]  /*3ec0*/  LDSM.16.M88.4 R96, [R224+0x18800] ;  /* 0x01880000e060783b */ /* 0x000eec0000000200 */
[----:B------:R-:W-:Y:S06]  /*3ed0*/  LDSM.16.M88.4 R100, [R117] ;  /* 0x000000007564783b */ /* 0x000fec0000000200 */
[----:B------:R-:W3:Y:S01]  /*3ee0*/  LDSM.16.M88.4 R104, [R223+0x18000] ;  /* 0x01800000df68783b */ /* 0x000ee20000000200 */
[C---:B-1----:R-:W-:Y:S05]  /*3ef0*/  HMMA.16816.F32.BF16 R4, R16.reuse, R8, RZ ;  /* 0x000000081004723c */ /* 0x042fea00000418ff */
[----:B------:R-:W-:Y:S03]  /*3f00*/  LDSM.16.M88.4 R108, [R116] ;  /* 0x00000000746c783b */ /* 0x000fe60000000200 */
[C---:B------:R-:W-:Y:S03]  /*3f10*/  HMMA.16816.F32.BF16 R8, R16.reuse, R10, RZ ;  /* 0x0000000a1008723c */ /* 0x040fe600000418ff */
[----:B------:R-:W-:Y:S05]  /*3f20*/  LDSM.16.M88.4 R112, [R0+0x18000] ;  /* 0x018000000070783b */ /* 0x000fea0000000200 */
[C---:B---3--:R-:W-:Y:S08]  /*3f30*/  HMMA.16816.F32.BF16 R12, R16.reuse, R84, RZ ;  /* 0x00000054100c723c */ /* 0x048ff000000418ff */
[----:B------:R-:W-:Y:S01]  /*3f40*/  HMMA.16816.F32.BF16 R16, R16, R86, RZ ;  /* 0x000000561010723c */ /* 0x000fe200000418ff */
[----:B------:R-:W1:Y:S07]  /*3f50*/  LDSM.16.M88.4 R84, [R223+0x18800] ;  /* 0x01880000df54783b */ /* 0x000e6e0000000200 */
[C---:B------:R-:W-:Y:S08]  /*3f60*/  HMMA.16816.F32.BF16 R4, R88.reuse, R92, R4 ;  /* 0x0000005c5804723c */ /* 0x040ff00000041804 */
        /* <DEDUP_REMOVED lines=33> */
[----:B------:R-:W2:Y:S01]  /*4180*/  LDSM.16.M88.4 R100, [R232+0x4000] ;  /* 0x00400000e864783b */ /* 0x000ea20000000200 */
[C---:B------:R-:W-:Y:S08]  /*4190*/  HMMA.16816.F32.BF16 R4, R108.reuse, R112, R4 ;  /* 0x000000706c04723c */ /* 0x040ff00000041804 */
[C---:B------:R-:W-:Y:S01]  /*41a0*/  HMMA.16816.F32.BF16 R8, R108.reuse, R114, R8 ;  /* 0x000000726c08723c */ /* 0x040fe20000041808 */
[----:B------:R-:W-:Y:S02]  /*41b0*/  LDSM.16.M88.4 R112, [R224+0x1c000] ;  /* 0x01c00000e070783b */ /* 0x000fe40000000200 */
[----:B----4-:R-:W-:Y:S05]  /*41c0*/  LEA R128, R128, UR4, 0x1 ;  /* 0x0000000480807c11 */ /* 0x010fea000f8e08ff */
        /* <DEDUP_REMOVED lines=11> */
[C---:B--2---:R-:W-:Y:S08]  /*4280*/  HMMA.16816.F32.BF16 R4, R100.reuse, R104, R4 ;  /* 0x000000686404723c */ /* 0x044ff00000041804 */
        /* <DEDUP_REMOVED lines=18> */
[----:B------:R1:W4:Y:S06]  /*43b0*/  LDSM.16.M88.4 R84, [R233+0x1e800] ;  /* 0x01e80000e954783b */ /* 0x00032c0000000200 */
[----:B------:R-:W4:Y:S01]  /*43c0*/  LDSM.16.M88.4 R92, [R118+0x6000] ;  /* 0x00600000765c783b */ /* 0x000f220000000200 */
[C---:B--2---:R-:W-:Y:S08]  /*43d0*/  HMMA.16816.F32.BF16 R4, R100.reuse, R104, R4 ;  /* 0x000000686404723c */ /* 0x044ff00000041804 */
[C---:B------:R-:W-:Y:S01]  /*43e0*/  HMMA.16816.F32.BF16 R8, R100.reuse, R106, R8 ;  /* 0x0000006a6408723c */ /* 0x040fe20000041808 */
[----:B------:R-:W-:Y:S07]  /*43f0*/  LDSM.16.M88.4 R104, [R223+0x1e000] ;  /* 0x01e00000df68783b */ /* 0x000fee0000000200 */
[C---:B---3--:R-:W-:Y:S03]  /*4400*/  HMMA.16816.F32.BF16 R12, R100.reuse, R88, R12 ;  /* 0x00000058640c723c */ /* 0x048fe6000004180c */
[----:B-1----:R-:W-:Y:S05]  /*4410*/  LEA R233, R241, UR4, 0x1 ;  /* 0x00000004f1e97c11 */ /* 0x002fea000f8e08ff */
[----:B------:R-:W-:Y:S01]  /*4420*/  HMMA.16816.F32.BF16 R16, R100, R90, R16 ;  /* 0x0000005a6410723c */ /* 0x000fe20000041810 */
[----:B------:R-:W1:Y:S06]  /*4430*/  LDSM.16.M88.4 R88, [R224+0x1e800] ;  /* 0x01e80000e058783b */ /* 0x000e6c0000000200 */
[----:B------:R-:W2:Y:S01]  /*4440*/  LDSM.16.M88.4 R100, [R117+0x6000] ;  /* 0x006000007564783b */ /* 0x000ea20000000200 */
[C---:B----4-:R-:W-:Y:S08]  /*4450*/  HMMA.16816.F32.BF16 R4, R108.reuse, R112, R4 ;  /* 0x000000706c04723c */ /* 0x050ff00000041804 */
[C---:B------:R-:W-:Y:S01]  /*4460*/  HMMA.16816.F32.BF16 R8, R108.reuse, R114, R8 ;  /* 0x000000726c08723c */ /* 0x040fe20000041808 */
[----:B------:R-:W-:Y:S07]  /*4470*/  LDSM.16.M88.4 R112, [R0+0x1e000] ;  /* 0x01e000000070783b */ /* 0x000fee0000000200 */
[C---:B------:R-:W-:Y:S08]  /*4480*/  HMMA.16816.F32.BF16 R12, R108.reuse, R84, R12 ;  /* 0x000000546c0c723c */ /* 0x040ff0000004180c */
[----:B------:R-:W-:Y:S01]  /*4490*/  HMMA.16816.F32.BF16 R16, R108, R86, R16 ;  /* 0x000000566c10723c */ /* 0x000fe20000041810 */
[----:B------:R-:W3:Y:S06]  /*44a0*/  LDSM.16.M88.4 R84, [R223+0x1e800] ;  /* 0x01e80000df54783b */ /* 0x000eec0000000200 */
[----:B------:R-:W4:Y:S01]  /*44b0*/  LDSM.16.M88.4 R108, [R116+0x6000] ;  /* 0x00600000746c783b */ /* 0x000f220000000200 */
[C---:B------:R-:W-:Y:S08]  /*44c0*/  HMMA.16816.F32.BF16 R4, R92.reuse, R96, R4 ;  /* 0x000000605c04723c */ /* 0x040ff00000041804 */
[C---:B------:R-:W-:Y:S08]  /*44d0*/  HMMA.16816.F32.BF16 R8, R92.reuse, R98, R8 ;  /* 0x000000625c08723c */ /* 0x040ff00000041808 */
[C---:B-1----:R-:W-:Y:S08]  /*44e0*/  HMMA.16816.F32.BF16 R12, R92.reuse, R88, R12 ;  /* 0x000000585c0c723c */ /* 0x042ff0000004180c */
[----:B------:R-:W-:Y:S08]  /*44f0*/  HMMA.16816.F32.BF16 R16, R92, R90, R16 ;  /* 0x0000005a5c10723c */ /* 0x000ff00000041810 */
[C---:B--2---:R-:W-:Y:S05]  /*4500*/  HMMA.16816.F32.BF16 R4, R100.reuse, R104, R4 ;  /* 0x000000686404723c */ /* 0x044fea0000041804 */
[C---:B------:R-:W-:Y:S03]  /*4510*/  IADD3 R104, PT, PT, R233.reuse, R227, RZ ;  /* 0x000000e3e9687210 */ /* 0x040fe60007ffe0ff */
[C---:B------:R-:W-:Y:S03]  /*4520*/  HMMA.16816.F32.BF16 R8, R100.reuse, R106, R8 ;  /* 0x0000006a6408723c */ /* 0x040fe60000041808 */
[----:B------:R-:W-:Y:S02]  /*4530*/  IADD3 R107, PT, PT, R233, R228, RZ ;  /* 0x000000e4e96b7210 */ /* 0x000fe40007ffe0ff */
[----:B------:R-:W-:Y:S03]  /*4540*/  IADD3 R105, PT, PT, R228, R104, RZ ;  /* 0x00000068e4697210 */ /* 0x000fe60007ffe0ff */
        /* <DEDUP_REMOVED lines=15> */
[C---:B-1----:R-:W-:Y:S09]  /*4640*/  HMMA.16816.F32.BF16 R12, R108.reuse, R84, R12 ;  /* 0x000000546c0c723c */ /* 0x042ff2000004180c */
[----:B------:R1:W-:Y:S01]  /*4650*/  MUFU.TANH R115, R7 ;  /* 0x0000000700737308 */ /* 0x0003e20000002400 */
[----:B------:R-:W-:Y:S03]  /*4660*/  HMMA.16816.F32.BF16 R16, R108, R86, R16 ;  /* 0x000000566c10723c */ /* 0x000fe60000041810 */
[----:B--2---:R-:W-:Y:S01]  /*4670*/  @P1 LOP3.LUT R5, R221, 0x6, RZ, 0xc0, !PT ;  /* 0x00000006dd051812 */ /* 0x004fe200078ec0ff */
[----:B------:R-:W-:Y:S01]  /*4680*/  VIADD R111, R128, 0x2a020 ;  /* 0x0002a020806f7836 */ /* 0x000fe20000000000 */
[----:B------:R-:W-:Y:S04]  /*4690*/  PLOP3.LUT P1, PT, PT, PT, UP1, 0x80, 0x8 ;  /* 0x000000000008781c */ /* 0x000fe80003f2f018 */
[----:B------:R4:W2:Y:S01]  /*46a0*/  MUFU.TANH R113, R6 ;  /* 0x0000000600717308 */ /* 0x0008a20000002400 */
[----:B------:R-:W-:Y:S01]  /*46b0*/  @P2 LOP3.LUT R5, R5, 0xe0, R240, 0xf8, !PT ;  /* 0x000000e005052812 */ /* 0x000fe200078ef8f0 */
[----:B---3--:R-:W-:Y:S01]  /*46c0*/  IMAD.U32 R4, RZ, RZ, UR36 ;  /* 0x00000024ff047e24 */ /* 0x008fe2000f8e00ff */
[----:B------:R-:W-:Y:S01]  /*46d0*/  PLOP3.LUT P2, PT, PT, PT, UP1, 0x80, 0x8 ;  /* 0x000000000008781c */ /* 0x000fe20003f4f018 */
[----:B------:R-:W-:Y:S02]  /*46e0*/  FMUL.FTZ R12, R12, UR12 ;  /* 0x0000000c0c0c7c20 */ /* 0x000fe40008410000 */
[----:B------:R-:W-:Y:S01]  /*46f0*/  @P0 IMAD R4, R4, 0x40, R5 ;  /* 0x0000004004040824 */ /* 0x000fe200078e0205 */
[----:B------:R-:W-:Y:S03]  /*4700*/  PLOP3.LUT P0, PT, PT, PT, UP1, 0x80, 0x8 ;  /* 0x000000000008781c */ /* 0x000fe60003f0f018 */
[----:B------:R3:W-:Y:S01]  /*4710*/  MUFU.TANH R118, R9 ;  /* 0x0000000900767308 */ /* 0x0007e20000002400 */
[----:B------:R-:W-:Y:S01]  /*4720*/  FMUL.FTZ R13, R13, UR12 ;  /* 0x0000000c0d0d7c20 */ /* 0x000fe20008410000 */
[----:B------:R-:W-:Y:S01]  /*4730*/  FMUL.FTZ R15, R15, UR12 ;  /* 0x0000000c0f0f7c20 */ /* 0x000fe20008410000 */
[----:B------:R-:W-:Y:S01]  /*4740*/  @P5 ISETP.GE.AND P5, PT, R4, UR33, PT ;  /* 0x0000002104005c0c */ /* 0x000fe2000bfa6270 */
[----:B------:R-:W-:Y:S01]  /*4750*/  FMUL.FTZ R14, R14, UR12 ;  /* 0x0000000c0e0e7c20 */ /* 0x000fe20008410000 */
[----:B-1----:R-:W-:Y:S01]  /*4760*/  @P1 IADD3 R7, PT, PT, R4, 0x1, RZ ;  /* 0x0000000104071810 */ /* 0x002fe20007ffe0ff */
[----:B------:R-:W-:Y:S01]  /*4770*/  FMUL.FTZ R16, R16, UR12 ;  /* 0x0000000c10107c20 */ /* 0x000fe20008410000 */
[----:B------:R-:W-:Y:S03]  /*4780*/  PLOP3.LUT P1, PT, PT, PT, UP1, 0x80, 0x8 ;  /* 0x000000000008781c */ /* 0x000fe60003f2f018 */
[----:B------:R1:W1:Y:S01]  /*4790*/  MUFU.TANH R116, R8 ;  /* 0x0000000800747308 */ /* 0x0002620000002400 */
[----:B------:R-:W-:Y:S01]  /*47a0*/  @P2 ISETP.GE.AND P2, PT, R7, UR33, PT ;  /* 0x0000002107002c0c */ /* 0x000fe2000bf46270 */
[----:B----4-:R-:W-:Y:S01]  /*47b0*/  IMAD.MOV.U32 R6, RZ, RZ, R112 ;  /* 0x000000ffff067224 */ /* 0x010fe200078e0070 */
[----:B------:R-:W-:Y:S01]  /*47c0*/  @P4 FSEL R6, R112, -INF , !P5 ;  /* 0xff80000070064808 */ /* 0x000fe20006800000 */
[----:B--2---:R-:W-:Y:S01]  /*47d0*/  IMAD.MOV.U32 R5, RZ, RZ, R113 ;  /* 0x000000ffff057224 */ /* 0x004fe200078e0071 */
[----:B------:R-:W-:Y:S01]  /*47e0*/  @P0 FSEL R5, R113, -INF , !P5 ;  /* 0xff80000071050808 */ /* 0x000fe20006800000 */
[----:B------:R-:W-:Y:S01]  /*47f0*/  IMAD.MOV.U32 R7, RZ, RZ, R115 ;  /* 0x000000ffff077224 */ /* 0x000fe200078e0073 */
[----:B------:R-:W-:Y:S03]  /*4800*/  PLOP3.LUT P4, PT, PT, PT, UP1, 0x80, 0x8 ;  /* 0x000000000008781c */ /* 0x000fe60003f8f018 */
[----:B------:R2:W-:Y:S01]  /*4810*/  MUFU.TANH R120, R12 ;  /* 0x0000000c00787308 */ /* 0x0005e20000002400 */
[----:B------:R-:W-:Y:S01]  /*4820*/  PLOP3.LUT P0, PT, PT, PT, UP1, 0x80, 0x8 ;  /* 0x000000000008781c */ /* 0x000fe20003f0f018 */
[----:B------:R-:W-:Y:S01]  /*4830*/  FMUL.FTZ R18, R18, UR12 ;  /* 0x0000000c12127c20 */ /* 0x000fe20008410000 */
[----:B------:R-:W-:Y:S01]  /*4840*/  PLOP3.LUT P5, PT, PT, PT, UP1, 0x80, 0x8 ;  /* 0x000000000008781c */ /* 0x000fe20003faf018 */
[----:B---3--:R-:W-:Y:S01]  /*4850*/  @P1 VIADD R9, R4, 0x8 ;  /* 0x0000000804091836 */ /* 0x008fe20000000000 */
[----:B------:R-:W-:Y:S01]  /*4860*/  PLOP3.LUT P1, PT, PT, PT, UP1, 0x80, 0x8 ;  /* 0x000000000008781c */ /* 0x000fe20003f2f018 */
[----:B------:R-:W-:Y:S01]  /*4870*/  FMUL.FTZ R19, R19, UR12 ;  /* 0x0000000c13137c20 */ /* 0x000fe20008410000 */
[----:B------:R-:W-:Y:S03]  /*4880*/  FMUL.FTZ R17, R17, UR12 ;  /* 0x0000000c11117c20 */ /* 0x000fe60008410000 */
[----:B------:R-:W3:Y:S01]  /*4890*/  MUFU.TANH R117, R10 ;  /* 0x0000000a00757308 */ /* 0x000ee20000002400 */
[----:B-----5:R-:W-:Y:S01]  /*48a0*/  LEA R110, R2, UR4, 0x1 ;  /* 0x00000004026e7c11 */ /* 0x020fe2000f8e08ff */
[----:B------:R-:W-:Y:S01]  /*48b0*/  FFMA.FTZ R112, -R112, R112, 1 ;  /* 0x3f80000070707423 */ /* 0x000fe20000010170 */
[-C--:B-1----:R-:W-:Y:S02]  /*48c0*/  MOV R8, R114.reuse ;  /* 0x0000007200087202 */ /* 0x082fe40000000f00 */
[----:B------:R-:W-:Y:S01]  /*48d0*/  @P4 FSEL R8, R114, -INF , !P2 ;  /* 0xff80000072084808 */ /* 0x000fe20005000000 */
[C---:B------:R-:W-:Y:S01]  /*48e0*/  IMAD.IADD R109, R110.reuse, 0x1, R228 ;  /* 0x000000016e6d7824 */ /* 0x040fe200078e02e4 */
[----:B------:R-:W-:Y:S03]  /*48f0*/  @P0 FSEL R7, R115, -INF , !P2 ;  /* 0xff80000073070808 */ /* 0x000fe60005000000 */
[----:B------:R3:W1:Y:S01]  /*4900*/  MUFU.TANH R119, R11 ;  /* 0x0000000b00777308 */ /* 0x0006620000002400 */
[----:B------:R-:W-:Y:S01]  /*4910*/  PLOP3.LUT P4, PT, PT, PT, UP1, 0x80, 0x8 ;  /* 0x000000000008781c */ /* 0x000fe20003f8f018 */
[----:B------:R-:W-:Y:S01]  /*4920*/  IMAD.IADD R106, R110, 0x1, R227 ;  /* 0x000000016e6a7824 */ /* 0x000fe200078e02e3 */
[----:B------:R-:W-:Y:S01]  /*4930*/  PLOP3.LUT P0, PT, PT, PT, UP1, 0x80, 0x8 ;  /* 0x000000000008781c */ /* 0x000fe20003f0f018 */
[----:B------:R-:W-:Y:S01]  /*4940*/  FFMA.FTZ R114, -R114, R114, 1 ;  /* 0x3f80000072727423 */ /* 0x000fe20000010172 */
[----:B------:R-:W-:Y:S01]  /*4950*/  @P5 ISETP.GE.AND P5, PT, R9, UR33, PT ;  /* 0x0000002109005c0c */ /* 0x000fe2000bfa6270 */
[----:B------:R-:W-:Y:S01]  /*4960*/  IMAD.IADD R108, R228, 0x1, R106 ;  /* 0x00000001e46c7824 */ /* 0x000fe200078e026a */
[-C--:B--2---:R-:W-:Y:S03]  /*4970*/  MOV R12, R116.reuse ;  /* 0x00000074000c7202 */ /* 0x084fe60000000f00 */
[----:B------:R2:W-:Y:S01]  /*4980*/  MUFU.TANH R123, R15 ;  /* 0x0000000f007b7308 */ /* 0x0005e20000002400 */
[C---:B------:R-:W-:Y:S01]  /*4990*/  @P1 FSEL R12, R116.reuse, -INF , !P5 ;  /* 0xff800000740c1808 */ /* 0x040fe20006800000 */
[----:B------:R-:W-:Y:S01]  /*49a0*/  FFMA.FTZ R116, -R116, R116, 1 ;  /* 0x3f80000074747423 */ /* 0x000fe20000010174 */
[----:B------:R-:W-:Y:S01]  /*49b0*/  PLOP3.LUT P1, PT, PT, PT, UP1, 0x80, 0x8 ;  /* 0x000000000008781c */ /* 0x000fe20003f2f018 */
[----:B------:R-:W-:Y:S01]  /*49c0*/  FMUL.FTZ R112, R112, UR12 ;  /* 0x0000000c70707c20 */ /* 0x000fe20008410000 */
[----:B------:R-:W-:Y:S01]  /*49d0*/  PLOP3.LUT P2, PT, PT, PT, UP1, 0x80, 0x8 ;  /* 0x000000000008781c */ /* 0x000fe20003f4f018 */
[----:B------:R-:W-:Y:S01]  /*49e0*/  FMUL.FTZ R114, R114, UR12 ;  /* 0x0000000c72727c20 */ /* 0x000fe20008410000 */
[----:B------:R-:W-:Y:S03]  /*49f0*/  FMUL.FTZ R116, R116, UR12 ;  /* 0x0000000c74747c20 */ /* 0x000fe60008410000 */
[----:B------:R1:W-:Y:S01]  /*4a00*/  MUFU.TANH R122, R13 ;  /* 0x0000000d007a7308 */ /* 0x0003e20000002400 */
[----:B------:R-:W-:Y:S01]  /*4a10*/  @P0 VIADD R9, R4, 0x9 ;  /* 0x0000000904090836 */ /* 0x000fe20000000000 */
[----:B------:R-:W-:Y:S01]  /*4a20*/  PLOP3.LUT P0, PT, PT, PT, UP1, 0x80, 0x8 ;  /* 0x000000000008781c */ /* 0x000fe20003f0f018 */
[----:B---3--:R-:W-:Y:S01]  /*4a30*/  IMAD.MOV.U32 R11, RZ, RZ, R117 ;  /* 0x000000ffff0b7224 */ /* 0x008fe200078e0075 */
[----:B------:R-:W-:Y:S02]  /*4a40*/  @P4 FSEL R11, R117, -INF , !P5 ;  /* 0xff800000750b4808 */ /* 0x000fe40006800000 */
[----:B------:R-:W-:Y:S02]  /*4a50*/  PLOP3.LUT P5, PT, PT, PT, UP1, 0x80, 0x8 ;  /* 0x000000000008781c */ /* 0x000fe40003faf018 */
[----:B------:R-:W-:Y:S02]  /*4a60*/  PLOP3.LUT P4, PT, PT, PT, UP1, 0x80, 0x8 ;  /* 0x000000000008781c */ /* 0x000fe40003f8f018 */
[----:B------:R3:W4:Y:S01]  /*4a70*/  MUFU.TANH R121, R14 ;  /* 0x0000000e00797308 */ /* 0x0007220000002400 */
[----:B------:R-:W-:Y:S01]  /*4a80*/  @P1 ISETP.GE.AND P1, PT, R9, UR33, PT ;  /* 0x0000002109001c0c */ /* 0x000fe2000bf26270 */
[----:B--2---:R-:W-:Y:S02]  /*4a90*/  IMAD.MOV.U32 R15, RZ, RZ, R118 ;  /* 0x000000ffff0f7224 */ /* 0x004fe400078e0076 */
[----:B-----5:R-:W-:Y:S01]  /*4aa0*/  FMUL.FTZ R9, R236, 1.4426950216293334961 ;  /* 0x3fb8aa3bec097820 */ /* 0x020fe20000410000 */
[----:B------:R-:W-:Y:S02]  /*4ab0*/  @P2 IADD3 R10, PT, PT, R4, 0x10, RZ ;  /* 0x00000010040a2810 */ /* 0x000fe40007ffe0ff */
[----:B------:R-:W-:Y:S03]  /*4ac0*/  FSETP.NEU.FTZ.AND P2, PT, R237, -INF , PT ;  /* 0xff800000ed00780b */ /* 0x000fe60003f5d000 */
[----:B------:R2:W-:Y:S01]  /*4ad0*/  MUFU.TANH R124, R16 ;  /* 0x00000010007c7308 */ /* 0x0005e20000002400 */
[----:B-1----:R-:W-:Y:S01]  /*4ae0*/  IMAD.MOV.U32 R13, RZ, RZ, R119 ;  /* 0x000000ffff0d7224 */ /* 0x002fe200078e0077 */
[C---:B------:R-:W-:Y:S01]  /*4af0*/  @P5 FSEL R15, R118.reuse, -INF , !P1 ;  /* 0xff800000760f5808 */ /* 0x040fe20004800000 */
[----:B------:R-:W-:Y:S01]  /*4b00*/  FFMA.FTZ R118, -R118, R118, 1 ;  /* 0x3f80000076767423 */ /* 0x000fe20000010176 */
[----:B------:R-:W-:Y:S02]  /*4b10*/  @P0 FSEL R13, R119, -INF , !P1 ;  /* 0xff800000770d0808 */ /* 0x000fe40004800000 */
[----:B------:R-:W-:Y:S01]  /*4b20*/  FSETP.NEU.FTZ.AND P1, PT, R236, -INF , PT ;  /* 0xff800000ec00780b */ /* 0x000fe20003f3d000 */
[----:B------:R-:W-:Y:S01]  /*4b30*/  FMUL.FTZ R118, R118, UR12 ;  /* 0x0000000c76767c20 */ /* 0x000fe20008410000 */
[----:B------:R-:W-:Y:S02]  /*4b40*/  PLOP3.LUT P5, PT, PT, PT, UP1, 0x80, 0x8 ;  /* 0x000000000008781c */ /* 0x000fe40003faf018 */
[----:B------:R-:W1:Y:S01]  /*4b50*/  MUFU.TANH R126, R18 ;  /* 0x00000012007e7308 */ /* 0x000e620000002400 */
[----:B------:R-:W-:Y:S02]  /*4b60*/  PLOP3.LUT P0, PT, PT, PT, UP1, 0x80, 0x8 ;  /* 0x000000000008781c */ /* 0x000fe40003f0f018 */
[----:B------:R-:W-:Y:S02]  /*4b70*/  FSEL R9, R9, RZ, P1 ;  /* 0x000000ff09097208 */ /* 0x000fe40000800000 */
[----:B------:R-:W-:Y:S01]  /*4b80*/  @P4 ISETP.GE.AND P4, PT, R10, UR33, PT ;  /* 0x000000210a004c0c */ /* 0x000fe2000bf86270 */
[----:B------:R-:W-:Y:S01]  /*4b90*/  FMUL.FTZ R10, R237, 1.4426950216293334961 ;  /* 0x3fb8aa3bed0a7820 */ /* 0x000fe20000410000 */
[----:B------:R-:W-:Y:S01]  /*4ba0*/  PLOP3.LUT P1, PT, PT, PT, UP1, 0x80, 0x8 ;  /* 0x000000000008781c */ /* 0x000fe20003f2f018 */
[--C-:B------:R-:W-:Y:S01]  /*4bb0*/  FFMA.FTZ R200, R5, UR9, -R9.reuse ;  /* 0x0000000905c87c23 */ /* 0x100fe20008010809 */
[----:B---3--:R-:W-:Y:S01]  /*4bc0*/  MOV R14, R120 ;  /* 0x00000078000e7202 */ /* 0x008fe20000000f00 */
[----:B------:R-:W-:Y:S01]  /*4bd0*/  MUFU.TANH R127, R19 ;  /* 0x00000013007f7308 */ /* 0x000fe20000002400 */
[----:B------:R-:W-:Y:S01]  /*4be0*/  FSEL R10, R10, RZ, P2 ;  /* 0x000000ff0a0a7208 */ /* 0x000fe20001000000 */
[----:B--2---:R-:W-:Y:S01]  /*4bf0*/  @P5 VIADD R16, R4, 0x11 ;  /* 0x0000001104105836 */ /* 0x004fe20000000000 */
[----:B------:R-:W-:Y:S01]  /*4c00*/  PLOP3.LUT P2, PT, PT, PT, UP1, 0x80, 0x8 ;  /* 0x000000000008781c */ /* 0x000fe20003f4f018 */
[----:B------:R-:W-:Y:S01]  /*4c10*/  FFMA.FTZ R199, R7, UR9, -R9 ;  /* 0x0000000907c77c23 */ /* 0x000fe20008010809 */
[----:B------:R-:W-:Y:S01]  /*4c20*/  @P0 FSEL R14, R120, -INF , !P4 ;  /* 0xff800000780e0808 */ /* 0x000fe20006000000 */
[--C-:B------:R-:W-:Y:S01]  /*4c30*/  FFMA.FTZ R208, R6, UR9, -R10.reuse ;  /* 0x0000000906d07c23 */ /* 0x100fe2000801080a */
[----:B------:R-:W-:Y:S01]  /*4c40*/  PLOP3.LUT P5, PT, PT, PT, UP1, 0x80, 0x8 ;  /* 0x000000000008781c */ /* 0x000fe20003faf018 */
[----:B----4-:R-:W-:Y:S01]  /*4c50*/  IMAD.MOV.U32 R6, RZ, RZ, R121 ;  /* 0x000000ffff067224 */ /* 0x010fe200078e0079 */
[----:B------:R-:W-:Y:S01]  /*4c60*/  PLOP3.LUT P0, PT, PT, PT, UP1, 0x80, 0x8 ;  /* 0x000000000008781c */ /* 0x000fe20003f0f018 */
[--C-:B------:R-:W-:Y:S01]  /*4c70*/  FFMA.FTZ R207, R8, UR9, -R10.reuse ;  /* 0x0000000908cf7c23 */ /* 0x100fe2000801080a */
[----:B------:R-:W-:Y:S01]  /*4c80*/  @P1 FSEL R6, R121, -INF , !P4 ;  /* 0xff80000079061808 */ /* 0x000fe20006000000 */
[----:B------:R-:W-:Y:S01]  /*4c90*/  IMAD.MOV.U32 R7, RZ, RZ, R123 ;  /* 0x000000ffff077224 */ /* 0x000fe200078e007b */
[----:B------:R-:W-:Y:S01]  /*4ca0*/  PLOP3.LUT P1, PT, PT, PT, UP1, 0x80, 0x8 ;  /* 0x000000000008781c */ /* 0x000fe20003f2f018 */
[----:B------:R-:W2:Y:S01]  /*4cb0*/  MUFU.TANH R125, R17 ;  /* 0x00000011007d7308 */ /* 0x000ea20000002400 */
[----:B------:R-:W-:Y:S01]  /*4cc0*/  PLOP3.LUT P4, PT, PT, PT, UP1, 0x80, 0x8 ;  /* 0x000000000008781c */ /* 0x000fe20003f8f018 */
[--C-:B------:R-:W-:Y:S01]  /*4cd0*/  FFMA.FTZ R196, R6, UR9, -R9.reuse ;  /* 0x0000000906c47c23 */ /* 0x100fe20008010809 */
[----:B------:R-:W-:Y:S01]  /*4ce0*/  @P2 ISETP.GE.AND P2, PT, R16, UR33, PT ;  /* 0x0000002110002c0c */ /* 0x000fe2000bf46270 */
[--C-:B------:R-:W-:Y:S01]  /*4cf0*/  FFMA.FTZ R198, R11, UR9, -R9.reuse ;  /* 0x000000090bc67c23 */ /* 0x100fe20008010809 */
[----:B-1----:R-:W-:Y:S01]  /*4d00*/  MOV R6, R126 ;  /* 0x0000007e00067202 */ /* 0x002fe20000000f00 */
[----:B------:R-:W-:Y:S01]  /*4d10*/  FFMA.FTZ R197, R13, UR9, -R9 ;  /* 0x000000090dc57c23 */ /* 0x000fe20008010809 */
[C---:B------:R-:W-:Y:S01]  /*4d20*/  @P5 IADD3 R8, PT, PT, R4.reuse, 0x18, RZ ;  /* 0x0000001804085810 */ /* 0x040fe20007ffe0ff */
[----:B------:R-:W-:Y:S01]  /*4d30*/  @P0 VIADD R5, R4, 0x19 ;  /* 0x0000001904050836 */ /* 0x000fe20000000000 */
[----:B------:R-:W-:Y:S01]  /*4d40*/  PLOP3.LUT P5, PT, PT, PT, UP1, 0x80, 0x8 ;  /* 0x000000000008781c */ /* 0x000fe20003faf018 */
[--C-:B------:R-:W-:Y:S01]  /*4d50*/  FFMA.FTZ R206, R12, UR9, -R10.reuse ;  /* 0x000000090cce7c23 */ /* 0x100fe2000801080a */
[----:B------:R-:W-:Y:S01]  /*4d60*/  MOV R4, R122 ;  /* 0x0000007a00047202 */ /* 0x000fe20000000f00 */
[--C-:B------:R-:W-:Y:S01]  /*4d70*/  FFMA.FTZ R205, R15, UR9, -R10.reuse ;  /* 0x000000090fcd7c23 */ /* 0x100fe2000801080a */
[----:B------:R-:W-:Y:S01]  /*4d80*/  PLOP3.LUT P0, PT, PT, PT, UP1, 0x80, 0x8 ;  /* 0x000000000008781c */ /* 0x000fe20003f0f018 */
[----:B------:R-:W-:Y:S01]  /*4d90*/  MUFU.EX2 R208, R208 ;  /* 0x000000d000d07308 */ /* 0x000fe20000000800 */
[----:B------:R-:W-:Y:S01]  /*4da0*/  @P1 FSEL R4, R122, -INF , !P2 ;  /* 0xff8000007a041808 */ /* 0x000fe20005000000 */
[--C-:B------:R-:W-:Y:S01]  /*4db0*/  FFMA.FTZ R204, R14, UR9, -R10.reuse ;  /* 0x000000090ecc7c23 */ /* 0x100fe2000801080a */
[----:B------:R-:W-:Y:S07]  /*4dc0*/  PLOP3.LUT P1, PT, PT, PT, UP1, 0x80, 0x8 ;  /* 0x000000000008781c */ /* 0x000fee0003f2f018 */
[----:B------:R-:W-:Y:S01]  /*4dd0*/  MUFU.EX2 R207, R207 ;  /* 0x000000cf00cf7308 */ /* 0x000fe20000000800 */
[----:B------:R-:W-:Y:S01]  /*4de0*/  @P4 ISETP.GE.AND P4, PT, R8, UR33, PT ;  /* 0x0000002108004c0c */ /* 0x000fe2000bf86270 */
[--C-:B------:R-:W-:Y:S01]  /*4df0*/  FFMA.FTZ R203, R4, UR9, -R10.reuse ;  /* 0x0000000904cb7c23 */ /* 0x100fe2000801080a */
[----:B--2---:R-:W-:Y:S01]  /*4e00*/  IMAD.MOV.U32 R4, RZ, RZ, R125 ;  /* 0x000000ffff047224 */ /* 0x004fe200078e007d */
[----:B------:R-:W-:Y:S06]  /*4e10*/  @P5 ISETP.GE.AND P5, PT, R5, UR33, PT ;  /* 0x0000002105005c0c */ /* 0x000fec000bfa6270 */
[----:B------:R-:W-:Y:S01]  /*4e20*/  MUFU.EX2 R200, R200 ;  /* 0x000000c800c87308 */ /* 0x000fe20000000800 */
[----:B------:R-:W-:Y:S01]  /*4e30*/  MOV R5, R124 ;  /* 0x0000007c00057202 */ /* 0x000fe20000000f00 */
[----:B------:R-:W-:Y:S01]  /*4e40*/  FFMA.FTZ R120, -R120, R120, 1 ;  /* 0x3f80000078787423 */ /* 0x000fe20000010178 */
[----:B------:R-:W-:Y:S07]  /*4e50*/  @P0 FSEL R7, R123, -INF , !P2 ;  /* 0xff8000007b070808 */ /* 0x000fee0005000000 */
[----:B------:R-:W1:Y:S01]  /*4e60*/  MUFU.EX2 R199, R199 ;  /* 0x000000c700c77308 */ /* 0x000e620000000800 */
[----:B------:R-:W-:Y:S01]  /*4e70*/  PLOP3.LUT P2, PT, PT, PT, UP1, 0x80, 0x8 ;  /* 0x000000000008781c */ /* 0x000fe20003f4f018 */
[----:B------:R-:W-:Y:S01]  /*4e80*/  FFMA.FTZ R122, -R122, R122, 1 ;  /* 0x3f8000007a7a7423 */ /* 0x000fe2000001017a */
[----:B------:R-:W-:Y:S01]  /*4e90*/  @P1 FSEL R5, R124, -INF , !P4 ;  /* 0xff8000007c051808 */ /* 0x000fe20006000000 */
[----:B------:R-:W-:Y:S01]  /*4ea0*/  FFMA.FTZ R131, R7, UR9, -R9 ;  /* 0x0000000907837c23 */ /* 0x000fe20008010809 */
[----:B------:R-:W-:Y:S05]  /*4eb0*/  PLOP3.LUT P1, PT, PT, PT, UP1, 0x80, 0x8 ;  /* 0x000000000008781c */ /* 0x000fea0003f2f018 */
[----:B------:R-:W-:Y:S01]  /*4ec0*/  MUFU.EX2 R206, R206 ;  /* 0x000000ce00ce7308 */ /* 0x000fe20000000800 */
[----:B------:R-:W-:Y:S01]  /*4ed0*/  PLOP3.LUT P0, PT, PT, PT, UP1, 0x80, 0x8 ;  /* 0x000000000008781c */ /* 0x000fe20003f0f018 */
[--C-:B------:R-:W-:Y:S01]  /*4ee0*/  FFMA.FTZ R202, R5, UR9, -R10.reuse ;  /* 0x0000000905ca7c23 */ /* 0x100fe2000801080a */
[----:B------:R-:W-:Y:S07]  /*4ef0*/  IMAD.MOV.U32 R5, RZ, RZ, R127 ;  /* 0x000000ffff057224 */ /* 0x000fee00078e007f */
[----:B------:R-:W2:Y:S01]  /*4f00*/  MUFU.EX2 R205, R205 ;  /* 0x000000cd00cd7308 */ /* 0x000ea20000000800 */
[----:B------:R-:W-:Y:S01]  /*4f10*/  FMUL.FTZ R120, R120, UR12 ;  /* 0x0000000c78787c20 */ /* 0x000fe20008410000 */
[----:B------:R-:W-:Y:S01]  /*4f20*/  FMUL.FTZ R122, R122, UR12 ;  /* 0x0000000c7a7a7c20 */ /* 0x000fe20008410000 */
[----:B------:R-:W-:Y:S01]  /*4f30*/  FFMA.FTZ R124, -R124, R124, 1 ;  /* 0x3f8000007c7c7423 */ /* 0x000fe2000001017c */
[----:B------:R-:W-:Y:S06]  /*4f40*/  @P2 FSEL R6, R126, -INF , !P4 ;  /* 0xff8000007e062808 */ /* 0x000fec0006000000 */
[----:B------:R-:W-:Y:S01]  /*4f50*/  MUFU.EX2 R198, R198 ;  /* 0x000000c600c67308 */ /* 0x000fe20000000800 */
[----:B-1----:R-:W-:Y:S01]  /*4f60*/  F2FP.BF16.F32.PACK_AB R8, R199, R200 ;  /* 0x000000c8c708723e */ /* 0x002fe200000010ff */
[----:B------:R-:W-:Y:S01]  /*4f70*/  FMUL.FTZ R124, R124, UR12 ;  /* 0x0000000c7c7c7c20 */ /* 0x000fe20008410000 */
[----:B------:R-:W-:Y:S01]  /*4f80*/  @P1 FSEL R5, R127, -INF , !P5 ;  /* 0xff8000007f051808 */ /* 0x000fe20006800000 */
[--C-:B------:R-:W-:Y:S06]  /*4f90*/  FFMA.FTZ R130, R6, UR9, -R9.reuse ;  /* 0x0000000906827c23 */ /* 0x100fec0008010809 */
[----:B------:R-:W1:Y:S01]  /*4fa0*/  MUFU.EX2 R197, R197 ;  /* 0x000000c500c57308 */ /* 0x000e620000000800 */
[----:B------:R-:W-:Y:S01]  /*4fb0*/  @P0 FSEL R4, R125, -INF , !P5 ;  /* 0xff8000007d040808 */ /* 0x000fe20006800000 */
[----:B------:R-:W-:Y:S01]  /*4fc0*/  STS [R128+0x2a400], R8 ;  /* 0x02a4000880007388 */ /* 0x000fe20000000800 */
[----:B------:R-:W-:Y:S07]  /*4fd0*/  FFMA.FTZ R9, R5, UR9, -R9 ;  /* 0x0000000905097c23 */ /* 0x000fee0008010809 */
[----:B------:R-:W-:Y:S01]  /*4fe0*/  MUFU.EX2 R204, R204 ;  /* 0x000000cc00cc7308 */ /* 0x000fe20000000800 */
[----:B--2---:R-:W-:Y:S01]  /*4ff0*/  F2FP.BF16.F32.PACK_AB R7, R205, R206 ;  /* 0x000000cecd07723e */ /* 0x004fe200000010ff */
[----:B------:R-:W-:Y:S01]  /*5000*/  FFMA.FTZ R10, R4, UR9, -R10 ;  /* 0x00000009040a7c23 */ /* 0x000fe2000801080a */
[----:B------:R-:W-:Y:S07]  /*5010*/  IADD3 R4, PT, PT, R128, 0x2a000, RZ ;  /* 0x0002a00080047810 */ /* 0x000fee0007ffe0ff */
[----:B------:R2:W-:Y:S01]  /*5020*/  MUFU.EX2 R129, R9 ;  /* 0x0000000900817308 */ /* 0x0005e20000000800 */
[----:B------:R-:W-:Y:S01]  /*5030*/  FFMA.FTZ R125, -R125, R125, 1 ;  /* 0x3f8000007d7d7423 */ /* 0x000fe2000001017d */
[----:B------:R-:W-:Y:S08]  /*5040*/  @P6 IADD3 R111, PT, PT, R4, -0x20, RZ ;  /* 0xffffffe0046f6810 */ /* 0x000ff00007ffe0ff */
[----:B------:R-:W3:Y:S01]  /*5050*/  MUFU.EX2 R203, R203 ;  /* 0x000000cb00cb7308 */ /* 0x000ee20000000800 */
[----:B------:R-:W-:Y:S01]  /*5060*/  IMAD.IADD R4, R128, 0x1, R209 ;  /* 0x0000000180047824 */ /* 0x000fe200078e02d1 */
[----:B-1----:R-:W-:Y:S01]  /*5070*/  F2FP.BF16.F32.PACK_AB R6, R197, R198 ;  /* 0x000000c6c506723e */ /* 0x002fe200000010ff */
[----:B------:R-:W-:Y:S07]  /*5080*/  FMUL.FTZ R125, R125, UR12 ;  /* 0x0000000c7d7d7c20 */ /* 0x000fee0008410000 */
[----:B------:R-:W-:Y:S10]  /*5090*/  MUFU.EX2 R196, R196 ;  /* 0x000000c400c47308 */ /* 0x000ff40000000800 */
[----:B------:R-:W1:Y:S01]  /*50a0*/  MUFU.EX2 R131, R131 ;  /* 0x0000008300837308 */ /* 0x000e620000000800 */
[----:B--2---:R-:W-:Y:S09]  /*50b0*/  F2FP.BF16.F32.PACK_AB R9, R207, R208 ;  /* 0x000000d0cf09723e */ /* 0x004ff200000010ff */
[----:B------:R-:W-:Y:S01]  /*50c0*/  MUFU.EX2 R201, R10 ;  /* 0x0000000a00c97308 */ /* 0x000fe20000000800 */
[----:B---3--:R-:W-:Y:S01]  /*50d0*/  F2FP.BF16.F32.PACK_AB R5, R203, R204 ;  /* 0x000000cccb05723e */ /* 0x008fe200000010ff */
[----:B------:R-:W-:Y:S08]  /*50e0*/  STS [R128+0x2a000], R9 ;  /* 0x02a0000980007388 */ /* 0x000ff00000000800 */
[----:B------:R-:W2:Y:S01]  /*50f0*/  MUFU.EX2 R202, R202 ;  /* 0x000000ca00ca7308 */ /* 0x000ea20000000800 */
[----:B------:R1:W-:Y:S09]  /*5100*/  STS [R4+0x2a000], R7 ;  /* 0x02a0000704007388 */ /* 0x0003f20000000800 */
[----:B------:R-:W3:Y:S01]  /*5110*/  MUFU.EX2 R130, R130 ;  /* 0x0000008200827308 */ /* 0x000ee20000000800 */
[----:B------:R4:W-:Y:S06]  /*5120*/  STS [R4+0x2a400], R6 ;  /* 0x02a4000604007388 */ /* 0x0009ec0000000800 */
[----:B------:R3:W-:Y:S01]  /*5130*/  STS [R111], R5 ;  /* 0x000000056f007388 */ /* 0x0007e20000000800 */
[----:B-1----:R-:W-:Y:S02]  /*5140*/  F2FP.BF16.F32.PACK_AB R7, R131, R196 ;  /* 0x000000c48307723e */ /* 0x002fe400000010ff */
[----:B----4-:R-:W-:Y:S03]  /*5150*/  IADD3 R4, PT, PT, R209, R111, RZ ;  /* 0x0000006fd1047210 */ /* 0x010fe60007ffe0ff */
[----:B------:R-:W-:Y:S01]  /*5160*/  STS [R111+0x400], R7 ;  /* 0x000400076f007388 */ /* 0x000fe20000000800 */
[----:B--2---:R-:W-:Y:S02]  /*5170*/  F2FP.BF16.F32.PACK_AB R6, R201, R202 ;  /* 0x000000cac906723e */ /* 0x004fe400000010ff */
[----:B---3--:R-:W-:Y:S03]  /*5180*/  F2FP.BF16.F32.PACK_AB R5, R129, R130 ;  /* 0x000000828105723e */ /* 0x008fe600000010ff */
[----:B------:R-:W-:Y:S06]  /*5190*/  STS [R4], R6 ;  /* 0x0000000604007388 */ /* 0x000fec0000000800 */
[----:B------:R-:W-:Y:S06]  /*51a0*/  STS [R4+0x400], R5 ;  /* 0x0004000504007388 */ /* 0x000fec0000000800 */
[----:B------:R-:W-:Y:S06]  /*51b0*/  LDSM.16.M88.4 R16, [R110+0x10000] ;  /* 0x010000006e10783b */ /* 0x000fec0000000200 */
[----:B------:R-:W1:Y:S06]  /*51c0*/  LDSM.16.M88.4 R8, [R233+0x20000] ;  /* 0x02000000e908783b */ /* 0x000e6c0000000200 */
[----:B------:R-:W2:Y:S06]  /*51d0*/  LDSM.16.M88.4 R84, [R233+0x20800] ;  /* 0x02080000e954783b */ /* 0x000eac0000000200 */
[----:B------:R-:W-:Y:S06]  /*51e0*/  LDSM.16.M88.4 R88, [R109+0x10000] ;  /* 0x010000006d58783b */ /* 0x000fec0000000200 */
[----:B------:R-:W3:Y:S06]  /*51f0*/  LDSM.16.M88.4 R92, [R107+0x20000] ;  /* 0x020000006b5c783b */ /* 0x000eec0000000200 */
[----:B------:R-:W4:Y:S06]  /*5200*/  LDSM.16.M88.4 R96, [R107+0x20800] ;  /* 0x020800006b60783b */ /* 0x000f2c0000000200 */
        /* <DEDUP_REMOVED lines=8> */
[----:B------:R-:W2:Y:S07]  /*5290*/  LDSM.16.M88.4 R92, [R104+0x20800] ;  /* 0x02080000685c783b */ /* 0x000eae0000000200 */
[C---:B----4-:R-:W-:Y:S08]  /*52a0*/  HMMA.16816.F32.BF16 R12, R88.reuse, R96, R12 ;  /* 0x00000060580c723c */ /* 0x050ff0000004180c */
[----:B------:R-:W-:Y:S01]  /*52b0*/  HMMA.16816.F32.BF16 R16, R88, R98, R16 ;  /* 0x000000625810723c */ /* 0x000fe20000041810 */
[----:B------:R-:W-:Y:S06]  /*52c0*/  LDSM.16.M88.4 R88, [R108+0x10000] ;  /* 0x010000006c58783b */ /* 0x000fec0000000200 */
[----:B------:R-:W3:Y:S01]  /*52d0*/  LDSM.16.M88.4 R96, [R105+0x20000] ;  /* 0x020000006960783b */ /* 0x000ee20000000200 */
[C---:B-1----:R-:W-:Y:S08]  /*52e0*/  HMMA.16816.F32.BF16 R4, R84.reuse, R100, R4 ;  /* 0x000000645404723c */ /* 0x042ff00000041804 */
[C---:B------:R-:W-:Y:S01]  /*52f0*/  HMMA.16816.F32.BF16 R8, R84.reuse, R102, R8 ;  /* 0x000000665408723c */ /* 0x040fe20000041808 */
[----:B------:R-:W1:Y:S07]  /*5300*/  LDSM.16.M88.4 R100, [R105+0x20800] ;  /* 0x020800006964783b */ /* 0x000e6e0000000200 */
[C---:B--2---:R-:W-:Y:S08]  /*5310*/  HMMA.16816.F32.BF16 R12, R84.reuse, R92, R12 ;  /* 0x0000005c540c723c */ /* 0x044ff0000004180c */
[----:B------:R-:W-:Y:S01]  /*5320*/  HMMA.16816.F32.BF16 R16, R84, R94, R16 ;  /* 0x0000005e5410723c */ /* 0x000fe20000041810 */
[----:B------:R-:W-:Y:S06]  /*5330*/  LDSM.16.M88.4 R84, [R110+0x12000] ;  /* 0x012000006e54783b */ /* 0x000fec0000000200 */
[----:B------:R-:W2:Y:S01]  /*5340*/  LDSM.16.M88.4 R92, [R233+0x22000] ;  /* 0x02200000e95c783b */ /* 0x000ea20000000200 */
[C---:B---3--:R-:W-:Y:S08]  /*5350*/  HMMA.16816.F32.BF16 R4, R88.reuse, R96, R4 ;  /* 0x000000605804723c */ /* 0x048ff00000041804 */
[C---:B------:R-:W-:Y:S01]  /*5360*/  HMMA.16816.F32.BF16 R8, R88.reuse, R98, R8 ;  /* 0x000000625808723c */ /* 0x040fe20000041808 */
[----:B------:R-:W3:Y:S07]  /*5370*/  LDSM.16.M88.4 R96, [R233+0x22800] ;  /* 0x02280000e960783b */ /* 0x000eee0000000200 */
[C---:B-1----:R-:W-:Y:S08]  /*5380*/  HMMA.16816.F32.BF16 R12, R88.reuse, R100, R12 ;  /* 0x00000064580c723c */ /* 0x042ff0000004180c */
[----:B------:R-:W-:Y:S01]  /*5390*/  HMMA.16816.F32.BF16 R16, R88, R102, R16 ;  /* 0x000000665810723c */ /* 0x000fe20000041810 */
[----:B------:R-:W-:Y:S06]  /*53a0*/  LDSM.16.M88.4 R88, [R109+0x12000] ;  /* 0x012000006d58783b */ /* 0x000fec0000000200 */
[----:B------:R-:W-:Y:S01]  /*53b0*/  LDSM.16.M88.4 R100, [R107+0x22800] ;  /* 0x022800006b64783b */ /* 0x000fe20000000200 */
[C---:B--2---:R-:W-:Y:S08]  /*53c0*/  HMMA.16816.F32.BF16 R4, R84.reuse, R92, R4 ;  /* 0x0000005c5404723c */ /* 0x044ff00000041804 */
[C---:B------:R-:W-:Y:S01]  /*53d0*/  HMMA.16816.F32.BF16 R8, R84.reuse, R94, R8 ;  /* 0x0000005e5408723c */ /* 0x040fe20000041808 */
[----:B------:R-:W1:Y:S07]  /*53e0*/  LDSM.16.M88.4 R92, [R107+0x22000] ;  /* 0x022000006b5c783b */ /* 0x000e6e0000000200 */
[C---:B---3--:R-:W-:Y:S08]  /*53f0*/  HMMA.16816.F32.BF16 R12, R84.reuse, R96, R12 ;  /* 0x00000060540c723c */ /* 0x048ff0000004180c */
        /* <DEDUP_REMOVED lines=22> */
[----:B------:R-:W-:Y:S01]  /*5560*/  IMAD.U32 R88, RZ, RZ, UR10 ;  /* 0x0000000aff587e24 */ /* 0x000fe2000f8e00ff */
[----:B------:R-:W-:Y:S01]  /*5570*/  LDSM.16.M88.4 R100, [R107+0x26800] ;  /* 0x026800006b64783b */ /* 0x000fe20000000200 */
[----:B------:R-:W-:Y:S03]  /*5580*/  MOV R89, UR11 ;  /* 0x0000000b00597c02 */ /* 0x000fe60008000f00 */
[C---:B------:R-:W-:Y:S04]  /*5590*/  LEA R210, P0, R238.reuse, R88, 0x2 ;  /* 0x00000058eed27211 */ /* 0x040fe800078010ff */
[----:B------:R-:W-:Y:S02]  /*55a0*/  LEA.HI.X R211, R238, R89, RZ, 0x2, P0 ;  /* 0x00000059eed37211 */ /* 0x000fe400000f14ff */
[----:B------:R-:W-:Y:S06]  /*55b0*/  LDSM.16.M88.4 R88, [R109+0x14000] ;  /* 0x014000006d58783b */ /* 0x000fec0000000200 */
[----:B------:R-:W2:Y:S01]  /*55c0*/  LDG.E R209, desc[UR34][R210.64] ;  /* 0x00000022d2d17981 */ /* 0x000ea2000c1e1900 */
[C---:B-1----:R-:W-:Y:S08]  /*55d0*/  HMMA.16816.F32.BF16 R4, R84.reuse, R92, R4 ;  /* 0x0000005c5404723c */ /* 0x042ff00000041804 */
[C---:B------:R-:W-:Y:S01]  /*55e0*/  HMMA.16816.F32.BF16 R8, R84.reuse, R94, R8 ;  /* 0x0000005e5408723c */ /* 0x040fe20000041808 */
[----:B------:R-:W1:Y:S07]  /*55f0*/  LDSM.16.M88.4 R92, [R107+0x24000] ;  /* 0x024000006b5c783b */ /* 0x000e6e0000000200 */
[C---:B------:R-:W-:Y:S01]  /*5600*/  HMMA.16816.F32.BF16 R12, R84.reuse, R96, R12 ;  /* 0x00000060540c723c */ /* 0x040fe2000004180c */
[----:B------:R-:W3:Y:S07]  /*5610*/  LDG.E R210, desc[UR34][R210.64+0x20] ;  /* 0x00002022d2d27981 */ /* 0x000eee000c1e1900 */
[----:B------:R-:W-:Y:S01]  /*5620*/  HMMA.16816.F32.BF16 R16, R84, R98, R16 ;  /* 0x000000625410723c */ /* 0x000fe20000041810 */
[----:B------:R-:W4:Y:S06]  /*5630*/  LDSM.16.M88.4 R84, [R107+0x24800] ;  /* 0x024800006b54783b */ /* 0x000f2c0000000200 */
[----:B------:R-:W-:Y:S01]  /*5640*/  LDSM.16.M88.4 R96, [R104+0x24000] ;  /* 0x024000006860783b */ /* 0x000fe20000000200 */
[C---:B-1----:R-:W-:Y:S08]  /*5650*/  HMMA.16816.F32.BF16 R4, R88.reuse, R92, R4 ;  /* 0x0000005c5804723c */ /* 0x042ff00000041804 */
[C---:B------:R-:W-:Y:S01]  /*5660*/  HMMA.16816.F32.BF16 R8, R88.reuse, R94, R8 ;  /* 0x0000005e5808723c */ /* 0x040fe20000041808 */
[----:B------:R-:W1:Y:S07]  /*5670*/  LDSM.16.M88.4 R92, [R106+0x14000] ;  /* 0x014000006a5c783b */ /* 0x000e6e0000000200 */
[C---:B----4-:R-:W-:Y:S08]  /*5680*/  HMMA.16816.F32.BF16 R12, R88.reuse, R84, R12 ;  /* 0x00000054580c723c */ /* 0x050ff0000004180c */
        /* <DEDUP_REMOVED lines=22> */
[----:B------:R-:W-:Y:S06]  /*57f0*/  LDSM.16.M88.4 R84, [R106+0x16000] ;  /* 0x016000006a54783b */ /* 0x000fec0000000200 */
[----:B------:R-:W4:Y:S01]  /*5800*/  LDSM.16.M88.4 R92, [R104+0x26000] ;  /* 0x02600000685c783b */ /* 0x000f220000000200 */
[C---:B-1----:R-:W-:Y:S08]  /*5810*/  HMMA.16816.F32.BF16 R4, R88.reuse, R96, R4 ;  /* 0x000000605804723c */ /* 0x042ff00000041804 */
[C---:B------:R-:W-:Y:S01]  /*5820*/  HMMA.16816.F32.BF16 R8, R88.reuse, R98, R8 ;  /* 0x000000625808723c */ /* 0x040fe20000041808 */
[----:B------:R-:W1:Y:S07]  /*5830*/  LDSM.16.M88.4 R96, [R104+0x26800] ;  /* 0x026800006860783b */ /* 0x000e6e0000000200 */
[C---:B------:R-:W-:Y:S08]  /*5840*/  HMMA.16816.F32.BF16 R12, R88.reuse, R100, R12 ;  /* 0x00000064580c723c */ /* 0x040ff0000004180c */
[----:B------:R-:W-:Y:S01]  /*5850*/  HMMA.16816.F32.BF16 R16, R88, R102, R16 ;  /* 0x000000665810723c */ /* 0x000fe20000041810 */
[----:B------:R-:W-:Y:S06]  /*5860*/  LDSM.16.M88.4 R88, [R108+0x16000] ;  /* 0x016000006c58783b */ /* 0x000fec0000000200 */
[----:B------:R-:W2:Y:S01]  /*5870*/  LDSM.16.M88.4 R100, [R105+0x26000] ;  /* 0x026000006964783b */ /* 0x000ea20000000200 */
[C---:B----4-:R-:W-:Y:S05]  /*5880*/  HMMA.16816.F32.BF16 R4, R84.reuse, R92, R4 ;  /* 0x0000005c5404723c */ /* 0x050fea0000041804 */
[----:B------:R-:W4:Y:S03]  /*5890*/  LDSM.16.M88.4 R104, [R105+0x26800] ;  /* 0x026800006968783b */ /* 0x000f260000000200 */
[C---:B------:R-:W-:Y:S08]  /*58a0*/  HMMA.16816.F32.BF16 R8, R84.reuse, R94, R8 ;  /* 0x0000005e5408723c */ /* 0x040ff00000041808 */
[C---:B-1----:R-:W-:Y:S08]  /*58b0*/  HMMA.16816.F32.BF16 R12, R84.reuse, R96, R12 ;  /* 0x00000060540c723c */ /* 0x042ff0000004180c */
[----:B------:R-:W-:Y:S03]  /*58c0*/  HMMA.16816.F32.BF16 R16, R84, R98, R16 ;  /* 0x000000625410723c */ /* 0x000fe60000041810 */
[----:B------:R-:W-:Y:S02]  /*58d0*/  LOP3.LUT R85, R221, 0x20, RZ, 0xc0, !PT ;  /* 0x00000020dd557812 */ /* 0x000fe400078ec0ff */
[----:B------:R-:W-:Y:S04]  /*58e0*/  SHF.R.U32.HI R84, RZ, 0x3, R222 ;  /* 0x00000003ff547819 */ /* 0x000fe800000116de */
[----:B------:R-:W-:Y:S01]  /*58f0*/  LOP3.LUT R84, R85, 0x18, R84, 0xf8, !PT ;  /* 0x0000001855547812 */ /* 0x000fe200078ef854 */
[C---:B--2---:R-:W-:Y:S08]  /*5900*/  HMMA.16816.F32.BF16 R4, R88.reuse, R100, R4 ;  /* 0x000000645804723c */ /* 0x044ff00000041804 */
[C---:B------:R-:W-:Y:S08]  /*5910*/  HMMA.16816.F32.BF16 R8, R88.reuse, R102, R8 ;  /* 0x000000665808723c */ /* 0x040ff00000041808 */
[C---:B----4-:R-:W-:Y:S03]  /*5920*/  HMMA.16816.F32.BF16 R12, R88.reuse, R104, R12 ;  /* 0x00000068580c723c */ /* 0x050fe6000004180c */
[C---:B------:R-:W-:Y:S01]  /*5930*/  FADD.FTZ R4, -R209.reuse, R4 ;  /* 0x00000004d1047221 */ /* 0x040fe20000010100 */
[C---:B------:R-:W-:Y:S01]  /*5940*/  FADD.FTZ R5, -R209.reuse, R5 ;  /* 0x00000005d1057221 */ /* 0x040fe20000010100 */
[C---:B---3--:R-:W-:Y:S01]  /*5950*/  FADD.FTZ R6, -R210.reuse, R6 ;  /* 0x00000006d2067221 */ /* 0x048fe20000010100 */
[----:B------:R-:W-:Y:S01]  /*5960*/  FADD.FTZ R7, -R210, R7 ;  /* 0x00000007d2077221 */ /* 0x000fe20000010100 */
[----:B------:R-:W-:Y:S01]  /*5970*/  FMUL.FTZ R4, R208, R4 ;  /* 0x00000004d0047220 */ /* 0x000fe20000410000 */
[----:B------:R-:W-:Y:S03]  /*5980*/  HMMA.16816.F32.BF16 R16, R88, R106, R16 ;  /* 0x0000006a5810723c */ /* 0x000fe60000041810 */
[C---:B------:R-:W-:Y:S01]  /*5990*/  FADD.FTZ R8, -R209.reuse, R8 ;  /* 0x00000008d1087221 */ /* 0x040fe20000010100 */
[----:B------:R-:W-:Y:S01]  /*59a0*/  FADD.FTZ R9, -R209, R9 ;  /* 0x00000009d1097221 */ /* 0x000fe20000010100 */
[----:B------:R-:W-:Y:S01]  /*59b0*/  FMUL.FTZ R5, R207, R5 ;  /* 0x00000005cf057220 */ /* 0x000fe20000410000 */
[----:B------:R-:W-:Y:S01]  /*59c0*/  FMUL.FTZ R4, R4, R112 ;  /* 0x0000007004047220 */ /* 0x000fe20000410000 */
[----:B------:R-:W-:Y:S01]  /*59d0*/  FMUL.FTZ R8, R206, R8 ;  /* 0x00000008ce087220 */ /* 0x000fe20000410000 */
[----:B------:R-:W-:Y:S01]  /*59e0*/  FMUL.FTZ R9, R205, R9 ;  /* 0x00000009cd097220 */ /* 0x000fe20000410000 */
[----:B------:R-:W-:Y:S02]  /*59f0*/  FMUL.FTZ R5, R5, R114 ;  /* 0x0000007205057220 */ /* 0x000fe40000410000 */
[C---:B------:R-:W-:Y:S01]  /*5a00*/  FADD.FTZ R12, -R209.reuse, R12 ;  /* 0x0000000cd10c7221 */ /* 0x040fe20000010100 */
[----:B------:R-:W-:Y:S01]  /*5a10*/  FADD.FTZ R13, -R209, R13 ;  /* 0x0000000dd10d7221 */ /* 0x000fe20000010100 */
[----:B------:R-:W-:Y:S01]  /*5a20*/  FMUL.FTZ R8, R8, R116 ;  /* 0x0000007408087220 */ /* 0x000fe20000410000 */
[----:B------:R-:W-:Y:S01]  /*5a30*/  FMUL.FTZ R9, R9, R118 ;  /* 0x0000007609097220 */ /* 0x000fe20000410000 */
[----:B------:R-:W-:Y:S01]  /*5a40*/  FMUL.FTZ R12, R204, R12 ;  /* 0x0000000ccc0c7220 */ /* 0x000fe20000410000 */
[----:B------:R-:W-:Y:S01]  /*5a50*/  FMUL.FTZ R13, R203, R13 ;  /* 0x0000000dcb0d7220 */ /* 0x000fe20000410000 */
[----:B------:R-:W-:Y:S02]  /*5a60*/  F2FP.BF16.F32.PACK_AB R4, R5, R4 ;  /* 0x000000040504723e */ /* 0x000fe400000010ff */
[C---:B------:R-:W-:Y:S01]  /*5a70*/  FADD.FTZ R16, -R209.reuse, R16 ;  /* 0x00000010d1107221 */ /* 0x040fe20000010100 */
[----:B------:R-:W-:Y:S01]  /*5a80*/  FADD.FTZ R17, -R209, R17 ;  /* 0x00000011d1117221 */ /* 0x000fe20000010100 */
[----:B------:R-:W-:Y:S01]  /*5a90*/  FMUL.FTZ R12, R12, R120 ;  /* 0x000000780c0c7220 */ /* 0x000fe20000410000 */
[----:B------:R-:W-:Y:S01]  /*5aa0*/  FMUL.FTZ R13, R13, R122 ;  /* 0x0000007a0d0d7220 */ /* 0x000fe20000410000 */
[----:B------:R-:W-:Y:S01]  /*5ab0*/  FMUL.FTZ R16, R202, R16 ;  /* 0x00000010ca107220 */ /* 0x000fe20000410000 */
[----:B------:R-:W-:Y:S01]  /*5ac0*/  F2FP.BF16.F32.PACK_AB R8, R9, R8 ;  /* 0x000000080908723e */ /* 0x000fe200000010ff */
[----:B------:R-:W-:Y:S02]  /*5ad0*/  FMUL.FTZ R17, R201, R17 ;  /* 0x00000011c9117220 */ /* 0x000fe40000410000 */
[----:B------:R-:W-:Y:S01]  /*5ae0*/  FMUL.FTZ R16, R16, R124 ;  /* 0x0000007c10107220 */ /* 0x000fe20000410000 */
[----:B------:R-:W-:Y:S01]  /*5af0*/  F2FP.BF16.F32.PACK_AB R12, R13, R12 ;  /* 0x0000000c0d0c723e */ /* 0x000fe200000010ff */
[----:B------:R-:W-:Y:S01]  /*5b00*/  FMUL.FTZ R17, R17, R125 ;  /* 0x0000007d11117220 */ /* 0x000fe20000410000 */
        /* <DEDUP_REMOVED lines=26> */
[----:B---3--:R-:W-:Y:S01]  /*5cb0*/  LEA.HI.X R87, R9, R247, R5, 0x6, P5 ;  /* 0x000000f709577211 */ /* 0x008fe200028f3405 */
        /* <DEDUP_REMOVED lines=45> */
.L_x_1928:
[----:B------:R-:W-:Y:S01]  /*5f90*/  FFMA.FTZ R113, -R113, R113, 1 ;  /* 0x3f80000071717423 */ /* 0x000fe20000010171 */
[----:B------:R-:W-:Y:S01]  /*5fa0*/  FFMA.FTZ R115, -R115, R115, 1 ;  /* 0x3f80000073737423 */ /* 0x000fe20000010173 */
[----:B------:R-:W-:Y:S01]  /*5fb0*/  FMUL.FTZ R6, R200, R6 ;  /* 0x00000006c8067220 */ /* 0x000fe20000410000 */
[----:B------:R-:W-:Y:S01]  /*5fc0*/  FMUL.FTZ R7, R199, R7 ;  /* 0x00000007c7077220 */ /* 0x000fe20000410000 */
[----:B------:R-:W-:Y:S01]  /*5fd0*/  FMUL.FTZ R113, R113, UR12 ;  /* 0x0000000c71717c20 */ /* 0x000fe20008410000 */
[----:B------:R-:W-:Y:S01]  /*5fe0*/  FMUL.FTZ R115, R115, UR12 ;  /* 0x0000000c73737c20 */ /* 0x000fe20008410000 */
[----:B------:R2:W-:Y:S01]  /*5ff0*/  STS [R128+0x28000], R4 ;  /* 0x0280000480007388 */ /* 0x0005e20000000800 */
[----:B------:R-:W-:Y:S01]  /*6000*/  FFMA.FTZ R117, -R117, R117, 1 ;  /* 0x3f80000075757423 */ /* 0x000fe20000010175 */
[----:B------:R-:W-:Y:S01]  /*6010*/  FMUL.FTZ R6, R6, R113 ;  /* 0x0000007106067220 */ /* 0x000fe20000410000 */
[----:B------:R-:W-:Y:S01]  /*6020*/  FMUL.FTZ R7, R7, R115 ;  /* 0x0000007307077220 */ /* 0x000fe20000410000 */
[----:B------:R-:W-:Y:S01]  /*6030*/  FFMA.FTZ R119, -R119, R119, 1 ;  /* 0x3f80000077777423 */ /* 0x000fe20000010177 */
[C---:B------:R-:W-:Y:S01]  /*6040*/  FADD.FTZ R10, -R210.reuse, R10 ;  /* 0x0000000ad20a7221 */ /* 0x040fe20000010100 */
[----:B------:R-:W-:Y:S01]  /*6050*/  FADD.FTZ R11, -R210, R11 ;  /* 0x0000000bd20b7221 */ /* 0x000fe20000010100 */
[----:B------:R-:W-:Y:S01]  /*6060*/  FMUL.FTZ R117, R117, UR12 ;  /* 0x0000000c75757c20 */ /* 0x000fe20008410000 */
[----:B------:R-:W-:Y:S01]  /*6070*/  F2FP.BF16.F32.PACK_AB R6, R7, R6 ;  /* 0x000000060706723e */ /* 0x000fe200000010ff */
[----:B------:R-:W-:Y:S01]  /*6080*/  FMUL.FTZ R119, R119, UR12 ;  /* 0x0000000c77777c20 */ /* 0x000fe20008410000 */
[----:B------:R-:W-:Y:S01]  /*6090*/  FMUL.FTZ R10, R198, R10 ;  /* 0x0000000ac60a7220 */ /* 0x000fe20000410000 */
[----:B------:R-:W-:Y:S01]  /*60a0*/  FMUL.FTZ R11, R197, R11 ;  /* 0x0000000bc50b7220 */ /* 0x000fe20000410000 */
[C---:B------:R-:W-:Y:S01]  /*60b0*/  FADD.FTZ R15, -R210.reuse, R15 ;  /* 0x0000000fd20f7221 */ /* 0x040fe20000010100 */
[----:B------:R3:W-:Y:S01]  /*60c0*/  STS [R128+0x28400], R6 ;  /* 0x0284000680007388 */ /* 0x0007e20000000800 */
[----:B------:R-:W-:Y:S01]  /*60d0*/  FFMA.FTZ R123, -R123, R123, 1 ;  /* 0x3f8000007b7b7423 */ /* 0x000fe2000001017b */
[----:B------:R-:W-:Y:S01]  /*60e0*/  FADD.FTZ R14, -R210, R14 ;  /* 0x0000000ed20e7221 */ /* 0x000fe20000010100 */
[----:B------:R-:W-:Y:S01]  /*60f0*/  FFMA.FTZ R121, -R121, R121, 1 ;  /* 0x3f80000079797423 */ /* 0x000fe20000010179 */
[----:B------:R-:W-:Y:S01]  /*6100*/  MOV R9, 0x10 ;  /* 0x0000001000097802 */ /* 0x000fe20000000f00 */
[----:B------:R-:W-:Y:S01]  /*6110*/  FMUL.FTZ R10, R10, R117 ;  /* 0x000000750a0a7220 */ /* 0x000fe20000410000 */
[----:B------:R-:W-:Y:S01]  /*6120*/  FMUL.FTZ R11, R11, R119 ;  /* 0x000000770b0b7220 */ /* 0x000fe20000410000 */
[----:B------:R-:W-:Y:S01]  /*6130*/  FMUL.FTZ R15, R131, R15 ;  /* 0x0000000f830f7220 */ /* 0x000fe20000410000 */
[----:B------:R-:W-:Y:S01]  /*6140*/  FMUL.FTZ R123, R123, UR12 ;  /* 0x0000000c7b7b7c20 */ /* 0x000fe20008410000 */
[----:B------:R-:W-:Y:S01]  /*6150*/  FFMA.FTZ R5, -R127, R127, 1 ;  /* 0x3f8000007f057423 */ /* 0x000fe2000001017f */
[----:B------:R-:W-:Y:S01]  /*6160*/  FADD.FTZ R19, -R210, R19 ;  /* 0x00000013d2137221 */ /* 0x000fe20000010100 */
[----:B------:R-:W-:Y:S01]  /*6170*/  FMUL.FTZ R14, R196, R14 ;  /* 0x0000000ec40e7220 */ /* 0x000fe20000410000 */
[----:B------:R-:W-:Y:S01]  /*6180*/  FMUL.FTZ R121, R121, UR12 ;  /* 0x0000000c79797c20 */ /* 0x000fe20008410000 */
[----:B------:R-:W-:Y:S01]  /*6190*/  FADD.FTZ R18, -R210, R18 ;  /* 0x00000012d2127221 */ /* 0x000fe20000010100 */
[----:B------:R-:W-:Y:S01]  /*61a0*/  FFMA.FTZ R126, -R126, R126, 1 ;  /* 0x3f8000007e7e7423 */ /* 0x000fe2000001017e */
[----:B--2---:R-:W-:Y:S01]  /*61b0*/  SEL R4, R9, 0xfffffff0, !P3 ;  /* 0xfffffff009047807 */ /* 0x004fe20005800000 */
[----:B------:R-:W-:Y:S01]  /*61c0*/  FMUL.FTZ R15, R15, R123 ;  /* 0x0000007b0f0f7220 */ /* 0x000fe20000410000 */
[----:B------:R-:W-:Y:S01]  /*61d0*/  FMUL.FTZ R5, R5, UR12 ;  /* 0x0000000c05057c20 */ /* 0x000fe20008410000 */
[----:B------:R-:W-:Y:S01]  /*61e0*/  FMUL.FTZ R19, R129, R19 ;  /* 0x0000001381137220 */ /* 0x000fe20000410000 */
[----:B------:R-:W-:Y:S01]  /*61f0*/  FMUL.FTZ R14, R14, R121 ;  /* 0x000000790e0e7220 */ /* 0x000fe20000410000 */
[----:B------:R-:W-:Y:S01]  /*6200*/  FMUL.FTZ R18, R130, R18 ;  /* 0x0000001282127220 */ /* 0x000fe20000410000 */
[----:B------:R-:W-:Y:S01]  /*6210*/  FMUL.FTZ R126, R126, UR12 ;  /* 0x0000000c7e7e7c20 */ /* 0x000fe20008410000 */
[----:B------:R-:W-:Y:S01]  /*6220*/  F2FP.BF16.F32.PACK_AB R10, R11, R10 ;  /* 0x0000000a0b0a723e */ /* 0x000fe200000010ff */
[----:B------:R-:W-:Y:S01]  /*6230*/  FMUL.FTZ R19, R19, R5 ;  /* 0x0000000513137220 */ /* 0x000fe20000410000 */
[----:B------:R-:W-:Y:S01]  /*6240*/  F2FP.BF16.F32.PACK_AB R14, R15, R14 ;  /* 0x0000000e0f0e723e */ /* 0x000fe200000010ff */
[----:B------:R-:W-:Y:S01]  /*6250*/  FMUL.FTZ R18, R18, R126 ;  /* 0x0000007e12127220 */ /* 0x000fe20000410000 */
[----:B---3--:R-:W-:Y:S01]  /*6260*/  IADD3 R128, PT, PT, R128, R4, RZ ;  /* 0x0000000480807210 */ /* 0x008fe20007ffe0ff */
[----:B------:R-:W-:Y:S01]  /*6270*/  IMAD R120, R251, UR8, RZ ;  /* 0x00000008fb787c24 */ /* 0x000fe2000f8e02ff */
[----:B------:R-:W-:Y:S02]  /*6280*/  F2FP.BF16.F32.PACK_AB R16, R17, R16 ;  /* 0x000000101110723e */ /* 0x000fe400000010ff */
[----:B------:R-:W-:Y:S01]  /*6290*/  F2FP.BF16.F32.PACK_AB R18, R19, R18 ;  /* 0x000000121312723e */ /* 0x000fe200000010ff */
[----:B------:R-:W-:Y:S01]  /*62a0*/  STS [R128+0x28000], R8 ;  /* 0x0280000880007388 */ /* 0x000fe20000000800 */
[----:B------:R-:W-:Y:S02]  /*62b0*/  IADD3 R4, PT, PT, R111, R4, RZ ;  /* 0x000000046f047210 */ /* 0x000fe40007ffe0ff */
[----:B------:R-:W-:Y:S01]  /*62c0*/  LOP3.LUT R234, R3, 0x10, RZ, 0xc0, !PT ;  /* 0x0000001003ea7812 */ /* 0x000fe200078ec0ff */
[----:B------:R-:W-:Y:S01]  /*62d0*/  STS [R128+0x28400], R10 ;  /* 0x0284000a80007388 */ /* 0x000fe20000000800 */
[--C-:B------:R-:W-:Y:S02]  /*62e0*/  LOP3.LUT R84, R84, 0x1c0, R217.reuse, 0xf8, !PT ;  /* 0x000001c054547812 */ /* 0x100fe400078ef8d9 */
[----:B------:R-:W-:Y:S01]  /*62f0*/  LOP3.LUT R234, R234, 0x8, R222, 0xf8, !PT ;  /* 0x00000008eaea7812 */ /* 0x000fe200078ef8de */
[----:B------:R-:W-:Y:S01]  /*6300*/  STS [R111+-0x2000], R12 ;  /* 0xffe0000c6f007388 */ /* 0x000fe20000000800 */
[----:B------:R-:W-:Y:S02]  /*6310*/  LOP3.LUT R235, R84, 0x38, R220, 0x78, !PT ;  /* 0x0000003854eb7812 */ /* 0x000fe400078e78dc */
[----:B------:R-:W-:Y:S01]  /*6320*/  LOP3.LUT R234, R234, R216, RZ, 0x3c, !PT ;  /* 0x000000d8eaea7212 */ /* 0x000fe200078e3cff */
[----:B------:R-:W-:Y:S01]  /*6330*/  STS [R111+-0x1c00], R14 ;  /* 0xffe4000e6f007388 */ /* 0x000fe20000000800 */
[----:B------:R-:W-:Y:S02]  /*6340*/  LOP3.LUT R235, R235, 0x200, R217, 0xf8, !PT ;  /* 0x00000200ebeb7812 */ /* 0x000fe400078ef8d9 */
[----:B------:R-:W-:Y:S01]  /*6350*/  LOP3.LUT R234, R234, 0x200, R218, 0xf8, !PT ;  /* 0x00000200eaea7812 */ /* 0x000fe200078ef8da */
[----:B------:R-:W-:Y:S01]  /*6360*/  STS [R4+-0x2000], R16 ;  /* 0xffe0001004007388 */ /* 0x000fe20000000800 */
[----:B------:R-:W-:Y:S02]  /*6370*/  LEA R235, R235, UR4, 0x1 ;  /* 0x00000004ebeb7c11 */ /* 0x000fe4000f8e08ff */
[----:B------:R-:W-:Y:S01]  /*6380*/  LEA R234, R234, UR4, 0x1 ;  /* 0x00000004eaea7c11 */ /* 0x000fe2000f8e08ff */
[----:B------:R-:W-:Y:S01]  /*6390*/  STS [R4+-0x1c00], R18 ;  /* 0xffe4001204007388 */ /* 0x000fe20000000800 */
[----:B-1----:R-:W-:Y:S01]  /*63a0*/  SEL R212, R219, 0xffffffc0, !P3 ;  /* 0xffffffc0dbd47807 */ /* 0x002fe20005800000 */
[----:B------:R-:W-:Y:S03]  /*63b0*/  BAR.SYNC.DEFER_BLOCKING 0x0 ;  /* 0x0000000000007b1d */ /* 0x000fe60000010000 */
[----:B------:R-:W-:Y:S03]  /*63c0*/  IADD3 R112, PT, PT, R212, R234, RZ ;  /* 0x000000ead4707210 */ /* 0x000fe60007ffe0ff */
[----:B------:R-:W-:Y:S08]  /*63d0*/  LDSM.16.MT88.4 R4, [R234+0x2a000] ;  /* 0x02a00000ea04783b */ /* 0x000ff00000004200 */
[----:B------:R-:W1:Y:S08]  /*63e0*/  LDSM.16.MT88.4 R8, [R235+0x10000] ;  /* 0x01000000eb08783b */ /* 0x000e700000004200 */
[----:B------:R-:W2:Y:S08]  /*63f0*/  LDSM.16.MT88.4 R12, [R112+0x2a000] ;  /* 0x02a00000700c783b */ /* 0x000eb00000004200 */
        /* <DEDUP_REMOVED lines=150> */
.L_x_1929:
[----:B------:R-:W-:Y:S01]  /*6d60*/  LEA R213, R225, UR4, 0x1 ;  /* 0x00000004e1d57c11 */ /* 0x000fe2000f8e08ff */
[----:B------:R-:W-:Y:S01]  /*6d70*/  LDSM.16.MT88.4 R16, [R235+0x18000] ;  /* 0x01800000eb10783b */ /* 0x000fe20000004200 */
[----:B------:R-:W-:Y:S01]  /*6d80*/  PLOP3.LUT P1, PT, PT, PT, UP2, 0x80, 0x8 ;  /* 0x000000000008781c */ /* 0x000fe20003f2f028 */
[----:B------:R-:W-:Y:S01]  /*6d90*/  @UP2 UIADD3 UR16, UP0, UPT, UR50, -0x100, URZ ;  /* 0xffffff0032102890 */ /* 0x000fe2000ff1e0ff */
[----:B------:R-:W-:Y:S01]  /*6da0*/  PLOP3.LUT P0, PT, PT, PT, UP2, 0x80, 0x8 ;  /* 0x000000000008781c */ /* 0x000fe20003f0f028 */
[----:B------:R-:W1:Y:S01]  /*6db0*/  LDSM.16.M88.4 R128, [R213+0x28000] ;  /* 0x02800000d580783b */ /* 0x000e620000000200 */
[--C-:B------:R-:W-:Y:S01]  /*6dc0*/  IMAD.IADD R208, R226, 0x1, R213.reuse ;  /* 0x00000001e2d07824 */ /* 0x100fe200078e02d5 */
[----:B------:R-:W-:Y:S01]  /*6dd0*/  PLOP3.LUT P2, PT, PT, PT, UP2, 0x80, 0x8 ;  /* 0x000000000008781c */ /* 0x000fe20003f4f028 */
[----:B------:R-:W-:Y:S01]  /*6de0*/  IMAD.IADD R212, R212, 0x1, R213 ;  /* 0x00000001d4d47824 */ /* 0x000fe200078e02d5 */
[----:B------:R-:W2:Y:S01]  /*6df0*/  LDSM.16.M88.4 R124, [R213+0x29000] ;  /* 0x02900000d57c783b */ /* 0x000ea20000000200 */
[----:B------:R-:W-:Y:S02]  /*6e00*/  @UP2 UIADD3.X UR15, UPT, UPT, UR51, -0x1, URZ, UP0, !UPT ;  /* 0xffffffff330f2890 */ /* 0x000fe400087fe4ff */
[----:B------:R-:W-:Y:S01]  /*6e10*/  @UP2 UIADD3 UR10, UP0, UPT, UR10, -0x100, URZ ;  /* 0xffffff000a0a2890 */ /* 0x000fe2000ff1e0ff */
[----:B------:R-:W3:Y:S01]  /*6e20*/  LDSM.16.MT88.4 R96, [R235+0x1a000] ;  /* 0x01a00000eb60783b */ /* 0x000ee20000004200 */
[----:B------:R-:W-:Y:S01]  /*6e30*/  ULOP3.LUT UR14, UR43, 0x1, URZ, 0xc0, !UPT ;  /* 0x000000012b0e7892 */ /* 0x000fe2000f8ec0ff */
[----:B------:R-:W-:Y:S01]  /*6e40*/  @P1 LOP3.LUT R4, R250, 0x30, RZ, 0xc0, !PT ;  /* 0x00000030fa041812 */ /* 0x000fe200078ec0ff */
[----:B------:R-:W-:Y:S01]  /*6e50*/  @UP2 UIADD3.X UR11, UPT, UPT, UR11, -0x1, URZ, UP0, !UPT ;  /* 0xffffffff0b0b2890 */ /* 0x000fe200087fe4ff */
[----:B------:R-:W4:Y:S01]  /*6e60*/  LDSM.16.MT88.4 R112, [R235+0x1c000] ;  /* 0x01c00000eb70783b */ /* 0x000f220000004200 */
[----:B------:R-:W-:Y:S01]  /*6e70*/  PLOP3.LUT P1, PT, PT, PT, UP2, 0x80, 0x8 ;  /* 0x000000000008781c */ /* 0x000fe20003f2f028 */
[----:B------:R-:W-:Y:S01]  /*6e80*/  UISETP.NE.U32.AND UP0, UPT, UR14, 0x1, UPT ;  /* 0x000000010e00788c */ /* 0x000fe2000bf05070 */
[----:B------:R-:W-:Y:S01]  /*6e90*/  @P0 LOP3.LUT R238, R4, 0x7, R249, 0xf8, !PT ;  /* 0x0000000704ee0812 */ /* 0x000fe200078ef8f9 */
[----:B------:R-:W4:Y:S01]  /*6ea0*/  LDSM.16.MT88.4 R196, [R235+0x1e000] ;  /* 0x01e00000ebc4783b */ /* 0x000f220000004200 */
[----:B------:R-:W-:Y:S01]  /*6eb0*/  PLOP3.LUT P0, PT, PT, PT, UP2, 0x80, 0x8 ;  /* 0x000000000008781c */ /* 0x000fe20003f0f028 */
[----:B------:R-:W-:Y:S02]  /*6ec0*/  UIADD3 UR14, UPT, UPT, UR43, -0x1, URZ ;  /* 0xffffffff2b0e7890 */ /* 0x000fe4000fffe0ff */
[----:B------:R-:W-:Y:S01]  /*6ed0*/  LDSM.16.MT88.4 R204, [R235+0x18800] ;  /* 0x01880000ebcc783b */ /* 0x000fe20000004200 */
[----:B------:R-:W-:Y:S01]  /*6ee0*/  PLOP3.LUT P4, PT, PT, PT, UP0, 0x80, 0x8 ;  /* 0x000000000008781c */ /* 0x000fe20003f8f008 */
[----:B------:R-:W-:Y:S02]  /*6ef0*/  UISETP.GT.AND UP0, UPT, UR43, URZ, UPT ;  /* 0x000000ff2b00728c */ /* 0x000fe4000bf04270 */
        /* <DEDUP_REMOVED lines=40> */
[----:B------:R-:W-:Y:S07]  /*7180*/  LDSM.16.M88.4 R204, [R212+0x29000] ;  /* 0x02900000d4cc783b */ /* 0x000fee0000000200 */
[-C--:B--2---:R-:W-:Y:S08]  /*7190*/  HMMA.16816.F32.BF16 R116, R200, R196.reuse, R116 ;  /* 0x000000c4c874723c */ /* 0x084ff00000041874 */
[C---:B------:R-:W-:Y:S08]  /*71a0*/  HMMA.16816.F32.BF16 R120, R208.reuse, R196, R120 ;  /* 0x000000c4d078723c */ /* 0x040ff00000041878 */
[-C--:B------:R-:W-:Y:S01]  /*71b0*/  HMMA.16816.F32.BF16 R124, R208, R198.reuse, R124 ;  /* 0x000000c6d07c723c */ /* 0x080fe2000004187c */
[----:B------:R-:W-:Y:S07]  /*71c0*/  LDSM.16.MT88.4 R208, [R235+0x1b000] ;  /* 0x01b00000ebd0783b */ /* 0x000fee0000004200 */
[----:B------:R-:W-:Y:S01]  /*71d0*/  HMMA.16816.F32.BF16 R128, R200, R198, R128 ;  /* 0x000000c6c880723c */ /* 0x000fe20000041880 */
[----:B------:R-:W-:Y:S04]  /*71e0*/  LDSM.16.MT88.4 R200, [R235+0x19000] ;  /* 0x01900000ebc8783b */ /* 0x000fe80000004200 */
[----:B------:R2:W3:Y:S02]  /*71f0*/  LDSM.16.M88.4 R196, [R212+0x28000] ;  /* 0x02800000d4c4783b */ /* 0x0004e40000000200 */
[----:B--2---:R-:W-:Y:S01]  /*7200*/  IMAD.IADD R212, R226, 0x1, R212 ;  /* 0x00000001e2d47824 */ /* 0x004fe200078e02d4 */
[-C--:B---3--:R-:W-:Y:S08]  /*7210*/  HMMA.16816.F32.BF16 R4, R196, R200.reuse, R4 ;  /* 0x000000c8c404723c */ /* 0x088ff00000041804 */
        /* <DEDUP_REMOVED lines=13> */
[----:B------:R-:W-:Y:S04]  /*72f0*/  LDSM.16.M88.4 R200, [R212+0x28000] ;  /* 0x02800000d4c8783b */ /* 0x000fe80000000200 */
        /* <DEDUP_REMOVED lines=15> */
[C---:B------:R-:W-:Y:S08]  /*73f0*/  HMMA.16816.F32.BF16 R88, R212.reuse, R196, R88 ;  /* 0x000000c4d458723c */ /* 0x040ff00000041858 */
[-C--:B------:R-:W-:Y:S03]  /*7400*/  HMMA.16816.F32.BF16 R92, R212, R198.reuse, R92 ;  /* 0x000000c6d45c723c */ /* 0x080fe6000004185c */
[----:B--2---:R-:W-:Y:S04]  /*7410*/  IMAD R235, R251, UR8, RZ ;  /* 0x00000008fbeb7c24 */ /* 0x004fe8000f8e02ff */
[----:B------:R-:W-:Y:S01]  /*7420*/  IMAD.SHL.U32 R197, R235, 0x8, RZ ;  /* 0x00000008ebc57824 */ /* 0x000fe200078e00ff */
[C---:B------:R-:W-:Y:S04]  /*7430*/  HMMA.16816.F32.BF16 R96, R200.reuse, R198, R96 ;  /* 0x000000c6c860723c */ /* 0x040fe80000041860 */
[C---:B------:R-:W-:Y:S04]  /*7440*/  LEA R196, P2, R197.reuse, R242, 0x2 ;  /* 0x000000f2c5c47211 */ /* 0x040fe800078410ff */
[-C--:B----4-:R-:W-:Y:S03]  /*7450*/  HMMA.16816.F32.BF16 R100, R200, R208.reuse, R100 ;  /* 0x000000d0c864723c */ /* 0x090fe60000041864 */
[----:B------:R-:W-:Y:S02]  /*7460*/  LEA.HI.X.SX32 R197, R197, R243, 0x2, P2 ;  /* 0x000000f3c5c57211 */ /* 0x000fe400010f16ff */
[C---:B------:R-:W-:Y:S03]  /*7470*/  LEA R198, P2, R235.reuse, R196, 0x5 ;  /* 0x000000c4ebc67211 */ /* 0x040fe600078428ff */
[C---:B------:R-:W-:Y:S01]  /*7480*/  HMMA.16816.F32.BF16 R104, R212.reuse, R208, R104 ;  /* 0x000000d0d468723c */ /* 0x040fe20000041868 */
[----:B------:R2:W-:Y:S03]  /*7490*/  REDG.E.ADD.F32.FTZ.RN.STRONG.GPU desc[UR34][R196.64], R5 ;  /* 0x00000005c40079a6 */ /* 0x0005e6000c12f322 */
[C---:B------:R-:W-:Y:S02]  /*74a0*/  LEA.HI.X.SX32 R199, R235.reuse, R197, 0x5, P2 ;  /* 0x000000c5ebc77211 */ /* 0x040fe400010f2eff */
[C---:B------:R-:W-:Y:S02]  /*74b0*/  LEA R208, P2, R235.reuse, R198, 0x5 ;  /* 0x000000c6ebd07211 */ /* 0x040fe400078428ff */
[-C--:B------:R-:W-:Y:S01]  /*74c0*/  HMMA.16816.F32.BF16 R108, R212, R210.reuse, R108 ;  /* 0x000000d2d46c723c */ /* 0x080fe2000004186c */
[----:B------:R3:W-:Y:S02]  /*74d0*/  REDG.E.ADD.F32.FTZ.RN.STRONG.GPU desc[UR34][R198.64], R6 ;  /* 0x00000006c60079a6 */ /* 0x0007e4000c12f322 */
        /* <DEDUP_REMOVED lines=262> */
[----:B------:R-:W1:Y:S01]  /*8540*/  S2R R0, SR_TID.X ;  /* 0x0000000000007919 */ /* 0x000e620000002100 */
[C---:B-----5:R-:W-:Y:S01]  /*8550*/  IMAD.SHL.U32 R2, R222.reuse, 0x10, RZ ;  /* 0x00000010de027824 */ /* 0x060fe200078e00ff */
[----:B------:R-:W2:Y:S01]  /*8560*/  LDCU UR5, c[0x0][0x500] ;  /* 0x0000a000ff0577ac */ /* 0x000ea20008000800 */
        /* <DEDUP_REMOVED lines=24> */
[----:B-1----:R-:W-:Y:S01]  /*86f0*/  SHF.R.U32.HI R0, RZ, 0x3, R0 ;  /* 0x00000003ff007819 */ /* 0x002fe20000011600 */
        /* <DEDUP_REMOVED lines=195> */
[----:B------:R-:W-:Y:S05]  /*9330*/  BRA `(.L_x_1932) ;  /* 0x0000000000187947 */ /* 0x000fea0003800000 */
.L_x_1931:
[----:B------:R-:W2:Y:S01]  /*9340*/  LDCU.64 UR10, c[0x0][0x5c0] ;  /* 0x0000b800ff0a77ac */ /* 0x000ea20008000a00 */
[----:B------:R-:W-:-:S04]  /*9350*/  UIADD3 UR5, UPT, UPT, UR37, UR41, URZ ;  /* 0x0000002925057290 */ /* 0x000fc8000fffe0ff */
[----:B--2---:R-:W-:Y:S02]  /*9360*/  UIMAD.WIDE.U32 UR16, UR5, UR10, URZ ;  /* 0x0000000a051072a5 */ /* 0x004fe4000f8e00ff */
[----:B------:R-:W-:-:S04]  /*9370*/  UIMAD UR5, UR5, UR11, URZ ;  /* 0x0000000b050572a4 */ /* 0x000fc8000f8e02ff */
[----:B------:R-:W-:-:S06]  /*9380*/  UIADD3 UR5, UPT, UPT, UR17, UR5, URZ ;  /* 0x0000000511057290 */ /* 0x000fcc000fffe0ff */
[----:B-1----:R-:W-:Y:S02]  /*9390*/  MOV R52, UR5 ;  /* 0x0000000500347c02 */ /* 0x002fe40008000f00 */
.L_x_1932:
[----:B------:R-:W-:Y:S05]  /*93a0*/  BRA.U UP0, `(.L_x_1933) ;  /* 0x00000001002c7547 */ /* 0x000fea000b800000 */
        /* <DEDUP_REMOVED lines=8> */
[----:B------:R-:W-:-:S06]  /*9430*/  UIMAD UR13, UR40, UR13, UR43 ;  /* 0x0000000d280d72a4 */ /* 0x000fcc000f8e022b */
[----:B------:R-:W-:Y:S01]  /*9440*/  MOV R6, UR13 ;  /* 0x0000000d00067c02 */ /* 0x000fe20008000f00 */
[----:B------:R-:W-:Y:S06]  /*9450*/  BRA `(.L_x_1934) ;  /* 0x0000000000187947 */ /* 0x000fec0003800000 */
.L_x_1933:
[----:B------:R-:W1:Y:S01]  /*9460*/  LDCU.64 UR8, c[0x0][0x5c8] ;  /* 0x0000b900ff0877ac */ /* 0x000e620008000a00 */
[----:B------:R-:W-:-:S04]  /*9470*/  UIADD3 UR5, UPT, UPT, UR37, UR41, URZ ;  /* 0x0000002925057290 */ /* 0x000fc8000fffe0ff */
[----:B-1----:R-:W-:Y:S02]  /*9480*/  UIMAD.WIDE.U32 UR42, UR5, UR8, URZ ;  /* 0x00000008052a72a5 */ /* 0x002fe4000f8e00ff */
[----:B------:R-:W-:-:S04]  /*9490*/  UIMAD UR5, UR5, UR9, URZ ;  /* 0x00000009050572a4 */ /* 0x000fc8000f8e02ff */
[----:B------:R-:W-:-:S06]  /*94a0*/  UIADD3 UR5, UPT, UPT, UR43, UR5, URZ ;  /* 0x000000052b057290 */ /* 0x000fcc000fffe0ff */
[----:B------:R-:W-:-:S07]  /*94b0*/  MOV R6, UR5 ;  /* 0x0000000500067c02 */ /* 0x000fce0008000f00 */
.L_x_1934:
[----:B------:R-:W-:Y:S01]  /*94c0*/  BAR.SYNC.DEFER_BLOCKING 0x0 ;  /* 0x0000000000007b1d */ /* 0x000fe20000010000 */
[----:B------:R-:W-:Y:S01]  /*94d0*/  LOP3.LUT R2, R220, 0x1f8, RZ, 0xc0, !PT ;  /* 0x000001f8dc027812 */ /* 0x000fe200078ec0ff */
[----:B------:R-:W-:Y:S01]  /*94e0*/  USHF.L.U32 UR5, UR36, 0x6, URZ ;  /* 0x0000000624057899 */ /* 0x000fe200080006ff */
[----:B------:R-:W-:Y:S01]  /*94f0*/  VIADD R54, R0, 0x20 ;  /* 0x0000002000367836 */ /* 0x000fe20000000000 */
[----:B------:R-:W-:Y:S01]  /*9500*/  USHF.L.U32 UR13, UR36, 0x6, URZ ;  /* 0x00000006240d7899 */ /* 0x000fe200080006ff */
[----:B------:R-:W-:Y:S01]  /*9510*/  LOP3.LUT R2, R2, 0x38, R222, 0x78, !PT ;  /* 0x0000003802027812 */ /* 0x000fe200078e78de */
[----:B------:R-:W-:Y:S01]  /*9520*/  UIMAD.WIDE.U32 UR44, UR5, UR10, URZ ;  /* 0x0000000a052c72a5 */ /* 0x000fe2000f8e00ff */
[----:B------:R-:W-:Y:S01]  /*9530*/  BSSY.RECONVERGENT B0, `(.L_x_1935) ;  /* 0x0000039000007945 */ /* 0x000fe20003800200 */
[----:B------:R-:W-:Y:S01]  /*9540*/  USHF.R.S32.HI UR14, URZ, 0x1f, UR5 ;  /* 0x0000001fff0e7899 */ /* 0x000fe20008011405 */
[----:B------:R-:W-:Y:S01]  /*9550*/  LOP3.LUT R7, R2, 0x1e00, R220, 0xf8, !PT ;  /* 0x00001e0002077812 */ /* 0x000fe200078ef8dc */
[----:B------:R-:W-:Y:S01]  /*9560*/  UIADD3 UR33, UPT, UPT, -UR13, UR33, URZ ;  /* 0x000000210d217290 */ /* 0x000fe2000fffe1ff */
[----:B------:R-:W1:Y:S01]  /*9570*/  LDC.64 R2, c[0x0][0x5d8] ;  /* 0x00017600ff027b82 */ /* 0x000e620000000a00 */
[----:B------:R-:W-:Y:S01]  /*9580*/  IMAD.U32 R4, RZ, RZ, UR44 ;  /* 0x0000002cff047e24 */ /* 0x000fe2000f8e00ff */
[----:B------:R-:W-:Y:S01]  /*9590*/  LEA R7, R7, UR4, 0x1 ;  /* 0x0000000407077c11 */ /* 0x000fe2000f8e08ff */
[----:B------:R-:W-:Y:S01]  /*95a0*/  IMAD.U32 R5, RZ, RZ, UR45 ;  /* 0x0000002dff057e24 */ /* 0x000fe2000f8e00ff */
[----:B------:R-:W-:Y:S01]  /*95b0*/  UIMAD UR12, UR14, UR10, URZ ;  /* 0x0000000a0e0c72a4 */ /* 0x000fe2000f8e02ff */
[----:B------:R-:W-:-:S02]  /*95c0*/  ISETP.GE.AND P4, PT, R0, UR33, PT ;  /* 0x0000002100007c0c */ /* 0x000fc4000bf86270 */
[----:B------:R-:W-:Y:S01]  /*95d0*/  LOP3.LUT R220, R4, 0x38, R220, 0xf8, !PT ;  /* 0x0000003804dc7812 */ /* 0x000fe200078ef8dc */
[----:B------:R-:W-:Y:S01]  /*95e0*/  UIMAD UR12, UR5, UR11, UR12 ;  /* 0x0000000b050c72a4 */ /* 0x000fe2000f8e020c */
[----:B------:R-:W2:Y:S01]  /*95f0*/  LDC.64 R4, c[0x0][0x5e0] ;  /* 0x00017800ff047b82 */ /* 0x000ea20000000a00 */
[----:B------:R-:W-:Y:S02]  /*9600*/  ISETP.GE.AND P6, PT, R54, UR33, PT ;  /* 0x0000002136007c0c */ /* 0x000fe4000bfc6270 */
[----:B------:R-:W-:Y:S01]  /*9610*/  IADD3 R72, P0, PT, R220, UR16, RZ ;  /* 0x00000010dc487c10 */ /* 0x000fe2000ff1e0ff */
[----:B------:R3:W4:Y:S01]  /*9620*/  LDS.128 R48, [R7+0x19000] ;  /* 0x0190000007307984 */ /* 0x0007220000000c00 */
[----:B------:R-:W-:Y:S01]  /*9630*/  IMAD.U32 R53, RZ, RZ, UR12 ;  /* 0x0000000cff357e24 */ /* 0x000fe2000f8e00ff */
[C---:B------:R-:W-:Y:S02]  /*9640*/  LOP3.LUT R78, R252.reuse, 0xc0, RZ, 0xfc, !PT ;  /* 0x000000c0fc4e7812 */ /* 0x040fe400078efcff */
[----:B------:R3:W2:Y:S01]  /*9650*/  LDS.128 R44, [R7+0x1b000] ;  /* 0x01b00000072c7984 */ /* 0x0006a20000000c00 */
[----:B------:R-:W-:-:S02]  /*9660*/  LOP3.LUT R79, R252, 0x80, RZ, 0xfc, !PT ;  /* 0x00000080fc4f7812 */ /* 0x000fc400078efcff */
[----:B------:R-:W-:Y:S01]  /*9670*/  IADD3.X R73, PT, PT, R52, UR45, R53, P0, !PT ;  /* 0x0000002d34497c10 */ /* 0x000fe200087fe435 */
[----:B------:R3:W2:Y:S01]  /*9680*/  LDS.128 R40, [R7+0x1d000] ;  /* 0x01d0000007287984 */ /* 0x0006a20000000c00 */
[----:B------:R-:W-:Y:S02]  /*9690*/  IADD3 R68, P0, PT, R0, 0x20, RZ ;  /* 0x0000002000447810 */ /* 0x000fe40007f1e0ff */
[----:B------:R-:W-:Y:S01]  /*96a0*/  LOP3.LUT R80, R252, 0x40, RZ, 0xfc, !PT ;  /* 0x00000040fc507812 */ /* 0x000fe200078efcff */
        /* <DEDUP_REMOVED lines=33> */
.L_x_1936:
[----:B------:R-:W-:Y:S05]  /*98c0*/  BSYNC.RECONVERGENT B0 ;  /* 0x0000000000007941 */ /* 0x000fea0003800200 */
.L_x_1935:
        /* <DEDUP_REMOVED lines=21> */
.L_x_1938:
[----:B------:R-:W-:Y:S05]  /*9a20*/  BSYNC.RECONVERGENT B0 ;  /* 0x0000000000007941 */ /* 0x000fea0003800200 */
.L_x_1937:
        /* <DEDUP_REMOVED lines=14> */
[----:B---3--:R-:W-:-:S04]  /*9b10*/  IMAD.WIDE.U32 R6, R0, UR8, R4 ;  /* 0x0000000800067c25 */ /* 0x008fc8000f8e0004 */
[----:B------:R-:W-:Y:S01]  /*9b20*/  IMAD R0, R0, UR9, R7 ;  /* 0x0000000900007c24 */ /* 0x000fe2000f8e0207 */
[----:B--2---:R-:W-:Y:S02]  /*9b30*/  ISETP.GE.AND P3, PT, R252, UR5, PT ;  /* 0x00000005fc007c0c */ /* 0x004fe4000bf66270 */
[----:B------:R-:W-:Y:S02]  /*9b40*/  ISETP.GE.AND P2, PT, R80, UR5, PT ;  /* 0x0000000550007c0c */ /* 0x000fe4000bf46270 */
[----:B------:R-:W-:Y:S02]  /*9b50*/  ISETP.GE.AND P1, PT, R79, UR5, PT ;  /* 0x000000054f007c0c */ /* 0x000fe4000bf26270 */
[----:B------:R-:W-:Y:S02]  /*9b60*/  ISETP.GE.AND P0, PT, R78, UR5, PT ;  /* 0x000000054e007c0c */ /* 0x000fe4000bf06270 */
[----:B-----5:R-:W-:-:S04]  /*9b70*/  LEA R40, P4, R6, UR10, 0x1 ;  /* 0x0000000a06287c11 */ /* 0x020fc8000f8808ff */
[----:B------:R-:W-:-:S05]  /*9b80*/  LEA.HI.X R41, R6, UR11, R0, 0x1, P4 ;  /* 0x0000000b06297c11 */ /* 0x000fca000a0f0c00 */
[----:B------:R2:W-:Y:S04]  /*9b90*/  @!P3 STG.E.128 desc[UR34][R40.64], R36 ;  /* 0x000000242800b986 */ /* 0x0005e8000c101d22 */
[----:B-1----:R2:W-:Y:S04]  /*9ba0*/  @!P2 STG.E.128 desc[UR34][R40.64+0x80], R28 ;  /* 0x0000801c2800a986 */ /* 0x0025e8000c101d22 */
[----:B------:R2:W-:Y:S04]  /*9bb0*/  @!P1 STG.E.128 desc[UR34][R40.64+0x100], R20 ;  /* 0x0001001428009986 */ /* 0x0005e8000c101d22 */
[----:B------:R2:W-:Y:S02]  /*9bc0*/  @!P0 STG.E.128 desc[UR34][R40.64+0x180], R12 ;  /* 0x0001800c28008986 */ /* 0x0005e4000c101d22 */
.L_x_1940:
[----:B------:R-:W-:Y:S05]  /*9bd0*/  BSYNC.RECONVERGENT B0 ;  /* 0x0000000000007941 */ /* 0x000fea0003800200 */
.L_x_1939:
        /* <DEDUP_REMOVED lines=18> */
.L_x_1907:
[----:B------:R-:W-:Y:S05]  /*9d00*/  BSYNC.RECONVERGENT B1 ;  /* 0x0000000000017941 */ /* 0x000fea0003800200 */
.L_x_1885:
[----:B------:R-:W5:Y:S01]  /*9d10*/  LDCU UR8, c[0x0][0x438] ;  /* 0x00008700ff0877ac */ /* 0x000f620008000800 */
[----:B------:R-:W3:Y:S01]  /*9d20*/  LDCU UR9, c[0x0][0x370] ;  /* 0x00006e00ff0977ac */ /* 0x000ee20008000800 */
[----:B------:R-:W-:Y:S01]  /*9d30*/  UMOV UR10, UR19 ;  /* 0x00000013000a7c82 */ /* 0x000fe20008000000 */
        /* <DEDUP_REMOVED lines=8> */
.L_x_1942:
        /* <DEDUP_REMOVED lines=12> */
.L_x_2527:


//--------------------- .text._ZN5flash44flash_bwd_dq_dk_dv_loop_seqk_parallel_kernelI23Flash_bwd_kernel_traitsILi256ELi64ELi64ELi8ELi4ELi2ELi2ELb0ELb0EN7cutlass10bfloat16_tE19Flash_kernel_traitsILi256ELi64ELi64ELi8ES3_EELb1ELb0ELb1ELb0ELb0ELb0ELb0EEEvNS_16Flash_bwd_paramsE --------------------------
	.section	.text._ZN5flash44flash_bwd_dq_dk_dv_loop_seqk_parallel_kernelI23Flash_bwd_kernel_traitsILi256ELi64ELi64ELi8ELi4ELi2ELi2ELb0ELb0EN7cutlass10bfloat16_tE19Flash_kernel_traitsILi256ELi64ELi64ELi8ES3_EELb1ELb0ELb1ELb0ELb0ELb0ELb0EEEvNS_16Flash_bwd_paramsE,"ax",@progbits
	.align	128
        .global         _ZN5flash44flash_bwd_dq_dk_dv_loop_seqk_parallel_kernelI23Flash_bwd_kernel_traitsILi256ELi64ELi64ELi8ELi4ELi2ELi2ELb0ELb0EN7cutlass10bfloat16_tE19Flash_kernel_traitsILi256ELi64ELi64ELi8ES3_EELb1ELb0ELb1ELb0ELb0ELb0ELb0EEEvNS_16Flash_bwd_paramsE
        .type           _ZN5flash44flash_bwd_dq_dk_dv_loop_seqk_parallel_kernelI23Flash_bwd_kernel_traitsILi256ELi64ELi64ELi8ELi4ELi2ELi2ELb0ELb0EN7cutlass10bfloat16_tE19Flash_kernel_traitsILi256ELi64ELi64ELi8ES3_EELb1ELb0ELb1ELb0ELb0ELb0ELb0EEEvNS_16Flash_bwd_paramsE,@function
        .size           _ZN5flash44flash_bwd_dq_dk_dv_loop_seqk_parallel_kernelI23Flash_bwd_kernel_traitsILi256ELi64ELi64ELi8ELi4ELi2ELi2ELb0ELb0EN7cutlass10bfloat16_tE19Flash_kernel_traitsILi256ELi64ELi64ELi8ES3_EELb1ELb0ELb1ELb0ELb0ELb0ELb0EEEvNS_16Flash_bwd_paramsE,(.L_x_2528 - _ZN5flash44flash_bwd_dq_dk_dv_loop_seqk_parallel_kernelI23Flash_bwd_kernel_traitsILi256ELi64ELi64ELi8ELi4ELi2ELi2ELb0ELb0EN7cutlass10bfloat16_tE19Flash_kernel_traitsILi256ELi64ELi64ELi8ES3_EELb1ELb0ELb1ELb0ELb0ELb0ELb0EEEvNS_16Flash_bwd_paramsE)
        .other          _ZN5flash44flash_bwd_dq_dk_dv_loop_seqk_parallel_kernelI23Flash_bwd_kernel_traitsILi256ELi64ELi64ELi8ELi4ELi2ELi2ELb0ELb0EN7cutlass10bfloat16_tE19Flash_kernel_traitsILi256ELi64ELi64ELi8ES3_EELb1ELb0ELb1ELb0ELb0ELb0ELb0EEEvNS_16Flash_bwd_paramsE,@"STO_CUDA_ENTRY STV_DEFAULT"
_ZN5flash44flash_bwd_dq_dk_dv_loop_seqk_parallel_kernelI23Flash_bwd_kernel_traitsILi256ELi64ELi64ELi8ELi4ELi2ELi2ELb0ELb0EN7cutlass10bfloat16_tE19Flash_kernel_traitsILi256ELi64ELi64ELi8ES3_EELb1ELb0ELb1ELb0ELb0ELb0ELb0EEEvNS_16Flash_bwd_paramsE:
.text._ZN5flash44flash_bwd_dq_dk_dv_loop_seqk_parallel_kernelI23Flash_bwd_kernel_traitsILi256ELi64ELi64ELi8ELi4ELi2ELi2ELb0ELb0EN7cutlass10bfloat16_tE19Flash_kernel_traitsILi256ELi64ELi64ELi8ES3_EELb1ELb0ELb1ELb0ELb0ELb0ELb0EEEvNS_16Flash_bwd_paramsE:
        /* <DEDUP_REMOVED lines=49> */
.L_x_2001:
[----:B-1----:R-:W1:Y:S01]  /*0310*/  LDCU.64 UR8, c[0x0][0x478] ;  /* 0x00008f00ff0877ac */ /* 0x002e620008000a00 */
        /* <DEDUP_REMOVED lines=9> */
[----:B----4-:R-:W-:Y:S02]  /*03b0*/  UIMAD.WIDE.U32 UR12, UR24, 0x4, UR28 ;  /* 0x00000004180c78a5 */ /* 0x010fe4000f8e001c */
[----:B-1----:R-:W-:Y:S01]  /*03c0*/  UISETP.NE.U32.AND UP0, UPT, UR8, URZ, UPT ;  /* 0x000000ff0800728c */ /* 0x002fe2000bf05070 */
[----:B------:R-:W-:Y:S01]  /*03d0*/  IMAD.U32 R6, RZ, RZ, UR40 ;  /* 0x00000028ff067e24 */ /* 0x000fe2000f8e00ff */
[----:B------:R-:W3:Y:S02]  /*03e0*/  @P1 LDG.E R3, desc[UR34][R12.64] ;  /* 0x000000220c031981 */ /* 0x000ee4000c1e1900 */
        /* <DEDUP_REMOVED lines=9> */
[----:B------:R-:W-:-:S02]  /*0480*/  IMAD.U32 R7, RZ, RZ, UR41 ;  /* 0x00000029ff077e24 */ /* 0x000fc4000f8e00ff */
[----:B------:R-:W-:Y:S01]  /*0490*/  IMAD.U32 R11, RZ, RZ, UR15 ;  /* 0x0000000fff0b7e24 */ /* 0x000fe2000f8e00ff */
[----:B------:R-:W5:Y:S04]  /*04a0*/  @P4 LDG.E R4, desc[UR34][R8.64] ;  /* 0x0000002208044981 */ /* 0x000f68000c1e1900 */
[----:B------:R-:W2:Y:S04]  /*04b0*/  @P0 LDG.E R0, desc[UR34][R10.64] ;  /* 0x000000220a000981 */ /* 0x000ea8000c1e1900 */
[----:B------:R-:W2:Y:S04]  /*04c0*/  @P2 LDG.E R2, desc[UR34][R8.64+0x4] ;  /* 0x0000042208022981 */ /* 0x000ea8000c1e1900 */
[----:B------:R-:W2:Y:S01]  /*04d0*/  @!P3 LDG.E R6, desc[UR34][R6.64] ;  /* 0x000000220606b981 */ /* 0x000ea2000c1e1900 */
[----:B----4-:R-:W-:-:S04]  /*04e0*/  @!UP0 UISETP.NE.U32.AND UP1, UPT, UR8, URZ, UPT ;  /* 0x000000ff0800828c */ /* 0x010fc8000bf25070 */
[----:B------:R-:W-:Y:S01]  /*04f0*/  @!UP0 UISETP.NE.AND.EX UP1, UPT, UR9, URZ, UPT, UP1 ;  /* 0x000000ff0900828c */ /* 0x000fe2000bf25310 */
[----:B------:R-:W-:Y:S01]  /*0500*/  UMOV UR37, URZ ;  /* 0x000000ff00257c82 */ /* 0x000fe20008000000 */
[----:B------:R-:W-:Y:S02]  /*0510*/  UMOV UR16, 0xffffffff ;  /* 0xffffffff00107882 */ /* 0x000fe40000000000 */
[----:B-1----:R-:W-:Y:S01]  /*0520*/  @!UP0 USEL UR8, UR5, URZ, UP1 ;  /* 0x000000ff05088287 */ /* 0x002fe20008800000 */
[----:B------:R-:W-:Y:S01]  /*0530*/  UMOV UR39, 0xffffffff ;  /* 0xffffffff00277882 */ /* 0x000fe20000000000 */
[----:B------:R-:W-:Y:S01]  /*0540*/  USHF.L.U32 UR30, UR38, 0x6, URZ ;  /* 0x00000006261e7899 */ /* 0x000fe200080006ff */
[----:B---3--:R-:W-:Y:S02]  /*0550*/  @P1 R2UR UR37, R3 ;  /* 0x00000000032512ca */ /* 0x008fe400000e0000 */
[----:B-----5:R-:W-:Y:S02]  /*0560*/  @P4 R2UR UR16, R4 ;  /* 0x00000000041042ca */ /* 0x020fe400000e0000 */
[----:B--2---:R-:W-:-:S02]  /*0570*/  @P0 R2UR UR36, R0 ;  /* 0x00000000002402ca */ /* 0x004fc400000e0000 */
[----:B------:R-:W-:Y:S02]  /*0580*/  @P2 R2UR UR5, R2 ;  /* 0x00000000020522ca */ /* 0x000fe400000e0000 */
        /* <DEDUP_REMOVED lines=14> */
.L_x_1943:
        /* <DEDUP_REMOVED lines=15> */
[----:B------:R-:W-:Y:S01]  /*0760*/  UIADD3 UR8, UPT, UPT, UR8, 0x3f, URZ ;  /* 0x0000003f08087890 */ /* 0x000fe2000fffe0ff */
[----:B------:R-:W1:Y:S03]  /*0770*/  @!UP1 LDCU.64 UR10, c[0x0][0x398] ;  /* 0x00007300ff0a97ac */ /* 0x000e660008000a00 */
[----:B------:R-:W-:-:S04]  /*0780*/  USHF.R.S32.HI UR5, URZ, 0x1f, UR8 ;  /* 0x0000001fff057899 */ /* 0x000fc80008011408 */
[----:B------:R-:W-:-:S04]  /*0790*/  ULEA.HI UR5, UR5, UR8, URZ, 0x6 ;  /* 0x0000000805057291 */ /* 0x000fc8000f8f30ff */
[----:B------:R-:W-:-:S04]  /*07a0*/  USHF.R.S32.HI UR5, URZ, 0x6, UR5 ;  /* 0x00000006ff057899 */ /* 0x000fc80008011405 */
[----:B------:R-:W-:Y:S02]  /*07b0*/  UISETP.LT.AND UP0, UPT, UR9, UR5, UPT ;  /* 0x000000050900728c */ /* 0x000fe4000bf01270 */
[----:B-1----:R-:W-:Y:S02]  /*07c0*/  @!UP1 UIMAD.WIDE.U32 UR54, UR24, UR10, URZ ;  /* 0x0000000a183692a5 */ /* 0x002fe4000f8e00ff */
[----:B------:R-:W-:Y:S01]  /*07d0*/  USEL UR46, UR9, UR5, UP0 ;  /* 0x00000005092e7287 */ /* 0x000fe20008000000 */
[----:B------:R-:W1:Y:S03]  /*07e0*/  @UP1 LDCU.64 UR8, c[0x0][0x3b0] ;  /* 0x00007600ff0817ac */ /* 0x000e660008000a00 */
[----:B------:R-:W-:Y:S02]  /*07f0*/  ULEA UR53, UR46, 0xffffffc0, 0x6 ;  /* 0xffffffc02e357891 */ /* 0x000fe4000f8e30ff */
[----:B------:R-:W-:-:S02]  /*0800*/  @!UP1 UIMAD UR50, UR24, UR11, UR55 ;  /* 0x0000000b183292a4 */ /* 0x000fc4000f8e0237 */
[----:B------:R-:W-:Y:S02]  /*0810*/  USHF.R.S32.HI UR51, URZ, 0x1f, UR53 ;  /* 0x0000001fff337899 */ /* 0x000fe40008011435 */
[----:B-1----:R-:W-:-:S04]  /*0820*/  @UP1 UIMAD.WIDE.U32 UR12, UR16, UR8, URZ ;  /* 0x00000008100c12a5 */ /* 0x002fc8000f8e00ff */
        /* <DEDUP_REMOVED lines=15> */
.L_x_1945:
[----:B------:R-:W1:Y:S01]  /*0920*/  LDCU.64 UR14, c[0x0][0x3b8] ;  /* 0x00007700ff0e77ac */ /* 0x000e620008000a00 */
[----:B------:R-:W-:-:S04]  /*0930*/  UIADD3 UR5, UPT, UPT, UR37, UR39, URZ ;  /* 0x0000002725057290 */ /* 0x000fc8000fffe0ff */
[----:B-1----:R-:W-:Y:S02]  /*0940*/  UIMAD.WIDE.U32 UR8, UR5, UR14, URZ ;  /* 0x0000000e050872a5 */ /* 0x002fe4000f8e00ff */
[----:B------:R-:W-:-:S04]  /*0950*/  UIMAD UR5, UR5, UR15, URZ ;  /* 0x0000000f050572a4 */ /* 0x000fc8000f8e02ff */
[----:B------:R-:W-:Y:S01]  /*0960*/  UIADD3 UR5, UPT, UPT, UR9, UR5, URZ ;  /* 0x0000000509057290 */ /* 0x000fe2000fffe0ff */
[----:B------:R-:W-:-:S05]  /*0970*/  UMOV UR52, UR8 ;  /* 0x0000000800347c82 */ /* 0x000fca0008000000 */
[----:B------:R-:W-:-:S07]  /*0980*/  MOV R8, UR5 ;  /* 0x0000000500087c02 */ /* 0x000fce0008000f00 */
.L_x_1946:
        /* <DEDUP_REMOVED lines=40> */
.L_x_1947:
[----:B------:R-:W1:Y:S01]  /*0c10*/  LDCU.64 UR12, c[0x0][0x3c0] ;  /* 0x00007800ff0c77ac */ /* 0x000e620008000a00 */
[----:B------:R-:W-:-:S04]  /*0c20*/  UIADD3 UR8, UPT, UPT, UR37, UR39, URZ ;  /* 0x0000002725087290 */ /* 0x000fc8000fffe0ff */
[----:B-1----:R-:W-:Y:S02]  /*0c30*/  UIMAD.WIDE.U32 UR48, UR8, UR12, URZ ;  /* 0x0000000c083072a5 */ /* 0x002fe4000f8e00ff */
[----:B------:R-:W-:-:S04]  /*0c40*/  UIMAD UR8, UR8, UR13, URZ ;  /* 0x0000000d080872a4 */ /* 0x000fc8000f8e02ff */
[----:B------:R-:W-:-:S06]  /*0c50*/  UIADD3 UR8, UPT, UPT, UR49, UR8, URZ ;  /* 0x0000000831087290 */ /* 0x000fcc000fffe0ff */
[----:B------:R-:W-:-:S07]  /*0c60*/  MOV R9, UR8 ;  /* 0x0000000800097c02 */ /* 0x000fce0008000f00 */
.L_x_1948:
        /* <DEDUP_REMOVED lines=27> */
.L_x_1949:
[----:B------:R-:W-:Y:S02]  /*0e20*/  UIMAD.WIDE.U32 UR56, UR66, UR16, URZ ;  /* 0x00000010423872a5 */ /* 0x000fe4000f8e00ff */
[----:B------:R-:W-:-:S04]  /*0e30*/  UIMAD UR8, UR67, UR16, URZ ;  /* 0x00000010430872a4 */ /* 0x000fc8000f8e02ff */
[----:B------:R-:W-:Y:S02]  /*0e40*/  UIADD3 UR8, UPT, UPT, UR57, UR8, URZ ;  /* 0x0000000839087290 */ /* 0x000fe4000fffe0ff */
.L_x_1950:
        /* <DEDUP_REMOVED lines=20> */
.L_x_1951:
[----:B------:R-:W1:Y:S01]  /*0f90*/  LDCU UR58, c[0x0][0x434] ;  /* 0x00008680ff3a77ac */ /* 0x000e620008000800 */
[----:B------:R-:W-:-:S04]  /*0fa0*/  UIMAD UR10, UR24, UR44, UR23 ;  /* 0x0000002c180a72a4 */ /* 0x000fc8000f8e0217 */
[----:B-1----:R-:W-:Y:S02]  /*0fb0*/  UIMAD UR58, UR10, UR58, URZ ;  /* 0x0000003a0a3a72a4 */ /* 0x002fe4000f8e02ff */
.L_x_1952:
        /* <DEDUP_REMOVED lines=11> */
.L_x_1953:
[----:B------:R-:W1:Y:S01]  /*1070*/  LDCU UR57, c[0x0][0x444] ;  /* 0x00008880ff3977ac */ /* 0x000e620008000800 */
[----:B------:R-:W-:-:S04]  /*1080*/  UIMAD UR10, UR24, UR44, UR23 ;  /* 0x0000002c180a72a4 */ /* 0x000fc8000f8e0217 */
[----:B-1----:R-:W-:-:S12]  /*1090*/  UIMAD UR57, UR10, UR57, URZ ;  /* 0x000000390a3972a4 */ /* 0x002fd8000f8e02ff */
.L_x_1954:
[----:B------:R-:W1:Y:S01]  /*10a0*/  LDCU UR47, c[0x0][0x508] ;  /* 0x0000a100ff2f77ac */ /* 0x000e620008000800 */
[----:B------:R-:W2:Y:S01]  /*10b0*/  S2R R0, SR_TID.X ;  /* 0x0000000000007919 */ /* 0x000ea20000002100 */
[----:B------:R-:W3:Y:S01]  /*10c0*/  LDC.64 R2, c[0x0][0x3b0] ;  /* 0x0000ec00ff027b82 */ /* 0x000ee20000000a00 */
[----:B------:R-:W-:Y:S01]  /*10d0*/  MOV R17, RZ ;  /* 0x000000ff00117202 */ /* 0x000fe20000000f00 */
        /* <DEDUP_REMOVED lines=15> */
[----:B------:R-:W-:-:S03]  /*11d0*/  LOP3.LUT R234, R0, 0x1f, RZ, 0xc0, !PT ;  /* 0x0000001f00ea7812 */ /* 0x000fc600078ec0ff */
[----:B------:R-:W-:Y:S01]  /*11e0*/  LOP3.LUT R16, R7, 0x38, RZ, 0xc0, !PT ;  /* 0x0000003807107812 */ /* 0x000fe200078ec0ff */
[----:B------:R-:W-:Y:S02]  /*11f0*/  UISETP.LT.AND UP0, UPT, URZ, UR45, UPT ;  /* 0x0000002dff00728c */ /* 0x000fe4000bf01270 */
[----:B------:R-:W1:Y:S01]  /*1200*/  LDCU.128 UR8, c[0x0][0x590] ;  /* 0x0000b200ff0877ac */ /* 0x000e620008000c00 */
[----:B------:R-:W-:Y:S01]  /*1210*/  IADD3 R10, P0, PT, R16, UR62, RZ ;  /* 0x0000003e100a7c10 */ /* 0x000fe2000ff1e0ff */
[----:B------:R-:W-:Y:S01]  /*1220*/  IMAD.WIDE.U32 R14, R2, UR53, R16 ;  /* 0x00000035020e7c25 */ /* 0x000fe2000f8e0010 */
[----:B------:R-:W-:-:S03]  /*1230*/  USEL UR45, URZ, UR45, !UP0 ;  /* 0x0000002dff2d7287 */ /* 0x000fc6000c000000 */
[----:B------:R-:W-:Y:S01]  /*1240*/  IMAD.X R11, RZ, RZ, UR17, P0 ;  /* 0x00000011ff0b7e24 */ /* 0x000fe200080e06ff */
[----:B------:R-:W-:Y:S01]  /*1250*/  IADD3 R14, P0, PT, R14, UR54, RZ ;  /* 0x000000360e0e7c10 */ /* 0x000fe2000ff1e0ff */
[----:B------:R-:W2:Y:S03]  /*1260*/  LDCU.64 UR62, c[0x0][0x420] ;  /* 0x00008400ff3e77ac */ /* 0x000ea60008000a00 */
[----:B------:R-:W-:Y:S01]  /*1270*/  IADD3.X R15, PT, PT, R15, UR50, R12, P0, !PT ;  /* 0x000000320f0f7c10 */ /* 0x000fe200087fe40c */
[----:B------:R-:W-:Y:S02]  /*1280*/  UISETP.GT.AND UP0, UPT, UR46, UR45, UPT ;  /* 0x0000002d2e00728c */ /* 0x000fe4000bf04270 */
[----:B-1----:R-:W-:Y:S01]  /*1290*/  UIMAD UR16, UR51, UR8, URZ ;  /* 0x00000008331072a4 */ /* 0x002fe2000f8e02ff */
[----:B------:R-:W-:Y:S01]  /*12a0*/  IMAD.U32 R6, RZ, RZ, UR8 ;  /* 0x00000008ff067e24 */ /* 0x000fe2000f8e00ff */
[----:B------:R-:W-:Y:S01]  /*12b0*/  UIMAD UR51, UR44, UR60, URZ ;  /* 0x0000003c2c3372a4 */ /* 0x000fe2000f8e02ff */
[----:B------:R-:W-:Y:S01]  /*12c0*/  IMAD.U32 R18, RZ, RZ, UR10 ;  /* 0x0000000aff127e24 */ /* 0x000fe2000f8e00ff */
[----:B------:R-:W-:Y:S01]  /*12d0*/  UIMAD UR16, UR53, UR9, UR16 ;  /* 0x00000009351072a4 */ /* 0x000fe2000f8e0210 */
[----:B------:R-:W-:Y:S01]  /*12e0*/  IMAD.WIDE.U32 R10, R6, UR53, R10 ;  /* 0x00000035060a7c25 */ /* 0x000fe2000f8e000a */
[----:B------:R-:W-:Y:S01]  /*12f0*/  SHF.R.U32.HI R6, RZ, 0x3, R0 ;  /* 0x00000003ff067819 */ /* 0x000fe20000011600 */
[----:B------:R-:W-:-:S02]  /*1300*/  USHF.L.U64.HI UR50, UR8, 0x5, UR9 ;  /* 0x0000000508327899 */ /* 0x000fc40008010209 */
[----:B------:R-:W-:Y:S01]  /*1310*/  IMAD.U32 R13, RZ, RZ, UR11 ;  /* 0x0000000bff0d7e24 */ /* 0x000fe2000f8e00ff */
[----:B------:R-:W1:Y:S01]  /*1320*/  LDCU.64 UR10, c[0x0][0x550] ;  /* 0x0000aa00ff0a77ac */ /* 0x000e620008000a00 */
[----:B------:R-:W-:Y:S01]  /*1330*/  VIADD R11, R11, UR16 ;  /* 0x000000100b0b7c36 */ /* 0x000fe20008000000 */
[----:B------:R-:W-:Y:S01]  /*1340*/  USHF.L.U32 UR53, UR8, 0x5, URZ ;  /* 0x0000000508357899 */ /* 0x000fe200080006ff */
[----:B------:R-:W-:Y:S02]  /*1350*/  IMAD.WIDE.U32 R18, R18, UR23, R10 ;  /* 0x0000001712127c25 */ /* 0x000fe4000f8e000a */
[----:B------:R-:W3:Y:S02]  /*1360*/  LDCU.64 UR16, c[0x0][0x3c8] ;  /* 0x00007900ff1077ac */ /* 0x000ee40008000a00 */
[----:B------:R-:W4:Y:S01]  /*1370*/  LDC.64 R10, c[0x0][0x5f8] ;  /* 0x00017e00ff0a7b82 */ /* 0x000f220000000a00 */
[----:B------:R-:W-:Y:S01]  /*1380*/  IMAD R19, R13, UR23, R19 ;  /* 0x000000170d137c24 */ /* 0x000fe2000f8e0213 */
[----:B------:R-:W-:Y:S01]  /*1390*/  SHF.R.U32.HI R13, RZ, 0x5, R0 ;  /* 0x00000005ff0d7819 */ /* 0x000fe20000011600 */
[----:B------:R-:W-:Y:S01]  /*13a0*/  USHF.L.U32 UR54, UR51, 0x6, URZ ;  /* 0x0000000633367899 */ /* 0x000fe200080006ff */
[C---:B------:R-:W-:Y:S01]  /*13b0*/  IMAD.WIDE.U32 R18, R6.reuse, UR8, R18 ;  /* 0x0000000806127c25 */ /* 0x040fe2000f8e0012 */
[----:B------:R-:W5:Y:S03]  /*13c0*/  LDCU.64 UR60, c[0x0][0x5e8] ;  /* 0x0000bd00ff3c77ac */ /* 0x000f660008000a00 */
[----:B------:R-:W-:Y:S01]  /*13d0*/  IMAD R12, R6, UR9, R19 ;  /* 0x00000009060c7c24 */ /* 0x000fe2000f8e0213 */
[----:B------:R-:W2:Y:S01]  /*13e0*/  LDCU.64 UR8, c[0x0][0x380] ;  /* 0x00007000ff0877ac */ /* 0x000ea20008000a00 */
[----:B-1----:R-:W-:-:S02]  /*13f0*/  LEA R242, P2, R18, UR10, 0x1 ;  /* 0x0000000a12f27c11 */ /* 0x002fc4000f8408ff */
[----:B------:R-:W-:Y:S02]  /*1400*/  SHF.L.U32 R19, R2, 0x5, RZ ;  /* 0x0000000502137819 */ /* 0x000fe400000006ff */
[----:B------:R-:W-:Y:S01]  /*1410*/  LEA.HI.X R243, R18, UR11, R12, 0x1, P2 ;  /* 0x0000000b12f37c11 */ /* 0x000fe200090f0c0c */
[----:B---3--:R-:W-:Y:S02]  /*1420*/  IMAD.U32 R20, RZ, RZ, UR16 ;  /* 0x00000010ff147e24 */ /* 0x008fe4000f8e00ff */
[----:B------:R-:W-:Y:S02]  /*1430*/  VIADD R18, R6, 0x20 ;  /* 0x0000002006127836 */ /* 0x000fe40000000000 */
[----:B------:R-:W-:-:S04]  /*1440*/  IMAD.WIDE.U32 R20, R20, UR23, R14 ;  /* 0x0000001714147c25 */ /* 0x000fc8000f8e000e */
[----:B----4-:R-:W-:Y:S01]  /*1450*/  IMAD.WIDE.U32 R22, R10, UR21, RZ ;  /* 0x000000150a167c25 */ /* 0x010fe2000f8e00ff */
[----:B-----5:R-:W-:-:S03]  /*1460*/  UIMAD.WIDE UR10, UR57, 0x4, UR60 ;  /* 0x00000004390a78a5 */ /* 0x020fc6000f8e023c */
[----:B------:R-:W-:Y:S01]  /*1470*/  IMAD.U32 R14, RZ, RZ, UR17 ;  /* 0x00000011ff0e7e24 */ /* 0x000fe2000f8e00ff */
[----:B------:R-:W1:Y:S01]  /*1480*/  LDCU.64 UR16, c[0x0][0x570] ;  /* 0x0000ae00ff1077ac */ /* 0x000e620008000a00 */
[----:B------:R-:W-:Y:S01]  /*1490*/  IMAD R10, R13, UR51, R234 ;  /* 0x000000330d0a7c24 */ /* 0x000fe2000f8e02ea */
[----:B------:R-:W-:Y:S01]  /*14a0*/  SEL R13, R22, RZ, P3 ;  /* 0x000000ff160d7207 */ /* 0x000fe20001800000 */
[----:B------:R-:W-:Y:S02]  /*14b0*/  IMAD R11, R11, UR21, R23 ;  /* 0x000000150b0b7c24 */ /* 0x000fe4000f8e0217 */
[----:B------:R-:W-:Y:S01]  /*14c0*/  IMAD R21, R14, UR23, R21 ;  /* 0x000000170e157c24 */ /* 0x000fe2000f8e0215 */
[----:B------:R-:W-:Y:S02]  /*14d0*/  IADD3 R13, P1, P0, R10, UR56, R13 ;  /* 0x000000380a0d7c10 */ /* 0x000fe4000f83e00d */
[----:B------:R-:W-:Y:S01]  /*14e0*/  SHF.R.S32.HI R10, RZ, 0x1f, R10 ;  /* 0x0000001fff0a7819 */ /* 0x000fe2000001140a */
[----:B------:R-:W-:Y:S01]  /*14f0*/  IMAD.WIDE.U32 R14, R6, R2, R20 ;  /* 0x00000002060e7225 */ /* 0x000fe200078e0014 */
[----:B------:R-:W-:-:S04]  /*1500*/  SEL R11, R11, RZ, P3 ;  /* 0x000000ff0b0b7207 */ /* 0x000fc80001800000 */
[----:B------:R-:W-:Y:S01]  /*1510*/  IADD3.X R12, PT, PT, R10, UR55, R11, P1, P0 ;  /* 0x000000370a0c7c10 */ /* 0x000fe20008fe040b */
[----:B------:R-:W-:Y:S01]  /*1520*/  IMAD.U32 R11, RZ, RZ, UR54 ;  /* 0x00000036ff0b7e24 */ /* 0x000fe2000f8e00ff */
[----:B------:R-:W-:Y:S01]  /*1530*/  IADD3 R13, P0, PT, R13, UR54, RZ ;  /* 0x000000360d0d7c10 */ /* 0x000fe2000ff1e0ff */
[----:B------:R-:W-:Y:S01]  /*1540*/  IMAD R10, R6, R3, R15 ;  /* 0x00000003060a7224 */ /* 0x000fe200078e020f */
[----:B------:R-:W-:Y:S01]  /*1550*/  SHF.L.U64.HI R15, R2, 0x5, R3 ;  /* 0x00000005020f7819 */ /* 0x000fe20000010203 */
[----:B--2---:R-:W-:Y:S01]  /*1560*/  UIMAD.WIDE UR54, UR58, 0x4, UR62 ;  /* 0x000000043a3678a5 */ /* 0x004fe2000f8e023e */
[----:B------:R-:W-:Y:S02]  /*1570*/  LEA.HI.X.SX32 R12, R11, R12, 0x1, P0 ;  /* 0x0000000c0b0c7211 */ /* 0x000fe400000f0eff */
[----:B-1----:R-:W-:Y:S02]  /*1580*/  LEA R240, P0, R13, UR16, 0x2 ;  /* 0x000000100df07c11 */ /* 0x002fe4000f8010ff */
[----:B------:R-:W-:-:S02]  /*1590*/  LEA R244, P1, R14, UR8, 0x1 ;  /* 0x000000080ef47c11 */ /* 0x000fc4000f8208ff */
[----:B------:R-:W-:Y:S02]  /*15a0*/  LEA.HI.X R241, R13, UR17, R12, 0x2, P0 ;  /* 0x000000110df17c11 */ /* 0x000fe400080f140c */
[----:B------:R-:W-:Y:S02]  /*15b0*/  IADD3 R3, P0, PT, R6, 0x20, RZ ;  /* 0x0000002006037810 */ /* 0x000fe40007f1e0ff */
[----:B------:R-:W-:Y:S02]  /*15c0*/  LEA.HI.X R245, R14, UR9, R10, 0x1, P1 ;  /* 0x000000090ef57c11 */ /* 0x000fe400088f0c0a */
        /* <DEDUP_REMOVED lines=18> */
.L_x_1956:
[----:B------:R-:W1:Y:S01]  /*16f0*/  LDCU.64 UR12, c[0x0][0x5c0] ;  /* 0x0000b800ff0c77ac */ /* 0x000e620008000a00 */
[----:B------:R-:W-:-:S04]  /*1700*/  UIADD3 UR8, UPT, UPT, UR37, UR39, URZ ;  /* 0x0000002725087290 */ /* 0x000fc8000fffe0ff */
[----:B-1----:R-:W-:Y:S02]  /*1710*/  UIMAD.WIDE.U32 UR16, UR8, UR12, URZ ;  /* 0x0000000c081072a5 */ /* 0x002fe4000f8e00ff */
[----:B------:R-:W-:-:S04]  /*1720*/  UIMAD UR8, UR8, UR13, URZ ;  /* 0x0000000d080872a4 */ /* 0x000fc8000f8e02ff */
[----:B------:R-:W-:-:S06]  /*1730*/  UIADD3 UR8, UPT, UPT, UR17, UR8, URZ ;  /* 0x0000000811087290 */ /* 0x000fcc000fffe0ff */
[----:B------:R-:W-:Y:S02]  /*1740*/  MOV R4, UR8 ;  /* 0x0000000800047c02 */ /* 0x000fe40008000f00 */
.L_x_1957:
        /* <DEDUP_REMOVED lines=13> */
.L_x_1958:
[----:B------:R-:W1:Y:S01]  /*1820*/  LDCU.64 UR10, c[0x0][0x5c8] ;  /* 0x0000b900ff0a77ac */ /* 0x000e620008000a00 */
[----:B------:R-:W-:-:S04]  /*1830*/  UIADD3 UR37, UPT, UPT, UR37, UR39, URZ ;  /* 0x0000002725257290 */ /* 0x000fc8000fffe0ff */
[----:B-1----:R-:W-:Y:S02]  /*1840*/  UIMAD.WIDE.U32 UR14, UR37, UR10, URZ ;  /* 0x0000000a250e72a5 */ /* 0x002fe4000f8e00ff */
[----:B------:R-:W-:-:S04]  /*1850*/  UIMAD UR37, UR37, UR11, URZ ;  /* 0x0000000b252572a4 */ /* 0x000fc8000f8e02ff */
[----:B------:R-:W-:-:S06]  /*1860*/  UIADD3 UR37, UPT, UPT, UR15, UR37, URZ ;  /* 0x000000250f257290 */ /* 0x000fcc000fffe0ff */
[----:B------:R-:W-:-:S07]  /*1870*/  MOV R0, UR37 ;  /* 0x0000002500007c02 */ /* 0x000fce0008000f00 */
.L_x_1959:
        /* <DEDUP_REMOVED lines=31> */
.L_x_1961:
[----:B------:R-:W-:Y:S05]  /*1a70*/  BSYNC.RECONVERGENT B0 ;  /* 0x0000000000007941 */ /* 0x000fea0003800200 */
.L_x_1960:
        /* <DEDUP_REMOVED lines=19> */
.L_x_1963:
[----:B------:R-:W-:Y:S05]  /*1bb0*/  BSYNC.RECONVERGENT B0 ;  /* 0x0000000000007941 */ /* 0x000fea0003800200 */
.L_x_1962:
        /* <DEDUP_REMOVED lines=28> */
.L_x_1965:
[----:B------:R-:W-:Y:S05]  /*1d80*/  BSYNC.RECONVERGENT B0 ;  /* 0x0000000000007941 */ /* 0x000fea0003800200 */
.L_x_1964:
        /* <DEDUP_REMOVED lines=20> */
.L_x_1955:
        /* <DEDUP_REMOVED lines=38> */
.L_x_1968:
[----:B------:R2:W-:Y:S04]  /*2130*/  STS.128 [R11+0x10000], RZ ;  /* 0x010000ff0b007388 */ /* 0x0005e80000000c00 */
[----:B------:R2:W-:Y:S04]  /*2140*/  STS.128 [R11+0x12000], RZ ;  /* 0x012000ff0b007388 */ /* 0x0005e80000000c00 */
[----:B------:R2:W-:Y:S04]  /*2150*/  STS.128 [R11+0x14000], RZ ;  /* 0x014000ff0b007388 */ /* 0x0005e80000000c00 */
[----:B------:R2:W-:Y:S02]  /*2160*/  STS.128 [R11+0x16000], RZ ;  /* 0x016000ff0b007388 */ /* 0x0005e40000000c00 */
.L_x_1969:
[----:B------:R-:W-:Y:S05]  /*2170*/  BSYNC.RECONVERGENT B0 ;  /* 0x0000000000007941 */ /* 0x000fea0003800200 */
.L_x_1967:
        /* <DEDUP_REMOVED lines=37> */
.L_x_1971:
[----:B------:R-:W-:Y:S05]  /*23d0*/  BSYNC.RECONVERGENT B0 ;  /* 0x0000000000007941 */ /* 0x000fea0003800200 */
.L_x_1970:
        /* <DEDUP_REMOVED lines=29> */
.L_x_1973:
[----:B------:R1:W-:Y:S04]  /*25b0*/  STS.128 [R238], RZ ;  /* 0x000000ffee007388 */ /* 0x0003e80000000c00 */
[----:B------:R1:W-:Y:S04]  /*25c0*/  STS.128 [R238+0x2000], RZ ;  /* 0x002000ffee007388 */ /* 0x0003e80000000c00 */
[----:B------:R1:W-:Y:S04]  /*25d0*/  STS.128 [R238+0x4000], RZ ;  /* 0x004000ffee007388 */ /* 0x0003e80000000c00 */
[----:B------:R1:W-:Y:S02]  /*25e0*/  STS.128 [R238+0x6000], RZ ;  /* 0x006000ffee007388 */ /* 0x0003e40000000c00 */
.L_x_1974:
[----:B------:R-:W-:Y:S05]  /*25f0*/  BSYNC.RECONVERGENT B0 ;  /* 0x0000000000007941 */ /* 0x000fea0003800200 */
.L_x_1972:
        /* <DEDUP_REMOVED lines=46> */
.L_x_1976:
[----:B------:R-:W-:Y:S05]  /*28e0*/  BSYNC.RECONVERGENT B0 ;  /* 0x0000000000007941 */ /* 0x000fea0003800200 */
.L_x_1975:
        /* <DEDUP_REMOVED lines=48> */
.L_x_1978:
[----:B------:R2:W-:Y:S04]  /*2bf0*/  STS.128 [R11+0x18000], RZ ;  /* 0x018000ff0b007388 */ /* 0x0005e80000000c00 */
[----:B------:R2:W-:Y:S04]  /*2c00*/  STS.128 [R11+0x1a000], RZ ;  /* 0x01a000ff0b007388 */ /* 0x0005e80000000c00 */
[----:B------:R2:W-:Y:S04]  /*2c10*/  STS.128 [R11+0x1c000], RZ ;  /* 0x01c000ff0b007388 */ /* 0x0005e80000000c00 */
[----:B------:R2:W-:Y:S02]  /*2c20*/  STS.128 [R11+0x1e000], RZ ;  /* 0x01e000ff0b007388 */ /* 0x0005e40000000c00 */
.L_x_1979:
[----:B------:R-:W-:Y:S05]  /*2c30*/  BSYNC.RECONVERGENT B0 ;  /* 0x0000000000007941 */ /* 0x000fea0003800200 */
.L_x_1977:
        /* <DEDUP_REMOVED lines=41> */
.L_x_1981:
[----:B------:R-:W-:Y:S05]  /*2ed0*/  BSYNC.RECONVERGENT B0 ;  /* 0x0000000000007941 */ /* 0x000fea0003800200 */
.L_x_1980:
[----:B------:R-:W2:Y:S01]  /*2ee0*/  LDCU.64 UR8, c[0x0][0x3d8] ;  /* 0x00007b00ff0877ac */ /* 0x000ea20008000a00 */
[----:B------:R-:W-:Y:S01]  /*2ef0*/  MOV R15, UR12 ;  /* 0x0000000c000f7c02 */ /* 0x000fe20008000f00 */
[----:B------:R-:W-:Y:S01]  /*2f00*/  BSSY.RECONVERGENT B0, `(.L_x_1982) ;  /* 0x000002f000007945 */ /* 0x000fe20003800200 */
[----:B------:R-:W-:-:S03]  /*2f10*/  UIMAD UR5, UR5, UR12, URZ ;  /* 0x0000000c050572a4 */ /* 0x000fc6000f8e02ff */
[----:B------:R-:W-:Y:S01]  /*2f20*/  IMAD.WIDE.U32 R18, R15, UR30, R16 ;  /* 0x0000001e0f127c25 */ /* 0x000fe2000f8e0010 */
[----:B------:R-:W-:Y:S02]  /*2f30*/  UIMAD UR5, UR30, UR13, UR5 ;  /* 0x0000000d1e0572a4 */ /* 0x000fe4000f8e0205 */
[----:B-1----:R-:W-:-:S04]  /*2f40*/  IADD3 R20, P0, PT, R18, UR48, RZ ;  /* 0x0000003012147c10 */ /* 0x002fc8000ff1e0ff */
[----:B------:R-:W-:Y:S01]  /*2f50*/  IADD3.X R21, PT, PT, R9, UR5, R19, P0, !PT ;  /* 0x0000000509157c10 */ /* 0x000fe200087fe413 */
[----:B--2---:R-:W-:Y:S02]  /*2f60*/  IMAD R4, R4, UR8, RZ ;  /* 0x0000000804047c24 */ /* 0x004fe4000f8e02ff */
[----:B------:R-:W-:-:S04]  /*2f70*/  IMAD.WIDE.U32 R20, R5, UR8, R20 ;  /* 0x0000000805147c25 */ /* 0x000fc8000f8e0014 */
[----:B------:R-:W-:-:S05]  /*2f80*/  IMAD R9, R5, UR9, R4 ;  /* 0x0000000905097c24 */ /* 0x000fca000f8e0204 */
        /* <DEDUP_REMOVED lines=34> */
.L_x_1983:
[----:B------:R1:W-:Y:S04]  /*31b0*/  STS.128 [R11+0x20000], RZ ;  /* 0x020000ff0b007388 */ /* 0x0003e80000000c00 */
[----:B------:R1:W-:Y:S04]  /*31c0*/  STS.128 [R11+0x22000], RZ ;  /* 0x022000ff0b007388 */ /* 0x0003e80000000c00 */
[----:B------:R1:W-:Y:S04]  /*31d0*/  STS.128 [R11+0x24000], RZ ;  /* 0x024000ff0b007388 */ /* 0x0003e80000000c00 */
[----:B------:R1:W-:Y:S02]  /*31e0*/  STS.128 [R11+0x26000], RZ ;  /* 0x026000ff0b007388 */ /* 0x0003e40000000c00 */
.L_x_1984:
[----:B------:R-:W-:Y:S05]  /*31f0*/  BSYNC.RECONVERGENT B0 ;  /* 0x0000000000007941 */ /* 0x000fea0003800200 */
.L_x_1982:
[----:B------:R-:W2:Y:S01]  /*3200*/  LDC.64 R22, c[0x0][0x528] ;  /* 0x00014a00ff167b82 */ /* 0x000ea20000000a00 */
[----:B------:R-:W1:Y:S01]  /*3210*/  LDCU UR5, c[0x0][0x440] ;  /* 0x00008800ff0577ac */ /* 0x000e620008000800 */
[----:B--2---:R2:W5:Y:S04]  /*3220*/  LDG.E.64 R18, desc[UR34][R22.64+0x8] ;  /* 0x0000082216127981 */ /* 0x004568000c1e1b00 */
[----:B------:R2:W5:Y:S01]  /*3230*/  LDG.E.64 R4, desc[UR34][R22.64] ;  /* 0x0000002216047981 */ /* 0x000562000c1e1b00 */
[----:B------:R-:W-:Y:S01]  /*3240*/  SHF.L.U32 R15, R0, 0x1, RZ ;  /* 0x00000001000f7819 */ /* 0x000fe200000006ff */
        /* <DEDUP_REMOVED lines=10> */
[----:B------:R-:W3:Y:S01]  /*32f0*/  LDCU.64 UR8, c[0x0][0x390] ;  /* 0x00007200ff0877ac */ /* 0x000ee20008000a00 */
[C---:B------:R-:W-:Y:S02]  /*3300*/  IMAD R2, R3.reuse, UR13, R2 ;  /* 0x0000000d03027c24 */ /* 0x040fe4000f8e0202 */
[----:B------:R-:W-:-:S04]  /*3310*/  IMAD.WIDE.U32 R8, R3, UR12, R8 ;  /* 0x0000000c03087c25 */ /* 0x000fc8000f8e0008 */
[----:B------:R-:W-:Y:S01]  /*3320*/  IMAD.IADD R3, R9, 0x1, R2 ;  /* 0x0000000109037824 */ /* 0x000fe200078e0202 */
[----:B-1----:R-:W-:Y:S02]  /*3330*/  ISETP.GE.AND P3, PT, R16, UR14, PT ;  /* 0x0000000e10007c0c */ /* 0x002fe4000bf66270 */
        /* <DEDUP_REMOVED lines=25> */
.L_x_1986:
[----:B------:R-:W-:Y:S05]  /*34d0*/  BSYNC.RECONVERGENT B0 ;  /* 0x0000000000007941 */ /* 0x000fea0003800200 */
.L_x_1985:
[----:B------:R-:W-:Y:S01]  /*34e0*/  UIMAD UR13, UR24, UR44, UR23 ;  /* 0x0000002c180d72a4 */ /* 0x000fe2000f8e0217 */
[C---:B------:R-:W-:Y:S01]  /*34f0*/  IMAD.SHL.U32 R8, R0.reuse, 0x20, RZ ;  /* 0x0000002000087824 */ /* 0x040fe200078e00ff */
[----:B------:R-:W-:Y:S01]  /*3500*/  LOP3.LUT R6, R15, 0x18, R6, 0xf8, !PT ;  /* 0x000000180f067812 */ /* 0x000fe200078ef806 */
[C---:B-1----:R-:W-:Y:S01]  /*3510*/  IMAD.SHL.U32 R3, R0.reuse, 0x40, RZ ;  /* 0x0000004000037824 */ /* 0x042fe200078e00ff */
[----:B------:R-:W-:Y:S01]  /*3520*/  USHF.L.U32 UR13, UR13, 0x5, URZ ;  /* 0x000000050d0d7899 */ /* 0x000fe200080006ff */
[----:B------:R-:W-:Y:S01]  /*3530*/  IMAD.SHL.U32 R222, R0, 0x10, RZ ;  /* 0x0000001000de7824 */ /* 0x000fe200078e00ff */
[----:B------:R-:W-:Y:S01]  /*3540*/  LOP3.LUT R9, R8, 0x200, RZ, 0xc0, !PT ;  /* 0x0000020008097812 */ /* 0x000fe200078ec0ff */
[----:B------:R-:W0:Y:S01]  /*3550*/  LDGDEPBAR ;  /* 0x00000000000079af */ /* 0x000e220000000000 */
[C---:B------:R-:W-:Y:S01]  /*3560*/  LOP3.LUT R2, R3.reuse, 0x1c0, RZ, 0xc0, !PT ;  /* 0x000001c003027812 */ /* 0x040fe200078ec0ff */
[----:B------:R-:W-:Y:S01]  /*3570*/  USHF.R.S32.HI UR15, URZ, 0x1f, UR13 ;  /* 0x0000001fff0f7899 */ /* 0x000fe2000801140d */
[----:B--234-:R-:W-:Y:S01]  /*3580*/  LOP3.LUT R11, R3, 0x200, RZ, 0xc0, !PT ;  /* 0x00000200030b7812 */ /* 0x01cfe200078ec0ff */
[----:B------:R-:W-:Y:S01]  /*3590*/  IMAD.MOV.U32 R225, RZ, RZ, 0x40 ;  /* 0x00000040ffe17424 */ /* 0x000fe200078e00ff */
[----:B------:R-:W-:Y:S01]  /*35a0*/  LOP3.LUT R222, R9, 0x3800, R222, 0xf8, !PT ;  /* 0x0000380009de7812 */ /* 0x000fe200078ef8de */
[----:B------:R-:W-:Y:S01]  /*35b0*/  IMAD.MOV.U32 R223, RZ, RZ, 0x20 ;  /* 0x00000020ffdf7424 */ /* 0x000fe200078e00ff */
[----:B------:R-:W-:Y:S01]  /*35c0*/  LOP3.LUT R9, R2, 0x38, R7, 0xf8, !PT ;  /* 0x0000003802097812 */ /* 0x000fe200078ef807 */
[----:B------:R-:W-:Y:S01]  /*35d0*/  IMAD.MOV.U32 R235, RZ, RZ, R238 ;  /* 0x000000ffffeb7224 */ /* 0x000fe200078e00ee */
[----:B------:R-:W-:Y:S01]  /*35e0*/  R2P PR, R0, 0x6 ;  /* 0x0000000600007804 */ /* 0x000fe20000000000 */
[----:B------:R-:W-:Y:S01]  /*35f0*/  IMAD.MOV.U32 R232, RZ, RZ, 0x4 ;  /* 0x00000004ffe87424 */ /* 0x000fe200078e00ff */
[----:B-----5:R-:W-:-:S02]  /*3600*/  IADD3 R234, P3, P0, R18, UR13, R234 ;  /* 0x0000000d12ea7c10 */ /* 0x020fc4000f87e0ea */
        /* <DEDUP_REMOVED lines=9> */
[----:B------:R-:W-:Y:S01]  /*36a0*/  IADD3.X R233, PT, PT, R19, UR15, RZ, P3, P0 ;  /* 0x0000000f13e97c10 */ /* 0x000fe20009fe04ff */
[----:B------:R-:W1:Y:S01]  /*36b0*/  LDCU UR15, c[0x0][0x590] ;  /* 0x0000b200ff0f77ac */ /* 0x000e620008000800 */
[----:B------:R-:W-:Y:S02]  /*36c0*/  LOP3.LUT R0, R6, 0x38, R7, 0x78, !PT ;  /* 0x0000003806007812 */ /* 0x000fe400078e7807 */
[----:B------:R-:W-:-:S02]  /*36d0*/  CS2R R184, SRZ ;  /* 0x0000000000b87805 */ /* 0x000fc4000001ff00 */
[----:B------:R-:W-:Y:S02]  /*36e0*/  LOP3.LUT R222, R222, R9, RZ, 0xfc, !PT ;  /* 0x00000009dede7212 */ /* 0x000fe400078efcff */
[----:B------:R-:W-:Y:S02]  /*36f0*/  CS2R R182, SRZ ;  /* 0x0000000000b67805 */ /* 0x000fe4000001ff00 */
[----:B------:R-:W-:Y:S02]  /*3700*/  R2UR UR17, R5 ;  /* 0x00000000051172ca */ /* 0x000fe400000e0000 */
[----:B------:R-:W-:Y:S02]  /*3710*/  CS2R R180, SRZ ;  /* 0x0000000000b47805 */ /* 0x000fe4000001ff00 */
[----:B------:R-:W-:Y:S02]  /*3720*/  R2UR UR24, R4 ;  /* 0x00000000041872ca */ /* 0x000fe400000e0000 */
[----:B------:R-:W-:-:S02]  /*3730*/  CS2R R174, SRZ ;  /* 0x0000000000ae7805 */ /* 0x000fc4000001ff00 */
[----:B------:R-:W-:Y:S02]  /*3740*/  LOP3.LUT R2, R8, R11, RZ, 0xfc, !PT ;  /* 0x0000000b08027212 */ /* 0x000fe400078efcff */
[----:B------:R-:W-:Y:S02]  /*3750*/  CS2R R172, SRZ ;  /* 0x0000000000ac7805 */ /* 0x000fe4000001ff00 */
[----:B------:R-:W-:Y:S02]  /*3760*/  LOP3.LUT R0, R0, 0x200, R3, 0xf8, !PT ;  /* 0x0000020000007812 */ /* 0x000fe400078ef803 */
[----:B------:R-:W-:Y:S02]  /*3770*/  CS2R R178, SRZ ;  /* 0x0000000000b27805 */ /* 0x000fe4000001ff00 */
[----:B------:R-:W-:Y:S02]  /*3780*/  SEL R225, R225, 0xffffffc0, !P2 ;  /* 0xffffffc0e1e17807 */ /* 0x000fe40005000000 */
[----:B------:R-:W-:-:S02]  /*3790*/  CS2R R176, SRZ ;  /* 0x0000000000b07805 */ /* 0x000fc4000001ff00 */
[----:B------:R-:W-:Y:S02]  /*37a0*/  LEA R222, R222, UR25, 0x1 ;  /* 0x00000019dede7c11 */ /* 0x000fe4000f8e08ff */
[----:B------:R-:W-:Y:S02]  /*37b0*/  CS2R R170, SRZ ;  /* 0x0000000000aa7805 */ /* 0x000fe4000001ff00 */
[----:B------:R-:W-:Y:S02]  /*37c0*/  SEL R223, R223, 0xffffffe0, !P1 ;  /* 0xffffffe0dfdf7807 */ /* 0x000fe40004800000 */
[----:B------:R-:W-:Y:S02]  /*37d0*/  CS2R R168, SRZ ;  /* 0x0000000000a87805 */ /* 0x000fe4000001ff00 */
[----:B------:R-:W-:Y:S01]  /*37e0*/  LEA R2, R2, UR25, 0x1 ;  /* 0x0000001902027c11 */ /* 0x000fe2000f8e08ff */
[----:B------:R-:W-:Y:S01]  /*37f0*/  IMAD.IADD R220, R225, 0x1, R222 ;  /* 0x00000001e1dc7824 */ /* 0x000fe200078e02de */
[----:B------:R-:W-:-:S02]  /*3800*/  LEA R0, R0, UR25, 0x1 ;  /* 0x0000001900007c11 */ /* 0x000fc4000f8e08ff */
        /* <DEDUP_REMOVED lines=50> */
[----:B------:R-:W-:Y:S01]  /*3b30*/  VIADD R2, R2, UR16 ;  /* 0x0000001002027c36 */ /* 0x000fe20008000000 */
[----:B------:R-:W-:Y:S01]  /*3b40*/  UIADD3 UR42, UPT, UPT, -UR47, UR42, URZ ;  /* 0x0000002a2f2a7290 */ /* 0x000fe2000fffe1ff */
[----:B------:R-:W-:Y:S01]  /*3b50*/  VIADD R0, R0, UR16 ;  /* 0x0000001000007c36 */ /* 0x000fe20008000000 */
[----:B------:R-:W2:Y:S01]  /*3b60*/  LDCU UR9, c[0x0][0x504] ;  /* 0x0000a080ff0977ac */ /* 0x000ea20008000800 */
[C---:B------:R-:W-:Y:S02]  /*3b70*/  IMAD.IADD R221, R223.reuse, 0x1, R222 ;  /* 0x00000001dfdd7824 */ /* 0x040fe400078e02de */
[----:B------:R-:W-:Y:S01]  /*3b80*/  IMAD.IADD R3, R223, 0x1, R220 ;  /* 0x00000001df037824 */ /* 0x000fe200078e02dc */
[----:B------:R-:W3:Y:S01]  /*3b90*/  LDCU UR8, c[0x0][0x508] ;  /* 0x0000a100ff0877ac */ /* 0x000ee20008000800 */
[----:B------:R-:W4:Y:S01]  /*3ba0*/  LDCU UR12, c[0x0][0x3e0] ;  /* 0x00007c00ff0c77ac */ /* 0x000f220008000800 */
[----:B------:R-:W2:Y:S01]  /*3bb0*/  LDCU UR14, c[0x0][0x45c] ;  /* 0x00008b80ff0e77ac */ /* 0x000ea20008000800 */
[----:B------:R-:W2:Y:S01]  /*3bc0*/  LDCU.U8 UR13, c[0x0][0x4f8] ;  /* 0x00009f00ff0d77ac */ /* 0x000ea20008000000 */
[----:B-1----:R-:W-:-:S02]  /*3bd0*/  USHF.L.U32 UR15, UR15, 0x6, URZ ;  /* 0x000000060f0f7899 */ /* 0x002fc400080006ff */
        /* <DEDUP_REMOVED lines=12> */
[----:B--234-:R-:W-:-:S12]  /*3ca0*/  UIADD3 UR30, UPT, UPT, UR17, 0x646e171e, URZ ;  /* 0x646e171e111e7890 */ /* 0x01cfd8000fffe0ff */
.L_x_1991:
        /* <DEDUP_REMOVED lines=18> */
[----:B------:R-:W-:Y:S04]  /*3dd0*/  LDSM.16.M88.4 R108, [R220+0x18000] ;  /* 0x01800000dc6c783b */ /* 0x000fe80000000200 */
[----:B------:R-:W-:Y:S04]  /*3de0*/  LDSM.16.M88.4 R112, [R222+0x1a800] ;  /* 0x01a80000de70783b */ /* 0x000fe80000000200 */
[----:B------:R2:W5:Y:S04]  /*3df0*/  LDG.E R127, desc[UR34][R120.64] ;  /* 0x00000022787f7981 */ /* 0x000568000c1e1900 */
[----:B------:R3:W5:Y:S01]  /*3e00*/  LDG.E R125, desc[UR34][R120.64+0x20] ;  /* 0x00002022787d7981 */ /* 0x000762000c1e1900 */
[C---:B-1----:R-:W-:Y:S08]  /*3e10*/  HMMA.16816.F32.BF16 R4, R84.reuse, R88, RZ ;  /* 0x000000585404723c */ /* 0x042ff000000418ff */
[C---:B------:R-:W-:Y:S01]  /*3e20*/  HMMA.16816.F32.BF16 R8, R84.reuse, R90, RZ ;  /* 0x0000005a5408723c */ /* 0x040fe200000418ff */
[----:B------:R-:W1:Y:S07]  /*3e30*/  LDSM.16.M88.4 R88, [R116] ;  /* 0x000000007458783b */ /* 0x000e6e0000000200 */
[C---:B--2---:R-:W-:Y:S08]  /*3e40*/  HMMA.16816.F32.BF16 R12, R84.reuse, R92, RZ ;  /* 0x0000005c540c723c */ /* 0x044ff000000418ff */
[----:B------:R-:W-:Y:S01]  /*3e50*/  HMMA.16816.F32.BF16 R16, R84, R94, RZ ;  /* 0x0000005e5410723c */ /* 0x000fe200000418ff */
[----:B------:R-:W2:Y:S04]  /*3e60*/  LDSM.16.M88.4 R84, [R220+0x18800] ;  /* 0x01880000dc54783b */ /* 0x000ea80000000200 */
[----:B------:R-:W-:Y:S03]  /*3e70*/  LDSM.16.M88.4 R92, [R223] ;  /* 0x00000000df5c783b */ /* 0x000fe60000000200 */
[C---:B---3--:R-:W-:Y:S08]  /*3e80*/  HMMA.16816.F32.BF16 R4, R96.reuse, R100, R4 ;  /* 0x000000646004723c */ /* 0x048ff00000041804 */
[C---:B------:R-:W-:Y:S01]  /*3e90*/  HMMA.16816.F32.BF16 R8, R96.reuse, R102, R8 ;  /* 0x000000666008723c */ /* 0x040fe20000041808 */
[----:B------:R-:W3:Y:S07]  /*3ea0*/  LDSM.16.M88.4 R100, [R3+0x18000] ;  /* 0x018000000364783b */ /* 0x000eee0000000200 */
[C---:B----4-:R-:W-:Y:S08]  /*3eb0*/  HMMA.16816.F32.BF16 R12, R96.reuse, R104, R12 ;  /* 0x00000068600c723c */ /* 0x050ff0000004180c */
[----:B------:R-:W-:Y:S01]  /*3ec0*/  HMMA.16816.F32.BF16 R16, R96, R106, R16 ;  /* 0x0000006a6010723c */ /* 0x000fe20000041810 */
[----:B------:R-:W4:Y:S04]  /*3ed0*/  LDSM.16.M88.4 R96, [R3+0x18800] ;  /* 0x018800000360783b */ /* 0x000f280000000200 */
[----:B------:R-:W-:Y:S03]  /*3ee0*/  LDSM.16.M88.4 R104, [R2+0x2000] ;  /* 0x002000000268783b */ /* 0x000fe60000000200 */
[C---:B-1----:R-:W-:Y:S08]  /*3ef0*/  HMMA.16816.F32.BF16 R4, R88.reuse, R108, R4 ;  /* 0x0000006c5804723c */ /* 0x042ff00000041804 */
[C---:B------:R-:W-:Y:S01]  /*3f00*/  HMMA.16816.F32.BF16 R8, R88.reuse, R110, R8 ;  /* 0x0000006e5808723c */ /* 0x040fe20000041808 */
[----:B------:R-:W1:Y:S07]  /*3f10*/  LDSM.16.M88.4 R108, [R222+0x1a000] ;  /* 0x01a00000de6c783b */ /* 0x000e6e0000000200 */
[C---:B--2---:R-:W-:Y:S08]  /*3f20*/  HMMA.16816.F32.BF16 R12, R88.reuse, R84, R12 ;  /* 0x00000054580c723c */ /* 0x044ff0000004180c */
[----:B------:R-:W-:Y:S01]  /*3f30*/  HMMA.16816.F32.BF16 R16, R88, R86, R16 ;  /* 0x000000565810723c */ /* 0x000fe20000041810 */
[----:B------:R-:W-:Y:S04]  /*3f40*/  LDSM.16.M88.4 R84, [R117+0x2000] ;  /* 0x002000007554783b */ /* 0x000fe80000000200 */
[----:B------:R-:W2:Y:S03]  /*3f50*/  LDSM.16.M88.4 R88, [R221+0x1a000] ;  /* 0x01a00000dd58783b */ /* 0x000ea60000000200 */
[C---:B---3--:R-:W-:Y:S08]  /*3f60*/  HMMA.16816.F32.BF16 R4, R92.reuse, R100, R4 ;  /* 0x000000645c04723c */ /* 0x048ff00000041804 */
[C---:B------:R-:W-:Y:S01]  /*3f70*/  HMMA.16816.F32.BF16 R8, R92.reuse, R102, R8 ;  /* 0x000000665c08723c */ /* 0x040fe20000041808 */
[----:B------:R-:W3:Y:S07]  /*3f80*/  LDSM.16.M88.4 R100, [R221+0x1a800] ;  /* 0x01a80000dd64783b */ /* 0x000eee0000000200 */
[C---:B----4-:R-:W-:Y:S08]  /*3f90*/  HMMA.16816.F32.BF16 R12, R92.reuse, R96, R12 ;  /* 0x000000605c0c723c */ /* 0x050ff0000004180c */
[----:B------:R-:W-:Y:S01]  /*3fa0*/  HMMA.16816.F32.BF16 R16, R92, R98, R16 ;  /* 0x000000625c10723c */ /* 0x000fe20000041810 */
[----:B------:R-:W-:Y:S04]  /*3fb0*/  LDSM.16.M88.4 R92, [R116+0x2000] ;  /* 0x00200000745c783b */ /* 0x000fe80000000200 */
[----:B------:R-:W4:Y:S03]  /*3fc0*/  LDSM.16.M88.4 R96, [R220+0x1a000] ;  /* 0x01a00000dc60783b */ /* 0x000f260000000200 */
        /* <DEDUP_REMOVED lines=14> */
[C---:B----4-:R-:W-:Y:S08]  /*40b0*/  HMMA.16816.F32.BF16 R4, R92.reuse, R96, R4 ;  /* 0x000000605c04723c */ /* 0x050ff00000041804 */
[C---:B------:R-:W-:Y:S01]  /*40c0*/  HMMA.16816.F32.BF16 R8, R92.reuse, R98, R8 ;  /* 0x000000625c08723c */ /* 0x040fe20000041808 */
[----:B------:R-:W3:Y:S07]  /*40d0*/  LDSM.16.M88.4 R96, [R222+0x1c000] ;  /* 0x01c00000de60783b */ /* 0x000eee0000000200 */
[C---:B-1----:R-:W-:Y:S08]  /*40e0*/  HMMA.16816.F32.BF16 R12, R92.reuse, R108, R12 ;  /* 0x0000006c5c0c723c */ /* 0x042ff0000004180c */
[----:B------:R-:W-:Y:S01]  /*40f0*/  HMMA.16816.F32.BF16 R16, R92, R110, R16 ;  /* 0x0000006e5c10723c */ /* 0x000fe20000041810 */
[----:B------:R-:W-:Y:S04]  /*4100*/  LDSM.16.M88.4 R92, [R117+0x4000] ;  /* 0x00400000755c783b */ /* 0x000fe80000000200 */
[----:B------:R-:W-:Y:S03]  /*4110*/  LDSM.16.M88.4 R108, [R221+0x1c800] ;  /* 0x01c80000dd6c783b */ /* 0x000fe60000000200 */
[C---:B--2---:R-:W-:Y:S08]  /*4120*/  HMMA.16816.F32.BF16 R4, R88.reuse, R104, R4 ;  /* 0x000000685804723c */ /* 0x044ff00000041804 */
        /* <DEDUP_REMOVED lines=27> */
[C---:B---3--:R-:W-:Y:S08]  /*42e0*/  HMMA.16816.F32.BF16 R4, R84.reuse, R100, R4 ;  /* 0x000000645404723c */ /* 0x048ff00000041804 */
        /* <DEDUP_REMOVED lines=41> */
.L_x_1987:
        /* <DEDUP_REMOVED lines=89> */
.L_x_1988:
[----:B------:R-:W1:Y:S01]  /*4b10*/  S2R R224, SR_TID.X ;  /* 0x0000000000e07919 */ /* 0x000e620000002100 */
[----:B------:R-:W-:Y:S02]  /*4b20*/  IMAD.U32 R3, RZ, RZ, UR38 ;  /* 0x00000026ff037e24 */ /* 0x000fe4000f8e00ff */
[C---:B------:R-:W-:Y:S01]  /*4b30*/  FMUL.FTZ R88, R237.reuse, 1.4426950216293334961 ;  /* 0x3fb8aa3bed587820 */ /* 0x040fe20000410000 */
[----:B------:R-:W-:Y:S01]  /*4b40*/  IMAD.U32 R84, RZ, RZ, UR49 ;  /* 0x00000031ff547e24 */ /* 0x000fe2000f8e00ff */
[----:B------:R-:W-:Y:S01]  /*4b50*/  FSETP.NEU.FTZ.AND P1, PT, R237, -INF , PT ;  /* 0xff800000ed00780b */ /* 0x000fe20003f3d000 */
[----:B------:R-:W-:Y:S01]  /*4b60*/  IMAD.WIDE.U32 R92, R234, -0x2daee0ad, RZ ;  /* 0xd2511f53ea5c7825 */ /* 0x000fe200078e00ff */
[----:B------:R-:W-:Y:S01]  /*4b70*/  FSETP.NEU.FTZ.AND P0, PT, R236, -INF , PT ;  /* 0xff800000ec00780b */ /* 0x000fe20003f1d000 */
[----:B------:R-:W-:Y:S01]  /*4b80*/  UISETP.GT.AND UP0, UPT, UR49, UR45, UPT ;  /* 0x0000002d3100728c */ /* 0x000fe2000bf04270 */
[----:B------:R-:W-:Y:S01]  /*4b90*/  FSEL R88, R88, RZ, P1 ;  /* 0x000000ff58587208 */ /* 0x000fe20000800000 */
[----:B------:R-:W-:Y:S02]  /*4ba0*/  IMAD.MOV.U32 R129, RZ, RZ, 0x10 ;  /* 0x00000010ff817424 */ /* 0x000fe400078e00ff */
[----:B------:R-:W-:Y:S02]  /*4bb0*/  IMAD.MOV.U32 R223, RZ, RZ, 0x20 ;  /* 0x00000020ffdf7424 */ /* 0x000fe400078e00ff */
[--C-:B------:R-:W-:Y:S01]  /*4bc0*/  FFMA.FTZ R17, R17, UR14, -R88.reuse ;  /* 0x0000000e11117c23 */ /* 0x100fe20008010858 */
[--C-:B------:R-:W-:Y:S01]  /*4bd0*/  FFMA.FTZ R16, R16, UR14, -R88.reuse ;  /* 0x0000000e10107c23 */ /* 0x100fe20008010858 */
[--C-:B------:R-:W-:Y:S01]  /*4be0*/  FFMA.FTZ R5, R5, UR14, -R88.reuse ;  /* 0x0000000e05057c23 */ /* 0x100fe20008010858 */
[--C-:B------:R-:W-:Y:S01]  /*4bf0*/  FFMA.FTZ R13, R13, UR14, -R88.reuse ;  /* 0x0000000e0d0d7c23 */ /* 0x100fe20008010858 */
[--C-:B------:R-:W-:Y:S01]  /*4c00*/  FFMA.FTZ R12, R12, UR14, -R88.reuse ;  /* 0x0000000e0c0c7c23 */ /* 0x100fe20008010858 */
[--C-:B------:R-:W-:Y:S01]  /*4c10*/  FFMA.FTZ R8, R8, UR14, -R88.reuse ;  /* 0x0000000e08087c23 */ /* 0x100fe20008010858 */
[--C-:B------:R-:W-:Y:S01]  /*4c20*/  FFMA.FTZ R9, R9, UR14, -R88.reuse ;  /* 0x0000000e09097c23 */ /* 0x100fe20008010858 */
[----:B------:R-:W-:Y:S01]  /*4c30*/  FFMA.FTZ R4, R4, UR14, -R88 ;  /* 0x0000000e04047c23 */ /* 0x000fe20008010858 */
[----:B------:R-:W-:Y:S01]  /*4c40*/  MUFU.EX2 R197, R16 ;  /* 0x0000001000c57308 */ /* 0x000fe20000000800 */
[----:B------:R-:W-:Y:S09]  /*4c50*/  IMAD.MOV.U32 R225, RZ, RZ, 0x40 ;  /* 0x00000040ffe17424 */ /* 0x000ff200078e00ff */
[----:B------:R-:W-:Y:S10]  /*4c60*/  MUFU.EX2 R208, R8 ;  /* 0x0000000800d07308 */ /* 0x000ff40000000800 */
[----:B------:R-:W-:Y:S10]  /*4c70*/  MUFU.EX2 R206, R12 ;  /* 0x0000000c00ce7308 */ /* 0x000ff40000000800 */
[----:B------:R-:W-:Y:S10]  /*4c80*/  MUFU.EX2 R207, R9 ;  /* 0x0000000900cf7308 */ /* 0x000ff40000000800 */
[----:B------:R-:W-:Y:S10]  /*4c90*/  MUFU.EX2 R209, R5 ;  /* 0x0000000500d17308 */ /* 0x000ff40000000800 */
[----:B------:R-:W-:Y:S10]  /*4ca0*/  MUFU.EX2 R210, R4 ;  /* 0x0000000400d27308 */ /* 0x000ff40000000800 */
[----:B------:R-:W-:Y:S10]  /*4cb0*/  MUFU.EX2 R205, R13 ;  /* 0x0000000d00cd7308 */ /* 0x000ff40000000800 */
[----:B------:R-:W-:Y:S01]  /*4cc0*/  MUFU.EX2 R198, R17 ;  /* 0x0000001100c67308 */ /* 0x000fe20000000800 */
[--C-:B-1----:R-:W-:Y:S01]  /*4cd0*/  SHF.R.U32.HI R85, RZ, 0x5, R224.reuse ;  /* 0x00000005ff557819 */ /* 0x102fe200000116e0 */
[C---:B------:R-:W-:Y:S01]  /*4ce0*/  IMAD.SHL.U32 R120, R224.reuse, 0x2, RZ ;  /* 0x00000002e0787824 */ /* 0x040fe200078e00ff */
[--C-:B------:R-:W-:Y:S01]  /*4cf0*/  SHF.R.U32.HI R86, RZ, 0x7, R224.reuse ;  /* 0x00000007ff567819 */ /* 0x100fe200000116e0 */
[C---:B------:R-:W-:Y:S01]  /*4d00*/  IMAD.SHL.U32 R118, R224.reuse, 0x40, RZ ;  /* 0x00000040e0767824 */ /* 0x040fe200078e00ff */
[----:B------:R-:W-:Y:S01]  /*4d10*/  LOP3.LUT R85, R85, 0x3, RZ, 0xc0, !PT ;  /* 0x0000000355557812 */ /* 0x000fe200078ec0ff */
[----:B------:R-:W-:Y:S01]  /*4d20*/  IMAD.SHL.U32 R116, R224, 0x20, RZ ;  /* 0x00000020e0747824 */ /* 0x000fe200078e00ff */
[----:B------:R-:W-:Y:S01]  /*4d30*/  SHF.R.U32.HI R130, RZ, 0x2, R224 ;  /* 0x00000002ff827819 */ /* 0x000fe200000116e0 */
[----:B------:R-:W-:Y:S01]  /*4d40*/  IMAD R3, R3, 0x2, R86 ;  /* 0x0000000203037824 */ /* 0x000fe200078e0256 */
[----:B------:R-:W-:Y:S01]  /*4d50*/  LOP3.LUT R121, R118, 0x1c0, RZ, 0xc0, !PT ;  /* 0x000001c076797812 */ /* 0x000fe200078ec0ff */
[----:B------:R-:W-:Y:S01]  /*4d60*/  IMAD R84, R84, 0x4, R85 ;  /* 0x0000000454547824 */ /* 0x000fe200078e0255 */
[----:B------:R-:W-:Y:S01]  /*4d70*/  LOP3.LUT R222, R116, 0x200, RZ, 0xc0, !PT ;  /* 0x0000020074de7812 */ /* 0x000fe200078ec0ff */
[----:B------:R-:W-:Y:S01]  /*4d80*/  IMAD.SHL.U32 R226, R224, 0x8, RZ ;  /* 0x00000008e0e27824 */ /* 0x000fe200078e00ff */
[----:B------:R-:W-:Y:S01]  /*4d90*/  LOP3.LUT R3, R3, UR17, R93, 0x96, !PT ;  /* 0x0000001103037c12 */ /* 0x000fe2000f8e965d */
[----:B------:R-:W-:Y:S01]  /*4da0*/  IMAD.WIDE.U32 R84, R84, -0x326172a9, RZ ;  /* 0xcd9e8d5754547825 */ /* 0x000fe200078e00ff */
[----:B------:R-:W-:Y:S02]  /*4db0*/  LOP3.LUT R119, R118, 0x200, RZ, 0xc0, !PT ;  /* 0x0000020076777812 */ /* 0x000fe400078ec0ff */
[----:B------:R-:W-:Y:S01]  /*4dc0*/  LOP3.LUT R121, R121, 0x38, R226, 0xf8, !PT ;  /* 0x0000003879797812 */ /* 0x000fe200078ef8e2 */
[----:B------:R-:W-:Y:S01]  /*4dd0*/  IMAD.WIDE.U32 R90, R3, -0x326172a9, RZ ;  /* 0xcd9e8d57035a7825 */ /* 0x000fe200078e00ff */
[----:B------:R-:W-:Y:S03]  /*4de0*/  LOP3.LUT R86, R233, UR24, R85, 0x96, !PT ;  /* 0x00000018e9567c12 */ /* 0x000fe6000f8e9655 */
[----:B------:R-:W-:Y:S01]  /*4df0*/  FMUL.FTZ R3, R236, 1.4426950216293334961 ;  /* 0x3fb8aa3bec037820 */ /* 0x000fe20000410000 */
[----:B------:R-:W-:Y:S02]  /*4e00*/  SHF.R.U32.HI R228, RZ, 0x1, R224 ;  /* 0x00000001ffe47819 */ /* 0x000fe400000116e0 */
[----:B------:R-:W-:Y:S01]  /*4e10*/  LOP3.LUT R84, R84, UR61, R91, 0x96, !PT ;  /* 0x0000003d54547c12 */ /* 0x000fe2000f8e965b */
[----:B------:R-:W-:Y:S01]  /*4e20*/  IMAD.WIDE.U32 R86, R86, -0x2daee0ad, RZ ;  /* 0xd2511f5356567825 */ /* 0x000fe200078e00ff */
[----:B------:R-:W-:Y:S02]  /*4e30*/  FSEL R3, R3, RZ, P0 ;  /* 0x000000ff03037208 */ /* 0x000fe40000000000 */
[----:B------:R-:W-:Y:S01]  /*4e40*/  LOP3.LUT R246, R226, 0x38, RZ, 0xc0, !PT ;  /* 0x00000038e2f67812 */ /* 0x000fe200078ec0ff */
[----:B------:R-:W-:Y:S01]  /*4e50*/  IMAD.WIDE.U32 R84, R84, -0x2daee0ad, RZ ;  /* 0xd2511f5354547825 */ /* 0x000fe200078e00ff */
[----:B------:R-:W-:Y:S03]  /*4e60*/  LOP3.LUT R87, R92, UR60, R87, 0x96, !PT ;  /* 0x0000003c5c577c12 */ /* 0x000fe6000f8e9657 */
[--C-:B------:R-:W-:Y:S01]  /*4e70*/  FFMA.FTZ R10, R10, UR14, -R3.reuse ;  /* 0x0000000e0a0a7c23 */ /* 0x100fe20008010803 */
[----:B------:R-:W-:Y:S01]  /*4e80*/  FFMA.FTZ R7, R7, UR14, -R3 ;  /* 0x0000000e07077c23 */ /* 0x000fe20008010803 */
[----:B------:R-:W-:Y:S01]  /*4e90*/  LOP3.LUT R86, R86, UR58, R85, 0x96, !PT ;  /* 0x0000003a56567c12 */ /* 0x000fe2000f8e9655 */
[----:B------:R-:W-:Y:S01]  /*4ea0*/  IMAD.WIDE.U32 R92, R87, -0x326172a9, RZ ;  /* 0xcd9e8d57575c7825 */ /* 0x000fe200078e00ff */
[----:B------:R-:W-:Y:S01]  /*4eb0*/  LOP3.LUT R85, R120, 0x38, RZ, 0xc0, !PT ;  /* 0x0000003878557812 */ /* 0x000fe200078ec0ff */
[----:B------:R-:W-:Y:S02]  /*4ec0*/  MUFU.EX2 R202, R10 ;  /* 0x0000000a00ca7308 */ /* 0x000fe40000000800 */
[----:B------:R-:W-:Y:S01]  /*4ed0*/  FFMA.FTZ R6, R6, UR14, -R3 ;  /* 0x0000000e06067c23 */ /* 0x000fe20008010803 */
[----:B------:R-:W-:Y:S01]  /*4ee0*/  IMAD.WIDE.U32 R86, R86, -0x326172a9, RZ ;  /* 0xcd9e8d5756567825 */ /* 0x000fe200078e00ff */
[----:B------:R-:W-:Y:S06]  /*4ef0*/  LOP3.LUT R90, R90, UR59, R93, 0x96, !PT ;  /* 0x0000003b5a5a7c12 */ /* 0x000fec000f8e965d */
[----:B------:R-:W-:Y:S01]  /*4f00*/  MUFU.EX2 R203, R7 ;  /* 0x0000000700cb7308 */ /* 0x000fe20000000800 */
[----:B------:R-:W-:Y:S01]  /*4f10*/  LOP3.LUT R130, R85, 0x20, R130, 0x78, !PT ;  /* 0x0000002055827812 */ /* 0x000fe200078e7882 */
[----:B------:R-:W-:Y:S01]  /*4f20*/  FFMA.FTZ R11, R11, UR14, -R3 ;  /* 0x0000000e0b0b7c23 */ /* 0x000fe20008010803 */
[----:B------:R-:W-:Y:S01]  /*4f30*/  LOP3.LUT R91, R92, UR57, R87, 0x96, !PT ;  /* 0x000000395c5b7c12 */ /* 0x000fe2000f8e9657 */
[----:B------:R-:W-:Y:S06]  /*4f40*/  IMAD.WIDE.U32 R92, R90, -0x2daee0ad, RZ ;  /* 0xd2511f535a5c7825 */ /* 0x000fec00078e00ff */
[----:B------:R-:W-:Y:S01]  /*4f50*/  MUFU.EX2 R204, R6 ;  /* 0x0000000600cc7308 */ /* 0x000fe20000000800 */
[----:B------:R-:W-:Y:S01]  /*4f60*/  FFMA.FTZ R18, R18, UR14, -R3 ;  /* 0x0000000e12127c23 */ /* 0x000fe20008010803 */
[----:B------:R-:W-:Y:S01]  /*4f70*/  IMAD.WIDE.U32 R90, R91, -0x2daee0ad, RZ ;  /* 0xd2511f535b5a7825 */ /* 0x000fe200078e00ff */
[----:B------:R-:W-:Y:S07]  /*4f80*/  LOP3.LUT R88, R84, UR56, R93, 0x96, !PT ;  /* 0x0000003854587c12 */ /* 0x000fee000f8e965d */
[----:B------:R-:W-:Y:S01]  /*4f90*/  MUFU.EX2 R201, R11 ;  /* 0x0000000b00c97308 */ /* 0x000fe20000000800 */
[----:B------:R-:W-:Y:S01]  /*4fa0*/  FFMA.FTZ R19, R19, UR14, -R3 ;  /* 0x0000000e13137c23 */ /* 0x000fe20008010803 */
[----:B------:R-:W-:Y:S01]  /*4fb0*/  IMAD.SHL.U32 R87, R224, 0x10, RZ ;  /* 0x00000010e0577824 */ /* 0x000fe200078e00ff */
[----:B------:R-:W-:Y:S01]  /*4fc0*/  LOP3.LUT R84, R92, UR48, R91, 0x96, !PT ;  /* 0x000000305c547c12 */ /* 0x000fe2000f8e965b */
[----:B------:R-:W-:Y:S04]  /*4fd0*/  IMAD.WIDE.U32 R88, R88, -0x326172a9, RZ ;  /* 0xcd9e8d5758587825 */ /* 0x000fe800078e00ff */
[----:B------:R-:W-:Y:S02]  /*4fe0*/  FFMA.FTZ R15, R15, UR14, -R3 ;  /* 0x0000000e0f0f7c23 */ /* 0x000fe40008010803 */
[----:B------:R-:W1:Y:S01]  /*4ff0*/  MUFU.EX2 R131, R18 ;  /* 0x0000001200837308 */ /* 0x000e620000000800 */
[----:B------:R-:W-:Y:S01]  /*5000*/  LOP3.LUT R222, R222, 0x3800, R87, 0xf8, !PT ;  /* 0x00003800dede7812 */ /* 0x000fe200078ef857 */
[----:B------:R-:W-:Y:S01]  /*5010*/  IMAD.WIDE.U32 R84, R84, -0x326172a9, RZ ;  /* 0xcd9e8d5754547825 */ /* 0x000fe200078e00ff */
[----:B------:R-:W-:Y:S07]  /*5020*/  LOP3.LUT R86, R86, UR52, R89, 0x96, !PT ;  /* 0x0000003456567c12 */ /* 0x000fee000f8e9659 */
[----:B------:R-:W2:Y:S01]  /*5030*/  MUFU.EX2 R199, R15 ;  /* 0x0000000f00c77308 */ /* 0x000ea20000000800 */
[----:B------:R-:W-:Y:S01]  /*5040*/  LOP3.LUT R130, R130, 0x1c0, R87, 0xf8, !PT ;  /* 0x000001c082827812 */ /* 0x000fe200078ef857 */
[----:B------:R-:W-:Y:S01]  /*5050*/  FFMA.FTZ R14, R14, UR14, -R3 ;  /* 0x0000000e0e0e7c23 */ /* 0x000fe20008010803 */
[----:B------:R-:W-:Y:S01]  /*5060*/  LOP3.LUT R88, R88, UR47, R85, 0x96, !PT ;  /* 0x0000002f58587c12 */ /* 0x000fe2000f8e9655 */
[----:B------:R-:W-:Y:S01]  /*5070*/  IMAD.WIDE.U32 R92, R86, -0x2daee0ad, RZ ;  /* 0xd2511f53565c7825 */ /* 0x000fe200078e00ff */
[----:B------:R-:W-:Y:S05]  /*5080*/  LOP3.LUT R85, R121, 0x8, R224, 0x78, !PT ;  /* 0x0000000879557812 */ /* 0x000fea00078e78e0 */
[----:B------:R-:W3:Y:S01]  /*5090*/  MUFU.EX2 R200, R14 ;  /* 0x0000000e00c87308 */ /* 0x000ee20000000800 */
[----:B------:R-:W-:Y:S01]  /*50a0*/  LOP3.LUT R87, R116, 0xc00, RZ, 0xc0, !PT ;  /* 0x00000c0074577812 */ /* 0x000fe200078ec0ff */
[----:B------:R-:W-:Y:S01]  /*50b0*/  IMAD.WIDE.U32 R88, R88, -0x2daee0ad, RZ ;  /* 0xd2511f5358587825 */ /* 0x000fe200078e00ff */
[----:B------:R-:W-:Y:S07]  /*50c0*/  LOP3.LUT R90, R90, UR46, R93, 0x96, !PT ;  /* 0x0000002e5a5a7c12 */ /* 0x000fee000f8e965d */
[----:B------:R-:W4:Y:S01]  /*50d0*/  MUFU.EX2 R196, R19 ;  /* 0x0000001300c47308 */ /* 0x000f220000000800 */
[----:B------:R-:W-:Y:S02]  /*50e0*/  LOP3.LUT R222, R222, R85, RZ, 0xfc, !PT ;  /* 0x00000055dede7212 */ /* 0x000fe400078efcff */
[----:B------:R-:W-:Y:S01]  /*50f0*/  LOP3.LUT R87, R87, 0x6, R120, 0xf8, !PT ;  /* 0x0000000657577812 */ /* 0x000fe200078ef878 */
[----:B------:R-:W-:Y:S01]  /*5100*/  IMAD.WIDE.U32 R90, R90, -0x326172a9, RZ ;  /* 0xcd9e8d575a5a7825 */ /* 0x000fe200078e00ff */
[C---:B------:R-:W-:Y:S02]  /*5110*/  PRMT R85, R88.reuse, 0x7772, RZ ;  /* 0x0000777258557816 */ /* 0x040fe400000000ff */
[----:B------:R-:W-:Y:S02]  /*5120*/  LOP3.LUT R130, R87, R130, RZ, 0xfc, !PT ;  /* 0x0000008257827212 */ /* 0x000fe400078efcff */
[----:B------:R-:W-:Y:S02]  /*5130*/  ISETP.GT.U32.AND P4, PT, R85, UR13, PT ;  /* 0x0000000d55007c0c */ /* 0x000fe4000bf84070 */
[----:B------:R-:W-:Y:S02]  /*5140*/  PRMT R87, R88, 0x7770, RZ ;  /* 0x0000777058577816 */ /* 0x000fe400000000ff */
[----:B------:R-:W-:Y:S02]  /*5150*/  PRMT R85, R90, 0x7770, RZ ;  /* 0x000077705a557816 */ /* 0x000fe400000000ff */
[----:B------:R-:W-:Y:S02]  /*5160*/  ISETP.LE.U32.AND P1, PT, R87, UR13, PT ;  /* 0x0000000d57007c0c */ /* 0x000fe4000bf23070 */
[----:B------:R-:W-:Y:S02]  /*5170*/  ISETP.LE.U32.AND P2, PT, R85, UR13, PT ;  /* 0x0000000d55007c0c */ /* 0x000fe4000bf43070 */
[----:B------:R-:W-:Y:S02]  /*5180*/  LOP3.LUT R84, R84, UR44, R91, 0x96, !PT ;  /* 0x0000002c54547c12 */ /* 0x000fe4000f8e965b */
[C---:B------:R-:W-:Y:S01]  /*5190*/  PRMT R85, R90.reuse, 0x7771, RZ ;  /* 0x000077715a557816 */ /* 0x040fe200000000ff */
[----:B-1----:R-:W-:Y:S01]  /*51a0*/  @P4 FADD.FTZ R131, -R131, -RZ ;  /* 0x800000ff83834221 */ /* 0x002fe20000010100 */
[----:B------:R-:W-:Y:S02]  /*51b0*/  PRMT R16, R90, 0x7772, RZ ;  /* 0x000077725a107816 */ /* 0x000fe400000000ff */
[----:B------:R-:W-:Y:S02]  /*51c0*/  ISETP.GT.U32.AND P6, PT, R85, UR13, PT ;  /* 0x0000000d55007c0c */ /* 0x000fe4000bfc4070 */
[----:B------:R-:W-:Y:S01]  /*51d0*/  SHF.R.U32.HI R8, RZ, 0x18, R84 ;  /* 0x00000018ff087819 */ /* 0x000fe20000011654 */
[----:B------:R-:W-:Y:S01]  /*51e0*/  @!P1 FADD.FTZ R197, -R197, -RZ ;  /* 0x800000ffc5c59221 */ /* 0x000fe20000010100 */
[----:B------:R-:W-:Y:S01]  /*51f0*/  ISETP.GT.U32.AND P1, PT, R16, UR13, PT ;  /* 0x0000000d10007c0c */ /* 0x000fe2000bf24070 */
[----:B------:R-:W-:Y:S01]  /*5200*/  @!P2 FADD.FTZ R208, -R208, -RZ ;  /* 0x800000ffd0d0a221 */ /* 0x000fe20000010100 */
[----:B------:R-:W-:Y:S02]  /*5210*/  ISETP.LE.U32.AND P2, PT, R8, UR13, PT ;  /* 0x0000000d08007c0c */ /* 0x000fe4000bf43070 */
[C---:B------:R-:W-:Y:S02]  /*5220*/  PRMT R12, R84.reuse, 0x7632, R12 ;  /* 0x00007632540c7816 */ /* 0x040fe4000000000c */
[----:B------:R-:W-:Y:S02]  /*5230*/  LOP3.LUT R9, R84, 0xffff, RZ, 0xc0, !PT ;  /* 0x0000ffff54097812 */ /* 0x000fe400078ec0ff */
[----:B------:R-:W-:Y:S01]  /*5240*/  LOP3.LUT R12, R12, 0xff, RZ, 0xc0, !PT ;  /* 0x000000ff0c0c7812 */ /* 0x000fe200078ec0ff */
[----:B------:R-:W-:Y:S01]  /*5250*/  @P6 FADD.FTZ R207, -R207, -RZ ;  /* 0x800000ffcfcf6221 */ /* 0x000fe20000010100 */
[----:B------:R-:W-:Y:S02]  /*5260*/  SHF.R.U32.HI R9, RZ, 0x8, R9 ;  /* 0x00000008ff097819 */ /* 0x000fe40000011609 */
[----:B------:R-:W-:Y:S01]  /*5270*/  LOP3.LUT R84, R84, 0xff, RZ, 0xc0, !PT ;  /* 0x000000ff54547812 */ /* 0x000fe200078ec0ff */
[----:B------:R-:W-:Y:S01]  /*5280*/  @P1 FADD.FTZ R202, -R202, -RZ ;  /* 0x800000ffcaca1221 */ /* 0x000fe20000010100 */
[----:B------:R-:W-:Y:S01]  /*5290*/  LOP3.LUT R9, R9, 0xffff, RZ, 0xc0, !PT ;  /* 0x0000ffff09097812 */ /* 0x000fe200078ec0ff */
[----:B------:R-:W-:Y:S01]  /*52a0*/  @!P2 FADD.FTZ R203, -R203, -RZ ;  /* 0x800000ffcbcba221 */ /* 0x000fe20000010100 */
[----:B------:R-:W-:Y:S02]  /*52b0*/  ISETP.LE.U32.AND P6, PT, R12, UR13, PT ;  /* 0x0000000d0c007c0c */ /* 0x000fe4000bfc3070 */
[----:B------:R-:W-:Y:S02]  /*52c0*/  PRMT R86, R88, 0x7771, RZ ;  /* 0x0000777158567816 */ /* 0x000fe400000000ff */
[----:B------:R-:W-:Y:S02]  /*52d0*/  LOP3.LUT R3, R92, UR30, R89, 0x96, !PT ;  /* 0x0000001e5c037c12 */ /* 0x000fe4000f8e9659 */
[----:B------:R-:W-:Y:S02]  /*52e0*/  ISETP.LE.U32.AND P1, PT, R84, UR13, PT ;  /* 0x0000000d54007c0c */ /* 0x000fe4000bf23070 */
[----:B------:R-:W-:Y:S02]  /*52f0*/  ISETP.LE.U32.AND P2, PT, R9, UR13, PT ;  /* 0x0000000d09007c0c */ /* 0x000fe4000bf43070 */
[----:B------:R-:W-:Y:S02]  /*5300*/  ISETP.GT.U32.AND P5, PT, R86, UR13, PT ;  /* 0x0000000d56007c0c */ /* 0x000fe4000bfa4070 */
[C---:B------:R-:W-:Y:S01]  /*5310*/  LOP3.LUT R86, R3.reuse, 0xff, RZ, 0xc0, !PT ;  /* 0x000000ff03567812 */ /* 0x040fe200078ec0ff */
[----:B------:R-:W-:Y:S01]  /*5320*/  @!P6 FADD.FTZ R204, -R204, -RZ ;  /* 0x800000ffcccce221 */ /* 0x000fe20000010100 */
[C---:B------:R-:W-:Y:S02]  /*5330*/  LOP3.LUT R8, R3.reuse, 0xffff, RZ, 0xc0, !PT ;  /* 0x0000ffff03087812 */ /* 0x040fe400078ec0ff */
[----:B------:R-:W-:Y:S02]  /*5340*/  ISETP.LE.U32.AND P0, PT, R86, UR13, PT ;  /* 0x0000000d56007c0c */ /* 0x000fe4000bf03070 */
[----:B------:R-:W-:Y:S01]  /*5350*/  SHF.R.U32.HI R8, RZ, 0x8, R8 ;  /* 0x00000008ff087819 */ /* 0x000fe20000011608 */
[----:B------:R-:W-:Y:S01]  /*5360*/  @!P1 FADD.FTZ R210, -R210, -RZ ;  /* 0x800000ffd2d29221 */ /* 0x000fe20000010100 */
[----:B------:R-:W-:Y:S01]  /*5370*/  PRMT R4, R3, 0x7632, R4 ;  /* 0x0000763203047816 */ /* 0x000fe20000000004 */
[----:B------:R-:W-:Y:S01]  /*5380*/  @!P2 FADD.FTZ R209, -R209, -RZ ;  /* 0x800000ffd1d1a221 */ /* 0x000fe20000010100 */
[----:B------:R-:W-:Y:S01]  /*5390*/  SHF.R.U32.HI R6, RZ, 0x18, R3 ;  /* 0x00000018ff067819 */ /* 0x000fe20000011603 */
[----:B------:R-:W-:Y:S01]  /*53a0*/  @P5 FADD.FTZ R198, -R198, -RZ ;  /* 0x800000ffc6c65221 */ /* 0x000fe20000010100 */
[----:B------:R-:W-:Y:S02]  /*53b0*/  LEA R130, R130, UR4, 0x1 ;  /* 0x0000000482827c11 */ /* 0x000fe4000f8e08ff */
[----:B------:R-:W-:Y:S02]  /*53c0*/  F2FP.RELU.BF16.F32.PACK_AB R3, R203, R204 ;  /* 0x000000cccb03723e */ /* 0x000fe400000018ff */
[----:B------:R-:W-:Y:S01]  /*53d0*/  PRMT R90, R90, 0x7773, RZ ;  /* 0x000077735a5a7816 */ /* 0x000fe200000000ff */
[----:B------:R-:W-:Y:S01]  /*53e0*/  @!P0 FADD.FTZ R206, -R206, -RZ ;  /* 0x800000ffcece8221 */ /* 0x000fe20000010100 */
[----:B------:R-:W-:Y:S01]  /*53f0*/  LOP3.LUT R8, R8, 0xffff, RZ, 0xc0, !PT ;  /* 0x0000ffff08087812 */ /* 0x000fe200078ec0ff */
[----:B------:R1:W-:Y:S01]  /*5400*/  STS [R130+0x2a400], R3 ;  /* 0x02a4000382007388 */ /* 0x0003e20000000800 */
[----:B------:R-:W-:Y:S01]  /*5410*/  F2FP.RELU.BF16.F32.PACK_AB R5, R209, R210 ;  /* 0x000000d2d105723e */ /* 0x000fe200000018ff */
[----:B------:R-:W-:Y:S01]  /*5420*/  VIADD R212, R130, 0x2a020 ;  /* 0x0002a02082d47836 */ /* 0x000fe20000000000 */
[----:B------:R-:W-:Y:S01]  /*5430*/  ISETP.GT.U32.AND P0, PT, R90, UR13, PT ;  /* 0x0000000d5a007c0c */ /* 0x000fe2000bf04070 */
[----:B------:R-:W-:Y:S01]  /*5440*/  VIADD R211, R130, 0x2a000 ;  /* 0x0002a00082d37836 */ /* 0x000fe20000000000 */
[----:B------:R-:W-:Y:S01]  /*5450*/  ISETP.LE.U32.AND P6, PT, R8, UR13, PT ;  /* 0x0000000d08007c0c */ /* 0x000fe2000bfc3070 */
[----:B------:R4:W-:Y:S01]  /*5460*/  STS [R130+0x2a000], R5 ;  /* 0x02a0000582007388 */ /* 0x0009e20000000800 */
[----:B------:R-:W-:Y:S01]  /*5470*/  IMAD.MOV.U32 R12, RZ, RZ, R212 ;  /* 0x000000ffff0c7224 */ /* 0x000fe200078e00d4 */
[----:B------:R-:W-:Y:S02]  /*5480*/  LOP3.LUT R4, R4, 0xff, RZ, 0xc0, !PT ;  /* 0x000000ff04047812 */ /* 0x000fe400078ec0ff */
[----:B------:R-:W-:Y:S02]  /*5490*/  PRMT R88, R88, 0x7773, RZ ;  /* 0x0000777358587816 */ /* 0x000fe400000000ff */
[----:B------:R-:W-:Y:S02]  /*54a0*/  ISETP.LE.U32.AND P1, PT, R6, UR13, PT ;  /* 0x0000000d06007c0c */ /* 0x000fe4000bf23070 */
[----:B------:R-:W-:Y:S02]  /*54b0*/  ISETP.LE.U32.AND P2, PT, R4, UR13, PT ;  /* 0x0000000d04007c0c */ /* 0x000fe4000bf43070 */
[----:B------:R-:W-:Y:S01]  /*54c0*/  @P0 FADD.FTZ R201, -R201, -RZ ;  /* 0x800000ffc9c90221 */ /* 0x000fe20000010100 */
[C---:B------:R-:W-:Y:S01]  /*54d0*/  LOP3.LUT P0, RZ, R224.reuse, 0x8, RZ, 0xc0, !PT ;  /* 0x00000008e0ff7812 */ /* 0x040fe2000780c0ff */
[----:B------:R-:W-:Y:S01]  /*54e0*/  @!P6 FADD.FTZ R205, -R205, -RZ ;  /* 0x800000ffcdcde221 */ /* 0x000fe20000010100 */
[----:B------:R-:W-:Y:S02]  /*54f0*/  LOP3.LUT P6, RZ, R224, 0x4, RZ, 0xc0, !PT ;  /* 0x00000004e0ff7812 */ /* 0x000fe400078cc0ff */
[----:B------:R-:W-:Y:S02]  /*5500*/  F2FP.RELU.BF16.F32.PACK_AB R7, R201, R202 ;  /* 0x000000cac907723e */ /* 0x000fe400000018ff */
[----:B------:R-:W-:Y:S02]  /*5510*/  SEL R129, R129, 0xfffffff0, !P6 ;  /* 0xfffffff081817807 */ /* 0x000fe40007000000 */
[----:B-1----:R-:W-:Y:S01]  /*5520*/  F2FP.RELU.BF16.F32.PACK_AB R3, R207, R208 ;  /* 0x000000d0cf03723e */ /* 0x002fe200000018ff */
[----:B--2---:R-:W-:Y:S01]  /*5530*/  @!P1 FADD.FTZ R199, -R199, -RZ ;  /* 0x800000ffc7c79221 */ /* 0x004fe20000010100 */
[----:B------:R-:W-:Y:S01]  /*5540*/  ISETP.GT.U32.AND P3, PT, R88, UR13, PT ;  /* 0x0000000d58007c0c */ /* 0x000fe2000bf64070 */
[----:B------:R-:W-:Y:S02]  /*5550*/  IMAD.IADD R128, R130, 0x1, R129 ;  /* 0x0000000182807824 */ /* 0x000fe400078e0281 */
[----:B---3--:R-:W-:Y:S01]  /*5560*/  @!P2 FADD.FTZ R200, -R200, -RZ ;  /* 0x800000ffc8c8a221 */ /* 0x008fe20000010100 */
[----:B------:R-:W-:Y:S01]  /*5570*/  @P0 VIADD R12, R211, 0xffffffe0 ;  /* 0xffffffe0d30c0836 */ /* 0x000fe20000000000 */
[----:B----4-:R-:W-:Y:S01]  /*5580*/  F2FP.RELU.BF16.F32.PACK_AB R5, R205, R206 ;  /* 0x000000cecd05723e */ /* 0x010fe200000018ff */
[----:B------:R-:W-:Y:S01]  /*5590*/  @P0 VIADD R212, R211, 0xffffffe0 ;  /* 0xffffffe0d3d40836 */ /* 0x000fe20000000000 */
[----:B------:R1:W-:Y:S01]  /*55a0*/  STS [R128+0x2a000], R3 ;  /* 0x02a0000380007388 */ /* 0x0003e20000000800 */
[----:B------:R-:W-:Y:S02]  /*55b0*/  SHF.R.U32.HI R6, RZ, 0x1, R224 ;  /* 0x00000001ff067819 */ /* 0x000fe400000116e0 */
[----:B------:R-:W-:Y:S01]  /*55c0*/  LOP3.LUT R4, R119, 0xc00, R116, 0xf8, !PT ;  /* 0x00000c0077047812 */ /* 0x000fe200078ef874 */
[----:B------:R2:W-:Y:S01]  /*55d0*/  STS [R128+0x2a400], R7 ;  /* 0x02a4000780007388 */ /* 0x0005e20000000800 */
[----:B------:R-:W-:Y:S01]  /*55e0*/  LOP3.LUT R117, R121, 0x8, R6, 0x78, !PT ;  /* 0x0000000879757812 */ /* 0x000fe200078e7806 */
[----:B------:R-:W-:Y:S02]  /*55f0*/  @P3 FADD.FTZ R196, -R196, -RZ ;  /* 0x800000ffc4c43221 */ /* 0x000fe40000010100 */
[----:B------:R3:W-:Y:S01]  /*5600*/  STS [R12], R5 ;  /* 0x000000050c007388 */ /* 0x0007e20000000800 */
[----:B------:R-:W-:Y:S02]  /*5610*/  F2FP.RELU.BF16.F32.PACK_AB R13, R199, R200 ;  /* 0x000000c8c70d723e */ /* 0x000fe400000018ff */
[----:B------:R-:W-:Y:S02]  /*5620*/  LEA R222, R222, UR4, 0x1 ;  /* 0x00000004dede7c11 */ /* 0x000fe4000f8e08ff */
[----:B------:R-:W-:Y:S01]  /*5630*/  LOP3.LUT P1, RZ, R224, 0x2, RZ, 0xc0, !PT ;  /* 0x00000002e0ff7812 */ /* 0x000fe2000782c0ff */
[----:B------:R-:W-:Y:S01]  /*5640*/  STS [R12+0x400], R13 ;  /* 0x0004000d0c007388 */ /* 0x000fe20000000800 */
[----:B------:R-:W-:Y:S02]  /*5650*/  SEL R225, R225, 0xffffffc0, !P6 ;  /* 0xffffffc0e1e17807 */ /* 0x000fe40007000000 */
[----:B------:R-:W-:Y:S02]  /*5660*/  SEL R223, R223, 0xffffffe0, !P1 ;  /* 0xffffffe0dfdf7807 */ /* 0x000fe40004800000 */
[----:B------:R-:W-:Y:S01]  /*5670*/  FSETP.GE.FTZ.AND P2, PT, R209, RZ, PT ;  /* 0x000000ffd100720b */ /* 0x000fe20003f56000 */
[--C-:B------:R-:W-:Y:S01]  /*5680*/  IMAD.IADD R220, R225, 0x1, R222.reuse ;  /* 0x00000001e1dc7824 */ /* 0x100fe200078e02de */
[----:B------:R-:W-:Y:S01]  /*5690*/  FSETP.GE.FTZ.AND P0, PT, R203, RZ, PT ;  /* 0x000000ffcb00720b */ /* 0x000fe20003f16000 */
[----:B------:R-:W-:Y:S01]  /*56a0*/  IMAD.IADD R221, R223, 0x1, R222 ;  /* 0x00000001dfdd7824 */ /* 0x000fe200078e02de */
[----:B------:R-:W-:Y:S02]  /*56b0*/  FSETP.GE.FTZ.AND P3, PT, R210, RZ, PT ;  /* 0x000000ffd200720b */ /* 0x000fe40003f76000 */
[----:B-1----:R-:W-:Y:S01]  /*56c0*/  LOP3.LUT R3, R4, R117, RZ, 0xfc, !PT ;  /* 0x0000007504037212 */ /* 0x002fe200078efcff */
[----:B------:R-:W-:Y:S01]  /*56d0*/  IMAD.IADD R4, R129, 0x1, R12 ;  /* 0x0000000181047824 */ /* 0x000fe200078e020c */
[----:B------:R-:W-:Y:S02]  /*56e0*/  FSETP.GE.FTZ.AND P1, PT, R204, RZ, PT ;  /* 0x000000ffcc00720b */ /* 0x000fe40003f36000 */
[----:B--2---:R-:W-:Y:S02]  /*56f0*/  F2FP.RELU.BF16.F32.PACK_AB R7, R198, R197 ;  /* 0x000000c5c607723e */ /* 0x004fe400000018ff */
[----:B------:R-:W-:Y:S01]  /*5700*/  LEA R126, R3, UR4, 0x1 ;  /* 0x00000004037e7c11 */ /* 0x000fe2000f8e08ff */
[C---:B------:R-:W-:Y:S01]  /*5710*/  IMAD.IADD R3, R223.reuse, 0x1, R220 ;  /* 0x00000001df037824 */ /* 0x040fe200078e02dc */
[----:B---3--:R-:W-:Y:S01]  /*5720*/  F2FP.RELU.BF16.F32.PACK_AB R5, R196, R131 ;  /* 0x00000083c405723e */ /* 0x008fe200000018ff */
[----:B------:R-:W-:Y:S01]  /*5730*/  STS [R4], R7 ;  /* 0x0000000704007388 */ /* 0x000fe20000000800 */
[----:B------:R-:W-:Y:S01]  /*5740*/  LOP3.LUT R120, R120, 0x20, RZ, 0xc0, !PT ;  /* 0x0000002078787812 */ /* 0x000fe200078ec0ff */
[----:B------:R-:W-:Y:S01]  /*5750*/  IMAD.IADD R123, R126, 0x1, R223 ;  /* 0x000000017e7b7824 */ /* 0x000fe200078e02df */
[----:B------:R-:W-:Y:S01]  /*5760*/  LOP3.LUT R249, R246, 0x40, RZ, 0xfc, !PT ;  /* 0x00000040f6f97812 */ /* 0x000fe200078efcff */
[----:B------:R-:W-:Y:S01]  /*5770*/  STS [R4+0x400], R5 ;  /* 0x0004000504007388 */ /* 0x000fe20000000800 */
[----:B------:R-:W-:Y:S01]  /*5780*/  IMAD.IADD R124, R126, 0x1, R225 ;  /* 0x000000017e7c7824 */ /* 0x000fe200078e02e1 */
[C---:B------:R-:W-:Y:S02]  /*5790*/  LOP3.LUT R248, R246.reuse, 0x80, RZ, 0xfc, !PT ;  /* 0x00000080f6f87812 */ /* 0x040fe400078efcff */
[----:B------:R-:W-:Y:S01]  /*57a0*/  LDSM.16.M88.4 R16, [R126+0x10000] ;  /* 0x010000007e10783b */ /* 0x000fe20000000200 */
[----:B------:R-:W-:Y:S01]  /*57b0*/  IMAD.IADD R122, R223, 0x1, R124 ;  /* 0x00000001df7a7824 */ /* 0x000fe200078e027c */
[----:B------:R-:W-:Y:S06]  /*57c0*/  LOP3.LUT R247, R246, 0xc0, RZ, 0xfc, !PT ;  /* 0x000000c0f6f77812 */ /* 0x000fec00078efcff */
[----:B------:R-:W1:Y:S08]  /*57d0*/  LDSM.16.M88.4 R8, [R222+0x20000] ;  /* 0x02000000de08783b */ /* 0x000e700000000200 */
[----:B------:R-:W2:Y:S08]  /*57e0*/  LDSM.16.M88.4 R84, [R222+0x20800] ;  /* 0x02080000de54783b */ /* 0x000eb00000000200 */
[----:B------:R-:W-:Y:S08]  /*57f0*/  LDSM.16.M88.4 R88, [R123+0x10000] ;  /* 0x010000007b58783b */ /* 0x000ff00000000200 */
[----:B------:R-:W3:Y:S08]  /*5800*/  LDSM.16.M88.4 R92, [R221+0x20000] ;  /* 0x02000000dd5c783b */ /* 0x000ef00000000200 */
[----:B------:R-:W4:Y:S01]  /*5810*/  LDSM.16.M88.4 R96, [R221+0x20800] ;  /* 0x02080000dd60783b */ /* 0x000f220000000200 */
[C---:B-1----:R-:W-:Y:S07]  /*5820*/  HMMA.16816.F32.BF16 R4, R16.reuse, R8, RZ ;  /* 0x000000081004723c */ /* 0x042fee00000418ff */
[----:B------:R-:W-:Y:S01]  /*5830*/  LDSM.16.M88.4 R100, [R124+0x10000] ;  /* 0x010000007c64783b */ /* 0x000fe20000000200 */
[C---:B------:R-:W-:Y:S07]  /*5840*/  HMMA.16816.F32.BF16 R8, R16.reuse, R10, RZ ;  /* 0x0000000a1008723c */ /* 0x040fee00000418ff */
[----:B------:R-:W1:Y:S01]  /*5850*/  LDSM.16.M88.4 R104, [R220+0x20000] ;  /* 0x02000000dc68783b */ /* 0x000e620000000200 */
[C---:B--2---:R-:W-:Y:S07]  /*5860*/  HMMA.16816.F32.BF16 R12, R16.reuse, R84, RZ ;  /* 0x00000054100c723c */ /* 0x044fee00000418ff */
[----:B------:R-:W-:Y:S01]  /*5870*/  LDSM.16.M88.4 R108, [R122+0x10000] ;  /* 0x010000007a6c783b */ /* 0x000fe20000000200 */
[----:B------:R-:W-:Y:S07]  /*5880*/  HMMA.16816.F32.BF16 R16, R16, R86, RZ ;  /* 0x000000561010723c */ /* 0x000fee00000418ff */
[----:B------:R-:W2:Y:S01]  /*5890*/  LDSM.16.M88.4 R84, [R220+0x20800] ;  /* 0x02080000dc54783b */ /* 0x000ea20000000200 */
[C---:B---3--:R-:W-:Y:S07]  /*58a0*/  HMMA.16816.F32.BF16 R4, R88.reuse, R92, R4 ;  /* 0x0000005c5804723c */ /* 0x048fee0000041804 */
[----:B------:R-:W3:Y:S01]  /*58b0*/  LDSM.16.M88.4 R112, [R3+0x20000] ;  /* 0x020000000370783b */ /* 0x000ee20000000200 */
[C---:B------:R-:W-:Y:S07]  /*58c0*/  HMMA.16816.F32.BF16 R8, R88.reuse, R94, R8 ;  /* 0x0000005e5808723c */ /* 0x040fee0000041808 */
[----:B------:R-:W-:Y:S01]  /*58d0*/  LDSM.16.M88.4 R92, [R126+0x12000] ;  /* 0x012000007e5c783b */ /* 0x000fe20000000200 */
        /* <DEDUP_REMOVED lines=39> */
[----:B------:R-:W-:Y:S07]  /*5b50*/  LDSM.16.M88.4 R108, [R221+0x24000] ;  /* 0x02400000dd6c783b */ /* 0x000fee0000000200 */
[C---:B------:R-:W-:Y:S01]  /*5b60*/  HMMA.16816.F32.BF16 R8, R92.reuse, R98, R8 ;  /* 0x000000625c08723c */ /* 0x040fe20000041808 */
[----:B------:R-:W3:Y:S07]  /*5b70*/  LDSM.16.M88.4 R96, [R123+0x14000] ;  /* 0x014000007b60783b */ /* 0x000eee0000000200 */
[C---:B----4-:R-:W-:Y:S08]  /*5b80*/  HMMA.16816.F32.BF16 R12, R92.reuse, R88, R12 ;  /* 0x000000585c0c723c */ /* 0x050ff0000004180c */
[----:B------:R-:W-:Y:S01]  /*5b90*/  HMMA.16816.F32.BF16 R16, R92, R90, R16 ;  /* 0x0000005a5c10723c */ /* 0x000fe20000041810 */
[----:B------:R-:W4:Y:S07]  /*5ba0*/  LDSM.16.M88.4 R88, [R221+0x24800] ;  /* 0x02480000dd58783b */ /* 0x000f2e0000000200 */
[C---:B-1----:R-:W-:Y:S01]  /*5bb0*/  HMMA.16816.F32.BF16 R4, R100.reuse, R104, R4 ;  /* 0x000000686404723c */ /* 0x042fe20000041804 */
[----:B------:R-:W-:Y:S07]  /*5bc0*/  LDSM.16.M88.4 R92, [R124+0x14000] ;  /* 0x014000007c5c783b */ /* 0x000fee0000000200 */
[C---:B------:R-:W-:Y:S01]  /*5bd0*/  HMMA.16816.F32.BF16 R8, R100.reuse, R106, R8 ;  /* 0x0000006a6408723c */ /* 0x040fe20000041808 */
[----:B------:R-:W1:Y:S07]  /*5be0*/  LDSM.16.M88.4 R104, [R220+0x24000] ;  /* 0x02400000dc68783b */ /* 0x000e6e0000000200 */
[C---:B--2---:R-:W-:Y:S08]  /*5bf0*/  HMMA.16816.F32.BF16 R12, R100.reuse, R84, R12 ;  /* 0x00000054640c723c */ /* 0x044ff0000004180c */
[----:B------:R-:W-:Y:S01]  /*5c00*/  HMMA.16816.F32.BF16 R16, R100, R86, R16 ;  /* 0x000000566410723c */ /* 0x000fe20000041810 */
[----:B------:R-:W-:Y:S07]  /*5c10*/  LDSM.16.M88.4 R84, [R122+0x14000] ;  /* 0x014000007a54783b */ /* 0x000fee0000000200 */
[C---:B---3--:R-:W-:Y:S01]  /*5c20*/  HMMA.16816.F32.BF16 R4, R96.reuse, R108, R4 ;  /* 0x0000006c6004723c */ /* 0x048fe20000041804 */
[----:B------:R-:W2:Y:S07]  /*5c30*/  LDSM.16.M88.4 R100, [R3+0x24000] ;  /* 0x024000000364783b */ /* 0x000eae0000000200 */
[C---:B------:R-:W-:Y:S01]  /*5c40*/  HMMA.16816.F32.BF16 R8, R96.reuse, R110, R8 ;  /* 0x0000006e6008723c */ /* 0x040fe20000041808 */
[----:B------:R-:W3:Y:S07]  /*5c50*/  LDSM.16.M88.4 R108, [R3+0x24800] ;  /* 0x02480000036c783b */ /* 0x000eee0000000200 */
[C---:B----4-:R-:W-:Y:S08]  /*5c60*/  HMMA.16816.F32.BF16 R12, R96.reuse, R88, R12 ;  /* 0x00000058600c723c */ /* 0x050ff0000004180c */
[----:B------:R-:W-:Y:S01]  /*5c70*/  HMMA.16816.F32.BF16 R16, R96, R90, R16 ;  /* 0x0000005a6010723c */ /* 0x000fe20000041810 */
[----:B------:R-:W-:Y:S07]  /*5c80*/  LDSM.16.M88.4 R88, [R126+0x16000] ;  /* 0x016000007e58783b */ /* 0x000fee0000000200 */
[C---:B-1----:R-:W-:Y:S01]  /*5c90*/  HMMA.16816.F32.BF16 R4, R92.reuse, R104, R4 ;  /* 0x000000685c04723c */ /* 0x042fe20000041804 */
[----:B------:R-:W1:Y:S07]  /*5ca0*/  LDSM.16.M88.4 R96, [R222+0x26000] ;  /* 0x02600000de60783b */ /* 0x000e6e0000000200 */
[C---:B------:R-:W-:Y:S01]  /*5cb0*/  HMMA.16816.F32.BF16 R8, R92.reuse, R106, R8 ;  /* 0x0000006a5c08723c */ /* 0x040fe20000041808 */
[----:B------:R-:W4:Y:S07]  /*5cc0*/  LDSM.16.M88.4 R104, [R222+0x26800] ;  /* 0x02680000de68783b */ /* 0x000f2e0000000200 */
[C---:B------:R-:W-:Y:S08]  /*5cd0*/  HMMA.16816.F32.BF16 R12, R92.reuse, R112, R12 ;  /* 0x000000705c0c723c */ /* 0x040ff0000004180c */
[----:B------:R-:W-:Y:S01]  /*5ce0*/  HMMA.16816.F32.BF16 R16, R92, R114, R16 ;  /* 0x000000725c10723c */ /* 0x000fe20000041810 */
[----:B------:R-:W-:Y:S07]  /*5cf0*/  LDSM.16.M88.4 R92, [R123+0x16000] ;  /* 0x016000007b5c783b */ /* 0x000fee0000000200 */
[C---:B--2---:R-:W-:Y:S01]  /*5d00*/  HMMA.16816.F32.BF16 R4, R84.reuse, R100, R4 ;  /* 0x000000645404723c */ /* 0x044fe20000041804 */
[----:B------:R-:W-:Y:S07]  /*5d10*/  LDSM.16.M88.4 R112, [R221+0x26800] ;  /* 0x02680000dd70783b */ /* 0x000fee0000000200 */
[C---:B------:R-:W-:Y:S01]  /*5d20*/  HMMA.16816.F32.BF16 R8, R84.reuse, R102, R8 ;  /* 0x000000665408723c */ /* 0x040fe20000041808 */
[----:B------:R-:W2:Y:S07]  /*5d30*/  LDSM.16.M88.4 R100, [R221+0x26000] ;  /* 0x02600000dd64783b */ /* 0x000eae0000000200 */
[C---:B---3--:R-:W-:Y:S08]  /*5d40*/  HMMA.16816.F32.BF16 R12, R84.reuse, R108, R12 ;  /* 0x0000006c540c723c */ /* 0x048ff0000004180c */
[----:B------:R-:W-:Y:S01]  /*5d50*/  HMMA.16816.F32.BF16 R16, R84, R110, R16 ;  /* 0x0000006e5410723c */ /* 0x000fe20000041810 */
[----:B------:R-:W-:Y:S07]  /*5d60*/  LDSM.16.M88.4 R84, [R124+0x16000] ;  /* 0x016000007c54783b */ /* 0x000fee0000000200 */
[C---:B-1----:R-:W-:Y:S01]  /*5d70*/  HMMA.16816.F32.BF16 R4, R88.reuse, R96, R4 ;  /* 0x000000605804723c */ /* 0x042fe20000041804 */
[----:B------:R-:W-:Y:S07]  /*5d80*/  LDSM.16.M88.4 R108, [R220+0x26800] ;  /* 0x02680000dc6c783b */ /* 0x000fee0000000200 */
[C---:B------:R-:W-:Y:S01]  /*5d90*/  HMMA.16816.F32.BF16 R8, R88.reuse, R98, R8 ;  /* 0x000000625808723c */ /* 0x040fe20000041808 */
[----:B------:R-:W1:Y:S07]  /*5da0*/  LDSM.16.M88.4 R96, [R220+0x26000] ;  /* 0x02600000dc60783b */ /* 0x000e6e0000000200 */
[C---:B----4-:R-:W-:Y:S08]  /*5db0*/  HMMA.16816.F32.BF16 R12, R88.reuse, R104, R12 ;  /* 0x00000068580c723c */ /* 0x050ff0000004180c */
[----:B------:R-:W-:Y:S01]  /*5dc0*/  HMMA.16816.F32.BF16 R16, R88, R106, R16 ;  /* 0x0000006a5810723c */ /* 0x000fe20000041810 */
[----:B------:R-:W-:Y:S07]  /*5dd0*/  LDSM.16.M88.4 R88, [R122+0x16000] ;  /* 0x016000007a58783b */ /* 0x000fee0000000200 */
[C---:B--2---:R-:W-:Y:S08]  /*5de0*/  HMMA.16816.F32.BF16 R4, R92.reuse, R100, R4 ;  /* 0x000000645c04723c */ /* 0x044ff00000041804 */
[C---:B------:R-:W-:Y:S01]  /*5df0*/  HMMA.16816.F32.BF16 R8, R92.reuse, R102, R8 ;  /* 0x000000665c08723c */ /* 0x040fe20000041808 */
[----:B------:R-:W2:Y:S07]  /*5e00*/  LDSM.16.M88.4 R100, [R3+0x26000] ;  /* 0x026000000364783b */ /* 0x000eae0000000200 */
[C---:B------:R-:W-:Y:S08]  /*5e10*/  HMMA.16816.F32.BF16 R12, R92.reuse, R112, R12 ;  /* 0x000000705c0c723c */ /* 0x040ff0000004180c */
[----:B------:R-:W-:Y:S01]  /*5e20*/  HMMA.16816.F32.BF16 R16, R92, R114, R16 ;  /* 0x000000725c10723c */ /* 0x000fe20000041810 */
[----:B------:R-:W3:Y:S07]  /*5e30*/  LDSM.16.M88.4 R92, [R3+0x26800] ;  /* 0x02680000035c783b */ /* 0x000eee0000000200 */
[C---:B-1----:R-:W-:Y:S08]  /*5e40*/  HMMA.16816.F32.BF16 R4, R84.reuse, R96, R4 ;  /* 0x000000605404723c */ /* 0x042ff00000041804 */
[C---:B------:R-:W-:Y:S08]  /*5e50*/  HMMA.16816.F32.BF16 R8, R84.reuse, R98, R8 ;  /* 0x000000625408723c */ /* 0x040ff00000041808 */
[C---:B------:R-:W-:Y:S08]  /*5e60*/  HMMA.16816.F32.BF16 R12, R84.reuse, R108, R12 ;  /* 0x0000006c540c723c */ /* 0x040ff0000004180c */
[----:B------:R-:W-:Y:S03]  /*5e70*/  HMMA.16816.F32.BF16 R16, R84, R110, R16 ;  /* 0x0000006e5410723c */ /* 0x000fe60000041810 */
[----:B------:R-:W-:Y:S04]  /*5e80*/  LOP3.LUT R85, R228, 0x10, RZ, 0xc0, !PT ;  /* 0x00000010e4557812 */ /* 0x000fe800078ec0ff */
[--C-:B------:R-:W-:Y:S01]  /*5e90*/  LOP3.LUT R84, R85, 0x8, R224.reuse, 0xf8, !PT ;  /* 0x0000000855547812 */ /* 0x100fe200078ef8e0 */
[C---:B--2---:R-:W-:Y:S05]  /*5ea0*/  HMMA.16816.F32.BF16 R4, R88.reuse, R100, R4 ;  /* 0x000000645804723c */ /* 0x044fea0000041804 */
[----:B------:R-:W-:Y:S02]  /*5eb0*/  LOP3.LUT R227, R84, R121, RZ, 0x3c, !PT ;  /* 0x0000007954e37212 */ /* 0x000fe400078e3cff */
[----:B------:R-:W-:Y:S01]  /*5ec0*/  SHF.R.U32.HI R85, RZ, 0x3, R224 ;  /* 0x00000003ff557819 */ /* 0x000fe200000116e0 */
[C---:B------:R-:W-:Y:S03]  /*5ed0*/  HMMA.16816.F32.BF16 R8, R88.reuse, R102, R8 ;  /* 0x000000665808723c */ /* 0x040fe60000041808 */
[----:B------:R-:W-:Y:S02]  /*5ee0*/  LOP3.LUT R227, R227, 0x200, R116, 0xf8, !PT ;  /* 0x00000200e3e37812 */ /* 0x000fe400078ef874 */
[----:B------:R-:W-:Y:S02]  /*5ef0*/  LOP3.LUT R85, R120, 0x18, R85, 0xf8, !PT ;  /* 0x0000001878557812 */ /* 0x000fe400078ef855 */
[----:B------:R-:W-:Y:S01]  /*5f00*/  LEA R227, R227, UR4, 0x1 ;  /* 0x00000004e3e37c11 */ /* 0x000fe2000f8e08ff */
[C---:B---3--:R-:W-:Y:S03]  /*5f10*/  HMMA.16816.F32.BF16 R12, R88.reuse, R92, R12 ;  /* 0x0000005c580c723c */ /* 0x048fe6000004180c */
[----:B------:R-:W-:Y:S01]  /*5f20*/  LOP3.LUT R85, R85, 0x1c0, R118, 0xf8, !PT ;  /* 0x000001c055557812 */ /* 0x000fe200078ef876 */
[----:B------:R-:W-:Y:S02]  /*5f30*/  VIADD R84, R227, 0x2a000 ;  /* 0x0002a000e3547836 */ /* 0x000fe40000000000 */
[----:B-----5:R-:W-:Y:S01]  /*5f40*/  FADD.FTZ R86, -R125, R7 ;  /* 0x000000077d567221 */ /* 0x020fe20000010100 */
[----:B------:R-:W-:Y:S01]  /*5f50*/  VIADD R112, R227, 0x2a040 ;  /* 0x0002a040e3707836 */ /* 0x000fe20000000000 */
[----:B------:R-:W-:Y:S01]  /*5f60*/  LOP3.LUT R229, R85, 0x38, R226, 0x78, !PT ;  /* 0x0000003855e57812 */ /* 0x000fe200078e78e2 */
[----:B------:R-:W-:Y:S02]  /*5f70*/  @P6 VIADD R112, R84, 0xffffffc0 ;  /* 0xffffffc054706836 */ /* 0x000fe40000000000 */
[C---:B------:R-:W-:Y:S01]  /*5f80*/  FADD.FTZ R84, -R127.reuse, R5 ;  /* 0x000000057f547221 */ /* 0x040fe20000010100 */
[----:B------:R-:W-:Y:S01]  /*5f90*/  FSEL R86, R86, R125, P0 ;  /* 0x0000007d56567208 */ /* 0x000fe20000000000 */
[----:B------:R-:W-:Y:S01]  /*5fa0*/  FADD.FTZ R4, -R127, R4 ;  /* 0x000000047f047221 */ /* 0x000fe20000010100 */
[----:B------:R-:W-:Y:S01]  /*5fb0*/  FSETP.GE.FTZ.AND P0, PT, R201, RZ, PT ;  /* 0x000000ffc900720b */ /* 0x000fe20003f16000 */
[----:B------:R-:W-:Y:S01]  /*5fc0*/  FADD.FTZ R6, -R125, R6 ;  /* 0x000000067d067221 */ /* 0x000fe20000010100 */
[-C--:B------:R-:W-:Y:S01]  /*5fd0*/  FSEL R84, R84, R127.reuse, P2 ;  /* 0x0000007f54547208 */ /* 0x080fe20001000000 */
[----:B------:R-:W-:Y:S03]  /*5fe0*/  HMMA.16816.F32.BF16 R16, R88, R94, R16 ;  /* 0x0000005e5810723c */ /* 0x000fe60000041810 */
[----:B------:R-:W-:Y:S01]  /*5ff0*/  FSETP.GE.FTZ.AND P2, PT, R207, RZ, PT ;  /* 0x000000ffcf00720b */ /* 0x000fe20003f56000 */
[----:B------:R-:W-:Y:S01]  /*6000*/  FADD.FTZ R92, -R127, R9 ;  /* 0x000000097f5c7221 */ /* 0x000fe20000010100 */
[----:B------:R-:W-:Y:S01]  /*6010*/  FSEL R5, R4, R127, P3 ;  /* 0x0000007f04057208 */ /* 0x000fe20001800000 */
[----:B------:R-:W-:Y:S01]  /*6020*/  FADD.FTZ R96, -R125, R11 ;  /* 0x0000000b7d607221 */ /* 0x000fe20000010100 */
[----:B------:R-:W-:Y:S01]  /*6030*/  FSEL R7, R6, R125, P1 ;  /* 0x0000007d06077208 */ /* 0x000fe20000800000 */
        /* <DEDUP_REMOVED lines=9> */
[----:B------:R-:W-:Y:S01]  /*60d0*/  FSETP.GE.FTZ.AND P3, PT, R208, RZ, PT ;  /* 0x000000ffd000720b */ /* 0x000fe20003f76000 */
[----:B------:R-:W-:Y:S01]  /*60e0*/  FADD.FTZ R14, -R125, R14 ;  /* 0x0000000e7d0e7221 */ /* 0x000fe20000010100 */
        /* <DEDUP_REMOVED lines=9> */
[----:B------:R-:W-:Y:S01]  /*6180*/  FADD.FTZ R4, -R127, R16 ;  /* 0x000000107f047221 */ /* 0x000fe20000010100 */
[----:B------:R-:W-:Y:S01]  /*6190*/  FSEL R9, R8, R127, P3 ;  /* 0x0000007f08097208 */ /* 0x000fe20001800000 */
[----:B------:R-:W-:Y:S01]  /*61a0*/  FADD.FTZ R8, -R125, R18 ;  /* 0x000000127d087221 */ /* 0x000fe20000010100 */
[----:B------:R-:W-:Y:S01]  /*61b0*/  FSEL R11, R10, R125, P1 ;  /* 0x0000007d0a0b7208 */ /* 0x000fe20000800000 */
[----:B------:R-:W-:Y:S01]  /*61c0*/  FMUL.FTZ R86, R203, R86 ;  /* 0x00000056cb567220 */ /* 0x000fe20000410000 */
        /* <DEDUP_REMOVED lines=15> */
[----:B------:R-:W-:Y:S01]  /*62c0*/  @P2 FADD.FTZ R127, -R127, R17 ;  /* 0x000000117f7f2221 */ /* 0x000fe20000010100 */
[----:B------:R-:W-:Y:S01]  /*62d0*/  LOP3.LUT R229, R229, 0x200, R118, 0xf8, !PT ;  /* 0x00000200e5e57812 */ /* 0x000fe200078ef876 */
[----:B------:R-:W-:Y:S01]  /*62e0*/  @P0 FADD.FTZ R125, -R125, R19 ;  /* 0x000000137d7d0221 */ /* 0x000fe20000010100 */
[----:B------:R-:W-:Y:S02]  /*62f0*/  F2FP.BF16.F32.PACK_AB R5, R84, R5 ;  /* 0x000000055405723e */ /* 0x000fe400000010ff */
[----:B------:R-:W-:Y:S02]  /*6300*/  F2FP.BF16.F32.PACK_AB R7, R86, R7 ;  /* 0x000000075607723e */ /* 0x000fe400000010ff */
[----:B------:R-:W-:Y:S02]  /*6310*/  F2FP.BF16.F32.PACK_AB R9, R92, R9 ;  /* 0x000000095c09723e */ /* 0x000fe400000010ff */
        /* <DEDUP_REMOVED lines=71> */
.L_x_1989:
[----:B------:R-:W-:Y:S01]  /*6790*/  STS [R130+0x28000], R5 ;  /* 0x0280000582007388 */ /* 0x000fe20000000800 */
[----:B------:R-:W-:Y:S01]  /*67a0*/  FMUL.FTZ R4, R197, R4 ;  /* 0x00000004c5047220 */ /* 0x000fe20000410000 */
[----:B------:R-:W-:Y:S01]  /*67b0*/  FMUL.FTZ R8, R131, R8 ;  /* 0x0000000883087220 */ /* 0x000fe20000410000 */
[----:B------:R-:W-:Y:S03]  /*67c0*/  FMUL.FTZ R127, R198, R127 ;  /* 0x0000007fc67f7220 */ /* 0x000fe60000410000 */
[----:B------:R-:W-:Y:S01]  /*67d0*/  STS [R130+0x28400], R7 ;  /* 0x0284000782007388 */ /* 0x000fe20000000800 */
[----:B------:R-:W-:Y:S01]  /*67e0*/  FMUL.FTZ R125, R196, R125 ;  /* 0x0000007dc47d7220 */ /* 0x000fe20000410000 */
[----:B------:R-:W-:Y:S01]  /*67f0*/  F2FP.BF16.F32.PACK_AB R93, R6, R15 ;  /* 0x0000000f065d723e */ /* 0x000fe200000010ff */
[----:B------:R-:W-:Y:S01]  /*6800*/  IMAD.IADD R92, R129, 0x1, R212 ;  /* 0x00000001815c7824 */ /* 0x000fe200078e02d4 */
[----:B------:R-:W-:Y:S02]  /*6810*/  F2FP.BF16.F32.PACK_AB R205, R205, R206 ;  /* 0x000000cecdcd723e */ /* 0x000fe400000010ff */
[----:B------:R-:W-:Y:S01]  /*6820*/  STS [R128+0x28000], R9 ;  /* 0x0280000980007388 */ /* 0x000fe20000000800 */
[----:B------:R-:W-:Y:S01]  /*6830*/  F2FP.BF16.F32.PACK_AB R127, R127, R4 ;  /* 0x000000047f7f723e */ /* 0x000fe200000010ff */
[----:B------:R-:W2:Y:S01]  /*6840*/  LDC R250, c[0x0][0x44c] ;  /* 0x00011300fffa7b82 */ /* 0x000ea20000000800 */
[----:B------:R-:W-:Y:S03]  /*6850*/  F2FP.BF16.F32.PACK_AB R95, R125, R8 ;  /* 0x000000087d5f723e */ /* 0x000fe600000010ff */
[----:B------:R-:W-:Y:S01]  /*6860*/  STS [R128+0x28400], R11 ;  /* 0x0284000b80007388 */ /* 0x000fe20000000800 */
[----:B------:R-:W-:Y:S05]  /*6870*/  LEA R229, R229, UR4, 0x1 ;  /* 0x00000004e5e57c11 */ /* 0x000fea000f8e08ff */
[----:B------:R-:W-:Y:S06]  /*6880*/  STS [R212+-0x2000], R205 ;  /* 0xffe000cdd4007388 */ /* 0x000fec0000000800 */
[----:B------:R-:W-:Y:S06]  /*6890*/  STS [R212+-0x1c00], R93 ;  /* 0xffe4005dd4007388 */ /* 0x000fec0000000800 */
[----:B------:R-:W-:Y:S06]  /*68a0*/  STS [R92+-0x2000], R127 ;  /* 0xffe0007f5c007388 */ /* 0x000fec0000000800 */
[----:B------:R-:W-:Y:S01]  /*68b0*/  STS [R92+-0x1c00], R95 ;  /* 0xffe4005f5c007388 */ /* 0x000fe20000000800 */
[----:B------:R-:W-:Y:S01]  /*68c0*/  BAR.SYNC.DEFER_BLOCKING 0x0 ;  /* 0x0000000000007b1d */ /* 0x000fe20000010000 */
[----:B--2---:R-:W-:Y:S05]  /*68d0*/  IMAD R250, R250, UR12, RZ ;  /* 0x0000000cfafa7c24 */ /* 0x004fea000f8e02ff */
[----:B------:R-:W-:Y:S06]  /*68e0*/  LDSM.16.MT88.4 R4, [R227+0x2a000] ;  /* 0x02a00000e304783b */ /* 0x000fec0000004200 */
[----:B------:R-:W2:Y:S06]  /*68f0*/  LDSM.16.MT88.4 R8, [R229+0x10000] ;  /* 0x01000000e508783b */ /* 0x000eac0000004200 */
[----:B-1----:R-:W1:Y:S06]  /*6900*/  LDSM.16.MT88.4 R12, [R112] ;  /* 0x00000000700c783b */ /* 0x002e6c0000004200 */
[----:B------:R-:W3:Y:S06]  /*6910*/  LDSM.16.MT88.4 R16, [R229+0x12000] ;  /* 0x01200000e510783b */ /* 0x000eec0000004200 */
[----:B------:R-:W4:Y:S06]  /*6920*/  LDSM.16.MT88.4 R84, [R229+0x14000] ;  /* 0x01400000e554783b */ /* 0x000f2c0000004200 */
[----:B------:R-:W5:Y:S06]  /*6930*/  LDSM.16.MT88.4 R88, [R229+0x16000] ;  /* 0x01600000e558783b */ /* 0x000f6c0000004200 */
[----:B------:R-:W-:Y:S06]  /*6940*/  LDSM.16.MT88.4 R92, [R229+0x10800] ;  /* 0x01080000e55c783b */ /* 0x000fec0000004200 */
[----:B------:R-:W-:Y:S01]  /*6950*/  LDSM.16.MT88.4 R96, [R112+0x800] ;  /* 0x000800007060783b */ /* 0x000fe20000004200 */
[-C--:B--2---:R-:W-:Y:S05]  /*6960*/  HMMA.16816.F32.BF16 R20, R4, R8.reuse, R20 ;  /* 0x000000080414723c */ /* 0x084fea0000041814 */
[----:B------:R-:W-:Y:S03]  /*6970*/  LDSM.16.MT88.4 R100, [R229+0x12800] ;  /* 0x01280000e564783b */ /* 0x000fe60000004200 */
[C---:B-1----:R-:W-:Y:S03]  /*6980*/  HMMA.16816.F32.BF16 R24, R12.reuse, R8, R24 ;  /* 0x000000080c18723c */ /* 0x042fe60000041818 */
        /* <DEDUP_REMOVED lines=142> */
.L_x_1990:
[----:B------:R-:W-:Y:S01]  /*7270*/  LOP3.LUT R116, R119, 0x400, R116, 0xf8, !PT ;  /* 0x0000040077747812 */ /* 0x000fe200078ef874 */
[----:B------:R-:W-:Y:S01]  /*7280*/  LDSM.16.MT88.4 R16, [R229+0x18000] ;  /* 0x01800000e510783b */ /* 0x000fe20000004200 */
[----:B------:R-:W-:Y:S01]  /*7290*/  PLOP3.LUT P1, PT, PT, PT, UP0, 0x80, 0x8 ;  /* 0x000000000008781c */ /* 0x000fe20003f2f008 */
[----:B------:R-:W-:Y:S01]  /*72a0*/  @UP0 UIADD3 UR63, UP1, UPT, UR54, -0x100, URZ ;  /* 0xffffff00363f0890 */ /* 0x000fe2000ff3e0ff */
[----:B------:R-:W-:Y:S01]  /*72b0*/  LOP3.LUT R116, R116, R117, RZ, 0xfc, !PT ;  /* 0x0000007574747212 */ /* 0x000fe200078efcff */
[----:B------:R-:W-:Y:S01]  /*72c0*/  LDSM.16.MT88.4 R96, [R229+0x1a000] ;  /* 0x01a00000e560783b */ /* 0x000fe20000004200 */
[----:B------:R-:W-:Y:S01]  /*72d0*/  PLOP3.LUT P2, PT, PT, PT, UP0, 0x80, 0x8 ;  /* 0x000000000008781c */ /* 0x000fe20003f4f008 */
[----:B------:R-:W-:Y:S01]  /*72e0*/  @UP0 UIADD3.X UR62, UPT, UPT, UR55, -0x1, URZ, UP1, !UPT ;  /* 0xffffffff373e0890 */ /* 0x000fe20008ffe4ff */
[----:B------:R-:W-:Y:S01]  /*72f0*/  LEA R230, R116, UR4, 0x1 ;  /* 0x0000000474e67c11 */ /* 0x000fe2000f8e08ff */
[----:B------:R-:W-:Y:S01]  /*7300*/  LDSM.16.MT88.4 R112, [R229+0x1c000] ;  /* 0x01c00000e570783b */ /* 0x000fe20000004200 */
[----:B------:R-:W-:Y:S01]  /*7310*/  PLOP3.LUT P4, PT, PT, PT, UP0, 0x80, 0x8 ;  /* 0x000000000008781c */ /* 0x000fe20003f8f008 */
[----:B------:R-:W-:Y:S01]  /*7320*/  @UP0 UIADD3 UR10, UP1, UPT, UR10, -0x100, URZ ;  /* 0xffffff000a0a0890 */ /* 0x000fe2000ff3e0ff */
[----:B------:R-:W-:Y:S01]  /*7330*/  PLOP3.LUT P3, PT, PT, PT, UP0, 0x80, 0x8 ;  /* 0x000000000008781c */ /* 0x000fe20003f6f008 */
[----:B------:R-:W2:Y:S01]  /*7340*/  LDSM.16.M88.4 R128, [R230+0x28000] ;  /* 0x02800000e680783b */ /* 0x000ea20000000200 */
[C---:B------:R-:W-:Y:S01]  /*7350*/  IMAD.IADD R231, R223.reuse, 0x1, R230 ;  /* 0x00000001dfe77824 */ /* 0x040fe200078e02e6 */
[----:B------:R-:W-:Y:S02]  /*7360*/  ULOP3.LUT UR16, UR49, 0x1, URZ, 0xc0, !UPT ;  /* 0x0000000131107892 */ /* 0x000fe4000f8ec0ff */
[----:B------:R-:W1:Y:S01]  /*7370*/  LDSM.16.M88.4 R124, [R230+0x29000] ;  /* 0x02900000e67c783b */ /* 0x000e620000000200 */
[----:B------:R-:W-:Y:S02]  /*7380*/  @UP0 UIADD3.X UR11, UPT, UPT, UR11, -0x1, URZ, UP1, !UPT ;  /* 0xffffffff0b0b0890 */ /* 0x000fe40008ffe4ff */
[----:B------:R-:W-:Y:S01]  /*7390*/  UISETP.NE.U32.AND UP1, UPT, UR16, 0x1, UPT ;  /* 0x000000011000788c */ /* 0x000fe2000bf25070 */
[----:B------:R-:W3:Y:S04]  /*73a0*/  LDSM.16.MT88.4 R196, [R229+0x1e000] ;  /* 0x01e00000e5c4783b */ /* 0x000ee80000004200 */
[----:B------:R-:W-:Y:S01]  /*73b0*/  LDSM.16.MT88.4 R204, [R229+0x18800] ;  /* 0x01880000e5cc783b */ /* 0x000fe20000004200 */
[----:B------:R-:W-:Y:S03]  /*73c0*/  PLOP3.LUT P5, PT, PT, PT, UP1, 0x80, 0x8 ;  /* 0x000000000008781c */ /* 0x000fe60003faf018 */
[----:B------:R-:W4:Y:S04]  /*73d0*/  LDSM.16.M88.4 R200, [R231+0x28000] ;  /* 0x02800000e7c8783b */ /* 0x000f280000000200 */
[----:B------:R-:W4:Y:S04]  /*73e0*/  LDSM.16.M88.4 R208, [R231+0x29000] ;  /* 0x02900000e7d0783b */ /* 0x000f280000000200 */
[----:B------:R-:W4:Y:S04]  /*73f0*/  LDSM.16.MT88.4 R212, [R229+0x1a800] ;  /* 0x01a80000e5d4783b */ /* 0x000f280000004200 */
[----:B------:R-:W4:Y:S04]  /*7400*/  LDSM.16.MT88.4 R216, [R229+0x1c800] ;  /* 0x01c80000e5d8783b */ /* 0x000f280000004200 */
[----:B------:R-:W-:Y:S01]  /*7410*/  STL.64 [R1], R2 ;  /* 0x0000000201007387 */ /* 0x000fe20000100a00 */
[-C--:B--2---:R-:W-:Y:S08]  /*7420*/  HMMA.16816.F32.BF16 R4, R128, R16.reuse, RZ ;  /* 0x000000108004723c */ /* 0x084ff000000418ff */
[C---:B-1----:R-:W-:Y:S08]  /*7430*/  HMMA.16816.F32.BF16 R8, R124.reuse, R16, RZ ;  /* 0x000000107c08723c */ /* 0x042ff000000418ff */
        /* <DEDUP_REMOVED lines=22> */
[----:B------:R-:W-:Y:S07]  /*75a0*/  LDSM.16.M88.4 R204, [R230] ;  /* 0x00000000e6cc783b */ /* 0x000fee0000000200 */
        /* <DEDUP_REMOVED lines=9> */
[----:B------:R3:W4:Y:S07]  /*7640*/  LDSM.16.M88.4 R216, [R230+0x1000] ;  /* 0x00100000e6d8783b */ /* 0x00072e0000000200 */
[-C--:B-1----:R-:W-:Y:S08]  /*7650*/  HMMA.16816.F32.BF16 R116, R200, R196.reuse, R116 ;  /* 0x000000c4c874723c */ /* 0x082ff00000041874 */
[C---:B------:R-:W-:Y:S08]  /*7660*/  HMMA.16816.F32.BF16 R120, R208.reuse, R196, R120 ;  /* 0x000000c4d078723c */ /* 0x040ff00000041878 */
[-C--:B------:R-:W-:Y:S01]  /*7670*/  HMMA.16816.F32.BF16 R124, R208, R198.reuse, R124 ;  /* 0x000000c6d07c723c */ /* 0x080fe2000004187c */
[----:B------:R-:W1:Y:S02]  /*7680*/  LDSM.16.MT88.4 R208, [R229+0x1b000] ;  /* 0x01b00000e5d0783b */ /* 0x000e640000004200 */
[----:B---3--:R-:W-:Y:S05]  /*7690*/  IMAD.IADD R230, R223, 0x1, R230 ;  /* 0x00000001dfe67824 */ /* 0x008fea00078e02e6 */
[----:B------:R-:W-:Y:S01]  /*76a0*/  HMMA.16816.F32.BF16 R128, R200, R198, R128 ;  /* 0x000000c6c880723c */ /* 0x000fe20000041880 */
[----:B------:R-:W3:Y:S04]  /*76b0*/  LDSM.16.MT88.4 R196, [R229+0x1d000] ;  /* 0x01d00000e5c4783b */ /* 0x000ee80000004200 */
[----:B------:R-:W3:Y:S03]  /*76c0*/  LDSM.16.MT88.4 R200, [R229+0x1f000] ;  /* 0x01f00000e5c8783b */ /* 0x000ee60000004200 */
[-C--:B--2---:R-:W-:Y:S08]  /*76d0*/  HMMA.16816.F32.BF16 R4, R204, R212.reuse, R4 ;  /* 0x000000d4cc04723c */ /* 0x084ff00000041804 */
[C---:B----4-:R-:W-:Y:S08]  /*76e0*/  HMMA.16816.F32.BF16 R8, R216.reuse, R212, R8 ;  /* 0x000000d4d808723c */ /* 0x050ff00000041808 */
[-C--:B------:R-:W-:Y:S08]  /*76f0*/  HMMA.16816.F32.BF16 R12, R216, R214.reuse, R12 ;  /* 0x000000d6d80c723c */ /* 0x080ff0000004180c */
[C---:B------:R-:W-:Y:S01]  /*7700*/  HMMA.16816.F32.BF16 R16, R204.reuse, R214, R16 ;  /* 0x000000d6cc10723c */ /* 0x040fe20000041810 */
[----:B------:R-:W-:Y:S07]  /*7710*/  LDSM.16.MT88.4 R212, [R229+0x19800] ;  /* 0x01980000e5d4783b */ /* 0x000fee0000004200 */
[-C--:B-1----:R-:W-:Y:S08]  /*7720*/  HMMA.16816.F32.BF16 R84, R204, R208.reuse, R84 ;  /* 0x000000d0cc54723c */ /* 0x082ff00000041854 */
[C---:B------:R-:W-:Y:S08]  /*7730*/  HMMA.16816.F32.BF16 R88, R216.reuse, R208, R88 ;  /* 0x000000d0d858723c */ /* 0x040ff00000041858 */
[-C--:B------:R-:W-:Y:S08]  /*7740*/  HMMA.16816.F32.BF16 R92, R216, R210.reuse, R92 ;  /* 0x000000d2d85c723c */ /* 0x080ff0000004185c */
[C---:B------:R-:W-:Y:S01]  /*7750*/  HMMA.16816.F32.BF16 R96, R204.reuse, R210, R96 ;  /* 0x000000d2cc60723c */ /* 0x040fe20000041860 */
[----:B------:R-:W1:Y:S07]  /*7760*/  LDSM.16.M88.4 R208, [R230] ;  /* 0x00000000e6d0783b */ /* 0x000e6e0000000200 */
[-C--:B---3--:R-:W-:Y:S08]  /*7770*/  HMMA.16816.F32.BF16 R100, R204, R196.reuse, R100 ;  /* 0x000000c4cc64723c */ /* 0x088ff00000041864 */
[C---:B------:R-:W-:Y:S08]  /*7780*/  HMMA.16816.F32.BF16 R104, R216.reuse, R196, R104 ;  /* 0x000000c4d868723c */ /* 0x040ff00000041868 */
[-C--:B------:R-:W-:Y:S08]  /*7790*/  HMMA.16816.F32.BF16 R108, R216, R198.reuse, R108 ;  /* 0x000000c6d86c723c */ /* 0x080ff0000004186c */
[C---:B------:R-:W-:Y:S01]  /*77a0*/  HMMA.16816.F32.BF16 R112, R204.reuse, R198, R112 ;  /* 0x000000c6cc70723c */ /* 0x040fe20000041870 */
[----:B------:R-:W2:Y:S07]  /*77b0*/  LDSM.16.M88.4 R196, [R230+0x1000] ;  /* 0x00100000e6c4783b */ /* 0x000eae0000000200 */
[-C--:B------:R-:W-:Y:S08]  /*77c0*/  HMMA.16816.F32.BF16 R116, R204, R200.reuse, R116 ;  /* 0x000000c8cc74723c */ /* 0x080ff00000041874 */
[C---:B------:R-:W-:Y:S01]  /*77d0*/  HMMA.16816.F32.BF16 R120, R216.reuse, R200, R120 ;  /* 0x000000c8d878723c */ /* 0x040fe20000041878 */
[----:B------:R-:W-:Y:S07]  /*77e0*/  IMAD.U32 R201, RZ, RZ, UR51 ;  /* 0x00000033ffc97e24 */ /* 0x000fee000f8e00ff */
[-C--:B------:R-:W-:Y:S01]  /*77f0*/  HMMA.16816.F32.BF16 R124, R216, R202.reuse, R124 ;  /* 0x000000cad87c723c */ /* 0x080fe2000004187c */
[----:B------:R-:W3:Y:S07]  /*7800*/  LDSM.16.MT88.4 R216, [R229+0x1b800] ;  /* 0x01b80000e5d8783b */ /* 0x000eee0000004200 */
[----:B------:R-:W-:Y:S01]  /*7810*/  HMMA.16816.F32.BF16 R128, R204, R202, R128 ;  /* 0x000000cacc80723c */ /* 0x000fe20000041880 */
[----:B------:R-:W-:Y:S07]  /*7820*/  IMAD.U32 R205, RZ, RZ, UR51 ;  /* 0x00000033ffcd7e24 */ /* 0x000fee000f8e00ff */
[-C--:B-1----:R-:W-:Y:S08]  /*7830*/  HMMA.16816.F32.BF16 R4, R208, R212.reuse, R4 ;  /* 0x000000d4d004723c */ /* 0x082ff00000041804 */
[C---:B--2---:R-:W-:Y:S04]  /*7840*/  HMMA.16816.F32.BF16 R8, R196.reuse, R212, R8 ;  /* 0x000000d4c408723c */ /* 0x044fe80000041808 */
[----:B------:R-:W-:Y:S02]  /*7850*/  LEA R212, P0, R201, R240, 0x2 ;  /* 0x000000f0c9d47211 */ /* 0x000fe400078010ff */
[----:B------:R-:W1:Y:S02]  /*7860*/  LDSM.16.MT88.4 R200, [R229+0x1d800] ;  /* 0x01d80000e5c8783b */ /* 0x000e640000004200 */
[-C--:B------:R-:W-:Y:S03]  /*7870*/  HMMA.16816.F32.BF16 R12, R196, R214.reuse, R12 ;  /* 0x000000d6c40c723c */ /* 0x080fe6000004180c */
[----:B------:R-:W-:Y:S02]  /*7880*/  LEA.HI.X.SX32 R213, R205, R241, 0x2, P0 ;  /* 0x000000f1cdd57211 */ /* 0x000fe400000f16ff */
[----:B------:R-:W2:Y:S01]  /*7890*/  LDSM.16.MT88.4 R204, [R229+0x1f800] ;  /* 0x01f80000e5cc783b */ /* 0x000ea20000004200 */
[C---:B------:R-:W-:Y:S02]  /*78a0*/  LEA R230, P0, R250.reuse, R212, 0x5 ;  /* 0x000000d4fae67211 */ /* 0x040fe400078028ff */
[C---:B------:R-:W-:Y:S04]  /*78b0*/  HMMA.16816.F32.BF16 R16, R208.reuse, R214, R16 ;  /* 0x000000d6d010723c */ /* 0x040fe80000041810 */
[C---:B------:R-:W-:Y:S02]  /*78c0*/  LEA.HI.X.SX32 R231, R250.reuse, R213, 0x5, P0 ;  /* 0x000000d5fae77211 */ /* 0x040fe400000f2eff */
[C---:B------:R-:W-:Y:S02]  /*78d0*/  LEA R214, P0, R250.reuse, R230, 0x5 ;  /* 0x000000e6fad67211 */ /* 0x040fe400078028ff */
[-C--:B---3--:R-:W-:Y:S03]  /*78e0*/  HMMA.16816.F32.BF16 R84, R208, R216.reuse, R84 ;  /* 0x000000d8d054723c */ /* 0x088fe60000041854 */
        /* <DEDUP_REMOVED lines=20> */
[C---:B------:R-:W-:Y:S02]  /*7a30*/  LEA R2, P0, R250.reuse, R204, 0x5 ;  /* 0x000000ccfa027211 */ /* 0x040fe400078028ff */
[----:B------:R-:W-:Y:S02]  /*7a40*/  SHF.R.U32.HI R196, RZ, 0x2, R224 ;  /* 0x00000002ffc47819 */ /* 0x000fe400000116e0 */
[C---:B------:R-:W-:Y:S01]  /*7a50*/  LEA.HI.X.SX32 R3, R250.reuse, R205, 0x5, P0 ;  /* 0x000000cdfa037211 */ /* 0x040fe200000f2eff */
[----:B------:R-:W-:Y:S04]  /*7a60*/  HMMA.16816.F32.BF16 R128, R208, R206, R128 ;  /* 0x000000ced080723c */ /* 0x000fe80000041880 */
[----:B------:R-:W-:Y:S02]  /*7a70*/  LEA R198, P0, R250, R2, 0x5 ;  /* 0x00000002fac67211 */ /* 0x000fe400078028ff */
[----:B------:R-:W-:Y:S02]  /*7a80*/  @P4 LOP3.LUT R197, R228, 0x30, RZ, 0xc0, !PT ;  /* 0x00000030e4c54812 */ /* 0x000fe400078ec0ff */
[C---:B------:R-:W-:Y:S02]  /*7a90*/  LEA.HI.X.SX32 R199, R250.reuse, R3, 0x5, P0 ;  /* 0x00000003fac77211 */ /* 0x040fe400000f2eff */
[C---:B------:R-:W-:Y:S02]  /*7aa0*/  LEA R206, P0, R250.reuse, R198, 0x5 ;  /* 0x000000c6face7211 */ /* 0x040fe400078028ff */
[----:B------:R-:W-:Y:S02]  /*7ab0*/  @P3 LOP3.LUT R239, R197, 0x7, R196, 0xf8, !PT ;  /* 0x00000007c5ef3812 */ /* 0x000fe400078ef8c4 */
[C---:B------:R-:W-:Y:S02]  /*7ac0*/  LEA.HI.X.SX32 R207, R250.reuse, R199, 0x5, P0 ;  /* 0x000000c7facf7211 */ /* 0x040fe400000f2eff */
[----:B------:R-:W-:Y:S01]  /*7ad0*/  PLOP3.LUT P0, PT, PT, PT, UP0, 0x80, 0x8 ;  /* 0x000000000008781c */ /* 0x000fe20003f0f008 */
[----:B------:R-:W-:Y:S01]  /*7ae0*/  @P2 IMAD.WIDE.U32 R210, R239, R232, UR54 ;  /* 0x00000036efd22e25 */ /* 0x000fe2000f8e00e8 */
[C---:B------:R-:W-:Y:S01]  /*7af0*/  LEA R208, P4, R250.reuse, R206, 0x5 ;  /* 0x000000cefad07211 */ /* 0x040fe200078828ff */
[----:B------:R-:W-:Y:S01]  /*7b00*/  @UP0 UMOV UR54, UR63 ;  /* 0x0000003f00360c82 */ /* 0x000fe20008000000 */
[----:B------:R-:W-:Y:S01]  /*7b10*/  @UP0 UMOV UR55, UR62 ;  /* 0x0000003e00370c82 */ /* 0x000fe20008000000 */
[----:B------:R-:W-:Y:S01]  /*7b20*/  UISETP.GT.AND UP0, UPT, UR49, UR45, UPT ;  /* 0x0000002d3100728c */ /* 0x000fe2000bf04270 */
[----:B------:R-:W5:Y:S01]  /*7b30*/  @P1 LDG.E R237, desc[UR34][R210.64+-0x100] ;  /* 0xffff0022d2ed1981 */ /* 0x000f62000c1e1900 */
[C---:B------:R-:W-:Y:S01]  /*7b40*/  LEA.HI.X.SX32 R209, R250.reuse, R207, 0x5, P4 ;  /* 0x000000cffad17211 */ /* 0x040fe200020f2eff */
[----:B------:R-:W-:Y:S01]  /*7b50*/  UIADD3 UR49, UPT, UPT, UR49, -0x1, URZ ;  /* 0xffffffff31317890 */ /* 0x000fe2000fffe0ff */
[C---:B------:R-:W-:Y:S04]  /*7b60*/  LEA R196, P2, R250.reuse, R208, 0x5 ;  /* 0x000000d0fac47211 */ /* 0x040fe800078428ff */
[----:B------:R1:W5:Y:S01]  /*7b70*/  @P0 LDG.E R236, desc[UR34][R210.64+-0xe0] ;  /* 0xffff2022d2ec0981 */ /* 0x000362000c1e1900 */
[C---:B------:R-:W-:Y:S02]  /*7b80*/  LEA.HI.X.SX32 R197, R250.reuse, R209, 0x5, P2 ;  /* 0x000000d1fac57211 */ /* 0x040fe400010f2eff */
[C---:B------:R-:W-:Y:S01]  /*7b90*/  LEA R228, P0, R250.reuse, R196, 0x5 ;  /* 0x000000c4fae47211 */ /* 0x040fe200078028ff */
[----:B------:R-:W-:Y:S03]  /*7ba0*/  REDG.E.ADD.F32.FTZ.RN.STRONG.GPU desc[UR34][R240.64], R4 ;  /* 0x00000004f00079a6 */ /* 0x000fe6000c12f322 */
[C---:B------:R-:W-:Y:S01]  /*7bb0*/  LEA.HI.X.SX32 R229, R250.reuse, R197, 0x5, P0 ;  /* 0x000000c5fae57211 */ /* 0x040fe200000f2eff */
[----:B------:R2:W-:Y:S04]  /*7bc0*/  REDG.E.ADD.F32.FTZ.RN.STRONG.GPU desc[UR34][R212.64], R5 ;  /* 0x00000005d40079a6 */ /* 0x0005e8000c12f322 */
[----:B------:R3:W-:Y:S04]  /*7bd0*/  REDG.E.ADD.F32.FTZ.RN.STRONG.GPU desc[UR34][R230.64], R6 ;  /* 0x00000006e60079a6 */ /* 0x0007e8000c12f322 */
[----:B------:R4:W-:Y:S04]  /*7be0*/  REDG.E.ADD.F32.FTZ.RN.STRONG.GPU desc[UR34][R214.64], R7 ;  /* 0x00000007d60079a6 */ /* 0x0009e8000c12f322 */
[----:B------:R4:W-:Y:S04]  /*7bf0*/  REDG.E.ADD.F32.FTZ.RN.STRONG.GPU desc[UR34][R216.64], R8 ;  /* 0x00000008d80079a6 */ /* 0x0009e8000c12f322 */
[----:B------:R4:W-:Y:S01]  /*7c00*/  REDG.E.ADD.F32.FTZ.RN.STRONG.GPU desc[UR34][R218.64], R9 ;  /* 0x00000009da0079a6 */ /* 0x0009e2000c12f322 */
[C---:B-1----:R-:W-:Y:S03]  /*7c10*/  IMAD.WIDE R210, R250.reuse, -0xc0, R228 ;  /* 0xffffff40fad27825 */ /* 0x042fe600078e02e4 */
[----:B------:R1:W-:Y:S04]  /*7c20*/  REDG.E.ADD.F32.FTZ.RN.STRONG.GPU desc[UR34][R200.64], R10 ;  /* 0x0000000ac80079a6 */ /* 0x0003e8000c12f322 */
[----:B------:R1:W-:Y:S01]  /*7c30*/  REDG.E.ADD.F32.FTZ.RN.STRONG.GPU desc[UR34][R202.64], R11 ;  /* 0x0000000bca0079a6 */ /* 0x0003e2000c12f322 */
[C---:B--2---:R-:W-:Y:S03]  /*7c40*/  LEA R212, P0, R250.reuse, R210, 0x5 ;  /* 0x000000d2fad47211 */ /* 0x044fe600078028ff */
[----:B------:R-:W-:Y:S01]  /*7c50*/  REDG.E.ADD.F32.FTZ.RN.STRONG.GPU desc[UR34][R240.64+0x80], R16 ;  /* 0x00008010f00079a6 */ /* 0x000fe2000c12f322 */
[C---:B------:R-:W-:Y:S03]  /*7c60*/  LEA.HI.X.SX32 R213, R250.reuse, R211, 0x5, P0 ;  /* 0x000000d3fad57211 */ /* 0x040fe600000f2eff */
[----:B------:R2:W-:Y:S01]  /*7c70*/  REDG.E.ADD.F32.FTZ.RN.STRONG.GPU desc[UR34][R204.64+0x80], R17 ;  /* 0x00008011cc0079a6 */ /* 0x0005e2000c12f322 */
[C---:B---3--:R-:W-:Y:S03]  /*7c80*/  LEA R230, P0, R250.reuse, R212, 0x5 ;  /* 0x000000d4fae67211 */ /* 0x048fe600078028ff */
[----:B------:R-:W-:Y:S01]  /*7c90*/  REDG.E.ADD.F32.FTZ.RN.STRONG.GPU desc[UR34][R2.64+0x80], R18 ;  /* 0x00008012020079a6 */ /* 0x000fe2000c12f322 */
        /* <DEDUP_REMOVED lines=18> */
[C---:B-1----:R-:W-:Y:S03]  /*7dc0*/  LEA R200, P0, R250.reuse, R218, 0x5 ;  /* 0x000000dafac87211 */ /* 0x042fe600078028ff */
        /* <DEDUP_REMOVED lines=10> */
[C---:B--2---:R-:W-:Y:S03]  /*7e70*/  LEA R204, P0, R250.reuse, R8, 0x5 ;  /* 0x00000008facc7211 */ /* 0x044fe600078028ff */
        /* <DEDUP_REMOVED lines=10> */
[C---:B---3--:R-:W-:Y:S03]  /*7f20*/  IMAD.WIDE R18, R250.reuse, -0xc0, R16 ;  /* 0xffffff40fa127825 */ /* 0x048fe600078e0210 */
        /* <DEDUP_REMOVED lines=22> */
[----:B------:R-:W-:Y:S01]  /*8090*/  LDSM.16.MT88.4 R8, [R0] ;  /* 0x000000000008783b */ /* 0x000fe20000004200 */
        /* <DEDUP_REMOVED lines=15> */
[C---:B-1----:R-:W-:Y:S02]  /*8190*/  LEA.HI.X.SX32 R87, R250.reuse, R213, 0x5, P0 ;  /* 0x000000d5fa577211 */ /* 0x042fe400000f2eff */
        /* <DEDUP_REMOVED lines=29> */
[----:B------:R-:W2:Y:S01]  /*8370*/  LDSM.16.MT88.4 R4, [R227+0x28000] ;  /* 0x02800000e304783b */ /* 0x000ea20000004200 */
[C---:B------:R-:W-:Y:S03]  /*8380*/  LEA.HI.X.SX32 R219, R250.reuse, R97, 0x5, P0 ;  /* 0x00000061fadb7211 */ /* 0x040fe600000f2eff */
[----:B------:R-:W-:Y:S01]  /*8390*/  LDSM.16.MT88.4 R116, [R0+0x5800] ;  /* 0x005800000074783b */ /* 0x000fe20000004200 */
[C---:B------:R-:W-:Y:S03]  /*83a0*/  IMAD.WIDE R200, R250.reuse, -0xc0, R218 ;  /* 0xffffff40fac87825 */ /* 0x040fe600078e02da */
[----:B------:R3:W5:Y:S01]  /*83b0*/  LDL.LU.64 R2, [R1] ;  /* 0x0000000001027983 */ /* 0x0007620000300a00 */
[C---:B------:R-:W-:Y:S03]  /*83c0*/  LEA R98, P0, R250.reuse, R200, 0x5 ;  /* 0x000000c8fa627211 */ /* 0x040fe600078028ff */
[----:B------:R-:W-:Y:S01]  /*83d0*/  REDG.E.ADD.F32.FTZ.RN.STRONG.GPU desc[UR34][R96.64+0x300], R122 ;  /* 0x0003007a600079a6 */ /* 0x000fe2000c12f322 */
[C---:B-1----:R-:W-:Y:S03]  /*83e0*/  VIADD R120, R227.reuse, 0x40 ;  /* 0x00000040e3787836 */ /* 0x042fe60000000000 */
[----:B------:R-:W-:Y:S01]  /*83f0*/  REDG.E.ADD.F32.FTZ.RN.STRONG.GPU desc[UR34][R218.64+0x300], R123 ;  /* 0x0003007bda0079a6 */ /* 0x000fe2000c12f322 */
[----:B------:R-:W-:Y:S01]  /*8400*/  @P6 VIADD R120, R227, 0xffffffc0 ;  /* 0xffffffc0e3786836 */ /* 0x000fe20000000000 */
[C---:B------:R-:W-:Y:S02]  /*8410*/  LEA.HI.X.SX32 R99, R250.reuse, R201, 0x5, P0 ;  /* 0x000000c9fa637211 */ /* 0x040fe400000f2eff */
[----:B------:R-:W-:Y:S01]  /*8420*/  REDG.E.ADD.F32.FTZ.RN.STRONG.GPU desc[UR34][R240.64+0x380], R128 ;  /* 0x00038080f00079a6 */ /* 0x000fe2000c12f322 */
[C---:B------:R-:W-:Y:S03]  /*8430*/  LEA R202, P0, R250.reuse, R98, 0x5 ;  /* 0x00000062faca7211 */ /* 0x040fe600078028ff */
[----:B------:R-:W1:Y:S01]  /*8440*/  LDSM.16.MT88.4 R12, [R120+0x28000] ;  /* 0x02800000780c783b */ /* 0x000e620000004200 */
        /* <DEDUP_REMOVED lines=9> */
[-C--:B--2---:R-:W-:Y:S01]  /*84e0*/  HMMA.16816.F32.BF16 R132, R4, R8.reuse, R132 ;  /* 0x000000080484723c */ /* 0x084fe20000041884 */
[----:B------:R-:W-:Y:S04]  /*84f0*/  LDSM.16.MT88.4 R96, [R0+0x800] ;  /* 0x000800000060783b */ /* 0x000fe80000004200 */
[----:B------:R-:W-:Y:S01]  /*8500*/  REDG.E.ADD.F32.FTZ.RN.STRONG.GPU desc[UR34][R202.64+0x380], R131 ;  /* 0x00038083ca0079a6 */ /* 0x000fe2000c12f322 */
[C---:B------:R-:W-:Y:S02]  /*8510*/  LEA.HI.X.SX32 R101, R250.reuse, R93, 0x5, P0 ;  /* 0x0000005dfa657211 */ /* 0x040fe400000f2eff */
[C---:B------:R-:W-:Y:S01]  /*8520*/  LEA R102, P0, R250.reuse, R100, 0x5 ;  /* 0x00000064fa667211 */ /* 0x040fe200078028ff */
[----:B------:R-:W-:Y:S03]  /*8530*/  REDG.E.ADD.F32.FTZ.RN.STRONG.GPU desc[UR34][R204.64+0x380], R124 ;  /* 0x0003807ccc0079a6 */ /* 0x000fe6000c12f322 */
[----:B------:R-:W-:Y:S01]  /*8540*/  LEA.HI.X.SX32 R103, R250, R101, 0x5, P0 ;  /* 0x00000065fa677211 */ /* 0x000fe200000f2eff */
[----:B------:R-:W-:Y:S04]  /*8550*/  REDG.E.ADD.F32.FTZ.RN.STRONG.GPU desc[UR34][R92.64+0x380], R125 ;  /* 0x0003807d5c0079a6 */ /* 0x000fe8000c12f322 */
[----:B------:R-:W2:Y:S04]  /*8560*/  LDSM.16.MT88.4 R92, [R227+0x28800] ;  /* 0x02880000e35c783b */ /* 0x000ea80000004200 */
[----:B------:R-:W-:Y:S01]  /*8570*/  REDG.E.ADD.F32.FTZ.RN.STRONG.GPU desc[UR34][R100.64+0x380], R126 ;  /* 0x0003807e640079a6 */ /* 0x000fe2000c12f322 */
[C---:B-1----:R-:W-:Y:S03]  /*8580*/  HMMA.16816.F32.BF16 R136, R12.reuse, R8, R136 ;  /* 0x000000080c88723c */ /* 0x042fe60000041888 */
[----:B------:R-:W-:Y:S04]  /*8590*/  REDG.E.ADD.F32.FTZ.RN.STRONG.GPU desc[UR34][R102.64+0x380], R127 ;  /* 0x0003807f660079a6 */ /* 0x000fe8000c12f322 */
[----:B------:R-:W1:Y:S01]  /*85a0*/  LDSM.16.MT88.4 R100, [R120+0x28800] ;  /* 0x028800007864783b */ /* 0x000e620000004200 */
        /* <DEDUP_REMOVED lines=79> */
[C---:B-----5:R-:W-:Y:S01]  /*8aa0*/  SHF.L.U32 R2, R224.reuse, 0x4, RZ ;  /* 0x00000004e0027819 */ /* 0x060fe200000006ff */
[----:B------:R-:W2:Y:S01]  /*8ab0*/  LDCU UR5, c[0x0][0x500] ;  /* 0x0000a000ff0577ac */ /* 0x000ea20008000800 */
[----:B------:R-:W-:Y:S02]  /*8ac0*/  SHF.L.U32 R3, R224, 0x5, RZ ;  /* 0x00000005e0037819 */ /* 0x000fe400000006ff */
[----:B------:R-:W-:Y:S01]  /*8ad0*/  LOP3.LUT R2, R2, 0x1c0, RZ, 0xc0, !PT ;  /* 0x000001c002027812 */ /* 0x000fe200078ec0ff */
[----:B------:R-:W3:Y:S01]  /*8ae0*/  LDCU UR8, c[0x0][0x4fc] ;  /* 0x00009f80ff0877ac */ /* 0x000ee20008000800 */
[----:B------:R-:W-:Y:S02]  /*8af0*/  LOP3.LUT R3, R3, 0x400, RZ, 0xc0, !PT ;  /* 0x0000040003037812 */ /* 0x000fe400078ec0ff */
[----:B------:R-:W-:Y:S01]  /*8b00*/  LOP3.LUT P0, RZ, R224, 0x10, RZ, 0xc0, !PT ;  /* 0x00000010e0ff7812 */ /* 0x000fe2000780c0ff */
[----:B------:R-:W-:Y:S01]  /*8b10*/  UISETP.NE.AND UP0, UPT, UR39, -0x1, UPT ;  /* 0xffffffff2700788c */ /* 0x000fe2000bf05270 */
[----:B------:R-:W-:Y:S01]  /*8b20*/  UMOV UR24, UR18 ;  /* 0x0000001200187c82 */ /* 0x000fe20008000000 */
[----:B------:R-:W-:Y:S01]  /*8b30*/  UISETP.NE.AND UP1, UPT, UR39, -0x1, UPT ;  /* 0xffffffff2700788c */ /* 0x000fe2000bf25270 */
        /* <DEDUP_REMOVED lines=14> */
[----:B------:R-:W-:Y:S01]  /*8c20*/  SHF.L.U32 R0, R224, 0x1, RZ ;  /* 0x00000001e0007819 */ /* 0x000fe200000006ff */
[----:B------:R-:W-:Y:S01]  /*8c30*/  FMUL.FTZ R141, R141, UR5 ;  /* 0x000000058d8d7c20 */ /* 0x000fe20008410000 */
[----:B------:R-:W-:Y:S01]  /*8c40*/  LOP3.LUT R7, R2, 0x18, R5, 0xf8, !PT ;  /* 0x0000001802077812 */ /* 0x000fe200078ef805 */
[----:B------:R-:W-:Y:S01]  /*8c50*/  FMUL.FTZ R142, R142, UR5 ;  /* 0x000000058e8e7c20 */ /* 0x000fe20008410000 */
[--C-:B------:R-:W-:Y:S01]  /*8c60*/  LOP3.LUT R3, R3, 0x6, R0.reuse, 0xf8, !PT ;  /* 0x0000000603037812 */ /* 0x100fe200078ef800 */
        /* <DEDUP_REMOVED lines=89> */
[----:B---3--:R-:W-:Y:S01]  /*9200*/  FMUL.FTZ R20, R20, UR8 ;  /* 0x0000000814147c20 */ /* 0x008fe20008410000 */
        /* <DEDUP_REMOVED lines=127> */
[----:B------:R-:W2:Y:S01]  /*9a00*/  @UP0 LDCU.64 UR10, c[0x0][0x5c0] ;  /* 0x0000b800ff0a07ac */ /* 0x000ea20008000a00 */
        /* <DEDUP_REMOVED lines=16> */
[----:B--2---:R-:W-:-:S02]  /*9b10*/  @UP0 UIMAD.WIDE.U32 UR16, UR15, UR10, URZ ;  /* 0x0000000a0f1002a5 */ /* 0x004fc4000f8e00ff */
        /* <DEDUP_REMOVED lines=27> */
[----:B------:R-:W-:-:S12]  /*9cd0*/  UIMAD UR15, UR24, UR9, UR17 ;  /* 0x00000009180f72a4 */ /* 0x000fd8000f8e0211 */
.L_x_1992:
        /* <DEDUP_REMOVED lines=9> */
[----:B------:R-:W-:-:S03]  /*9d70*/  UIMAD UR13, UR24, UR13, UR43 ;  /* 0x0000000d180d72a4 */ /* 0x000fc6000f8e022b */
[----:B------:R-:W-:-:S03]  /*9d80*/  UMOV UR30, UR42 ;  /* 0x0000002a001e7c82 */ /* 0x000fc60008000000 */
[----:B------:R-:W-:Y:S01]  /*9d90*/  MOV R0, UR13 ;  /* 0x0000000d00007c02 */ /* 0x000fe20008000f00 */
[----:B------:R-:W-:Y:S06]  /*9da0*/  BRA `(.L_x_1994) ;  /* 0x00000000001c7947 */ /* 0x000fec0003800000 */
.L_x_1993:
[----:B------:R-:W2:Y:S01]  /*9db0*/  LDCU.64 UR8, c[0x0][0x5c8] ;  /* 0x0000b900ff0877ac */ /* 0x000ea20008000a00 */
[----:B------:R-:W-:-:S04]  /*9dc0*/  UIADD3 UR5, UPT, UPT, UR37, UR39, URZ ;  /* 0x0000002725057290 */ /* 0x000fc8000fffe0ff */
[----:B--2---:R-:W-:Y:S02]  /*9dd0*/  UIMAD.WIDE.U32 UR12, UR5, UR8, URZ ;  /* 0x00000008050c72a5 */ /* 0x004fe4000f8e00ff */
[----:B------:R-:W-:-:S04]  /*9de0*/  UIMAD UR5, UR5, UR9, URZ ;  /* 0x00000009050572a4 */ /* 0x000fc8000f8e02ff */
[----:B------:R-:W-:Y:S01]  /*9df0*/  UIADD3 UR5, UPT, UPT, UR13, UR5, URZ ;  /* 0x000000050d057290 */ /* 0x000fe2000fffe0ff */
[----:B------:R-:W-:-:S05]  /*9e00*/  UMOV UR30, UR12 ;  /* 0x0000000c001e7c82 */ /* 0x000fca0008000000 */
[----:B------:R-:W-:-:S07]  /*9e10*/  MOV R0, UR5 ;  /* 0x0000000500007c02 */ /* 0x000fce0008000f00 */
.L_x_1994:
[----:B------:R-:W-:Y:S01]  /*9e20*/  BAR.SYNC.DEFER_BLOCKING 0x0 ;  /* 0x0000000000007b1d */ /* 0x000fe20000010000 */
[----:B-1----:R-:W-:Y:S01]  /*9e30*/  LOP3.LUT R3, R226, 0x1f8, RZ, 0xc0, !PT ;  /* 0x000001f8e2037812 */ /* 0x002fe200078ec0ff */
[----:B------:R-:W-:Y:S01]  /*9e40*/  USHF.L.U32 UR5, UR38, 0x6, URZ ;  /* 0x0000000626057899 */ /* 0x000fe200080006ff */
[----:B------:R-:W-:Y:S01]  /*9e50*/  VIADD R53, R5, 0x20 ;  /* 0x0000002005357836 */ /* 0x000fe20000000000 */
[----:B------:R-:W-:Y:S01]  /*9e60*/  USHF.L.U32 UR13, UR38, 0x6, URZ ;  /* 0x00000006260d7899 */ /* 0x000fe200080006ff */
[----:B------:R-:W-:Y:S01]  /*9e70*/  LOP3.LUT R3, R3, 0x38, R224, 0x78, !PT ;  /* 0x0000003803037812 */ /* 0x000fe200078e78e0 */
[----:B------:R-:W-:Y:S01]  /*9e80*/  UIMAD.WIDE.U32 UR42, UR5, UR10, URZ ;  /* 0x0000000a052a72a5 */ /* 0x000fe2000f8e00ff */
[----:B------:R-:W-:Y:S01]  /*9e90*/  BSSY.RECONVERGENT B0, `(.L_x_1995) ;  /* 0x0000038000007945 */ /* 0x000fe20003800200 */
[----:B------:R-:W-:Y:S01]  /*9ea0*/  USHF.R.S32.HI UR14, URZ, 0x1f, UR5 ;  /* 0x0000001fff0e7899 */ /* 0x000fe20008011405 */
[--C-:B------:R-:W-:Y:S01]  /*9eb0*/  LOP3.LUT R4, R3, 0x1e00, R226.reuse, 0xf8, !PT ;  /* 0x00001e0003047812 */ /* 0x100fe200078ef8e2 */
[----:B------:R-:W-:Y:S01]  /*9ec0*/  UIADD3 UR36, UPT, UPT, -UR13, UR36, URZ ;  /* 0x000000240d247290 */ /* 0x000fe2000fffe1ff */
[----:B------:R-:W1:Y:S01]  /*9ed0*/  LDC.64 R2, c[0x0][0x5d8] ;  /* 0x00017600ff027b82 */ /* 0x000e620000000a00 */
[----:B------:R-:W-:Y:S01]  /*9ee0*/  IMAD.U32 R6, RZ, RZ, UR42 ;  /* 0x0000002aff067e24 */ /* 0x000fe2000f8e00ff */
[----:B------:R-:W-:Y:S01]  /*9ef0*/  LEA R4, R4, UR4, 0x1 ;  /* 0x0000000404047c11 */ /* 0x000fe2000f8e08ff */
[----:B------:R-:W-:Y:S01]  /*9f00*/  IMAD.U32 R7, RZ, RZ, UR43 ;  /* 0x0000002bff077e24 */ /* 0x000fe2000f8e00ff */
[----:B------:R-:W-:Y:S01]  /*9f10*/  UIMAD UR12, UR14, UR10, URZ ;  /* 0x0000000a0e0c72a4 */ /* 0x000fe2000f8e02ff */
[----:B------:R-:W-:Y:S01]  /*9f20*/  ISETP.GE.AND P4, PT, R5, UR36, PT ;  /* 0x0000002405007c0c */ /* 0x000fe2000bf86270 */
[----:B------:R-:W-:Y:S01]  /*9f30*/  IMAD.U32 R55, RZ, RZ, UR43 ;  /* 0x0000002bff377e24 */ /* 0x000fe2000f8e00ff */
[----:B------:R-:W-:Y:S01]  /*9f40*/  LOP3.LUT R226, R6, 0x38, R226, 0xf8, !PT ;  /* 0x0000003806e27812 */ /* 0x000fe200078ef8e2 */
[----:B------:R-:W-:Y:S01]  /*9f50*/  UIMAD UR12, UR5, UR11, UR12 ;  /* 0x0000000b050c72a4 */ /* 0x000fe2000f8e020c */
[----:B------:R-:W2:Y:S01]  /*9f60*/  LDC.64 R6, c[0x0][0x5e0] ;  /* 0x00017800ff067b82 */ /* 0x000ea20000000a00 */
[----:B------:R-:W-:Y:S01]  /*9f70*/  IMAD.U32 R54, RZ, RZ, UR42 ;  /* 0x0000002aff367e24 */ /* 0x000fe2000f8e00ff */
[----:B------:R-:W-:Y:S01]  /*9f80*/  IADD3 R72, P0, PT, R226, UR16, RZ ;  /* 0x00000010e2487c10 */ /* 0x000fe2000ff1e0ff */
[----:B------:R3:W4:Y:S02]  /*9f90*/  LDS.128 R48, [R4+0x19000] ;  /* 0x0190000004307984 */ /* 0x0007240000000c00 */
[----:B------:R-:W-:Y:S01]  /*9fa0*/  IMAD.U32 R52, RZ, RZ, UR12 ;  /* 0x0000000cff347e24 */ /* 0x000fe2000f8e00ff */
[----:B------:R-:W-:Y:S01]  /*9fb0*/  ISETP.GE.AND P6, PT, R53, UR36, PT ;  /* 0x0000002435007c0c */ /* 0x000fe2000bfc6270 */
[----:B------:R3:W2:Y:S03]  /*9fc0*/  LDS.128 R44, [R4+0x1b000] ;  /* 0x01b00000042c7984 */ /* 0x0006a60000000c00 */
[----:B------:R-:W-:Y:S01]  /*9fd0*/  IADD3.X R73, PT, PT, R55, UR15, R52, P0, !PT ;  /* 0x0000000f37497c10 */ /* 0x000fe200087fe434 */
[----:B------:R3:W2:Y:S01]  /*9fe0*/  LDS.128 R40, [R4+0x1d000] ;  /* 0x01d0000004287984 */ /* 0x0006a20000000c00 */
[----:B------:R-:W-:Y:S01]  /*9ff0*/  IADD3 R68, P0, PT, R5, 0x20, RZ ;  /* 0x0000002005447810 */ /* 0x000fe20007f1e0ff */
[----:B-1----:R-:W-:-:S02]  /*a000*/  IMAD.WIDE.U32 R72, R2, UR20, R72 ;  /* 0x0000001402487c25 */ /* 0x002fc4000f8e0048 */
[----:B------:R3:W1:Y:S02]  /*a010*/  LDS.128 R36, [R4+0x20000] ;  /* 0x0200000004247984 */ /* 0x0006640000000c00 */
[----:B------:R-:W-:Y:S02]  /*a020*/  IMAD.U32 R2, RZ, RZ, UR8 ;  /* 0x00000008ff027e24 */ /* 0x000fe4000f8e00ff */
[----:B------:R3:W1:Y:S01]  /*a030*/  LDS.128 R32, [R4+0x21000] ;  /* 0x0210000004207984 */ /* 0x0006620000000c00 */
[----:B------:R-:W-:Y:S02]  /*a040*/  IMAD.X R69, RZ, RZ, RZ, P0 ;  /* 0x000000ffff457224 */ /* 0x000fe400000e06ff */
[----:B------:R-:W-:Y:S01]  /*a050*/  IMAD R3, R3, UR20, R73 ;  /* 0x0000001403037c24 */ /* 0x000fe2000f8e0249 */
        /* <DEDUP_REMOVED lines=27> */
.L_x_1996:
[----:B------:R-:W-:Y:S05]  /*a210*/  BSYNC.RECONVERGENT B0 ;  /* 0x0000000000007941 */ /* 0x000fea0003800200 */
.L_x_1995:
[----:B----4-:R2:W4:Y:S01]  /*a220*/  LDS.128 R52, [R4+0x1f000] ;  /* 0x01f0000004347984 */ /* 0x0105220000000c00 */
[----:B------:R-:W-:Y:S04]  /*a230*/  BSSY.RECONVERGENT B0, `(.L_x_1997) ;  /* 0x0000014000007945 */ /* 0x000fe80003800200 */
[----:B------:R-:W-:Y:S05]  /*a240*/  @P6 BRA `(.L_x_1998) ;  /* 0x0000000000486947 */ /* 0x000fea0003800000 */
[----:B------:R-:W5:Y:S01]  /*a250*/  LDCU UR15, c[0x0][0x440] ;  /* 0x00008800ff0f77ac */ /* 0x000f620008000800 */
[----:B------:R-:W-:Y:S02]  /*a260*/  IMAD R57, R69, UR10, RZ ;  /* 0x0000000a45397c24 */ /* 0x000fe4000f8e02ff */
[----:B------:R-:W-:Y:S01]  /*a270*/  IMAD.MOV.U32 R58, RZ, RZ, R72 ;  /* 0x000000ffff3a7224 */ /* 0x000fe200078e0048 */
[----:B------:R-:W3:Y:S01]  /*a280*/  LDCU.64 UR12, c[0x0][0x560] ;  /* 0x0000ac00ff0c77ac */ /* 0x000ee20008000a00 */
        /* <DEDUP_REMOVED lines=13> */
[----:B----4-:R3:W-:Y:S02]  /*a360*/  @!P0 STG.E.128 desc[UR34][R56.64+0x180], R52 ;  /* 0x0001803438008986 */ /* 0x0107e4000c101d22 */
.L_x_1998:
[----:B------:R-:W-:Y:S05]  /*a370*/  BSYNC.RECONVERGENT B0 ;  /* 0x0000000000007941 */ /* 0x000fea0003800200 */
.L_x_1997:
        /* <DEDUP_REMOVED lines=11> */
[----:B------:R-:W3:Y:S01]  /*a430*/  LDCU UR5, c[0x0][0x440] ;  /* 0x00008800ff0577ac */ /* 0x000ee20008000800 */
[----:B------:R-:W-:Y:S01]  /*a440*/  IMAD.MOV.U32 R6, RZ, RZ, R2 ;  /* 0x000000ffff067224 */ /* 0x000fe200078e0002 */
[----:B------:R-:W2:Y:S03]  /*a450*/  LDCU.64 UR10, c[0x0][0x568] ;  /* 0x0000ad00ff0a77ac */ /* 0x000ea60008000a00 */
[----:B------:R-:W-:-:S04]  /*a460*/  IMAD.WIDE.U32 R40, R5, UR8, R6 ;  /* 0x0000000805287c25 */ /* 0x000fc8000f8e0006 */
[----:B------:R-:W-:Y:S01]  /*a470*/  IMAD R5, R5, UR9, R41 ;  /* 0x0000000905057c24 */ /* 0x000fe2000f8e0229 */
[----:B---3--:R-:W-:Y:S02]  /*a480*/  ISETP.GE.AND P3, PT, R246, UR5, PT ;  /* 0x00000005f6007c0c */ /* 0x008fe4000bf66270 */
[----:B------:R-:W-:Y:S02]  /*a490*/  ISETP.GE.AND P2, PT, R249, UR5, PT ;  /* 0x00000005f9007c0c */ /* 0x000fe4000bf46270 */
[----:B------:R-:W-:Y:S02]  /*a4a0*/  ISETP.GE.AND P1, PT, R248, UR5, PT ;  /* 0x00000005f8007c0c */ /* 0x000fe4000bf26270 */
[----:B------:R-:W-:Y:S02]  /*a4b0*/  ISETP.GE.AND P0, PT, R247, UR5, PT ;  /* 0x00000005f7007c0c */ /* 0x000fe4000bf06270 */
[----:B--2---:R-:W-:-:S04]  /*a4c0*/  LEA R4, P4, R40, UR10, 0x1 ;  /* 0x0000000a28047c11 */ /* 0x004fc8000f8808ff */
[----:B------:R-:W-:-:S05]  /*a4d0*/  LEA.HI.X R5, R40, UR11, R5, 0x1, P4 ;  /* 0x0000000b28057c11 */ /* 0x000fca000a0f0c05 */
[----:B-1----:R3:W-:Y:S04]  /*a4e0*/  @!P3 STG.E.128 desc[UR34][R4.64], R36 ;  /* 0x000000240400b986 */ /* 0x0027e8000c101d22 */
[----:B------:R3:W-:Y:S04]  /*a4f0*/  @!P2 STG.E.128 desc[UR34][R4.64+0x80], R28 ;  /* 0x0000801c0400a986 */ /* 0x0007e8000c101d22 */
[----:B------:R3:W-:Y:S04]  /*a500*/  @!P1 STG.E.128 desc[UR34][R4.64+0x100], R20 ;  /* 0x0001001404009986 */ /* 0x0007e8000c101d22 */
[----:B------:R3:W-:Y:S02]  /*a510*/  @!P0 STG.E.128 desc[UR34][R4.64+0x180], R12 ;  /* 0x0001800c04008986 */ /* 0x0007e4000c101d22 */
.L_x_2000:
[----:B------:R-:W-:Y:S05]  /*a520*/  BSYNC.RECONVERGENT B0 ;  /* 0x0000000000007941 */ /* 0x000fea0003800200 */
.L_x_1999:
[----:B------:R-:W-:Y:S05]  /*a530*/  @P6 BRA `(.L_x_1966) ;  /* 0x0000000000446947 */ /* 0x000fea0003800000 */
[----:B------:R-:W5:Y:S01]  /*a540*/  LDCU UR5, c[0x0][0x440] ;  /* 0x00008800ff0577ac */ /* 0x000f620008000800 */
[----:B------:R-:W-:Y:S02]  /*a550*/  IMAD R69, R69, UR8, RZ ;  /* 0x0000000845457c24 */ /* 0x000fe4000f8e02ff */
[----:B------:R-:W-:Y:S01]  /*a560*/  IMAD.MOV.U32 R6, RZ, RZ, R2 ;  /* 0x000000ffff067224 */ /* 0x000fe200078e0002 */
[----:B------:R-:W2:Y:S01]  /*a570*/  LDCU.64 UR10, c[0x0][0x568] ;  /* 0x0000ad00ff0a77ac */ /* 0x000ea20008000a00 */
[C---:B------:R-:W-:Y:S02]  /*a580*/  IMAD R69, R68.reuse, UR9, R69 ;  /* 0x0000000944457c24 */ /* 0x040fe4000f8e0245 */
[----:B------:R-:W-:-:S04]  /*a590*/  IMAD.WIDE.U32 R2, R68, UR8, R6 ;  /* 0x0000000844027c25 */ /* 0x000fc8000f8e0006 */
[----:B------:R-:W-:Y:S01]  /*a5a0*/  IMAD.IADD R69, R69, 0x1, R3 ;  /* 0x0000000145457824 */ /* 0x000fe200078e0203 */
[----:B-----5:R-:W-:Y:S02]  /*a5b0*/  ISETP.GE.AND P3, PT, R246, UR5, PT ;  /* 0x00000005f6007c0c */ /* 0x020fe4000bf66270 */
[----:B------:R-:W-:Y:S02]  /*a5c0*/  ISETP.GE.AND P2, PT, R249, UR5, PT ;  /* 0x00000005f9007c0c */ /* 0x000fe4000bf46270 */
[----:B------:R-:W-:Y:S02]  /*a5d0*/  ISETP.GE.AND P1, PT, R248, UR5, PT ;  /* 0x00000005f8007c0c */ /* 0x000fe4000bf26270 */
[----:B------:R-:W-:Y:S02]  /*a5e0*/  ISETP.GE.AND P0, PT, R247, UR5, PT ;  /* 0x00000005f7007c0c */ /* 0x000fe4000bf06270 */
[----:B--23--:R-:W-:-:S04]  /*a5f0*/  LEA R4, P4, R2, UR10, 0x1 ;  /* 0x0000000a02047c11 */ /* 0x00cfc8000f8808ff */
[----:B------:R-:W-:-:S05]  /*a600*/  LEA.HI.X R5, R2, UR11, R69, 0x1, P4 ;  /* 0x0000000b02057c11 */ /* 0x000fca000a0f0c45 */
[----:B-1----:R1:W-:Y:S04]  /*a610*/  @!P3 STG.E.128 desc[UR34][R4.64], R32 ;  /* 0x000000200400b986 */ /* 0x0023e8000c101d22 */
[----:B------:R1:W-:Y:S04]  /*a620*/  @!P2 STG.E.128 desc[UR34][R4.64+0x80], R24 ;  /* 0x000080180400a986 */ /* 0x0003e8000c101d22 */
[----:B------:R1:W-:Y:S04]  /*a630*/  @!P1 STG.E.128 desc[UR34][R4.64+0x100], R16 ;  /* 0x0001001004009986 */ /* 0x0003e8000c101d22 */
[----:B------:R1:W-:Y:S02]  /*a640*/  @!P0 STG.E.128 desc[UR34][R4.64+0x180], R8 ;  /* 0x0001800804008986 */ /* 0x0003e4000c101d22 */
.L_x_1966:
[----:B------:R-:W-:Y:S05]  /*a650*/  BSYNC.RECONVERGENT B1 ;  /* 0x0000000000017941 */ /* 0x000fea0003800200 */
.L_x_1944:
[----:B------:R-:W5:Y:S01]  /*a660*/  LDCU UR8, c[0x0][0x438] ;  /* 0x00008700ff0877ac */ /* 0x000f620008000800 */
[----:B------:R-:W2:Y:S01]  /*a670*/  LDCU UR9, c[0x0][0x370] ;  /* 0x00006e00ff0977ac */ /* 0x000ea20008000800 */
[----:B------:R-:W-:Y:S01]  /*a680*/  UMOV UR10, UR19 ;  /* 0x00000013000a7c82 */ /* 0x000fe20008000000 */
[----:B-----5:R-:W-:-:S04]  /*a690*/  UIADD3 UR8, UPT, UPT, UR8, 0x3f, URZ ;  /* 0x0000003f08087890 */ /* 0x020fc8000fffe0ff */
[----:B------:R-:W-:Y:S02]  /*a6a0*/  USHF.R.S32.HI UR5, URZ, 0x1f, UR8 ;  /* 0x0000001fff057899 */ /* 0x000fe40008011408 */
[----:B--2---:R-:W-:Y:S02]  /*a6b0*/  UIADD3 UR38, UPT, UPT, UR9, UR38, URZ ;  /* 0x0000002609267290 */ /* 0x004fe4000fffe0ff */
[----:B------:R-:W-:-:S04]  /*a6c0*/  ULEA.HI UR5, UR5, UR8, URZ, 0x6 ;  /* 0x0000000805057291 */ /* 0x000fc8000f8f30ff */
[----:B------:R-:W-:-:S04]  /*a6d0*/  USHF.R.S32.HI UR5, URZ, 0x6, UR5 ;  /* 0x00000006ff057899 */ /* 0x000fc80008011405 */
[----:B------:R-:W-:-:S09]  /*a6e0*/  UISETP.GE.AND UP0, UPT, UR38, UR5, UPT ;  /* 0x000000052600728c */ /* 0x000fd2000bf06270 */
[----:B------:R-:W-:Y:S05]  /*a6f0*/  BRA.U !UP0, `(.L_x_2001) ;  /* 0xffffff5d08047547 */ /* 0x000fea000b83ffff */
[----:B------:R-:W-:Y:S05]  /*a700*/  EXIT ;  /* 0x000000000000794d */ /* 0x000fea0003800000 */
.L_x_2002:
        /* <DEDUP_REMOVED lines=15> */
.L_x_2528:


//--------------------- .text._ZN5flash44flash_bwd_dq_dk_dv_loop_seqk_parallel_kernelI23Flash_bwd_kernel_traitsILi256ELi64ELi64ELi8ELi4ELi2ELi2ELb0ELb0EN7cutlass10bfloat16_tE19Flash_kernel_traitsILi256ELi64ELi64ELi8ES3_EELb0ELb0ELb1ELb0ELb0ELb0ELb1EEEvNS_16Flash_bwd_paramsE --------------------------
	.section	.text._ZN5flash44flash_bwd_dq_dk_dv_loop_seqk_parallel_kernelI23Flash_bwd_kernel_traitsILi256ELi64ELi64ELi8ELi4ELi2ELi2ELb0ELb0EN7cutlass10bfloat16_tE19Flash_kernel_traitsILi256ELi64ELi64ELi8ES3_EELb0ELb0ELb1ELb0ELb0ELb0ELb1EEEvNS_16Flash_bwd_paramsE,"ax",@progbits
	.align	128
        .global         _ZN5flash44flash_bwd_dq_dk_dv_loop_seqk_parallel_kernelI23Flash_bwd_kernel_traitsILi256ELi64ELi64ELi8ELi4ELi2ELi2ELb0ELb0EN7cutlass10bfloat16_tE19Flash_kernel_traitsILi256ELi64ELi64ELi8ES3_EELb0ELb0ELb1ELb0ELb0ELb0ELb1EEEvNS_16Flash_bwd_paramsE
        .type           _ZN5flash44flash_bwd_dq_dk_dv_loop_seqk_parallel_kernelI23Flash_bwd_kernel_traitsILi256ELi64ELi64ELi8ELi4ELi2ELi2ELb0ELb0EN7cutlass10bfloat16_tE19Flash_kernel_traitsILi256ELi64ELi64ELi8ES3_EELb0ELb0ELb1ELb0ELb0ELb0ELb1EEEvNS_16Flash_bwd_paramsE,@function
        .size           _ZN5flash44flash_bwd_dq_dk_dv_loop_seqk_parallel_kernelI23Flash_bwd_kernel_traitsILi256ELi64ELi64ELi8ELi4ELi2ELi2ELb0ELb0EN7cutlass10bfloat16_tE19Flash_kernel_traitsILi256ELi64ELi64ELi8ES3_EELb0ELb0ELb1ELb0ELb0ELb0ELb1EEEvNS_16Flash_bwd_paramsE,(.L_x_2529 - _ZN5flash44flash_bwd_dq_dk_dv_loop_seqk_parallel_kernelI23Flash_bwd_kernel_traitsILi256ELi64ELi64ELi8ELi4ELi2ELi2ELb0ELb0EN7cutlass10bfloat16_tE19Flash_kernel_traitsILi256ELi64ELi64ELi8ES3_EELb0ELb0ELb1ELb0ELb0ELb0ELb1EEEvNS_16Flash_bwd_paramsE)
        .other          _ZN5flash44flash_bwd_dq_dk_dv_loop_seqk_parallel_kernelI23Flash_bwd_kernel_traitsILi256ELi64ELi64ELi8ELi4ELi2ELi2ELb0ELb0EN7cutlass10bfloat16_tE19Flash_kernel_traitsILi256ELi64ELi64ELi8ES3_EELb0ELb0ELb1ELb0ELb0ELb0ELb1EEEvNS_16Flash_bwd_paramsE,@"STO_CUDA_ENTRY STV_DEFAULT"
_ZN5flash44flash_bwd_dq_dk_dv_loop_seqk_parallel_kernelI23Flash_bwd_kernel_traitsILi256ELi64ELi64ELi8ELi4ELi2ELi2ELb0ELb0EN7cutlass10bfloat16_tE19Flash_kernel_traitsILi256ELi64ELi64ELi8ES3_EELb0ELb0ELb1ELb0ELb0ELb0ELb1EEEvNS_16Flash_bwd_paramsE:
.text._ZN5flash44flash_bwd_dq_dk_dv_loop_seqk_parallel_kernelI23Flash_bwd_kernel_traitsILi256ELi64ELi64ELi8ELi4ELi2ELi2ELb0ELb0EN7cutlass10bfloat16_tE19Flash_kernel_traitsILi256ELi64ELi64ELi8ES3_EELb0ELb0ELb1ELb0ELb0ELb0ELb1EEEvNS_16Flash_bwd_paramsE:
        /* <DEDUP_REMOVED lines=48> */
.L_x_2061:
[----:B-1----:R-:W1:Y:S01]  /*0300*/  LDCU.64 UR8, c[0x0][0x478] ;  /* 0x00008f00ff0877ac */ /* 0x002e620008000a00 */
        /* <DEDUP_REMOVED lines=18> */
[----:B--2---:R-:W-:Y:S01]  /*0430*/  IMAD.U32 R4, RZ, RZ, UR14 ;  /* 0x0000000eff047e24 */ /* 0x004fe2000f8e00ff */
[----:B------:R-:W4:Y:S01]  /*0440*/  @!UP0 LDCU.64 UR8, c[0x0][0x488] ;  /* 0x00009100ff0887ac */ /* 0x000f220008000a00 */
[----:B------:R-:W-:Y:S02]  /*0450*/  IMAD.U32 R7, RZ, RZ, UR13 ;  /* 0x0000000dff077e24 */ /* 0x000fe4000f8e00ff */
[----:B------:R-:W-:-:S03]  /*0460*/  IMAD.U32 R5, RZ, RZ, UR15 ;  /* 0x0000000fff057e24 */ /* 0x000fc6000f8e00ff */
[----:B-----5:R-:W5:Y:S04]  /*0470*/  @P2 LDG.E R2, desc[UR34][R6.64+0x4] ;  /* 0x0000042206022981 */ /* 0x020f68000c1e1900 */
[----:B------:R-:W2:Y:S01]  /*0480*/  @P0 LDG.E R0, desc[UR34][R4.64] ;  /* 0x0000002204000981 */ /* 0x000ea2000c1e1900 */
        /* <DEDUP_REMOVED lines=27> */
.L_x_2003:
        /* <DEDUP_REMOVED lines=43> */
.L_x_2005:
[----:B------:R-:W1:Y:S01]  /*08f0*/  LDCU.64 UR14, c[0x0][0x3b8] ;  /* 0x00007700ff0e77ac */ /* 0x000e620008000a00 */
[----:B------:R-:W-:-:S04]  /*0900*/  UIADD3 UR5, UPT, UPT, UR36, UR40, URZ ;  /* 0x0000002824057290 */ /* 0x000fc8000fffe0ff */
[----:B-1----:R-:W-:Y:S02]  /*0910*/  UIMAD.WIDE.U32 UR8, UR5, UR14, URZ ;  /* 0x0000000e050872a5 */ /* 0x002fe4000f8e00ff */
[----:B------:R-:W-:-:S04]  /*0920*/  UIMAD UR5, UR5, UR15, URZ ;  /* 0x0000000f050572a4 */ /* 0x000fc8000f8e02ff */
[----:B------:R-:W-:Y:S01]  /*0930*/  UIADD3 UR5, UPT, UPT, UR9, UR5, URZ ;  /* 0x0000000509057290 */ /* 0x000fe2000fffe0ff */
[----:B------:R-:W-:-:S05]  /*0940*/  UMOV UR52, UR8 ;  /* 0x0000000800347c82 */ /* 0x000fca0008000000 */
[----:B------:R-:W-:-:S07]  /*0950*/  MOV R6, UR5 ;  /* 0x0000000500067c02 */ /* 0x000fce0008000f00 */
.L_x_2006:
        /* <DEDUP_REMOVED lines=41> */
.L_x_2007:
[----:B------:R-:W1:Y:S01]  /*0bf0*/  LDCU.64 UR12, c[0x0][0x3c0] ;  /* 0x00007800ff0c77ac */ /* 0x000e620008000a00 */
[----:B------:R-:W-:-:S04]  /*0c00*/  UIADD3 UR8, UPT, UPT, UR36, UR40, URZ ;  /* 0x0000002824087290 */ /* 0x000fc8000fffe0ff */
[----:B-1----:R-:W-:Y:S02]  /*0c10*/  UIMAD.WIDE.U32 UR46, UR8, UR12, URZ ;  /* 0x0000000c082e72a5 */ /* 0x002fe4000f8e00ff */
[----:B------:R-:W-:-:S04]  /*0c20*/  UIMAD UR8, UR8, UR13, URZ ;  /* 0x0000000d080872a4 */ /* 0x000fc8000f8e02ff */
[----:B------:R-:W-:-:S06]  /*0c30*/  UIADD3 UR8, UPT, UPT, UR47, UR8, URZ ;  /* 0x000000082f087290 */ /* 0x000fcc000fffe0ff */
[----:B------:R-:W-:-:S07]  /*0c40*/  MOV R7, UR8 ;  /* 0x0000000800077c02 */ /* 0x000fce0008000f00 */
.L_x_2008:
        /* <DEDUP_REMOVED lines=28> */
.L_x_2009:
[----:B------:R-:W-:Y:S02]  /*0e10*/  UIMAD.WIDE.U32 UR10, UR58, UR17, URZ ;  /* 0x000000113a0a72a5 */ /* 0x000fe4000f8e00ff */
[----:B------:R-:W-:-:S04]  /*0e20*/  UIMAD UR8, UR59, UR17, URZ ;  /* 0x000000113b0872a4 */ /* 0x000fc8000f8e02ff */
[----:B------:R-:W-:-:S12]  /*0e30*/  UIADD3 UR8, UPT, UPT, UR11, UR8, URZ ;  /* 0x000000080b087290 */ /* 0x000fd8000fffe0ff */
.L_x_2010:
        /* <DEDUP_REMOVED lines=20> */
.L_x_2011:
[----:B------:R-:W1:Y:S01]  /*0f80*/  LDCU UR59, c[0x0][0x434] ;  /* 0x00008680ff3b77ac */ /* 0x000e620008000800 */
[----:B------:R-:W-:-:S04]  /*0f90*/  UIMAD UR9, UR42, UR16, UR23 ;  /* 0x000000102a0972a4 */ /* 0x000fc8000f8e0217 */
[----:B-1----:R-:W-:Y:S02]  /*0fa0*/  UIMAD UR59, UR9, UR59, URZ ;  /* 0x0000003b093b72a4 */ /* 0x002fe4000f8e02ff */
.L_x_2012:
        /* <DEDUP_REMOVED lines=11> */
.L_x_2013:
[----:B------:R-:W1:Y:S01]  /*1060*/  LDCU UR58, c[0x0][0x444] ;  /* 0x00008880ff3a77ac */ /* 0x000e620008000800 */
[----:B------:R-:W-:-:S04]  /*1070*/  UIMAD UR9, UR42, UR16, UR23 ;  /* 0x000000102a0972a4 */ /* 0x000fc8000f8e0217 */
[----:B-1----:R-:W-:-:S12]  /*1080*/  UIMAD UR58, UR9, UR58, URZ ;  /* 0x0000003a093a72a4 */ /* 0x002fd8000f8e02ff */
.L_x_2014:
        /* <DEDUP_REMOVED lines=33> */
[----:B------:R-:W2:Y:S03]  /*12a0*/  LDC.64 R2, c[0x0][0x3b0] ;  /* 0x0000ec00ff027b82 */ /* 0x000ea60000000a00 */
[----:B------:R-:W-:Y:S01]  /*12b0*/  VIADD R11, R11, UR17 ;  /* 0x000000110b0b7c36 */ /* 0x000fe20008000000 */
[----:B------:R-:W-:Y:S01]  /*12c0*/  USHF.L.U64.HI UR50, UR8, 0x5, UR9 ;  /* 0x0000000508327899 */ /* 0x000fe20008010209 */
[----:B------:R-:W-:-:S03]  /*12d0*/  IMAD.WIDE.U32 R12, R12, UR23, R10 ;  /* 0x000000170c0c7c25 */ /* 0x000fc6000f8e000a */
[----:B------:R-:W4:Y:S01]  /*12e0*/  LDCU.64 UR16, c[0x0][0x3c8] ;  /* 0x00007900ff1077ac */ /* 0x000f220008000a00 */
[----:B------:R-:W5:Y:S01]  /*12f0*/  LDC.64 R10, c[0x0][0x5f8] ;  /* 0x00017e00ff0a7b82 */ /* 0x000f620000000a00 */
        /* <DEDUP_REMOVED lines=9> */
[C---:B--2---:R-:W-:Y:S02]  /*1390*/  IMAD R14, R2.reuse, UR55, RZ ;  /* 0x00000037020e7c24 */ /* 0x044fe4000f8e02ff */
        /* <DEDUP_REMOVED lines=8> */
[----:B----4-:R-:W-:Y:S01]  /*1420*/  IMAD.U32 R18, RZ, RZ, UR16 ;  /* 0x00000010ff127e24 */ /* 0x010fe2000f8e00ff */
        /* <DEDUP_REMOVED lines=12> */
[----:B------:R-:W4:Y:S01]  /*14f0*/  LDCU.64 UR54, c[0x0][0x5e8] ;  /* 0x0000bd00ff3677ac */ /* 0x000f220008000a00 */
        /* <DEDUP_REMOVED lines=8> */
[C---:B--2---:R-:W-:Y:S02]  /*1580*/  LEA R242, P0, R11.reuse, UR16, 0x2 ;  /* 0x000000100bf27c11 */ /* 0x044fe4000f8010ff */
[----:B------:R-:W-:Y:S02]  /*1590*/  LEA.HI.X R247, R14, UR9, R10, 0x1, P1 ;  /* 0x000000090ef77c11 */ /* 0x000fe400088f0c0a */
[----:B------:R-:W-:Y:S01]  /*15a0*/  LEA.HI.X R243, R11, UR17, R12, 0x2, P0 ;  /* 0x000000110bf37c11 */ /* 0x000fe200080f140c */
[C---:B------:R-:W-:Y:S01]  /*15b0*/  IMAD.SHL.U32 R11, R2.reuse, 0x20, RZ ;  /* 0x00000020020b7824 */ /* 0x040fe200078e00ff */
[C---:B------:R-:W-:Y:S01]  /*15c0*/  IADD3 R10, P0, PT, R9.reuse, 0x20, RZ ;  /* 0x00000020090a7810 */ /* 0x040fe20007f1e0ff */
[----:B----4-:R-:W-:Y:S01]  /*15d0*/  UIMAD.WIDE UR10, UR58, 0x4, UR54 ;  /* 0x000000043a0a78a5 */ /* 0x010fe2000f8e0236 */
[----:B------:R-:W-:Y:S01]  /*15e0*/  SHF.L.U64.HI R3, R2, 0x5, R3 ;  /* 0x0000000502037819 */ /* 0x000fe20000010203 */
[----:B---3--:R-:W-:Y:S01]  /*15f0*/  UIMAD.WIDE UR54, UR59, 0x4, UR60 ;  /* 0x000000043b3678a5 */ /* 0x008fe2000f8e023c */
[----:B------:R-:W-:Y:S01]  /*1600*/  IADD3 R15, PT, PT, R9, 0x20, RZ ;  /* 0x00000020090f7810 */ /* 0x000fe20007ffe0ff */
[----:B------:R-:W-:Y:S01]  /*1610*/  IMAD.X R2, RZ, RZ, RZ, P0 ;  /* 0x000000ffff027224 */ /* 0x000fe200000e06ff */
[----:B------:R-:W-:Y:S09]  /*1620*/  BRA.U UP0, `(.L_x_2015) ;  /* 0x0000000900347547 */ /* 0x000ff2000b800000 */
        /* <DEDUP_REMOVED lines=13> */
.L_x_2016:
[----:B------:R-:W1:Y:S01]  /*1700*/  LDCU.64 UR12, c[0x0][0x5c0] ;  /* 0x0000b800ff0c77ac */ /* 0x000e620008000a00 */
[----:B------:R-:W-:-:S04]  /*1710*/  UIADD3 UR8, UPT, UPT, UR36, UR40, URZ ;  /* 0x0000002824087290 */ /* 0x000fc8000fffe0ff */
[----:B-1----:R-:W-:Y:S02]  /*1720*/  UIMAD.WIDE.U32 UR16, UR8, UR12, URZ ;  /* 0x0000000c081072a5 */ /* 0x002fe4000f8e00ff */
[----:B------:R-:W-:-:S04]  /*1730*/  UIMAD UR8, UR8, UR13, URZ ;  /* 0x0000000d080872a4 */ /* 0x000fc8000f8e02ff */
[----:B------:R-:W-:-:S06]  /*1740*/  UIADD3 UR8, UPT, UPT, UR17, UR8, URZ ;  /* 0x0000000811087290 */ /* 0x000fcc000fffe0ff */
[----:B------:R-:W-:Y:S02]  /*1750*/  MOV R3, UR8 ;  /* 0x0000000800037c02 */ /* 0x000fe40008000f00 */
.L_x_2017:
        /* <DEDUP_REMOVED lines=13> */
.L_x_2018:
[----:B------:R-:W1:Y:S01]  /*1830*/  LDCU.64 UR10, c[0x0][0x5c8] ;  /* 0x0000b900ff0a77ac */ /* 0x000e620008000a00 */
[----:B------:R-:W-:-:S04]  /*1840*/  UIADD3 UR36, UPT, UPT, UR36, UR40, URZ ;  /* 0x0000002824247290 */ /* 0x000fc8000fffe0ff */
[----:B-1----:R-:W-:Y:S02]  /*1850*/  UIMAD.WIDE.U32 UR14, UR36, UR10, URZ ;  /* 0x0000000a240e72a5 */ /* 0x002fe4000f8e00ff */
[----:B------:R-:W-:-:S04]  /*1860*/  UIMAD UR36, UR36, UR11, URZ ;  /* 0x0000000b242472a4 */ /* 0x000fc8000f8e02ff */
[----:B------:R-:W-:-:S06]  /*1870*/  UIADD3 UR36, UPT, UPT, UR15, UR36, URZ ;  /* 0x000000240f247290 */ /* 0x000fcc000fffe0ff */
[----:B------:R-:W-:-:S07]  /*1880*/  MOV R0, UR36 ;  /* 0x0000002400007c02 */ /* 0x000fce0008000f00 */
.L_x_2019:
        /* <DEDUP_REMOVED lines=32> */
.L_x_2021:
[----:B------:R-:W-:Y:S05]  /*1a90*/  BSYNC.RECONVERGENT B0 ;  /* 0x0000000000007941 */ /* 0x000fea0003800200 */
.L_x_2020:
        /* <DEDUP_REMOVED lines=19> */
.L_x_2023:
[----:B------:R-:W-:Y:S05]  /*1bd0*/  BSYNC.RECONVERGENT B0 ;  /* 0x0000000000007941 */ /* 0x000fea0003800200 */
.L_x_2022:
        /* <DEDUP_REMOVED lines=29> */
.L_x_2025:
[----:B------:R-:W-:Y:S05]  /*1db0*/  BSYNC.RECONVERGENT B0 ;  /* 0x0000000000007941 */ /* 0x000fea0003800200 */
.L_x_2024:
        /* <DEDUP_REMOVED lines=20> */
.L_x_2015:
        /* <DEDUP_REMOVED lines=38> */
.L_x_2028:
[----:B------:R2:W-:Y:S04]  /*2160*/  STS.128 [R14+0x10000], RZ ;  /* 0x010000ff0e007388 */ /* 0x0005e80000000c00 */
[----:B------:R2:W-:Y:S04]  /*2170*/  STS.128 [R14+0x12000], RZ ;  /* 0x012000ff0e007388 */ /* 0x0005e80000000c00 */
[----:B------:R2:W-:Y:S04]  /*2180*/  STS.128 [R14+0x14000], RZ ;  /* 0x014000ff0e007388 */ /* 0x0005e80000000c00 */
[----:B------:R2:W-:Y:S02]  /*2190*/  STS.128 [R14+0x16000], RZ ;  /* 0x016000ff0e007388 */ /* 0x0005e40000000c00 */
.L_x_2029:
[----:B------:R-:W-:Y:S05]  /*21a0*/  BSYNC.RECONVERGENT B0 ;  /* 0x0000000000007941 */ /* 0x000fea0003800200 */
.L_x_2027:
        /* <DEDUP_REMOVED lines=37> */
.L_x_2031:
[----:B------:R-:W-:Y:S05]  /*2400*/  BSYNC.RECONVERGENT B0 ;  /* 0x0000000000007941 */ /* 0x000fea0003800200 */
.L_x_2030:
        /* <DEDUP_REMOVED lines=29> */
.L_x_2033:
[----:B------:R1:W-:Y:S04]  /*25e0*/  STS.128 [R240], RZ ;  /* 0x000000fff0007388 */ /* 0x0003e80000000c00 */
[----:B------:R1:W-:Y:S04]  /*25f0*/  STS.128 [R240+0x2000], RZ ;  /* 0x002000fff0007388 */ /* 0x0003e80000000c00 */
[----:B------:R1:W-:Y:S04]  /*2600*/  STS.128 [R240+0x4000], RZ ;  /* 0x004000fff0007388 */ /* 0x0003e80000000c00 */
[----:B------:R1:W-:Y:S02]  /*2610*/  STS.128 [R240+0x6000], RZ ;  /* 0x006000fff0007388 */ /* 0x0003e40000000c00 */
.L_x_2034:
[----:B------:R-:W-:Y:S05]  /*2620*/  BSYNC.RECONVERGENT B0 ;  /* 0x0000000000007941 */ /* 0x000fea0003800200 */
.L_x_2032:
        /* <DEDUP_REMOVED lines=46> */
.L_x_2036:
[----:B------:R-:W-:Y:S05]  /*2910*/  BSYNC.RECONVERGENT B0 ;  /* 0x0000000000007941 */ /* 0x000fea0003800200 */
.L_x_2035:
        /* <DEDUP_REMOVED lines=48> */
.L_x_2038:
[----:B------:R2:W-:Y:S04]  /*2c20*/  STS.128 [R14+0x18000], RZ ;  /* 0x018000ff0e007388 */ /* 0x0005e80000000c00 */
[----:B------:R2:W-:Y:S04]  /*2c30*/  STS.128 [R14+0x1a000], RZ ;  /* 0x01a000ff0e007388 */ /* 0x0005e80000000c00 */
[----:B------:R2:W-:Y:S04]  /*2c40*/  STS.128 [R14+0x1c000], RZ ;  /* 0x01c000ff0e007388 */ /* 0x0005e80000000c00 */
[----:B------:R2:W-:Y:S02]  /*2c50*/  STS.128 [R14+0x1e000], RZ ;  /* 0x01e000ff0e007388 */ /* 0x0005e40000000c00 */
.L_x_2039:
[----:B------:R-:W-:Y:S05]  /*2c60*/  BSYNC.RECONVERGENT B0 ;  /* 0x0000000000007941 */ /* 0x000fea0003800200 */
.L_x_2037:
        /* <DEDUP_REMOVED lines=40> */
.L_x_2041:
[----:B------:R-:W-:Y:S05]  /*2ef0*/  BSYNC.RECONVERGENT B0 ;  /* 0x0000000000007941 */ /* 0x000fea0003800200 */
.L_x_2040:
        /* <DEDUP_REMOVED lines=46> */
.L_x_2043:
[----:B------:R2:W-:Y:S04]  /*31e0*/  STS.128 [R14+0x20000], RZ ;  /* 0x020000ff0e007388 */ /* 0x0005e80000000c00 */
[----:B------:R2:W-:Y:S04]  /*31f0*/  STS.128 [R14+0x22000], RZ ;  /* 0x022000ff0e007388 */ /* 0x0005e80000000c00 */
[----:B------:R2:W-:Y:S04]  /*3200*/  STS.128 [R14+0x24000], RZ ;  /* 0x024000ff0e007388 */ /* 0x0005e80000000c00 */
[----:B------:R2:W-:Y:S02]  /*3210*/  STS.128 [R14+0x26000], RZ ;  /* 0x026000ff0e007388 */ /* 0x0005e40000000c00 */
.L_x_2044:
[----:B------:R-:W-:Y:S05]  /*3220*/  BSYNC.RECONVERGENT B0 ;  /* 0x0000000000007941 */ /* 0x000fea0003800200 */
.L_x_2042:
[----:B------:R1:W-:Y:S01]  /*3230*/  @P5 STS.128 [R14+0x21000], RZ ;  /* 0x021000ff0e005388 */ /* 0x0003e20000000c00 */
[----:B------:R-:W1:Y:S01]  /*3240*/  LDCU UR5, c[0x0][0x440] ;  /* 0x00008800ff0577ac */ /* 0x000e620008000800 */
[----:B------:R-:W-:Y:S01]  /*3250*/  BSSY.RECONVERGENT B0, `(.L_x_2045) ;  /* 0x0000027000007945 */ /* 0x000fe20003800200 */
[----:B------:R-:W-:Y:S01]  /*3260*/  SHF.L.U32 R4, R8, 0x1, RZ ;  /* 0x0000000108047819 */ /* 0x000fe200000006ff */
        /* <DEDUP_REMOVED lines=37> */
.L_x_2046:
[----:B-1----:R-:W-:Y:S05]  /*34c0*/  BSYNC.RECONVERGENT B0 ;  /* 0x0000000000007941 */ /* 0x002fea0003800200 */
.L_x_2045:
[----:B------:R-:W-:Y:S01]  /*34d0*/  IMAD.SHL.U32 R226, R8, 0x40, RZ ;  /* 0x0000004008e27824 */ /* 0x000fe200078e00ff */
[----:B------:R-:W-:Y:S01]  /*34e0*/  LOP3.LUT R3, R4, 0x20, RZ, 0xc0, !PT ;  /* 0x0000002004037812 */ /* 0x000fe200078ec0ff */
[C---:B------:R-:W-:Y:S01]  /*34f0*/  IMAD.SHL.U32 R2, R8.reuse, 0x20, RZ ;  /* 0x0000002008027824 */ /* 0x040fe200078e00ff */
[----:B------:R-:W0:Y:S01]  /*3500*/  LDGDEPBAR ;  /* 0x00000000000079af */ /* 0x000e220000000000 */
[----:B------:R-:W-:Y:S01]  /*3510*/  IMAD.SHL.U32 R228, R8, 0x10, RZ ;  /* 0x0000001008e47824 */ /* 0x000fe200078e00ff */
[----:B------:R-:W-:Y:S01]  /*3520*/  LOP3.LUT R9, R3, 0x18, R9, 0xf8, !PT ;  /* 0x0000001803097812 */ /* 0x000fe200078ef809 */
[----:B------:R-:W1:Y:S01]  /*3530*/  LDCU UR15, c[0x0][0x590] ;  /* 0x0000b200ff0f77ac */ /* 0x000e620008000800 */
[C---:B------:R-:W-:Y:S01]  /*3540*/  LOP3.LUT R227, R226.reuse, 0x200, RZ, 0xc0, !PT ;  /* 0x00000200e2e37812 */ /* 0x040fe200078ec0ff */
[----:B------:R-:W-:Y:S01]  /*3550*/  IMAD.MOV.U32 R224, RZ, RZ, 0x40 ;  /* 0x00000040ffe07424 */ /* 0x000fe200078e00ff */
[----:B------:R-:W-:Y:S01]  /*3560*/  LOP3.LUT R3, R226, 0x1c0, RZ, 0xc0, !PT ;  /* 0x000001c0e2037812 */ /* 0x000fe200078ec0ff */
[----:B------:R-:W-:Y:S01]  /*3570*/  IMAD.MOV.U32 R225, RZ, RZ, 0x20 ;  /* 0x00000020ffe17424 */ /* 0x000fe200078e00ff */
[----:B------:R-:W-:Y:S01]  /*3580*/  LOP3.LUT R227, R227, 0xc00, R2, 0xf8, !PT ;  /* 0x00000c00e3e37812 */ /* 0x000fe200078ef802 */
[----:B------:R-:W-:Y:S01]  /*3590*/  IMAD.U32 R235, RZ, RZ, UR37 ;  /* 0x00000025ffeb7e24 */ /* 0x000fe2000f8e00ff */
[----:B------:R-:W-:Y:S01]  /*35a0*/  LOP3.LUT R3, R3, 0x38, R0, 0xf8, !PT ;  /* 0x0000003803037812 */ /* 0x000fe200078ef800 */
[----:B------:R-:W-:Y:S01]  /*35b0*/  IMAD.MOV.U32 R236, RZ, RZ, R240 ;  /* 0x000000ffffec7224 */ /* 0x000fe200078e00f0 */
[----:B------:R-:W-:Y:S01]  /*35c0*/  LOP3.LUT R2, R2, 0x200, RZ, 0xc0, !PT ;  /* 0x0000020002027812 */ /* 0x000fe200078ec0ff */
[----:B------:R-:W-:Y:S01]  /*35d0*/  IMAD.MOV.U32 R234, RZ, RZ, 0x4 ;  /* 0x00000004ffea7424 */ /* 0x000fe200078e00ff */
        /* <DEDUP_REMOVED lines=8> */
[----:B------:R-:W-:Y:S02]  /*3660*/  R2P PR, R8, 0x6 ;  /* 0x0000000608007804 */ /* 0x000fe40000000000 */
[----:B------:R-:W-:Y:S02]  /*3670*/  CS2R R186, SRZ ;  /* 0x0000000000ba7805 */ /* 0x000fe4000001ff00 */
[----:B------:R-:W-:Y:S02]  /*3680*/  LOP3.LUT R9, R9, 0x38, R0, 0x78, !PT ;  /* 0x0000003809097812 */ /* 0x000fe400078e7800 */
[----:B------:R-:W-:Y:S02]  /*3690*/  CS2R R184, SRZ ;  /* 0x0000000000b87805 */ /* 0x000fe4000001ff00 */
[----:B------:R-:W-:-:S02]  /*36a0*/  LOP3.LUT R228, R228, R3, RZ, 0xfc, !PT ;  /* 0x00000003e4e47212 */ /* 0x000fc400078efcff */
[----:B------:R-:W-:Y:S02]  /*36b0*/  CS2R R182, SRZ ;  /* 0x0000000000b67805 */ /* 0x000fe4000001ff00 */
[----:B------:R-:W-:Y:S02]  /*36c0*/  LOP3.LUT R4, R4, 0x6, RZ, 0xc0, !PT ;  /* 0x0000000604047812 */ /* 0x000fe400078ec0ff */
[----:B------:R-:W-:Y:S02]  /*36d0*/  CS2R R180, SRZ ;  /* 0x0000000000b47805 */ /* 0x000fe4000001ff00 */
[----:B------:R-:W-:Y:S02]  /*36e0*/  LOP3.LUT R227, R227, R13, RZ, 0xfc, !PT ;  /* 0x0000000de3e37212 */ /* 0x000fe400078efcff */
[----:B------:R-:W-:Y:S02]  /*36f0*/  CS2R R174, SRZ ;  /* 0x0000000000ae7805 */ /* 0x000fe4000001ff00 */
[----:B------:R-:W-:-:S02]  /*3700*/  LOP3.LUT R226, R9, 0x200, R226, 0xf8, !PT ;  /* 0x0000020009e27812 */ /* 0x000fc400078ef8e2 */
[----:B------:R-:W-:Y:S02]  /*3710*/  CS2R R172, SRZ ;  /* 0x0000000000ac7805 */ /* 0x000fe4000001ff00 */
[----:B------:R-:W-:Y:S02]  /*3720*/  SEL R224, R224, 0xffffffc0, !P2 ;  /* 0xffffffc0e0e07807 */ /* 0x000fe40005000000 */
[----:B------:R-:W-:Y:S02]  /*3730*/  CS2R R178, SRZ ;  /* 0x0000000000b27805 */ /* 0x000fe4000001ff00 */
[----:B------:R-:W-:Y:S02]  /*3740*/  LEA R228, R228, UR24, 0x1 ;  /* 0x00000018e4e47c11 */ /* 0x000fe4000f8e08ff */
[----:B------:R-:W-:Y:S02]  /*3750*/  CS2R R176, SRZ ;  /* 0x0000000000b07805 */ /* 0x000fe4000001ff00 */
[----:B------:R-:W-:-:S02]  /*3760*/  LOP3.LUT R4, R4, 0xe0, R12, 0xf8, !PT ;  /* 0x000000e004047812 */ /* 0x000fc400078ef80c */
[----:B------:R-:W-:Y:S02]  /*3770*/  CS2R R170, SRZ ;  /* 0x0000000000aa7805 */ /* 0x000fe4000001ff00 */
[----:B------:R-:W-:Y:S01]  /*3780*/  LEA R227, R227, UR24, 0x1 ;  /* 0x00000018e3e37c11 */ /* 0x000fe2000f8e08ff */
[----:B------:R-:W-:Y:S01]  /*3790*/  IMAD.IADD R2, R224, 0x1, R228 ;  /* 0x00000001e0027824 */ /* 0x000fe200078e02e4 */
[----:B------:R-:W-:Y:S01]  /*37a0*/  LEA R226, R226, UR24, 0x1 ;  /* 0x00000018e2e27c11 */ /* 0x000fe2000f8e08ff */
[----:B------:R-:W-:Y:S01]  /*37b0*/  IMAD.U32 R235, R235, 0x40, R4 ;  /* 0x00000040ebeb7824 */ /* 0x000fe200078e0004 */
        /* <DEDUP_REMOVED lines=52> */
[----:B------:R-:W-:Y:S01]  /*3b00*/  VIADD R227, R227, UR16 ;  /* 0x00000010e3e37c36 */ /* 0x000fe20008000000 */
[----:B------:R-:W2:Y:S01]  /*3b10*/  LDCU UR12, c[0x0][0x504] ;  /* 0x0000a080ff0c77ac */ /* 0x000ea20008000800 */
[----:B------:R-:W-:Y:S02]  /*3b20*/  VIADD R226, R226, UR16 ;  /* 0x00000010e2e27c36 */ /* 0x000fe40008000000 */
[C---:B------:R-:W-:Y:S01]  /*3b30*/  IMAD.IADD R3, R225.reuse, 0x1, R228 ;  /* 0x00000001e1037824 */ /* 0x040fe200078e02e4 */
[----:B------:R-:W2:Y:S01]  /*3b40*/  LDCU UR9, c[0x0][0x508] ;  /* 0x0000a100ff0977ac */ /* 0x000ea20008000800 */
[----:B------:R-:W-:Y:S01]  /*3b50*/  IMAD.IADD R0, R225, 0x1, R2 ;  /* 0x00000001e1007824 */ /* 0x000fe200078e0202 */
[----:B------:R-:W2:Y:S01]  /*3b60*/  LDCU UR8, c[0x0][0x3e0] ;  /* 0x00007c00ff0877ac */ /* 0x000ea20008000800 */
[----:B------:R-:W2:Y:S01]  /*3b70*/  LDCU UR14, c[0x0][0x50c] ;  /* 0x0000a180ff0e77ac */ /* 0x000ea20008000800 */
[----:B------:R-:W2:Y:S01]  /*3b80*/  LDCU UR13, c[0x0][0x45c] ;  /* 0x00008b80ff0d77ac */ /* 0x000ea20008000800 */
[----:B-1----:R-:W-:-:S02]  /*3b90*/  USHF.L.U32 UR15, UR15, 0x6, URZ ;  /* 0x000000060f0f7899 */ /* 0x002fc400080006ff */
[----:B------:R-:W-:Y:S02]  /*3ba0*/  UIADD3 UR41, UPT, UPT, -UR47, UR41, URZ ;  /* 0x000000292f297290 */ /* 0x000fe4000fffe1ff */
[----:B------:R-:W-:-:S12]  /*3bb0*/  USHF.L.U32 UR49, UR49, 0x3, URZ ;  /* 0x0000000331317899 */ /* 0x000fd800080006ff */
.L_x_2051:
[----:B------:R-:W0:Y:S01]  /*3bc0*/  LDGDEPBAR ;  /* 0x00000000000079af */ /* 0x000e220000000000 */
[C---:B------:R-:W-:Y:S01]  /*3bd0*/  IADD3 R118, PT, PT, R227.reuse, R225, RZ ;  /* 0x000000e1e3767210 */ /* 0x040fe20007ffe0ff */
[----:B------:R-:W-:Y:S01]  /*3be0*/  USHF.L.U32 UR17, UR48, 0x6, URZ ;  /* 0x0000000630117899 */ /* 0x000fe200080006ff */
[----:B------:R-:W-:Y:S03]  /*3bf0*/  IADD3 R117, PT, PT, R227, R224, RZ ;  /* 0x000000e0e3757210 */ /* 0x000fe60007ffe0ff */
[----:B------:R-:W-:Y:S01]  /*3c00*/  UISETP.GE.AND UP0, UPT, UR17, UR41, UPT ;  /* 0x000000291100728c */ /* 0x000fe2000bf06270 */
[----:B------:R-:W-:Y:S01]  /*3c10*/  IADD3 R116, PT, PT, R225, R117, RZ ;  /* 0x00000075e1747210 */ /* 0x000fe20007ffe0ff */
[----:B------:R-:W-:Y:S04]  /*3c20*/  DEPBAR.LE SB0, 0x0 ;  /* 0x000080000000791a */ /* 0x000fe80000000000 */
[----:B------:R-:W-:Y:S06]  /*3c30*/  BAR.SYNC.DEFER_BLOCKING 0x0 ;  /* 0x0000000000007b1d */ /* 0x000fec0000010000 */
[----:B------:R-:W-:Y:S05]  /*3c40*/  LDSM.16.M88.4 R16, [R227] ;  /* 0x00000000e310783b */ /* 0x000fea0000000200 */
[----:B--2---:R-:W1:Y:S05]  /*3c50*/  LDSM.16.M88.4 R8, [R228+0x18000] ;  /* 0x01800000e408783b */ /* 0x004e6a0000000200 */
[----:B------:R-:W3:Y:S05]  /*3c60*/  LDSM.16.M88.4 R84, [R228+0x18800] ;  /* 0x01880000e454783b */ /* 0x000eea0000000200 */
[----:B------:R-:W-:Y:S05]  /*3c70*/  LDSM.16.M88.4 R88, [R118] ;  /* 0x000000007658783b */ /* 0x000fea0000000200 */
[----:B------:R-:W2:Y:S05]  /*3c80*/  LDSM.16.M88.4 R92, [R3+0x18000] ;  /* 0x01800000035c783b */ /* 0x000eaa0000000200 */
[----:B------:R-:W2:Y:S05]  /*3c90*/  LDSM.16.M88.4 R96, [R3+0x18800] ;  /* 0x018800000360783b */ /* 0x000eaa0000000200 */
[----:B------:R-:W-:Y:S05]  /*3ca0*/  LDSM.16.M88.4 R100, [R117] ;  /* 0x000000007564783b */ /* 0x000fea0000000200 */
[----:B------:R-:W2:Y:S05]  /*3cb0*/  LDSM.16.M88.4 R104, [R2+0x18000] ;  /* 0x018000000268783b */ /* 0x000eaa0000000200 */
        /* <DEDUP_REMOVED lines=143> */
[----:B-12---:R-:W-:Y:S01]  /*45b0*/  MOV R6, R214 ;  /* 0x000000d600067202 */ /* 0x006fe20000000f00 */
[----:B------:R-:W-:Y:S01]  /*45c0*/  USHF.L.U32 UR16, UR37, 0x6, URZ ;  /* 0x0000000625107899 */ /* 0x000fe200080006ff */
[----:B------:R-:W-:Y:S01]  /*45d0*/  MOV R9, R213 ;  /* 0x000000d500097202 */ /* 0x000fe20000000f00 */
        /* <DEDUP_REMOVED lines=26> */
.L_x_2047:
[----:B------:R-:W-:Y:S01]  /*4780*/  UIADD3 UR16, UPT, UPT, UR33, UR9, -UR43 ;  /* 0x0000000921107290 */ /* 0x000fe2000fffe82b */
[----:B--2---:R-:W-:Y:S02]  /*4790*/  VIADD R4, R239, UR17 ;  /* 0x00000011ef047c36 */ /* 0x004fe40008000000 */
[----:B------:R-:W-:Y:S02]  /*47a0*/  IMAD.MOV.U32 R92, RZ, RZ, 0x1 ;  /* 0x00000001ff5c7424 */ /* 0x000fe400078e00ff */
[----:B------:R-:W-:Y:S02]  /*47b0*/  IMAD.MOV.U32 R84, RZ, RZ, 0x9 ;  /* 0x00000009ff547424 */ /* 0x000fe400078e00ff */
[C---:B------:R-:W-:Y:S01]  /*47c0*/  VIADD R5, R4.reuse, UR16 ;  /* 0x0000001004057c36 */ /* 0x040fe20008000000 */
[----:B------:R-:W-:Y:S01]  /*47d0*/  UIADD3 UR16, UPT, UPT, UR33, -UR12, -UR43 ;  /* 0x8000000c21107290 */ /* 0x000fe2000fffe82b */
[C---:B------:R-:W-:Y:S02]  /*47e0*/  VIADD R91, R235.reuse, 0x1 ;  /* 0x00000001eb5b7836 */ /* 0x040fe40000000000 */
[----:B------:R-:W-:Y:S01]  /*47f0*/  VIADD R90, R235, 0x8 ;  /* 0x00000008eb5a7836 */ /* 0x000fe20000000000 */
[----:B------:R-:W-:Y:S01]  /*4800*/  VIADDMNMX R92, R5, R92, UR33, PT ;  /* 0x00000021055c7e46 */ /* 0x000fe2000b80015c */
[----:B------:R-:W-:Y:S01]  /*4810*/  VIADD R85, R235, 0x19 ;  /* 0x00000019eb557836 */ /* 0x000fe20000000000 */
        /* <DEDUP_REMOVED lines=72> */
.L_x_2048:
        /* <DEDUP_REMOVED lines=9> */
[----:B------:R-:W-:Y:S01]  /*4d30*/  FFMA.FTZ R198, -R198, R198, 1 ;  /* 0x3f800000c6c67423 */ /* 0x000fe200000101c6 */
        /* <DEDUP_REMOVED lines=19> */
[----:B------:R-:W3:Y:S01]  /*4e70*/  MUFU.EX2 R250, R250 ;  /* 0x000000fa00fa7308 */ /* 0x000ee20000000800 */
[----:B------:R-:W-:Y:S01]  /*4e80*/  FFMA.FTZ R248, R9, UR13, -R248 ;  /* 0x0000000d09f87c23 */ /* 0x000fe200080108f8 */
[----:B------:R-:W-:Y:S01]  /*4e90*/  MOV R116, 0x20 ;  /* 0x0000002000747802 */ /* 0x000fe20000000f00 */
[----:B------:R-:W-:Y:S07]  /*4ea0*/  FFMA.FTZ R199, -R199, R199, 1 ;  /* 0x3f800000c7c77423 */ /* 0x000fee00000101c7 */
[----:B------:R-:W-:Y:S01]  /*4eb0*/  MUFU.EX2 R222, R222 ;  /* 0x000000de00de7308 */ /* 0x000fe20000000800 */
[----:B------:R-:W-:Y:S01]  /*4ec0*/  MOV R220, 0x40 ;  /* 0x0000004000dc7802 */ /* 0x000fe20000000f00 */
[----:B------:R-:W-:Y:S01]  /*4ed0*/  FFMA.FTZ R200, -R200, R200, 1 ;  /* 0x3f800000c8c87423 */ /* 0x000fe200000101c8 */
[----:B------:R-:W-:Y:S07]  /*4ee0*/  FFMA.FTZ R201, -R201, R201, 1 ;  /* 0x3f800000c9c97423 */ /* 0x000fee00000101c9 */
[----:B------:R-:W4:Y:S01]  /*4ef0*/  MUFU.EX2 R221, R221 ;  /* 0x000000dd00dd7308 */ /* 0x000f220000000800 */
[----:B------:R-:W-:Y:S01]  /*4f00*/  FFMA.FTZ R202, -R202, R202, 1 ;  /* 0x3f800000caca7423 */ /* 0x000fe200000101ca */
[----:B------:R-:W-:Y:S01]  /*4f10*/  FFMA.FTZ R203, -R203, R203, 1 ;  /* 0x3f800000cbcb7423 */ /* 0x000fe200000101cb */
[----:B------:R-:W-:Y:S07]  /*4f20*/  UISETP.GT.AND UP0, UPT, UR48, UR44, UPT ;  /* 0x0000002c3000728c */ /* 0x000fee000bf04270 */
[----:B------:R-:W-:Y:S01]  /*4f30*/  MUFU.EX2 R217, R217 ;  /* 0x000000d900d97308 */ /* 0x000fe20000000800 */
[----:B------:R-:W-:Y:S01]  /*4f40*/  FMUL.FTZ R196, R196, UR14 ;  /* 0x0000000ec4c47c20 */ /* 0x000fe20008410000 */
[----:B------:R-:W-:Y:S01]  /*4f50*/  FMUL.FTZ R197, R197, UR14 ;  /* 0x0000000ec5c57c20 */ /* 0x000fe20008410000 */
[----:B------:R-:W-:Y:S07]  /*4f60*/  FMUL.FTZ R198, R198, UR14 ;  /* 0x0000000ec6c67c20 */ /* 0x000fee0008410000 */
[----:B------:R-:W4:Y:S01]  /*4f70*/  MUFU.EX2 R216, R216 ;  /* 0x000000d800d87308 */ /* 0x000f220000000800 */
[----:B------:R-:W-:Y:S01]  /*4f80*/  FMUL.FTZ R199, R199, UR14 ;  /* 0x0000000ec7c77c20 */ /* 0x000fe20008410000 */
[----:B------:R-:W-:Y:S01]  /*4f90*/  FMUL.FTZ R200, R200, UR14 ;  /* 0x0000000ec8c87c20 */ /* 0x000fe20008410000 */
[----:B------:R-:W-:Y:S07]  /*4fa0*/  FMUL.FTZ R201, R201, UR14 ;  /* 0x0000000ec9c97c20 */ /* 0x000fee0008410000 */
[----:B------:R-:W-:Y:S01]  /*4fb0*/  MUFU.EX2 R219, R219 ;  /* 0x000000db00db7308 */ /* 0x000fe20000000800 */
[----:B------:R-:W-:Y:S01]  /*4fc0*/  FMUL.FTZ R202, R202, UR14 ;  /* 0x0000000ecaca7c20 */ /* 0x000fe20008410000 */
[----:B------:R-:W-:Y:S01]  /*4fd0*/  FMUL.FTZ R203, R203, UR14 ;  /* 0x0000000ecbcb7c20 */ /* 0x000fe20008410000 */
[----:B------:R-:W-:Y:S07]  /*4fe0*/  FFMA.FTZ R204, -R204, R204, 1 ;  /* 0x3f800000cccc7423 */ /* 0x000fee00000101cc */
[----:B------:R-:W4:Y:S01]  /*4ff0*/  MUFU.EX2 R218, R218 ;  /* 0x000000da00da7308 */ /* 0x000f220000000800 */
[----:B------:R-:W-:Y:S01]  /*5000*/  FFMA.FTZ R205, -R205, R205, 1 ;  /* 0x3f800000cdcd7423 */ /* 0x000fe200000101cd */
[----:B------:R-:W-:Y:S01]  /*5010*/  FFMA.FTZ R207, -R207, R207, 1 ;  /* 0x3f800000cfcf7423 */ /* 0x000fe200000101cf */
[----:B------:R-:W-:Y:S07]  /*5020*/  FFMA.FTZ R208, -R208, R208, 1 ;  /* 0x3f800000d0d07423 */ /* 0x000fee00000101d0 */
[----:B------:R-:W-:Y:S01]  /*5030*/  MUFU.EX2 R215, R215 ;  /* 0x000000d700d77308 */ /* 0x000fe20000000800 */
[----:B------:R-:W-:Y:S01]  /*5040*/  FFMA.FTZ R209, -R209, R209, 1 ;  /* 0x3f800000d1d17423 */ /* 0x000fe200000101d1 */
[----:B------:R-:W-:Y:S01]  /*5050*/  FFMA.FTZ R213, -R213, R213, 1 ;  /* 0x3f800000d5d57423 */ /* 0x000fe200000101d5 */
        /* <DEDUP_REMOVED lines=10> */
[----:B------:R-:W-:Y:S09]  /*5100*/  FFMA.FTZ R214, -R214, R214, 1 ;  /* 0x3f800000d6d67423 */ /* 0x000ff200000101d6 */
[----:B------:R-:W-:Y:S10]  /*5110*/  MUFU.EX2 R231, R231 ;  /* 0x000000e700e77308 */ /* 0x000ff40000000800 */
[----:B------:R-:W4:Y:S01]  /*5120*/  MUFU.EX2 R223, R223 ;  /* 0x000000df00df7308 */ /* 0x000f220000000800 */
[C---:B-1----:R-:W-:Y:S02]  /*5130*/  SHF.L.U32 R124, R230.reuse, 0x1, RZ ;  /* 0x00000001e67c7819 */ /* 0x042fe400000006ff */
[----:B------:R-:W-:Y:S02]  /*5140*/  SHF.L.U32 R120, R230, 0x5, RZ ;  /* 0x00000005e6787819 */ /* 0x000fe400000006ff */
[----:B------:R-:W-:Y:S02]  /*5150*/  SHF.R.U32.HI R17, RZ, 0x2, R230 ;  /* 0x00000002ff117819 */ /* 0x000fe400000116e6 */
[----:B------:R-:W-:Y:S02]  /*5160*/  LOP3.LUT R16, R124, 0x38, RZ, 0xc0, !PT ;  /* 0x000000387c107812 */ /* 0x000fe400078ec0ff */
[----:B------:R-:W-:Y:S02]  /*5170*/  SHF.L.U32 R211, R230, 0x4, RZ ;  /* 0x00000004e6d37819 */ /* 0x000fe400000006ff */
[----:B------:R-:W-:Y:S02]  /*5180*/  LOP3.LUT R228, R120, 0x200, RZ, 0xc0, !PT ;  /* 0x0000020078e47812 */ /* 0x000fe400078ec0ff */
[----:B------:R-:W-:Y:S02]  /*5190*/  LOP3.LUT R5, R16, 0x20, R17, 0x78, !PT ;  /* 0x0000002010057812 */ /* 0x000fe400078e7811 */
[----:B------:R-:W-:Y:S02]  /*51a0*/  SHF.L.U32 R122, R230, 0x6, RZ ;  /* 0x00000006e67a7819 */ /* 0x000fe400000006ff */
[--C-:B------:R-:W-:Y:S02]  /*51b0*/  LOP3.LUT R228, R228, 0x3800, R211.reuse, 0xf8, !PT ;  /* 0x00003800e4e47812 */ /* 0x100fe400078ef8d3 */
[----:B------:R-:W-:Y:S02]  /*51c0*/  LOP3.LUT R211, R5, 0x1c0, R211, 0xf8, !PT ;  /* 0x000001c005d37812 */ /* 0x000fe400078ef8d3 */
[----:B------:R-:W-:Y:S02]  /*51d0*/  LOP3.LUT R5, R120, 0xc00, RZ, 0xc0, !PT ;  /* 0x00000c0078057812 */ /* 0x000fe400078ec0ff */
[----:B------:R-:W-:Y:S02]  /*51e0*/  SHF.L.U32 R229, R230, 0x3, RZ ;  /* 0x00000003e6e57819 */ /* 0x000fe400000006ff */
[----:B------:R-:W-:Y:S02]  /*51f0*/  LOP3.LUT R121, R122, 0x1c0, RZ, 0xc0, !PT ;  /* 0x000001c07a797812 */ /* 0x000fe400078ec0ff */
[----:B------:R-:W-:Y:S02]  /*5200*/  LOP3.LUT R5, R5, 0x6, R124, 0xf8, !PT ;  /* 0x0000000605057812 */ /* 0x000fe400078ef87c */
[--C-:B------:R-:W-:Y:S02]  /*5210*/  LOP3.LUT R121, R121, 0x38, R229.reuse, 0xf8, !PT ;  /* 0x0000003879797812 */ /* 0x100fe400078ef8e5 */
[----:B------:R-:W-:Y:S02]  /*5220*/  LOP3.LUT R211, R5, R211, RZ, 0xfc, !PT ;  /* 0x000000d305d37212 */ /* 0x000fe400078efcff */
[--C-:B------:R-:W-:Y:S02]  /*5230*/  LOP3.LUT R5, R121, 0x8, R230.reuse, 0x78, !PT ;  /* 0x0000000879057812 */ /* 0x100fe400078e78e6 */
[----:B--2---:R-:W-:Y:S02]  /*5240*/  F2FP.BF16.F32.PACK_AB R4, R252, R232 ;  /* 0x000000e8fc04723e */ /* 0x004fe400000010ff */
[----:B------:R-:W-:Y:S02]  /*5250*/  LEA R211, R211, UR4, 0x1 ;  /* 0x00000004d3d37c11 */ /* 0x000fe4000f8e08ff */
[----:B------:R-:W-:Y:S02]  /*5260*/  LOP3.LUT R228, R228, R5, RZ, 0xfc, !PT ;  /* 0x00000005e4e47212 */ /* 0x000fe400078efcff */
[----:B---3--:R-:W-:Y:S01]  /*5270*/  F2FP.BF16.F32.PACK_AB R5, R250, R251 ;  /* 0x000000fbfa05723e */ /* 0x008fe200000010ff */
[----:B------:R1:W-:Y:S01]  /*5280*/  STS [R211+0x2a000], R4 ;  /* 0x02a00004d3007388 */ /* 0x0003e20000000800 */
[C---:B------:R-:W-:Y:S02]  /*5290*/  LOP3.LUT P1, RZ, R230.reuse, 0x8, RZ, 0xc0, !PT ;  /* 0x00000008e6ff7812 */ /* 0x040fe4000782c0ff */
[----:B------:R-:W-:Y:S03]  /*52a0*/  LOP3.LUT P0, R123, R230, 0x4, RZ, 0xc0, !PT ;  /* 0x00000004e67b7812 */ /* 0x000fe6000780c0ff */
[----:B------:R2:W-:Y:S01]  /*52b0*/  STS [R211+0x2a400], R5 ;  /* 0x02a40005d3007388 */ /* 0x0005e20000000800 */
[----:B------:R-:W-:Y:S02]  /*52c0*/  IADD3 R206, PT, PT, R211, 0x2a020, RZ ;  /* 0x0002a020d3ce7810 */ /* 0x000fe40007ffe0ff */
[----:B----4-:R-:W-:Y:S02]  /*52d0*/  F2FP.BF16.F32.PACK_AB R8, R221, R222 ;  /* 0x000000dedd08723e */ /* 0x010fe400000010ff */
[----:B------:R-:W-:Y:S02]  /*52e0*/  F2FP.BF16.F32.PACK_AB R7, R216, R217 ;  /* 0x000000d9d807723e */ /* 0x000fe400000010ff */
[----:B------:R-:W-:Y:S02]  /*52f0*/  F2FP.BF16.F32.PACK_AB R6, R218, R219 ;  /* 0x000000dbda06723e */ /* 0x000fe400000010ff */
[----:B------:R-:W-:Y:S02]  /*5300*/  SHF.R.U32.HI R118, RZ, 0x1, R230 ;  /* 0x00000001ff767819 */ /* 0x000fe400000116e6 */
[----:B------:R-:W-:Y:S02]  /*5310*/  LOP3.LUT R119, R122, 0x200, RZ, 0xc0, !PT ;  /* 0x000002007a777812 */ /* 0x000fe400078ec0ff */
[----:B------:R-:W-:Y:S02]  /*5320*/  LOP3.LUT R118, R121, 0x8, R118, 0x78, !PT ;  /* 0x0000000879767812 */ /* 0x000fe400078e7876 */
[----:B------:R-:W-:Y:S02]  /*5330*/  LOP3.LUT R113, R119, 0xc00, R120, 0xf8, !PT ;  /* 0x00000c0077717812 */ /* 0x000fe400078ef878 */
[----:B------:R-:W-:Y:S02]  /*5340*/  LEA R228, R228, UR4, 0x1 ;  /* 0x00000004e4e47c11 */ /* 0x000fe4000f8e08ff */
[----:B------:R-:W-:Y:S02]  /*5350*/  LOP3.LUT R113, R113, R118, RZ, 0xfc, !PT ;  /* 0x0000007671717212 */ /* 0x000fe400078efcff */
[----:B-1----:R-:W-:Y:S02]  /*5360*/  IADD3 R4, PT, PT, R211, 0x2a000, RZ ;  /* 0x0002a000d3047810 */ /* 0x002fe40007ffe0ff */
[----:B------:R-:W-:Y:S02]  /*5370*/  LEA R113, R113, UR4, 0x1 ;  /* 0x0000000471717c11 */ /* 0x000fe4000f8e08ff */
[----:B--2---:R-:W-:Y:S02]  /*5380*/  SEL R5, R210, 0xfffffff0, !P0 ;  /* 0xfffffff0d2057807 */ /* 0x004fe40004000000 */
[----:B------:R-:W-:Y:S02]  /*5390*/  @P1 IADD3 R206, PT, PT, R4, -0x20, RZ ;  /* 0xffffffe004ce1810 */ /* 0x000fe40007ffe0ff */
[----:B------:R-:W-:Y:S02]  /*53a0*/  IADD3 R4, PT, PT, R211, R5, RZ ;  /* 0x00000005d3047210 */ /* 0x000fe40007ffe0ff */
[----:B------:R-:W-:Y:S02]  /*53b0*/  IADD3 R5, PT, PT, R5, R206, RZ ;  /* 0x000000ce05057210 */ /* 0x000fe40007ffe0ff */
[----:B------:R-:W-:Y:S01]  /*53c0*/  LOP3.LUT P1, R117, R230, 0x2, RZ, 0xc0, !PT ;  /* 0x00000002e6757812 */ /* 0x000fe2000782c0ff */
[----:B------:R-:W-:Y:S01]  /*53d0*/  STS [R4+0x2a000], R8 ;  /* 0x02a0000804007388 */ /* 0x000fe20000000800 */
[----:B------:R-:W-:Y:S02]  /*53e0*/  SEL R126, R220, 0xffffffc0, !P0 ;  /* 0xffffffc0dc7e7807 */ /* 0x000fe40004000000 */
[----:B------:R-:W-:Y:S03]  /*53f0*/  SEL R125, R116, 0xffffffe0, !P1 ;  /* 0xffffffe0747d7807 */ /* 0x000fe60004800000 */
[----:B------:R1:W-:Y:S01]  /*5400*/  STS [R4+0x2a400], R7 ;  /* 0x02a4000704007388 */ /* 0x0003e20000000800 */
[CC--:B------:R-:W-:Y:S02]  /*5410*/  IADD3 R128, PT, PT, R113.reuse, R126.reuse, RZ ;  /* 0x0000007e71807210 */ /* 0x0c0fe40007ffe0ff */
[-C--:B------:R-:W-:Y:S03]  /*5420*/  IADD3 R112, PT, PT, R113, R125.reuse, RZ ;  /* 0x0000007d71707210 */ /* 0x080fe60007ffe0ff */
[----:B------:R2:W-:Y:S01]  /*5430*/  STS [R206], R6 ;  /* 0x00000006ce007388 */ /* 0x0005e20000000800 */
[C---:B------:R-:W-:Y:S02]  /*5440*/  IADD3 R129, PT, PT, R228.reuse, R125, RZ ;  /* 0x0000007de4817210 */ /* 0x040fe40007ffe0ff */
[----:B------:R-:W-:Y:S02]  /*5450*/  IADD3 R126, PT, PT, R228, R126, RZ ;  /* 0x0000007ee47e7210 */ /* 0x000fe40007ffe0ff */
[C---:B------:R-:W-:Y:S02]  /*5460*/  IADD3 R127, PT, PT, R125.reuse, R128, RZ ;  /* 0x000000807d7f7210 */ /* 0x040fe40007ffe0ff */
[----:B------:R-:W-:Y:S02]  /*5470*/  IADD3 R125, PT, PT, R125, R126, RZ ;  /* 0x0000007e7d7d7210 */ /* 0x000fe40007ffe0ff */
[----:B------:R-:W-:Y:S02]  /*5480*/  LOP3.LUT R124, R124, 0x20, RZ, 0xc0, !PT ;  /* 0x000000207c7c7812 */ /* 0x000fe400078ec0ff */
[----:B------:R-:W-:Y:S02]  /*5490*/  ISETP.NE.AND P1, PT, R123, RZ, PT ;  /* 0x000000ff7b00720c */ /* 0x000fe40003f25270 */
[----:B-1----:R-:W-:Y:S02]  /*54a0*/  F2FP.BF16.F32.PACK_AB R4, R241, R215 ;  /* 0x000000d7f104723e */ /* 0x002fe400000010ff */
[----:B------:R-:W-:Y:S02]  /*54b0*/  F2FP.BF16.F32.PACK_AB R7, R248, R249 ;  /* 0x000000f9f807723e */ /* 0x000fe400000010ff */
[----:B--2---:R-:W-:Y:S01]  /*54c0*/  F2FP.BF16.F32.PACK_AB R6, R223, R231 ;  /* 0x000000e7df06723e */ /* 0x004fe200000010ff */
[----:B------:R-:W-:Y:S06]  /*54d0*/  STS [R206+0x400], R4 ;  /* 0x00040004ce007388 */ /* 0x000fec0000000800 */
        /* <DEDUP_REMOVED lines=28> */
[----:B------:R-:W1:Y:S06]  /*56a0*/  LDSM.16.M88.4 R84, [R228+0x22800] ;  /* 0x02280000e454783b */ /* 0x000e6c0000000200 */
[----:B------:R-:W-:Y:S01]  /*56b0*/  LDSM.16.M88.4 R100, [R112+0x12000] ;  /* 0x012000007064783b */ /* 0x000fe20000000200 */
[C---:B--2---:R-:W-:Y:S08]  /*56c0*/  HMMA.16816.F32.BF16 R4, R92.reuse, R108, R4 ;  /* 0x0000006c5c04723c */ /* 0x044ff00000041804 */
[C---:B------:R-:W-:Y:S01]  /*56d0*/  HMMA.16816.F32.BF16 R8, R92.reuse, R110, R8 ;  /* 0x0000006e5c08723c */ /* 0x040fe20000041808 */
[----:B------:R-:W2:Y:S07]  /*56e0*/  LDSM.16.M88.4 R108, [R129+0x22000] ;  /* 0x02200000816c783b */ /* 0x000eae0000000200 */
[C---:B---3--:R-:W-:Y:S08]  /*56f0*/  HMMA.16816.F32.BF16 R12, R92.reuse, R88, R12 ;  /* 0x000000585c0c723c */ /* 0x048ff0000004180c */
[----:B------:R-:W-:Y:S01]  /*5700*/  HMMA.16816.F32.BF16 R16, R92, R90, R16 ;  /* 0x0000005a5c10723c */ /* 0x000fe20000041810 */
[----:B------:R-:W3:Y:S06]  /*5710*/  LDSM.16.M88.4 R88, [R129+0x22800] ;  /* 0x022800008158783b */ /* 0x000eec0000000200 */
[----:B------:R-:W-:Y:S01]  /*5720*/  LDSM.16.M88.4 R92, [R128+0x12000] ;  /* 0x01200000805c783b */ /* 0x000fe20000000200 */
[C---:B----4-:R-:W-:Y:S08]  /*5730*/  HMMA.16816.F32.BF16 R4, R96.reuse, R104, R4 ;  /* 0x000000686004723c */ /* 0x050ff00000041804 */
        /* <DEDUP_REMOVED lines=48> */
[C---:B--2---:R-:W-:Y:S05]  /*5a40*/  HMMA.16816.F32.BF16 R4, R100.reuse, R108, R4 ;  /* 0x0000006c6404723c */ /* 0x044fea0000041804 */
[----:B------:R-:W2:Y:S03]  /*5a50*/  LDSM.16.M88.4 R112, [R129+0x26000] ;  /* 0x026000008170783b */ /* 0x000ea60000000200 */
[C---:B------:R-:W-:Y:S03]  /*5a60*/  HMMA.16816.F32.BF16 R8, R100.reuse, R110, R8 ;  /* 0x0000006e6408723c */ /* 0x040fe60000041808 */
[----:B------:R-:W-:Y:S05]  /*5a70*/  LDSM.16.M88.4 R108, [R126+0x26000] ;  /* 0x026000007e6c783b */ /* 0x000fea0000000200 */
[C---:B---3--:R-:W-:Y:S08]  /*5a80*/  HMMA.16816.F32.BF16 R12, R100.reuse, R88, R12 ;  /* 0x00000058640c723c */ /* 0x048ff0000004180c */
[----:B------:R-:W-:Y:S01]  /*5a90*/  HMMA.16816.F32.BF16 R16, R100, R90, R16 ;  /* 0x0000005a6410723c */ /* 0x000fe20000041810 */
[----:B------:R3:W2:Y:S06]  /*5aa0*/  LDSM.16.M88.4 R88, [R129+0x26800] ;  /* 0x026800008158783b */ /* 0x0006ac0000000200 */
[----:B------:R-:W2:Y:S01]  /*5ab0*/  LDSM.16.M88.4 R100, [R128+0x16000] ;  /* 0x016000008064783b */ /* 0x000ea20000000200 */
[C---:B----4-:R-:W-:Y:S08]  /*5ac0*/  HMMA.16816.F32.BF16 R4, R92.reuse, R104, R4 ;  /* 0x000000685c04723c */ /* 0x050ff00000041804 */
[C---:B------:R-:W-:Y:S01]  /*5ad0*/  HMMA.16816.F32.BF16 R8, R92.reuse, R106, R8 ;  /* 0x0000006a5c08723c */ /* 0x040fe20000041808 */
[----:B------:R-:W-:Y:S07]  /*5ae0*/  LDSM.16.M88.4 R104, [R125+0x26000] ;  /* 0x026000007d68783b */ /* 0x000fee0000000200 */
[C---:B-1----:R-:W-:Y:S03]  /*5af0*/  HMMA.16816.F32.BF16 R12, R92.reuse, R84, R12 ;  /* 0x000000545c0c723c */ /* 0x042fe6000004180c */
[----:B---3--:R-:W-:Y:S02]  /*5b00*/  MOV R129, R232 ;  /* 0x000000e800817202 */ /* 0x008fe40000000f00 */
[--C-:B------:R-:W-:Y:S03]  /*5b10*/  SHF.R.U32.HI R232, RZ, 0x1, R230.reuse ;  /* 0x00000001ffe87819 */ /* 0x100fe600000116e6 */
[----:B------:R-:W-:Y:S01]  /*5b20*/  HMMA.16816.F32.BF16 R16, R92, R86, R16 ;  /* 0x000000565c10723c */ /* 0x000fe20000041810 */
[----:B------:R-:W1:Y:S06]  /*5b30*/  LDSM.16.M88.4 R84, [R126+0x26800] ;  /* 0x026800007e54783b */ /* 0x000e6c0000000200 */
[----:B------:R-:W3:Y:S01]  /*5b40*/  LDSM.16.M88.4 R92, [R127+0x16000] ;  /* 0x016000007f5c783b */ /* 0x000ee20000000200 */
[C---:B--2---:R-:W-:Y:S08]  /*5b50*/  HMMA.16816.F32.BF16 R4, R96.reuse, R112, R4 ;  /* 0x000000706004723c */ /* 0x044ff00000041804 */
[C---:B------:R-:W-:Y:S08]  /*5b60*/  HMMA.16816.F32.BF16 R8, R96.reuse, R114, R8 ;  /* 0x000000726008723c */ /* 0x040ff00000041808 */
[C---:B------:R-:W-:Y:S08]  /*5b70*/  HMMA.16816.F32.BF16 R12, R96.reuse, R88, R12 ;  /* 0x00000058600c723c */ /* 0x040ff0000004180c */
[----:B------:R-:W-:Y:S01]  /*5b80*/  HMMA.16816.F32.BF16 R16, R96, R90, R16 ;  /* 0x0000005a6010723c */ /* 0x000fe20000041810 */
[----:B------:R-:W2:Y:S07]  /*5b90*/  LDSM.16.M88.4 R88, [R125+0x26800] ;  /* 0x026800007d58783b */ /* 0x000eae0000000200 */
[C---:B------:R-:W-:Y:S08]  /*5ba0*/  HMMA.16816.F32.BF16 R4, R100.reuse, R108, R4 ;  /* 0x0000006c6404723c */ /* 0x040ff00000041804 */
[C---:B------:R-:W-:Y:S08]  /*5bb0*/  HMMA.16816.F32.BF16 R8, R100.reuse, R110, R8 ;  /* 0x0000006e6408723c */ /* 0x040ff00000041808 */
[C---:B-1----:R-:W-:Y:S03]  /*5bc0*/  HMMA.16816.F32.BF16 R12, R100.reuse, R84, R12 ;  /* 0x00000054640c723c */ /* 0x042fe6000004180c */
[----:B------:R-:W-:Y:S02]  /*5bd0*/  SHF.R.U32.HI R84, RZ, 0x3, R230 ;  /* 0x00000003ff547819 */ /* 0x000fe400000116e6 */
[----:B------:R-:W-:Y:S02]  /*5be0*/  LOP3.LUT R85, R232, 0x10, RZ, 0xc0, !PT ;  /* 0x00000010e8557812 */ /* 0x000fe400078ec0ff */
[----:B------:R-:W-:Y:S01]  /*5bf0*/  LOP3.LUT R84, R124, 0x18, R84, 0xf8, !PT ;  /* 0x000000187c547812 */ /* 0x000fe200078ef854 */
[----:B------:R-:W-:Y:S03]  /*5c00*/  HMMA.16816.F32.BF16 R16, R100, R86, R16 ;  /* 0x000000566410723c */ /* 0x000fe60000041810 */
[----:B------:R-:W-:Y:S02]  /*5c10*/  LOP3.LUT R233, R84, 0x1c0, R122, 0xf8, !PT ;  /* 0x000001c054e97812 */ /* 0x000fe400078ef87a */
[----:B------:R-:W-:Y:S02]  /*5c20*/  LOP3.LUT R84, R85, 0x8, R230, 0xf8, !PT ;  /* 0x0000000855547812 */ /* 0x000fe400078ef8e6 */
[----:B------:R-:W-:Y:S01]  /*5c30*/  LOP3.LUT R233, R233, 0x38, R229, 0x78, !PT ;  /* 0x00000038e9e97812 */ /* 0x000fe200078e78e5 */
[C---:B---3--:R-:W-:Y:S05]  /*5c40*/  HMMA.16816.F32.BF16 R4, R92.reuse, R104, R4 ;  /* 0x000000685c04723c */ /* 0x048fea0000041804 */
[----:B------:R-:W-:Y:S02]  /*5c50*/  LOP3.LUT R121, R84, R121, RZ, 0x3c, !PT ;  /* 0x0000007954797212 */ /* 0x000fe400078e3cff */
[----:B------:R-:W-:Y:S01]  /*5c60*/  LOP3.LUT R233, R233, 0x200, R122, 0xf8, !PT ;  /* 0x00000200e9e97812 */ /* 0x000fe200078ef87a */
[C---:B------:R-:W-:Y:S08]  /*5c70*/  HMMA.16816.F32.BF16 R8, R92.reuse, R106, R8 ;  /* 0x0000006a5c08723c */ /* 0x040ff00000041808 */
[C---:B--2---:R-:W-:Y:S03]  /*5c80*/  HMMA.16816.F32.BF16 R12, R92.reuse, R88, R12 ;  /* 0x000000585c0c723c */ /* 0x044fe6000004180c */
[C---:B-----5:R-:W-:Y:S01]  /*5c90*/  FADD.FTZ R4, -R131.reuse, R4 ;  /* 0x0000000483047221 */ /* 0x060fe20000010100 */
[----:B------:R-:W-:Y:S01]  /*5ca0*/  FADD.FTZ R5, -R131, R5 ;  /* 0x0000000583057221 */ /* 0x000fe20000010100 */
[C---:B------:R-:W-:Y:S01]  /*5cb0*/  FADD.FTZ R6, -R130.reuse, R6 ;  /* 0x0000000682067221 */ /* 0x040fe20000010100 */
[C---:B------:R-:W-:Y:S01]  /*5cc0*/  FADD.FTZ R7, -R130.reuse, R7 ;  /* 0x0000000782077221 */ /* 0x040fe20000010100 */
        /* <DEDUP_REMOVED lines=28> */
[----:B------:R-:W-:Y:S01]  /*5e90*/  LOP3.LUT R250, R229, 0x38, RZ, 0xc0, !PT ;  /* 0x00000038e5fa7812 */ /* 0x000fe200078ec0ff */
[----:B------:R-:W-:Y:S01]  /*5ea0*/  FADD.FTZ R19, -R130, R19 ;  /* 0x0000001382137221 */ /* 0x000fe20000010100 */
        /* <DEDUP_REMOVED lines=13> */
[----:B------:R-:W-:Y:S01]  /*5f80*/  LOP3.LUT R249, R250, 0x40, RZ, 0xfc, !PT ;  /* 0x00000040faf97812 */ /* 0x000fe200078efcff */
[----:B------:R-:W-:Y:S01]  /*5f90*/  FMUL.FTZ R13, R13, R205 ;  /* 0x000000cd0d0d7220 */ /* 0x000fe20000410000 */
        /* <DEDUP_REMOVED lines=76> */
.L_x_2049:
[----:B------:R-:W-:Y:S01]  /*6460*/  STS [R211+0x28000], R4 ;  /* 0x02800004d3007388 */ /* 0x000fe20000000800 */
[----:B------:R-:W-:Y:S01]  /*6470*/  SEL R210, R210, 0xfffffff0, !P1 ;  /* 0xfffffff0d2d27807 */ /* 0x000fe20004800000 */
[----:B------:R-:W-:Y:S01]  /*6480*/  FMUL.FTZ R214, R214, UR14 ;  /* 0x0000000ed6d67c20 */ /* 0x000fe20008410000 */
[----:B------:R-:W-:Y:S03]  /*6490*/  FMUL.FTZ R212, R212, UR14 ;  /* 0x0000000ed4d47c20 */ /* 0x000fe60008410000 */
[----:B------:R2:W-:Y:S01]  /*64a0*/  STS [R211+0x28400], R6 ;  /* 0x02840006d3007388 */ /* 0x0005e20000000800 */
[----:B------:R-:W-:Y:S01]  /*64b0*/  F2FP.BF16.F32.PACK_AB R12, R13, R12 ;  /* 0x0000000c0d0c723e */ /* 0x000fe200000010ff */
[----:B------:R-:W-:Y:S01]  /*64c0*/  FMUL.FTZ R19, R19, R214 ;  /* 0x000000d613137220 */ /* 0x000fe20000410000 */
[----:B------:R-:W-:Y:S01]  /*64d0*/  FMUL.FTZ R18, R18, R212 ;  /* 0x000000d412127220 */ /* 0x000fe20000410000 */
[----:B------:R-:W-:Y:S01]  /*64e0*/  F2FP.BF16.F32.PACK_AB R14, R15, R14 ;  /* 0x0000000e0f0e723e */ /* 0x000fe200000010ff */
[----:B------:R-:W3:Y:S01]  /*64f0*/  LDC R251, c[0x0][0x44c] ;  /* 0x00011300fffb7b82 */ /* 0x000ee20000000800 */
[----:B------:R-:W-:Y:S02]  /*6500*/  F2FP.BF16.F32.PACK_AB R16, R17, R16 ;  /* 0x000000101110723e */ /* 0x000fe400000010ff */
[----:B------:R-:W-:Y:S02]  /*6510*/  F2FP.BF16.F32.PACK_AB R18, R19, R18 ;  /* 0x000000121312723e */ /* 0x000fe400000010ff */
[----:B------:R-:W-:Y:S02]  /*6520*/  LOP3.LUT R121, R121, 0x200, R120, 0xf8, !PT ;  /* 0x0000020079797812 */ /* 0x000fe400078ef878 */
[----:B------:R-:W-:Y:S02]  /*6530*/  LEA R233, R233, UR4, 0x1 ;  /* 0x00000004e9e97c11 */ /* 0x000fe4000f8e08ff */
[----:B------:R-:W-:Y:S02]  /*6540*/  LEA R231, R121, UR4, 0x1 ;  /* 0x0000000479e77c11 */ /* 0x000fe4000f8e08ff */
[----:B------:R-:W-:Y:S05]  /*6550*/  SEL R220, R220, 0xffffffc0, !P1 ;  /* 0xffffffc0dcdc7807 */ /* 0x000fea0004800000 */
[----:B------:R-:W-:Y:S02]  /*6560*/  IMAD.IADD R112, R220, 0x1, R231 ;  /* 0x00000001dc707824 */ /* 0x000fe400078e02e7 */
[--C-:B--2---:R-:W-:Y:S02]  /*6570*/  IMAD.IADD R211, R211, 0x1, R210.reuse ;  /* 0x00000001d3d37824 */ /* 0x104fe400078e02d2 */
[----:B------:R-:W-:Y:S02]  /*6580*/  IMAD.IADD R210, R206, 0x1, R210 ;  /* 0x00000001ced27824 */ /* 0x000fe400078e02d2 */
[----:B---3--:R-:W-:Y:S01]  /*6590*/  IMAD R251, R251, UR8, RZ ;  /* 0x00000008fbfb7c24 */ /* 0x008fe2000f8e02ff */
[----:B------:R-:W-:Y:S06]  /*65a0*/  STS [R211+0x28000], R8 ;  /* 0x02800008d3007388 */ /* 0x000fec0000000800 */
[----:B------:R-:W-:Y:S06]  /*65b0*/  STS [R211+0x28400], R10 ;  /* 0x0284000ad3007388 */ /* 0x000fec0000000800 */
[----:B------:R-:W-:Y:S06]  /*65c0*/  STS [R206+-0x2000], R12 ;  /* 0xffe0000cce007388 */ /* 0x000fec0000000800 */
[----:B------:R-:W-:Y:S06]  /*65d0*/  STS [R206+-0x1c00], R14 ;  /* 0xffe4000ece007388 */ /* 0x000fec0000000800 */
[----:B------:R-:W-:Y:S06]  /*65e0*/  STS [R210+-0x2000], R16 ;  /* 0xffe00010d2007388 */ /* 0x000fec0000000800 */
[----:B------:R-:W-:Y:S01]  /*65f0*/  STS [R210+-0x1c00], R18 ;  /* 0xffe40012d2007388 */ /* 0x000fe20000000800 */
[----:B------:R-:W-:Y:S06]  /*6600*/  BAR.SYNC.DEFER_BLOCKING 0x0 ;  /* 0x0000000000007b1d */ /* 0x000fec0000010000 */
[----:B------:R-:W-:Y:S06]  /*6610*/  LDSM.16.MT88.4 R4, [R231+0x2a000] ;  /* 0x02a00000e704783b */ /* 0x000fec0000004200 */
[----:B------:R-:W2:Y:S06]  /*6620*/  LDSM.16.MT88.4 R8, [R233+0x10000] ;  /* 0x01000000e908783b */ /* 0x000eac0000004200 */
[----:B------:R-:W3:Y:S06]  /*6630*/  LDSM.16.MT88.4 R12, [R112+0x2a000] ;  /* 0x02a00000700c783b */ /* 0x000eec0000004200 */
        /* <DEDUP_REMOVED lines=150> */
.L_x_2050:
[----:B------:R-:W-:Y:S01]  /*6fa0*/  LOP3.LUT R119, R119, 0x400, R120, 0xf8, !PT ;  /* 0x0000040077777812 */ /* 0x000fe200078ef878 */
[----:B------:R-:W-:Y:S01]  /*6fb0*/  LDSM.16.MT88.4 R16, [R233+0x18000] ;  /* 0x01800000e910783b */ /* 0x000fe20000004200 */
[----:B------:R-:W-:Y:S01]  /*6fc0*/  ISETP.NE.AND P0, PT, R117, RZ, PT ;  /* 0x000000ff7500720c */ /* 0x000fe20003f05270 */
[----:B------:R-:W-:Y:S01]  /*6fd0*/  @UP0 UIADD3 UR27, UP1, UPT, UR54, -0x100, URZ ;  /* 0xffffff00361b0890 */ /* 0x000fe2000ff3e0ff */
[----:B------:R-:W-:Y:S01]  /*6fe0*/  LOP3.LUT R119, R119, R118, RZ, 0xfc, !PT ;  /* 0x0000007677777212 */ /* 0x000fe200078efcff */
[----:B------:R-:W-:Y:S01]  /*6ff0*/  LDSM.16.MT88.4 R96, [R233+0x1a000] ;  /* 0x01a00000e960783b */ /* 0x000fe20000004200 */
[----:B------:R-:W-:Y:S01]  /*7000*/  SEL R221, R116, 0xffffffe0, !P0 ;  /* 0xffffffe074dd7807 */ /* 0x000fe20004000000 */
[----:B------:R-:W-:Y:S01]  /*7010*/  @UP0 UIADD3.X UR17, UPT, UPT, UR55, -0x1, URZ, UP1, !UPT ;  /* 0xffffffff37110890 */ /* 0x000fe20008ffe4ff */
[----:B------:R-:W-:Y:S01]  /*7020*/  LEA R222, R119, UR4, 0x1 ;  /* 0x0000000477de7c11 */ /* 0x000fe2000f8e08ff */
[----:B------:R-:W-:Y:S01]  /*7030*/  LDSM.16.MT88.4 R112, [R233+0x1c000] ;  /* 0x01c00000e970783b */ /* 0x000fe20000004200 */
[----:B------:R-:W-:Y:S01]  /*7040*/  PLOP3.LUT P3, PT, PT, PT, UP0, 0x80, 0x8 ;  /* 0x000000000008781c */ /* 0x000fe20003f6f008 */
[----:B------:R-:W-:Y:S02]  /*7050*/  @UP0 UIADD3 UR10, UP1, UPT, UR10, -0x100, URZ ;  /* 0xffffff000a0a0890 */ /* 0x000fe4000ff3e0ff */
[----:B------:R-:W1:Y:S01]  /*7060*/  LDSM.16.M88.4 R128, [R222+0x28000] ;  /* 0x02800000de80783b */ /* 0x000e620000000200 */
[C-C-:B------:R-:W-:Y:S01]  /*7070*/  IMAD.IADD R208, R221.reuse, 0x1, R222.reuse ;  /* 0x00000001ddd07824 */ /* 0x140fe200078e02de */
[----:B------:R-:W-:Y:S01]  /*7080*/  ULOP3.LUT UR16, UR48, 0x1, URZ, 0xc0, !UPT ;  /* 0x0000000130107892 */ /* 0x000fe2000f8ec0ff */
[----:B------:R-:W-:Y:S01]  /*7090*/  IMAD.IADD R220, R220, 0x1, R222 ;  /* 0x00000001dcdc7824 */ /* 0x000fe200078e02de */
[----:B------:R-:W2:Y:S01]  /*70a0*/  LDSM.16.M88.4 R124, [R222+0x29000] ;  /* 0x02900000de7c783b */ /* 0x000ea20000000200 */
[----:B------:R-:W-:Y:S02]  /*70b0*/  @UP0 UIADD3.X UR11, UPT, UPT, UR11, -0x1, URZ, UP1, !UPT ;  /* 0xffffffff0b0b0890 */ /* 0x000fe40008ffe4ff */
[----:B------:R-:W-:Y:S01]  /*70c0*/  UISETP.NE.U32.AND UP1, UPT, UR16, 0x1, UPT ;  /* 0x000000011000788c */ /* 0x000fe2000bf25070 */
[----:B------:R-:W3:Y:S02]  /*70d0*/  LDSM.16.MT88.4 R196, [R233+0x1e000] ;  /* 0x01e00000e9c4783b */ /* 0x000ee40000004200 */
[----:B------:R-:W-:Y:S02]  /*70e0*/  @P3 LOP3.LUT R232, R232, 0x30, RZ, 0xc0, !PT ;  /* 0x00000030e8e83812 */ /* 0x000fe400078ec0ff */
[----:B------:R-:W-:Y:S01]  /*70f0*/  LDSM.16.MT88.4 R204, [R233+0x18800] ;  /* 0x01880000e9cc783b */ /* 0x000fe20000004200 */
[----:B------:R-:W-:Y:S03]  /*7100*/  PLOP3.LUT P2, PT, PT, PT, UP1, 0x80, 0x8 ;  /* 0x000000000008781c */ /* 0x000fe60003f4f018 */
[----:B------:R-:W4:Y:S04]  /*7110*/  LDSM.16.M88.4 R200, [R208+0x28000] ;  /* 0x02800000d0c8783b */ /* 0x000f280000000200 */
[----:B------:R-:W4:Y:S04]  /*7120*/  LDSM.16.M88.4 R208, [R208+0x29000] ;  /* 0x02900000d0d0783b */ /* 0x000f280000000200 */
        /* <DEDUP_REMOVED lines=28> */
[----:B------:R-:W1:Y:S07]  /*72f0*/  LDSM.16.M88.4 R196, [R220+0x28000] ;  /* 0x02800000dcc4783b */ /* 0x000e6e0000000200 */
[-C--:B------:R-:W-:Y:S08]  /*7300*/  HMMA.16816.F32.BF16 R100, R200, R212.reuse, R100 ;  /* 0x000000d4c864723c */ /* 0x080ff00000041864 */
[C---:B------:R-:W-:Y:S08]  /*7310*/  HMMA.16816.F32.BF16 R104, R208.reuse, R212, R104 ;  /* 0x000000d4d068723c */ /* 0x040ff00000041868 */
[-C--:B------:R-:W-:Y:S08]  /*7320*/  HMMA.16816.F32.BF16 R108, R208, R214.reuse, R108 ;  /* 0x000000d6d06c723c */ /* 0x080ff0000004186c */
[C---:B------:R-:W-:Y:S01]  /*7330*/  HMMA.16816.F32.BF16 R112, R200.reuse, R214, R112 ;  /* 0x000000d6c870723c */ /* 0x040fe20000041870 */
[----:B------:R2:W3:Y:S07]  /*7340*/  LDSM.16.M88.4 R212, [R220+0x29000] ;  /* 0x02900000dcd4783b */ /* 0x0004ee0000000200 */
[-C--:B------:R-:W-:Y:S08]  /*7350*/  HMMA.16816.F32.BF16 R116, R200, R216.reuse, R116 ;  /* 0x000000d8c874723c */ /* 0x080ff00000041874 */
[C---:B------:R-:W-:Y:S08]  /*7360*/  HMMA.16816.F32.BF16 R120, R208.reuse, R216, R120 ;  /* 0x000000d8d078723c */ /* 0x040ff00000041878 */
[-C--:B------:R-:W-:Y:S01]  /*7370*/  HMMA.16816.F32.BF16 R124, R208, R218.reuse, R124 ;  /* 0x000000dad07c723c */ /* 0x080fe2000004187c */
[----:B------:R-:W4:Y:S02]  /*7380*/  LDSM.16.MT88.4 R208, [R233+0x1b000] ;  /* 0x01b00000e9d0783b */ /* 0x000f240000004200 */
[----:B--2---:R-:W-:Y:S05]  /*7390*/  IMAD.IADD R220, R221, 0x1, R220 ;  /* 0x00000001dddc7824 */ /* 0x004fea00078e02dc */
[----:B------:R-:W-:Y:S01]  /*73a0*/  HMMA.16816.F32.BF16 R128, R200, R218, R128 ;  /* 0x000000dac880723c */ /* 0x000fe20000041880 */
[----:B------:R-:W2:Y:S04]  /*73b0*/  LDSM.16.MT88.4 R200, [R233+0x1d000] ;  /* 0x01d00000e9c8783b */ /* 0x000ea80000004200 */
[----:B------:R-:W-:Y:S03]  /*73c0*/  LDSM.16.MT88.4 R216, [R233+0x19800] ;  /* 0x01980000e9d8783b */ /* 0x000fe60000004200 */
[-C--:B-1----:R-:W-:Y:S08]  /*73d0*/  HMMA.16816.F32.BF16 R4, R196, R204.reuse, R4 ;  /* 0x000000ccc404723c */ /* 0x082ff00000041804 */
[C---:B---3--:R-:W-:Y:S08]  /*73e0*/  HMMA.16816.F32.BF16 R8, R212.reuse, R204, R8 ;  /* 0x000000ccd408723c */ /* 0x048ff00000041808 */
[-C--:B------:R-:W-:Y:S08]  /*73f0*/  HMMA.16816.F32.BF16 R12, R212, R206.reuse, R12 ;  /* 0x000000ced40c723c */ /* 0x080ff0000004180c */
[C---:B------:R-:W-:Y:S01]  /*7400*/  HMMA.16816.F32.BF16 R16, R196.reuse, R206, R16 ;  /* 0x000000cec410723c */ /* 0x040fe20000041810 */
[----:B------:R-:W1:Y:S07]  /*7410*/  LDSM.16.MT88.4 R204, [R233+0x1f000] ;  /* 0x01f00000e9cc783b */ /* 0x000e6e0000004200 */
[-C--:B----4-:R-:W-:Y:S08]  /*7420*/  HMMA.16816.F32.BF16 R84, R196, R208.reuse, R84 ;  /* 0x000000d0c454723c */ /* 0x090ff00000041854 */
[C---:B------:R-:W-:Y:S08]  /*7430*/  HMMA.16816.F32.BF16 R88, R212.reuse, R208, R88 ;  /* 0x000000d0d458723c */ /* 0x040ff00000041858 */
[-C--:B------:R-:W-:Y:S08]  /*7440*/  HMMA.16816.F32.BF16 R92, R212, R210.reuse, R92 ;  /* 0x000000d2d45c723c */ /* 0x080ff0000004185c */
[C---:B------:R-:W-:Y:S01]  /*7450*/  HMMA.16816.F32.BF16 R96, R196.reuse, R210, R96 ;  /* 0x000000d2c460723c */ /* 0x040fe20000041860 */
[----:B------:R-:W3:Y:S04]  /*7460*/  LDSM.16.M88.4 R208, [R220+0x28000] ;  /* 0x02800000dcd0783b */ /* 0x000ee80000000200 */
[----:B------:R-:W4:Y:S03]  /*7470*/  LDSM.16.M88.4 R220, [R220+0x29000] ;  /* 0x02900000dcdc783b */ /* 0x000f260000000200 */
[-C--:B--2---:R-:W-:Y:S08]  /*7480*/  HMMA.16816.F32.BF16 R100, R196, R200.reuse, R100 ;  /* 0x000000c8c464723c */ /* 0x084ff00000041864 */
[C---:B------:R-:W-:Y:S08]  /*7490*/  HMMA.16816.F32.BF16 R104, R212.reuse, R200, R104 ;  /* 0x000000c8d468723c */ /* 0x040ff00000041868 */
[-C--:B------:R-:W-:Y:S08]  /*74a0*/  HMMA.16816.F32.BF16 R108, R212, R202.reuse, R108 ;  /* 0x000000cad46c723c */ /* 0x080ff0000004186c */
[C---:B------:R-:W-:Y:S01]  /*74b0*/  HMMA.16816.F32.BF16 R112, R196.reuse, R202, R112 ;  /* 0x000000cac470723c */ /* 0x040fe20000041870 */
[----:B------:R-:W2:Y:S07]  /*74c0*/  LDSM.16.MT88.4 R200, [R233+0x1b800] ;  /* 0x01b80000e9c8783b */ /* 0x000eae0000004200 */
[-C--:B-1----:R-:W-:Y:S08]  /*74d0*/  HMMA.16816.F32.BF16 R116, R196, R204.reuse, R116 ;  /* 0x000000ccc474723c */ /* 0x082ff00000041874 */
[C---:B------:R-:W-:Y:S01]  /*74e0*/  HMMA.16816.F32.BF16 R120, R212.reuse, R204, R120 ;  /* 0x000000ccd478723c */ /* 0x040fe20000041878 */
[----:B------:R-:W-:Y:S07]  /*74f0*/  IMAD.U32 R204, RZ, RZ, UR49 ;  /* 0x00000031ffcc7e24 */ /* 0x000fee000f8e00ff */
[-C--:B------:R-:W-:Y:S01]  /*7500*/  HMMA.16816.F32.BF16 R124, R212, R206.reuse, R124 ;  /* 0x000000ced47c723c */ /* 0x080fe2000004187c */
[----:B------:R-:W-:Y:S05]  /*7510*/  IMAD.U32 R212, RZ, RZ, UR49 ;  /* 0x00000031ffd47e24 */ /* 0x000fea000f8e00ff */
[----:B------:R-:W-:Y:S02]  /*7520*/  LEA R212, P0, R212, R242, 0x2 ;  /* 0x000000f2d4d47211 */ /* 0x000fe400078010ff */
[----:B------:R-:W-:Y:S01]  /*7530*/  HMMA.16816.F32.BF16 R128, R196, R206, R128 ;  /* 0x000000cec480723c */ /* 0x000fe20000041880 */
[----:B------:R-:W1:Y:S03]  /*7540*/  LDSM.16.MT88.4 R196, [R233+0x1d800] ;  /* 0x01d80000e9c4783b */ /* 0x000e660000004200 */
[----:B------:R-:W-:Y:S02]  /*7550*/  LEA.HI.X.SX32 R213, R204, R243, 0x2, P0 ;  /* 0x000000f3ccd57211 */ /* 0x000fe400000f16ff */
[----:B------:R-:W1:Y:S01]  /*7560*/  LDSM.16.MT88.4 R204, [R233+0x1f800] ;  /* 0x01f80000e9cc783b */ /* 0x000e620000004200 */
[C---:B------:R-:W-:Y:S01]  /*7570*/  LEA R214, P0, R251.reuse, R212, 0x5 ;  /* 0x000000d4fbd67211 */ /* 0x040fe200078028ff */
[-C--:B---3--:R-:W-:Y:S05]  /*7580*/  HMMA.16816.F32.BF16 R4, R208, R216.reuse, R4 ;  /* 0x000000d8d004723c */ /* 0x088fea0000041804 */
[C---:B------:R-:W-:Y:S03]  /*7590*/  LEA.HI.X.SX32 R215, R251.reuse, R213, 0x5, P0 ;  /* 0x000000d5fbd77211 */ /* 0x040fe600000f2eff */
[C---:B----4-:R-:W-:Y:S04]  /*75a0*/  HMMA.16816.F32.BF16 R8, R220.reuse, R216, R8 ;  /* 0x000000d8dc08723c */ /* 0x050fe80000041808 */
[C---:B------:R-:W-:Y:S04]  /*75b0*/  LEA R216, P0, R251.reuse, R214, 0x5 ;  /* 0x000000d6fbd87211 */ /* 0x040fe800078028ff */
[-C--:B------:R-:W-:Y:S03]  /*75c0*/  HMMA.16816.F32.BF16 R12, R220, R218.reuse, R12 ;  /* 0x000000dadc0c723c */ /* 0x080fe6000004180c */
[C---:B------:R-:W-:Y:S05]  /*75d0*/  LEA.HI.X.SX32 R217, R251.reuse, R215, 0x5, P0 ;  /* 0x000000d7fbd97211 */ /* 0x040fea00000f2eff */
[C---:B------:R-:W-:Y:S08]  /*75e0*/  HMMA.16816.F32.BF16 R16, R208.reuse, R218, R16 ;  /* 0x000000dad010723c */ /* 0x040ff00000041810 */
        /* <DEDUP_REMOVED lines=24> */
[C---:B------:R-:W-:Y:S02]  /*7770*/  LEA R222, P0, R251.reuse, R204, 0x5 ;  /* 0x000000ccfbde7211 */ /* 0x040fe400078028ff */
[----:B------:R-:W-:Y:S02]  /*7780*/  @P3 LOP3.LUT R239, R232, 0x7, R206, 0xf8, !PT ;  /* 0x00000007e8ef3812 */ /* 0x000fe400078ef8ce */
[C---:B------:R-:W-:Y:S02]  /*7790*/  LEA.HI.X.SX32 R223, R251.reuse, R205, 0x5, P0 ;  /* 0x000000cdfbdf7211 */ /* 0x040fe400000f2eff */
[----:B------:R-:W-:Y:S01]  /*77a0*/  LEA R220, P0, R251, R222, 0x5 ;  /* 0x000000defbdc7211 */ /* 0x000fe200078028ff */
[----:B------:R-:W-:Y:S01]  /*77b0*/  @P3 IMAD.WIDE.U32 R206, R239, R234, UR54 ;  /* 0x00000036efce3e25 */ /* 0x000fe2000f8e00ea */
[----:B------:R-:W-:Y:S01]  /*77c0*/  @UP0 UMOV UR54, UR27 ;  /* 0x0000001b00360c82 */ /* 0x000fe20008000000 */
[----:B------:R-:W-:Y:S01]  /*77d0*/  @UP0 UMOV UR55, UR17 ;  /* 0x0000001100370c82 */ /* 0x000fe20008000000 */
[C---:B------:R-:W-:Y:S01]  /*77e0*/  LEA.HI.X.SX32 R221, R251.reuse, R223, 0x5, P0 ;  /* 0x000000dffbdd7211 */ /* 0x040fe200000f2eff */
[----:B------:R-:W-:Y:S01]  /*77f0*/  UISETP.GT.AND UP0, UPT, UR48, UR44, UPT ;  /* 0x0000002c3000728c */ /* 0x000fe2000bf04270 */
[----:B------:R-:W5:Y:S01]  /*7800*/  @P3 LDG.E R238, desc[UR34][R206.64+-0x100] ;  /* 0xffff0022ceee3981 */ /* 0x000f62000c1e1900 */
[C---:B------:R-:W-:Y:S01]  /*7810*/  LEA R208, P0, R251.reuse, R220, 0x5 ;  /* 0x000000dcfbd07211 */ /* 0x040fe200078028ff */
[----:B------:R-:W-:Y:S02]  /*7820*/  UIADD3 UR48, UPT, UPT, UR48, -0x1, URZ ;  /* 0xffffffff30307890 */ /* 0x000fe4000fffe0ff */
        /* <DEDUP_REMOVED lines=14> */
[C---:B--2---:R-:W-:Y:S03]  /*7910*/  IMAD.WIDE R212, R251.reuse, -0xc0, R206 ;  /* 0xffffff40fbd47825 */ /* 0x044fe600078e02ce */
[----:B------:R2:W-:Y:S01]  /*7920*/  REDG.E.ADD.F32.FTZ.RN.STRONG.GPU desc[UR34][R242.64+0x80], R16 ;  /* 0x00008010f20079a6 */ /* 0x0005e2000c12f322 */
[C---:B------:R-:W-:Y:S03]  /*7930*/  LEA R4, P0, R251.reuse, R212, 0x5 ;  /* 0x000000d4fb047211 */ /* 0x040fe600078028ff */
[----:B------:R2:W-:Y:S01]  /*7940*/  REDG.E.ADD.F32.FTZ.RN.STRONG.GPU desc[UR34][R218.64+0x80], R17 ;  /* 0x00008011da0079a6 */ /* 0x0005e2000c12f322 */
[C---:B------:R-:W-:Y:S03]  /*7950*/  LEA.HI.X.SX32 R5, R251.reuse, R213, 0x5, P0 ;  /* 0x000000d5fb057211 */ /* 0x040fe600000f2eff */
[----:B------:R2:W-:Y:S01]  /*7960*/  REDG.E.ADD.F32.FTZ.RN.STRONG.GPU desc[UR34][R204.64+0x80], R18 ;  /* 0x00008012cc0079a6 */ /* 0x0005e2000c12f322 */
[C---:B---3--:R-:W-:Y:S03]  /*7970*/  LEA R214, P0, R251.reuse, R4, 0x5 ;  /* 0x00000004fbd67211 */ /* 0x048fe600078028ff */
[----:B------:R3:W-:Y:S01]  /*7980*/  REDG.E.ADD.F32.FTZ.RN.STRONG.GPU desc[UR34][R222.64+0x80], R19 ;  /* 0x00008013de0079a6 */ /* 0x0007e2000c12f322 */
[C---:B------:R-:W-:Y:S02]  /*7990*/  LEA.HI.X.SX32 R215, R251.reuse, R5, 0x5, P0 ;  /* 0x00000005fbd77211 */ /* 0x040fe400000f2eff */
[C---:B------:R-:W-:Y:S01]  /*79a0*/  LEA R6, P0, R251.reuse, R214, 0x5 ;  /* 0x000000d6fb067211 */ /* 0x040fe200078028ff */
[----:B------:R3:W-:Y:S03]  /*79b0*/  REDG.E.ADD.F32.FTZ.RN.STRONG.GPU desc[UR34][R220.64+0x80], R12 ;  /* 0x0000800cdc0079a6 */ /* 0x0007e6000c12f322 */
[C---:B----4-:R-:W-:Y:S01]  /*79c0*/  LEA.HI.X.SX32 R7, R251.reuse, R215, 0x5, P0 ;  /* 0x000000d7fb077211 */ /* 0x050fe200000f2eff */
        /* <DEDUP_REMOVED lines=47> */
[C---:B----4-:R-:W-:Y:S01]  /*7cc0*/  LEA.HI.X.SX32 R13, R251.reuse, R221, 0x5, P0 ;  /* 0x000000ddfb0d7211 */ /* 0x050fe200000f2eff */
        /* <DEDUP_REMOVED lines=28> */
[----:B------:R2:W-:Y:S01]  /*7e90*/  REDG.E.ADD.F32.FTZ.RN.STRONG.GPU desc[UR34][R4.64+0x280], R109 ;  /* 0x0002806d040079a6 */ /* 0x0005e2000c12f322 */
[----:B------:R-:W-:Y:S01]  /*7ea0*/  LEA.HI.X.SX32 R87, R251, R5, 0x5, P0 ;  /* 0x00000005fb577211 */ /* 0x000fe200000f2eff */
[----:B-1----:R-:W-:Y:S01]  /*7eb0*/  VIADD R112, R231, 0x40 ;  /* 0x00000040e7707836 */ /* 0x002fe20000000000 */
[----:B------:R-:W-:Y:S01]  /*7ec0*/  LEA R6, P0, R251, R86, 0x5 ;  /* 0x00000056fb067211 */ /* 0x000fe200078028ff */
[----:B------:R-:W-:Y:S02]  /*7ed0*/  @P1 VIADD R112, R231, 0xffffffc0 ;  /* 0xffffffc0e7701836 */ /* 0x000fe40000000000 */
        /* <DEDUP_REMOVED lines=77> */
[----:B------:R-:W3:Y:S03]  /*83b0*/  LDSM.16.MT88.4 R88, [R226+0x5000] ;  /* 0x00500000e258783b */ /* 0x000ee60000004200 */
[-C--:B------:R-:W-:Y:S08]  /*83c0*/  HMMA.16816.F32.BF16 R132, R92, R96.reuse, R132 ;  /* 0x000000605c84723c */ /* 0x080ff00000041884 */
[C---:B------:R-:W-:Y:S08]  /*83d0*/  HMMA.16816.F32.BF16 R136, R100.reuse, R96, R136 ;  /* 0x000000606488723c */ /* 0x040ff00000041888 */
        /* <DEDUP_REMOVED lines=31> */
[-C--:B----4-:R-:W-:Y:S08]  /*85d0*/  HMMA.16816.F32.BF16 R180, R4, R96.reuse, R180 ;  /* 0x0000006004b4723c */ /* 0x090ff000000418b4 */
        /* <DEDUP_REMOVED lines=25> */
[C---:B------:R-:W-:Y:S01]  /*8770*/  IMAD.SHL.U32 R2, R230.reuse, 0x10, RZ ;  /* 0x00000010e6027824 */ /* 0x040fe200078e00ff */
        /* <DEDUP_REMOVED lines=14> */
[----:B------:R-:W3:Y:S01]  /*8860*/  @UP0 LDCU.64 UR10, c[0x0][0x5c0] ;  /* 0x0000b800ff0a07ac */ /* 0x000ee20008000a00 */
        /* <DEDUP_REMOVED lines=110> */
[----:B---3--:R-:W-:Y:S01]  /*8f50*/  @UP0 UIMAD.WIDE.U32 UR16, UR15, UR10, URZ ;  /* 0x0000000a0f1002a5 */ /* 0x008fe2000f8e00ff */
        /* <DEDUP_REMOVED lines=100> */
.L_x_2052:
        /* <DEDUP_REMOVED lines=13> */
.L_x_2053:
[----:B------:R-:W2:Y:S01]  /*9670*/  LDCU.64 UR8, c[0x0][0x5c8] ;  /* 0x0000b900ff0877ac */ /* 0x000ea20008000a00 */
[----:B------:R-:W-:-:S04]  /*9680*/  UIADD3 UR5, UPT, UPT, UR36, UR40, URZ ;  /* 0x0000002824057290 */ /* 0x000fc8000fffe0ff */
[----:B--2---:R-:W-:Y:S02]  /*9690*/  UIMAD.WIDE.U32 UR12, UR5, UR8, URZ ;  /* 0x00000008050c72a5 */ /* 0x004fe4000f8e00ff */
[----:B------:R-:W-:-:S04]  /*96a0*/  UIMAD UR5, UR5, UR9, URZ ;  /* 0x00000009050572a4 */ /* 0x000fc8000f8e02ff */
[----:B------:R-:W-:Y:S01]  /*96b0*/  UIADD3 UR5, UPT, UPT, UR13, UR5, URZ ;  /* 0x000000050d057290 */ /* 0x000fe2000fffe0ff */
[----:B------:R-:W-:-:S05]  /*96c0*/  UMOV UR36, UR12 ;  /* 0x0000000c00247c82 */ /* 0x000fca0008000000 */
[----:B------:R-:W-:-:S07]  /*96d0*/  MOV R6, UR5 ;  /* 0x0000000500067c02 */ /* 0x000fce0008000f00 */
.L_x_2054:
        /* <DEDUP_REMOVED lines=63> */
.L_x_2056:
[----:B------:R-:W-:Y:S05]  /*9ad0*/  BSYNC.RECONVERGENT B0 ;  /* 0x0000000000007941 */ /* 0x000fea0003800200 */
.L_x_2055:
        /* <DEDUP_REMOVED lines=21> */
.L_x_2058:
[----:B------:R-:W-:Y:S05]  /*9c30*/  BSYNC.RECONVERGENT B0 ;  /* 0x0000000000007941 */ /* 0x000fea0003800200 */
.L_x_2057:
        /* <DEDUP_REMOVED lines=13> */
[----:B------:R-:W4:Y:S03]  /*9d10*/  LDCU.64 UR10, c[0x0][0x568] ;  /* 0x0000ad00ff0a77ac */ /* 0x000f260008000a00 */
[----:B--23--:R-:W-:-:S04]  /*9d20*/  IMAD.WIDE.U32 R6, R0, UR8, R4 ;  /* 0x0000000800067c25 */ /* 0x00cfc8000f8e0004 */
[----:B------:R-:W-:Y:S01]  /*9d30*/  IMAD R0, R0, UR9, R7 ;  /* 0x0000000900007c24 */ /* 0x000fe2000f8e0207 */
[----:B-1----:R-:W-:Y:S02]  /*9d40*/  ISETP.GE.AND P3, PT, R250, UR5, PT ;  /* 0x00000005fa007c0c */ /* 0x002fe4000bf66270 */
[----:B------:R-:W-:Y:S02]  /*9d50*/  ISETP.GE.AND P2, PT, R249, UR5, PT ;  /* 0x00000005f9007c0c */ /* 0x000fe4000bf46270 */
[----:B------:R-:W-:Y:S02]  /*9d60*/  ISETP.GE.AND P1, PT, R248, UR5, PT ;  /* 0x00000005f8007c0c */ /* 0x000fe4000bf26270 */
[----:B------:R-:W-:Y:S02]  /*9d70*/  ISETP.GE.AND P0, PT, R241, UR5, PT ;  /* 0x00000005f1007c0c */ /* 0x000fe4000bf06270 */
[----:B----4-:R-:W-:-:S04]  /*9d80*/  LEA R40, P4, R6, UR10, 0x1 ;  /* 0x0000000a06287c11 */ /* 0x010fc8000f8808ff */
[----:B------:R-:W-:-:S05]  /*9d90*/  LEA.HI.X R41, R6, UR11, R0, 0x1, P4 ;  /* 0x0000000b06297c11 */ /* 0x000fca000a0f0c00 */
[----:B------:R1:W-:Y:S04]  /*9da0*/  @!P3 STG.E.128 desc[UR34][R40.64], R36 ;  /* 0x000000242800b986 */ /* 0x0003e8000c101d22 */
[----:B------:R1:W-:Y:S04]  /*9db0*/  @!P2 STG.E.128 desc[UR34][R40.64+0x80], R28 ;  /* 0x0000801c2800a986 */ /* 0x0003e8000c101d22 */
[----:B------:R1:W-:Y:S04]  /*9dc0*/  @!P1 STG.E.128 desc[UR34][R40.64+0x100], R20 ;  /* 0x0001001428009986 */ /* 0x0003e8000c101d22 */
[----:B------:R1:W-:Y:S02]  /*9dd0*/  @!P0 STG.E.128 desc[UR34][R40.64+0x180], R12 ;  /* 0x0001800c28008986 */ /* 0x0003e4000c101d22 */
.L_x_2060:
[----:B------:R-:W-:Y:S05]  /*9de0*/  BSYNC.RECONVERGENT B0 ;  /* 0x0000000000007941 */ /* 0x000fea0003800200 */
.L_x_2059:
        /* <DEDUP_REMOVED lines=18> */
.L_x_2026:
[----:B------:R-:W-:Y:S05]  /*9f10*/  BSYNC.RECONVERGENT B1 ;  /* 0x0000000000017941 */ /* 0x000fea0003800200 */
.L_x_2004:
[----:B------:R-:W4:Y:S01]  /*9f20*/  LDCU UR8, c[0x0][0x438] ;  /* 0x00008700ff0877ac */ /* 0x000f220008000800 */
[----:B------:R-:W3:Y:S01]  /*9f30*/  LDCU UR9, c[0x0][0x370] ;  /* 0x00006e00ff0977ac */ /* 0x000ee20008000800 */
[----:B------:R-:W-:Y:S01]  /*9f40*/  UMOV UR10, UR19 ;  /* 0x00000013000a7c82 */ /* 0x000fe20008000000 */
[----:B----4-:R-:W-:-:S04]  /*9f50*/  UIADD3 UR8, UPT, UPT, UR8, 0x3f, URZ ;  /* 0x0000003f08087890 */ /* 0x010fc8000fffe0ff */
[----:B------:R-:W-:Y:S02]  /*9f60*/  USHF.R.S32.HI UR5, URZ, 0x1f, UR8 ;  /* 0x0000001fff057899 */ /* 0x000fe40008011408 */
[----:B---3--:R-:W-:Y:S02]  /*9f70*/  UIADD3 UR37, UPT, UPT, UR9, UR37, URZ ;  /* 0x0000002509257290 */ /* 0x008fe4000fffe0ff */
[----:B------:R-:W-:-:S04]  /*9f80*/  ULEA.HI UR5, UR5, UR8, URZ, 0x6 ;  /* 0x0000000805057291 */ /* 0x000fc8000f8f30ff */
[----:B------:R-:W-:-:S04]  /*9f90*/  USHF.R.S32.HI UR5, URZ, 0x6, UR5 ;  /* 0x00000006ff057899 */ /* 0x000fc80008011405 */
[----:B------:R-:W-:-:S09]  /*9fa0*/  UISETP.GE.AND UP0, UPT, UR37, UR5, UPT ;  /* 0x000000052500728c */ /* 0x000fd2000bf06270 */
[----:B------:R-:W-:Y:S05]  /*9fb0*/  BRA.U !UP0, `(.L_x_2061) ;  /* 0xffffff6108d07547 */ /* 0x000fea000b83ffff */
[----:B------:R-:W-:Y:S05]  /*9fc0*/  EXIT ;  /* 0x000000000000794d */ /* 0x000fea0003800000 */
.L_x_2062:
        /* <DEDUP_REMOVED lines=11> */
.L_x_2529:


//--------------------- .text._ZN5flash44flash_bwd_dq_dk_dv_loop_seqk_parallel_kernelI23Flash_bwd_kernel_traitsILi256ELi64ELi64ELi8ELi4ELi2ELi2ELb0ELb0EN7cutlass10bfloat16_tE19Flash_kernel_traitsILi256ELi64ELi64ELi8ES3_EELb1ELb0ELb0ELb0ELb0ELb1ELb0EEEvNS_16Flash_bwd_paramsE --------------------------
	.section	.text._ZN5flash44flash_bwd_dq_dk_dv_loop_seqk_parallel_kernelI23Flash_bwd_kernel_traitsILi256ELi64ELi64ELi8ELi4ELi2ELi2ELb0ELb0EN7cutlass10bfloat16_tE19Flash_kernel_traitsILi256ELi64ELi64ELi8ES3_EELb1ELb0ELb0ELb0ELb0ELb1ELb0EEEvNS_16Flash_bwd_paramsE,"ax",@progbits
	.align	128
        .global         _ZN5flash44flash_bwd_dq_dk_dv_loop_seqk_parallel_kernelI23Flash_bwd_kernel_traitsILi256ELi64ELi64ELi8ELi4ELi2ELi2ELb0ELb0EN7cutlass10bfloat16_tE19Flash_kernel_traitsILi256ELi64ELi64ELi8ES3_EELb1ELb0ELb0ELb0ELb0ELb1ELb0EEEvNS_16Flash_bwd_paramsE
        .type           _ZN5flash44flash_bwd_dq_dk_dv_loop_seqk_parallel_kernelI23Flash_bwd_kernel_traitsILi256ELi64ELi64ELi8ELi4ELi2ELi2ELb0ELb0EN7cutlass10bfloat16_tE19Flash_kernel_traitsILi256ELi64ELi64ELi8ES3_EELb1ELb0ELb0ELb0ELb0ELb1ELb0EEEvNS_16Flash_bwd_paramsE,@function
        .size           _ZN5flash44flash_bwd_dq_dk_dv_loop_seqk_parallel_kernelI23Flash_bwd_kernel_traitsILi256ELi64ELi64ELi8ELi4ELi2ELi2ELb0ELb0EN7cutlass10bfloat16_tE19Flash_kernel_traitsILi256ELi64ELi64ELi8ES3_EELb1ELb0ELb0ELb0ELb0ELb1ELb0EEEvNS_16Flash_bwd_paramsE,(.L_x_2530 - _ZN5flash44flash_bwd_dq_dk_dv_loop_seqk_parallel_kernelI23Flash_bwd_kernel_traitsILi256ELi64ELi64ELi8ELi4ELi2ELi2ELb0ELb0EN7cutlass10bfloat16_tE19Flash_kernel_traitsILi256ELi64ELi64ELi8ES3_EELb1ELb0ELb0ELb0ELb0ELb1ELb0EEEvNS_16Flash_bwd_paramsE)
        .other          _ZN5flash44flash_bwd_dq_dk_dv_loop_seqk_parallel_kernelI23Flash_bwd_kernel_traitsILi256ELi64ELi64ELi8ELi4ELi2ELi2ELb0ELb0EN7cutlass10bfloat16_tE19Flash_kernel_traitsILi256ELi64ELi64ELi8ES3_EELb1ELb0ELb0ELb0ELb0ELb1ELb0EEEvNS_16Flash_bwd_paramsE,@"STO_CUDA_ENTRY STV_DEFAULT"
_ZN5flash44flash_bwd_dq_dk_dv_loop_seqk_parallel_kernelI23Flash_bwd_kernel_traitsILi256ELi64ELi64ELi8ELi4ELi2ELi2ELb0ELb0EN7cutlass10bfloat16_tE19Flash_kernel_traitsILi256ELi64ELi64ELi8ES3_EELb1ELb0ELb0ELb0ELb0ELb1ELb0EEEvNS_16Flash_bwd_paramsE:
.text._ZN5flash44flash_bwd_dq_dk_dv_loop_seqk_parallel_kernelI23Flash_bwd_kernel_traitsILi256ELi64ELi64ELi8ELi4ELi2ELi2ELb0ELb0EN7cutlass10bfloat16_tE19Flash_kernel_traitsILi256ELi64ELi64ELi8ES3_EELb1ELb0ELb0ELb0ELb0ELb1ELb0EEEvNS_16Flash_bwd_paramsE:
        /* <DEDUP_REMOVED lines=51> */
.L_x_2100:
        /* <DEDUP_REMOVED lines=54> */
.L_x_2063:
        /* <DEDUP_REMOVED lines=34> */
.L_x_2065:
[----:B------:R-:W2:Y:S01]  /*08b0*/  LDCU.64 UR14, c[0x0][0x3b8] ;  /* 0x00007700ff0e77ac */ /* 0x000ea20008000a00 */
[----:B------:R-:W-:-:S04]  /*08c0*/  UIADD3 UR8, UPT, UPT, UR39, UR42, URZ ;  /* 0x0000002a27087290 */ /* 0x000fc8000fffe0ff */
[----:B--2---:R-:W-:Y:S02]  /*08d0*/  UIMAD.WIDE.U32 UR10, UR8, UR14, URZ ;  /* 0x0000000e080a72a5 */ /* 0x004fe4000f8e00ff */
[----:B------:R-:W-:-:S04]  /*08e0*/  UIMAD UR8, UR8, UR15, URZ ;  /* 0x0000000f080872a4 */ /* 0x000fc8000f8e02ff */
[----:B------:R-:W-:Y:S01]  /*08f0*/  UIADD3 UR8, UPT, UPT, UR11, UR8, URZ ;  /* 0x000000080b087290 */ /* 0x000fe2000fffe0ff */
[----:B------:R-:W-:-:S05]  /*0900*/  UMOV UR46, UR10 ;  /* 0x0000000a002e7c82 */ /* 0x000fca0008000000 */
[----:B------:R-:W-:Y:S02]  /*0910*/  MOV R9, UR8 ;  /* 0x0000000800097c02 */ /* 0x000fe40008000f00 */
.L_x_2066:
        /* <DEDUP_REMOVED lines=41> */
.L_x_2067:
[----:B------:R-:W2:Y:S01]  /*0bb0*/  LDCU.64 UR12, c[0x0][0x3c0] ;  /* 0x00007800ff0c77ac */ /* 0x000ea20008000a00 */
[----:B------:R-:W-:-:S04]  /*0bc0*/  UIADD3 UR8, UPT, UPT, UR39, UR42, URZ ;  /* 0x0000002a27087290 */ /* 0x000fc8000fffe0ff */
[----:B--2---:R-:W-:Y:S02]  /*0bd0*/  UIMAD.WIDE.U32 UR48, UR8, UR12, URZ ;  /* 0x0000000c083072a5 */ /* 0x004fe4000f8e00ff */
[----:B------:R-:W-:-:S04]  /*0be0*/  UIMAD UR8, UR8, UR13, URZ ;  /* 0x0000000d080872a4 */ /* 0x000fc8000f8e02ff */
[----:B------:R-:W-:-:S06]  /*0bf0*/  UIADD3 UR8, UPT, UPT, UR49, UR8, URZ ;  /* 0x0000000831087290 */ /* 0x000fcc000fffe0ff */
[----:B------:R-:W-:-:S07]  /*0c00*/  MOV R14, UR8 ;  /* 0x00000008000e7c02 */ /* 0x000fce0008000f00 */
.L_x_2068:
        /* <DEDUP_REMOVED lines=27> */
.L_x_2069:
[----:B------:R-:W-:Y:S02]  /*0dc0*/  UIMAD.WIDE.U32 UR54, UR64, UR16, URZ ;  /* 0x00000010403672a5 */ /* 0x000fe4000f8e00ff */
[----:B------:R-:W-:-:S04]  /*0dd0*/  UIMAD UR8, UR65, UR16, URZ ;  /* 0x00000010410872a4 */ /* 0x000fc8000f8e02ff */
[----:B------:R-:W-:-:S12]  /*0de0*/  UIADD3 UR8, UPT, UPT, UR55, UR8, URZ ;  /* 0x0000000837087290 */ /* 0x000fd8000fffe0ff */
.L_x_2070:
        /* <DEDUP_REMOVED lines=20> */
.L_x_2071:
[----:B------:R-:W2:Y:S01]  /*0f30*/  LDCU UR56, c[0x0][0x434] ;  /* 0x00008680ff3877ac */ /* 0x000ea20008000800 */
[----:B------:R-:W-:-:S04]  /*0f40*/  UIMAD UR10, UR24, UR45, UR23 ;  /* 0x0000002d180a72a4 */ /* 0x000fc8000f8e0217 */
[----:B--2---:R-:W-:Y:S02]  /*0f50*/  UIMAD UR56, UR10, UR56, URZ ;  /* 0x000000380a3872a4 */ /* 0x004fe4000f8e02ff */
.L_x_2072:
        /* <DEDUP_REMOVED lines=11> */
.L_x_2073:
[----:B------:R-:W2:Y:S01]  /*1010*/  LDCU UR55, c[0x0][0x444] ;  /* 0x00008880ff3777ac */ /* 0x000ea20008000800 */
[----:B------:R-:W-:-:S04]  /*1020*/  UIMAD UR10, UR24, UR45, UR23 ;  /* 0x0000002d180a72a4 */ /* 0x000fc8000f8e0217 */
[----:B--2---:R-:W-:-:S12]  /*1030*/  UIMAD UR55, UR10, UR55, URZ ;  /* 0x000000370a3772a4 */ /* 0x004fd8000f8e02ff */
.L_x_2074:
[----:B------:R-:W2:Y:S01]  /*1040*/  S2R R10, SR_TID.X ;  /* 0x00000000000a7919 */ /* 0x000ea20000002100 */
[----:B------:R-:W-:Y:S01]  /*1050*/  USHF.R.S32.HI UR10, URZ, 0x1f, UR9 ;  /* 0x0000001fff0a7899 */ /* 0x000fe20008011409 */
[----:B------:R-:W3:Y:S01]  /*1060*/  LDC.64 R2, c[0x0][0x3b0] ;  /* 0x0000ec00ff027b82 */ /* 0x000ee20000000a00 */
[----:B------:R-:W-:Y:S01]  /*1070*/  UIADD3 UR54, UP1, UP0, UR62, UR54, UR9 ;  /* 0x000000363e367290 */ /* 0x000fe2000f83e009 */
[----:B------:R-:W-:Y:S01]  /*1080*/  MOV R17, RZ ;  /* 0x000000ff00117202 */ /* 0x000fe20000000f00 */
[----:B------:R-:W-:Y:S01]  /*1090*/  ULEA UR55, UR49, UR55, 0x6 ;  /* 0x0000003731377291 */ /* 0x000fe2000f8e30ff */
[----:B------:R-:W-:Y:S01]  /*10a0*/  BSSY.RECONVERGENT B1, `(.L_x_2064) ;  /* 0x00007f1000017945 */ /* 0x000fe20003800200 */
[----:B------:R-:W-:Y:S02]  /*10b0*/  UIADD3.X UR53, UPT, UPT, UR53, UR8, UR10, UP1, UP0 ;  /* 0x0000000835357290 */ /* 0x000fe40008fe040a */
[----:B------:R-:W-:Y:S02]  /*10c0*/  UISETP.GT.AND UP0, UPT, UR43, URZ, UPT ;  /* 0x000000ff2b00728c */ /* 0x000fe4000bf04270 */
[----:B------:R-:W-:Y:S01]  /*10d0*/  ULEA UR56, UR49, UR56, 0x6 ;  /* 0x0000003831387291 */ /* 0x000fe2000f8e30ff */
[----:B------:R-:W4:Y:S02]  /*10e0*/  LDCU.128 UR8, c[0x0][0x590] ;  /* 0x0000b200ff0877ac */ /* 0x000f240008000c00 */
[----:B----4-:R-:W-:Y:S01]  /*10f0*/  UIMAD UR16, UR51, UR8, URZ ;  /* 0x00000008331072a4 */ /* 0x010fe2000f8e02ff */
[----:B--2---:R-:W-:Y:S01]  /*1100*/  IMAD.SHL.U32 R12, R10, 0x8, RZ ;  /* 0x000000080a0c7824 */ /* 0x004fe200078e00ff */
[----:B------:R-:W-:Y:S01]  /*1110*/  SHF.R.U32.HI R13, RZ, 0x3, R10 ;  /* 0x00000003ff0d7819 */ /* 0x000fe2000001160a */
[----:B------:R-:W-:Y:S01]  /*1120*/  IMAD.U32 R0, RZ, RZ, UR8 ;  /* 0x00000008ff007e24 */ /* 0x000fe2000f8e00ff */
[----:B------:R-:W-:Y:S01]  /*1130*/  UIMAD UR16, UR50, UR9, UR16 ;  /* 0x00000009321072a4 */ /* 0x000fe2000f8e0210 */
[----:B------:R-:W-:Y:S01]  /*1140*/  IMAD.U32 R20, RZ, RZ, UR10 ;  /* 0x0000000aff147e24 */ /* 0x000fe2000f8e00ff */
[----:B------:R-:W-:Y:S01]  /*1150*/  LOP3.LUT R16, R12, 0x38, RZ, 0xc0, !PT ;  /* 0x000000380c107812 */ /* 0x000fe200078ec0ff */
[----:B------:R-:W-:Y:S01]  /*1160*/  IMAD.U32 R5, RZ, RZ, UR11 ;  /* 0x0000000bff057e24 */ /* 0x000fe2000f8e00ff */
[----:B------:R-:W2:Y:S01]  /*1170*/  LDCU.64 UR10, c[0x0][0x550] ;  /* 0x0000aa00ff0a77ac */ /* 0x000ea20008000a00 */
[----:B------:R-:W-:-:S02]  /*1180*/  LOP3.LUT R11, R10, 0x1f, RZ, 0xc0, !PT ;  /* 0x0000001f0a0b7812 */ /* 0x000fc400078ec0ff */
[----:B------:R-:W-:Y:S01]  /*1190*/  IADD3 R6, P0, PT, R16, UR60, RZ ;  /* 0x0000003c10067c10 */ /* 0x000fe2000ff1e0ff */
[----:B---3--:R-:W-:Y:S01]  /*11a0*/  IMAD.WIDE.U32 R18, R2, UR50, R16 ;  /* 0x0000003202127c25 */ /* 0x008fe2000f8e0010 */
[----:B------:R-:W3:Y:S03]  /*11b0*/  LDCU.64 UR60, c[0x0][0x420] ;  /* 0x00008400ff3c77ac */ /* 0x000ee60008000a00 */
[----:B------:R-:W-:Y:S01]  /*11c0*/  IMAD.X R7, RZ, RZ, UR17, P0 ;  /* 0x00000011ff077e24 */ /* 0x000fe200080e06ff */
[----:B------:R-:W-:Y:S01]  /*11d0*/  IADD3 R18, P0, PT, R18, UR52, RZ ;  /* 0x0000003412127c10 */ /* 0x000fe2000ff1e0ff */
[----:B------:R-:W-:-:S04]  /*11e0*/  IMAD.WIDE.U32 R6, R0, UR50, R6 ;  /* 0x0000003200067c25 */ /* 0x000fc8000f8e0006 */
[----:B------:R-:W-:Y:S01]  /*11f0*/  IMAD R0, R2, UR51, RZ ;  /* 0x0000003302007c24 */ /* 0x000fe2000f8e02ff */
[----:B------:R-:W-:Y:S01]  /*1200*/  IADD3 R7, PT, PT, R7, UR16, RZ ;  /* 0x0000001007077c10 */ /* 0x000fe2000fffe0ff */
[----:B------:R-:W4:Y:S02]  /*1210*/  LDCU.64 UR16, c[0x0][0x3c8] ;  /* 0x00007900ff1077ac */ /* 0x000f240008000a00 */
[----:B------:R-:W-:Y:S02]  /*1220*/  IMAD R0, R3, UR50, R0 ;  /* 0x0000003203007c24 */ /* 0x000fe4000f8e0200 */
[----:B------:R-:W-:Y:S01]  /*1230*/  IMAD.WIDE.U32 R20, R20, UR23, R6 ;  /* 0x0000001714147c25 */ /* 0x000fe2000f8e0006 */
[----:B------:R-:W-:Y:S01]  /*1240*/  UIMAD UR51, UR45, UR58, URZ ;  /* 0x0000003a2d3372a4 */ /* 0x000fe2000f8e02ff */
[----:B------:R-:W5:Y:S01]  /*1250*/  LDC.64 R6, c[0x0][0x5f8] ;  /* 0x00017e00ff067b82 */ /* 0x000f620000000a00 */
[----:B------:R-:W-:Y:S01]  /*1260*/  IADD3.X R19, PT, PT, R19, UR47, R0, P0, !PT ;  /* 0x0000002f13137c10 */ /* 0x000fe200087fe400 */
[----:B------:R-:W-:Y:S01]  /*1270*/  IMAD R21, R5, UR23, R21 ;  /* 0x0000001705157c24 */ /* 0x000fe2000f8e0215 */
[----:B------:R-:W-:Y:S01]  /*1280*/  SHF.R.U32.HI R0, RZ, 0x5, R10 ;  /* 0x00000005ff007819 */ /* 0x000fe2000001160a */
[----:B------:R-:W-:Y:S01]  /*1290*/  USHF.L.U64.HI UR47, UR8, 0x5, UR9 ;  /* 0x00000005082f7899 */ /* 0x000fe20008010209 */
[----:B------:R-:W-:Y:S01]  /*12a0*/  ISETP.NE.AND P0, PT, RZ, UR57, PT ;  /* 0x00000039ff007c0c */ /* 0x000fe2000bf05270 */
[C---:B------:R-:W-:Y:S01]  /*12b0*/  IMAD.WIDE.U32 R20, R13.reuse, UR8, R20 ;  /* 0x000000080d147c25 */ /* 0x040fe2000f8e0014 */
[----:B------:R-:W-:Y:S01]  /*12c0*/  USHF.L.U32 UR50, UR8, 0x5, URZ ;  /* 0x0000000508327899 */ /* 0x000fe200080006ff */
[----:B------:R-:W1:Y:S02]  /*12d0*/  LDCU.64 UR58, c[0x0][0x5e8] ;  /* 0x0000bd00ff3a77ac */ /* 0x000e640008000a00 */
[----:B------:R-:W-:Y:S01]  /*12e0*/  IMAD R5, R13, UR9, R21 ;  /* 0x000000090d057c24 */ /* 0x000fe2000f8e0215 */
[C---:B--2---:R-:W-:Y:S01]  /*12f0*/  LEA R236, P3, R20.reuse, UR10, 0x1 ;  /* 0x0000000a14ec7c11 */ /* 0x044fe2000f8608ff */
[----:B----4-:R-:W-:Y:S01]  /*1300*/  IMAD.U32 R22, RZ, RZ, UR16 ;  /* 0x00000010ff167e24 */ /* 0x010fe2000f8e00ff */
[----:B------:R-:W2:Y:S02]  /*1310*/  LDCU.64 UR8, c[0x0][0x380] ;  /* 0x00007000ff0877ac */ /* 0x000ea40008000a00 */
[----:B------:R-:W-:Y:S01]  /*1320*/  LEA.HI.X R237, R20, UR11, R5, 0x1, P3 ;  /* 0x0000000b14ed7c11 */ /* 0x000fe200098f0c05 */
[----:B------:R-:W-:Y:S01]  /*1330*/  IMAD.WIDE.U32 R22, R22, UR23, R18 ;  /* 0x0000001716167c25 */ /* 0x000fe2000f8e0012 */
[----:B------:R-:W-:-:S03]  /*1340*/  USHF.L.U32 UR52, UR51, 0x6, URZ ;  /* 0x0000000633347899 */ /* 0x000fc600080006ff */
[----:B------:R-:W-:Y:S01]  /*1350*/  IMAD.U32 R18, RZ, RZ, UR17 ;  /* 0x00000011ff127e24 */ /* 0x000fe2000f8e00ff */
[----:B------:R-:W4:Y:S01]  /*1360*/  LDCU.64 UR16, c[0x0][0x570] ;  /* 0x0000ae00ff1077ac */ /* 0x000f220008000a00 */
[----:B-----5:R-:W-:Y:S01]  /*1370*/  IMAD.WIDE.U32 R24, R6, UR21, RZ ;  /* 0x0000001506187c25 */ /* 0x020fe2000f8e00ff */
[----:B-1----:R-:W-:-:S03]  /*1380*/  UIMAD.WIDE UR58, UR55, 0x4, UR58 ;  /* 0x00000004373a78a5 */ /* 0x002fc6000f8e023a */
[----:B------:R-:W-:Y:S01]  /*1390*/  IMAD R6, R0, UR51, R11 ;  /* 0x0000003300067c24 */ /* 0x000fe2000f8e020b */
[----:B------:R-:W-:Y:S01]  /*13a0*/  SEL R15, R24, RZ, P0 ;  /* 0x000000ff180f7207 */ /* 0x000fe20000000000 */
[----:B------:R-:W-:Y:S02]  /*13b0*/  IMAD R7, R7, UR21, R25 ;  /* 0x0000001507077c24 */ /* 0x000fe4000f8e0219 */
[----:B------:R-:W-:Y:S01]  /*13c0*/  IMAD R23, R18, UR23, R23 ;  /* 0x0000001712177c24 */ /* 0x000fe2000f8e0217 */
[----:B------:R-:W-:Y:S02]  /*13d0*/  IADD3 R15, P2, P1, R6, UR54, R15 ;  /* 0x00000036060f7c10 */ /* 0x000fe4000f95e00f */
[----:B------:R-:W-:Y:S01]  /*13e0*/  SHF.R.S32.HI R6, RZ, 0x1f, R6 ;  /* 0x0000001fff067819 */ /* 0x000fe20000011406 */
[----:B------:R-:W-:Y:S01]  /*13f0*/  IMAD.WIDE.U32 R18, R13, R2, R22 ;  /* 0x000000020d127225 */ /* 0x000fe200078e0016 */
[----:B------:R-:W-:-:S03]  /*1400*/  SEL R7, R7, RZ, P0 ;  /* 0x000000ff07077207 */ /* 0x000fc60000000000 */
[----:B------:R-:W-:Y:S01]  /*1410*/  IMAD R5, R13, R3, R19 ;  /* 0x000000030d057224 */ /* 0x000fe200078e0213 */
[----:B------:R-:W-:Y:S02]  /*1420*/  IADD3.X R7, PT, PT, R6, UR53, R7, P2, P1 ;  /* 0x0000003506077c10 */ /* 0x000fe400097e2407 */
[----:B------:R-:W-:Y:S02]  /*1430*/  MOV R6, UR52 ;  /* 0x0000003400067c02 */ /* 0x000fe40008000f00 */
[----:B------:R-:W-:Y:S01]  /*1440*/  IADD3 R15, P1, PT, R15, UR52, RZ ;  /* 0x000000340f0f7c10 */ /* 0x000fe2000ff3e0ff */
[----:B---3--:R-:W-:Y:S01]  /*1450*/  UIMAD.WIDE UR52, UR56, 0x4, UR60 ;  /* 0x00000004383478a5 */ /* 0x008fe2000f8e023c */
[----:B--2---:R-:W-:Y:S02]  /*1460*/  LEA R238, P2, R18, UR8, 0x1 ;  /* 0x0000000812ee7c11 */ /* 0x004fe4000f8408ff */
[----:B------:R-:W-:Y:S02]  /*1470*/  LEA.HI.X.SX32 R6, R6, R7, 0x1, P1 ;  /* 0x0000000706067211 */ /* 0x000fe400008f0eff */
[C---:B----4-:R-:W-:Y:S01]  /*1480*/  LEA R234, P1, R15.reuse, UR16, 0x2 ;  /* 0x000000100fea7c11 */ /* 0x050fe2000f8210ff */
[----:B------:R-:W-:Y:S01]  /*1490*/  UMOV UR16, UR58 ;  /* 0x0000003a00107c82 */ /* 0x000fe20008000000 */
[----:B------:R-:W-:Y:S01]  /*14a0*/  LEA.HI.X R239, R18, UR9, R5, 0x1, P2 ;  /* 0x0000000912ef7c11 */ /* 0x000fe200090f0c05 */
[C---:B------:R-:W-:Y:S01]  /*14b0*/  IMAD.SHL.U32 R5, R2.reuse, 0x20, RZ ;  /* 0x0000002002057824 */ /* 0x040fe200078e00ff */
[----:B------:R-:W-:Y:S01]  /*14c0*/  LEA.HI.X R235, R15, UR17, R6, 0x2, P1 ;  /* 0x000000110feb7c11 */ /* 0x000fe200088f1406 */
[C---:B------:R-:W-:Y:S01]  /*14d0*/  VIADD R15, R13.reuse, 0x20 ;  /* 0x000000200d0f7836 */ /* 0x040fe20000000000 */
[----:B------:R-:W-:Y:S01]  /*14e0*/  IADD3 R20, P1, PT, R13, 0x20, RZ ;  /* 0x000000200d147810 */ /* 0x000fe20007f3e0ff */
[----:B------:R-:W-:Y:S01]  /*14f0*/  UMOV UR17, UR59 ;  /* 0x0000003b00117c82 */ /* 0x000fe20008000000 */
[----:B------:R-:W-:-:S02]  /*1500*/  SHF.L.U64.HI R3, R2, 0x5, R3 ;  /* 0x0000000502037819 */ /* 0x000fc40000010203 */
[----:B------:R-:W-:Y:S01]  /*1510*/  IADD3.X R2, PT, PT, RZ, RZ, RZ, P1, !PT ;  /* 0x000000ffff027210 */ /* 0x000fe20000ffe4ff */
[----:B------:R-:W-:Y:S08]  /*1520*/  BRA.U UP0, `(.L_x_2075) ;  /* 0x0000000500dc7547 */ /* 0x000ff0000b800000 */
        /* <DEDUP_REMOVED lines=13> */
.L_x_2076:
[----:B------:R-:W1:Y:S01]  /*1600*/  LDCU.64 UR12, c[0x0][0x5c0] ;  /* 0x0000b800ff0c77ac */ /* 0x000e620008000a00 */
[----:B------:R-:W-:-:S04]  /*1610*/  UIADD3 UR8, UPT, UPT, UR39, UR42, URZ ;  /* 0x0000002a27087290 */ /* 0x000fc8000fffe0ff */
[----:B-1----:R-:W-:Y:S02]  /*1620*/  UIMAD.WIDE.U32 UR16, UR8, UR12, URZ ;  /* 0x0000000c081072a5 */ /* 0x002fe4000f8e00ff */
[----:B------:R-:W-:-:S04]  /*1630*/  UIMAD UR8, UR8, UR13, URZ ;  /* 0x0000000d080872a4 */ /* 0x000fc8000f8e02ff */
[----:B------:R-:W-:-:S06]  /*1640*/  UIADD3 UR8, UPT, UPT, UR17, UR8, URZ ;  /* 0x0000000811087290 */ /* 0x000fcc000fffe0ff */
[----:B------:R-:W-:Y:S02]  /*1650*/  MOV R0, UR8 ;  /* 0x0000000800007c02 */ /* 0x000fe40008000f00 */
.L_x_2077:
        /* <DEDUP_REMOVED lines=13> */
.L_x_2078:
[----:B------:R-:W1:Y:S01]  /*1730*/  LDCU.64 UR10, c[0x0][0x5c8] ;  /* 0x0000b900ff0a77ac */ /* 0x000e620008000a00 */
[----:B------:R-:W-:-:S04]  /*1740*/  UIADD3 UR39, UPT, UPT, UR39, UR42, URZ ;  /* 0x0000002a27277290 */ /* 0x000fc8000fffe0ff */
[----:B-1----:R-:W-:Y:S02]  /*1750*/  UIMAD.WIDE.U32 UR14, UR39, UR10, URZ ;  /* 0x0000000a270e72a5 */ /* 0x002fe4000f8e00ff */
[----:B------:R-:W-:-:S04]  /*1760*/  UIMAD UR39, UR39, UR11, URZ ;  /* 0x0000000b272772a4 */ /* 0x000fc8000f8e02ff */
[----:B------:R-:W-:-:S06]  /*1770*/  UIADD3 UR39, UPT, UPT, UR15, UR39, URZ ;  /* 0x000000270f277290 */ /* 0x000fcc000fffe0ff */
[----:B------:R-:W-:-:S07]  /*1780*/  MOV R3, UR39 ;  /* 0x0000002700037c02 */ /* 0x000fce0008000f00 */
.L_x_2079:
        /* <DEDUP_REMOVED lines=26> */
.L_x_2081:
[----:B------:R-:W-:Y:S05]  /*1930*/  BSYNC.RECONVERGENT B0 ;  /* 0x0000000000007941 */ /* 0x000fea0003800200 */
.L_x_2080:
        /* <DEDUP_REMOVED lines=14> */
.L_x_2083:
[----:B------:R-:W-:Y:S05]  /*1a20*/  BSYNC.RECONVERGENT B0 ;  /* 0x0000000000007941 */ /* 0x000fea0003800200 */
.L_x_2082:
        /* <DEDUP_REMOVED lines=24> */
.L_x_2085:
[----:B------:R-:W-:Y:S05]  /*1bb0*/  BSYNC.RECONVERGENT B0 ;  /* 0x0000000000007941 */ /* 0x000fea0003800200 */
.L_x_2084:
        /* <DEDUP_REMOVED lines=14> */
.L_x_2075:
[----:B------:R-:W1:Y:S01]  /*1ca0*/  LDCU.64 UR10, c[0x0][0x3d0] ;  /* 0x00007a00ff0a77ac */ /* 0x000e620008000a00 */
[----:B------:R-:W-:Y:S02]  /*1cb0*/  IMAD.U32 R7, RZ, RZ, UR14 ;  /* 0x0000000eff077e24 */ /* 0x000fe4000f8e00ff */
[----:B------:R-:W-:Y:S01]  /*1cc0*/  IMAD.U32 R6, RZ, RZ, UR12 ;  /* 0x0000000cff067e24 */ /* 0x000fe2000f8e00ff */
[----:B------:R-:W2:Y:S01]  /*1cd0*/  LDCU.64 UR8, c[0x0][0x3d8] ;  /* 0x00007b00ff0877ac */ /* 0x000ea20008000a00 */
[----:B------:R-:W-:Y:S01]  /*1ce0*/  IMAD.WIDE.U32 R18, R7, UR31, R16 ;  /* 0x0000001f07127c25 */ /* 0x000fe2000f8e0010 */
[----:B------:R-:W-:-:S03]  /*1cf0*/  UIMAD UR54, UR30, UR14, URZ ;  /* 0x0000000e1e3672a4 */ /* 0x000fc6000f8e02ff */
[----:B------:R-:W-:Y:S01]  /*1d00*/  IMAD.WIDE.U32 R6, R6, UR31, R16 ;  /* 0x0000001f06067c25 */ /* 0x000fe2000f8e0010 */
[----:B------:R-:W-:Y:S01]  /*1d10*/  UIMAD UR43, UR49, -0x40, UR43 ;  /* 0xffffffc0312b78a4 */ /* 0x000fe2000f8e022b */
[----:B------:R-:W-:Y:S01]  /*1d20*/  IADD3 R24, P1, PT, R18, UR46, RZ ;  /* 0x0000002e12187c10 */ /* 0x000fe2000ff3e0ff */
[----:B------:R-:W-:Y:S01]  /*1d30*/  UIMAD UR54, UR31, UR15, UR54 ;  /* 0x0000000f1f3672a4 */ /* 0x000fe2000f8e0236 */
[----:B------:R-:W-:Y:S01]  /*1d40*/  IMAD.U32 R33, RZ, RZ, UR50 ;  /* 0x00000032ff217e24 */ /* 0x000fe2000f8e00ff */
[----:B------:R-:W-:Y:S01]  /*1d50*/  UIMAD UR30, UR30, UR12, URZ ;  /* 0x0000000c1e1e72a4 */ /* 0x000fe2000f8e02ff */
[----:B------:R-:W-:Y:S01]  /*1d60*/  @P0 BAR.SYNC.DEFER_BLOCKING 0x0 ;  /* 0x0000000000000b1d */ /* 0x000fe20000010000 */
[----:B------:R-:W-:Y:S01]  /*1d70*/  UIADD3 UR46, UPT, UPT, -UR31, UR35, URZ ;  /* 0x000000231f2e7290 */ /* 0x000fe2000fffe1ff */
[----:B------:R-:W-:Y:S01]  /*1d80*/  ISETP.GE.AND P4, PT, R15, UR43, PT ;  /* 0x0000002b0f007c0c */ /* 0x000fe2000bf86270 */
[----:B------:R-:W-:Y:S01]  /*1d90*/  UIMAD UR30, UR31, UR13, UR30 ;  /* 0x0000000d1f1e72a4 */ /* 0x000fe2000f8e021e */
[----:B------:R-:W-:Y:S01]  /*1da0*/  IADD3.X R25, PT, PT, R9, UR54, R19, P1, !PT ;  /* 0x0000003609197c10 */ /* 0x000fe20008ffe413 */
[----:B-1----:R-:W-:Y:S01]  /*1db0*/  IMAD R9, R8, UR10, RZ ;  /* 0x0000000a08097c24 */ /* 0x002fe2000f8e02ff */
[----:B------:R-:W-:-:S02]  /*1dc0*/  IADD3 R16, P1, PT, R6, UR48, RZ ;  /* 0x0000003006107c10 */ /* 0x000fc4000ff3e0ff */
[----:B------:R-:W-:Y:S01]  /*1dd0*/  SHF.R.U32.HI R230, RZ, 0x2, R10 ;  /* 0x00000002ffe67819 */ /* 0x000fe2000001160a */
[C---:B------:R-:W-:Y:S01]  /*1de0*/  IMAD R26, R4.reuse, UR11, R9 ;  /* 0x0000000b041a7c24 */ /* 0x040fe2000f8e0209 */
[----:B------:R-:W-:Y:S01]  /*1df0*/  ISETP.GE.AND P2, PT, R15, UR46, PT ;  /* 0x0000002e0f007c0c */ /* 0x000fe2000bf46270 */
[----:B------:R-:W-:Y:S01]  /*1e00*/  IMAD.WIDE.U32 R24, R4, UR10, R24 ;  /* 0x0000000a04187c25 */ /* 0x000fe2000f8e0018 */
[----:B------:R-:W-:Y:S01]  /*1e10*/  IADD3.X R17, PT, PT, R14, UR30, R7, P1, !PT ;  /* 0x0000001e0e117c10 */ /* 0x000fe20008ffe407 */
[----:B------:R-:W1:Y:S01]  /*1e20*/  S2R R212, SR_TID.X ;  /* 0x0000000000d47919 */ /* 0x000e620000002100 */
[----:B------:R-:W-:Y:S01]  /*1e30*/  ISETP.GE.AND P3, PT, R13, UR46, PT ;  /* 0x0000002e0d007c0c */ /* 0x000fe2000bf66270 */
[----:B--2---:R-:W-:Y:S01]  /*1e40*/  IMAD R7, R8, UR8, RZ ;  /* 0x0000000808077c24 */ /* 0x004fe2000f8e02ff */
[----:B------:R-:W-:Y:S01]  /*1e50*/  @!P4 LEA R32, P5, R33, R236, 0x1 ;  /* 0x000000ec2120c211 */ /* 0x000fe200078a08ff */
[----:B------:R-:W-:Y:S01]  /*1e60*/  IMAD.WIDE.U32 R8, R4, UR8, R16 ;  /* 0x0000000804087c25 */ /* 0x000fe2000f8e0010 */
[C---:B------:R-:W-:Y:S01]  /*1e70*/  @!P4 LEA R28, P1, R5.reuse, R238, 0x1 ;  /* 0x000000ee051cc211 */ /* 0x040fe200078208ff */
[----:B------:R-:W-:Y:S01]  /*1e80*/  ULOP3.LUT UR8, UR49, 0x80000001, URZ, 0xc0, !UPT ;  /* 0x8000000131087892 */ /* 0x000fe2000f8ec0ff */
[----:B------:R-:W-:Y:S01]  /*1e90*/  LOP3.LUT R17, R12, 0x1f8, RZ, 0xc0, !PT ;  /* 0x000001f80c117812 */ /* 0x000fe200078ec0ff */
[----:B------:R-:W-:Y:S01]  /*1ea0*/  IMAD R22, R4, UR9, R7 ;  /* 0x0000000904167c24 */ /* 0x000fe2000f8e0207 */
[----:B------:R-:W-:Y:S01]  /*1eb0*/  @!P4 LEA.HI.X R29, R5, R239, R3, 0x1, P1 ;  /* 0x000000ef051dc211 */ /* 0x000fe200008f0c03 */
[----:B------:R-:W-:Y:S01]  /*1ec0*/  IMAD.U32 R4, RZ, RZ, UR50 ;  /* 0x00000032ff047e24 */ /* 0x000fe2000f8e00ff */
[----:B------:R-:W-:Y:S01]  /*1ed0*/  LOP3.LUT R17, R17, 0x38, R10, 0x78, !PT ;  /* 0x0000003811117812 */ /* 0x000fe200078e780a */
[----:B------:R-:W-:Y:S01]  /*1ee0*/  IMAD.U32 R7, RZ, RZ, UR47 ;  /* 0x0000002fff077e24 */ /* 0x000fe2000f8e00ff */
[----:B------:R-:W-:Y:S01]  /*1ef0*/  UISETP.NE.AND UP0, UPT, UR8, 0x1, UPT ;  /* 0x000000010800788c */ /* 0x000fe2000bf05270 */
[----:B------:R-:W-:Y:S01]  /*1f00*/  IMAD.IADD R27, R25, 0x1, R26 ;  /* 0x00000001191b7824 */ /* 0x000fe200078e021a */
[----:B------:R-:W-:Y:S01]  /*1f10*/  LOP3.LUT R17, R17, 0x1e00, R12, 0xf8, !PT ;  /* 0x00001e0011117812 */ /* 0x000fe200078ef80c */
[----:B------:R-:W-:Y:S01]  /*1f20*/  IMAD.IADD R23, R9, 0x1, R22 ;  /* 0x0000000109177824 */ /* 0x000fe200078e0216 */
[----:B------:R-:W-:Y:S01]  /*1f30*/  @!P4 LEA.HI.X R33, R4, R237, R7, 0x1, P5 ;  /* 0x000000ed0421c211 */ /* 0x000fe200028f0c07 */
[----:B------:R-:W-:Y:S01]  /*1f40*/  @!P2 IMAD.MOV.U32 R25, RZ, RZ, R27 ;  /* 0x000000ffff19a224 */ /* 0x000fe200078e001b */
[----:B------:R-:W-:Y:S01]  /*1f50*/  ISETP.GE.AND P5, PT, R13, UR43, PT ;  /* 0x0000002b0d007c0c */ /* 0x000fe2000bfa6270 */
[----:B------:R-:W-:Y:S01]  /*1f60*/  @!P2 IMAD.MOV.U32 R4, RZ, RZ, R8 ;  /* 0x000000ffff04a224 */ /* 0x000fe200078e0008 */
[----:B------:R-:W-:Y:S01]  /*1f70*/  LEA R17, R17, UR25, 0x1 ;  /* 0x0000001911117c11 */ /* 0x000fe2000f8e08ff */
[----:B------:R-:W-:Y:S01]  /*1f80*/  @!P2 IMAD.MOV.U32 R5, RZ, RZ, R23 ;  /* 0x000000ffff05a224 */ /* 0x000fe200078e0017 */
[----:B------:R-:W-:Y:S01]  /*1f90*/  USEL UR8, URZ, 0x8000, UP0 ;  /* 0x00008000ff087887 */ /* 0x000fe20008000000 */
[C---:B------:R-:W-:Y:S01]  /*1fa0*/  @!P2 IMAD R15, R2.reuse, UR14, RZ ;  /* 0x0000000e020fac24 */ /* 0x040fe2000f8e02ff */
[----:B------:R-:W2:Y:S01]  /*1fb0*/  @!P3 LDC.64 R6, c[0x0][0x390] ;  /* 0x0000e400ff06bb82 */ /* 0x000ea20000000a00 */
[----:B------:R-:W-:Y:S01]  /*1fc0*/  @!P2 IMAD R3, R2, UR12, RZ ;  /* 0x0000000c0203ac24 */ /* 0x000fe2000f8e02ff */
[----:B------:R-:W-:Y:S01]  /*1fd0*/  LOP3.LUT R0, R0, 0x3, RZ, 0xc0, !PT ;  /* 0x0000000300007812 */ /* 0x000fe200078ec0ff */
[----:B------:R-:W-:-:S02]  /*1fe0*/  @!P3 IMAD.MOV.U32 R26, RZ, RZ, R24 ;  /* 0x000000ffff1ab224 */ /* 0x000fc400078e0018 */
[----:B------:R-:W-:Y:S02]  /*1ff0*/  IMAD.U32 R227, RZ, RZ, UR44 ;  /* 0x0000002cffe37e24 */ /* 0x000fe4000f8e00ff */
[----:B------:R-:W-:Y:S01]  /*2000*/  IMAD.MOV.U32 R229, RZ, RZ, 0x7f800000 ;  /* 0x7f800000ffe57424 */ /* 0x000fe200078e00ff */
[----:B------:R-:W-:Y:S01]  /*2010*/  @!PT LDS RZ, [RZ] ;  /* 0x00000000fffff984 */ /* 0x000fe20000000800 */
[----:B------:R-:W-:Y:S01]  /*2020*/  @!PT LDS RZ, [RZ] ;  /* 0x00000000fffff984 */ /* 0x000fe20000000800 */
[----:B------:R-:W-:Y:S01]  /*2030*/  @!PT LDS RZ, [RZ] ;  /* 0x00000000fffff984 */ /* 0x000fe20000000800 */
[----:B------:R-:W-:Y:S01]  /*2040*/  @!P5 LDGSTS.E.BYPASS.LTC128B.128 [R17+0x10000], desc[UR36][R236.64] ;  /* 0x10000000ec11dfae */ /* 0x000fe2000b981a24 */
[C---:B------:R-:W-:Y:S02]  /*2050*/  @!P2 IMAD R15, R20.reuse, UR15, R15 ;  /* 0x0000000f140fac24 */ /* 0x040fe4000f8e020f */
[----:B------:R-:W-:Y:S01]  /*2060*/  IMAD.MOV.U32 R228, RZ, RZ, 0x7f800000 ;  /* 0x7f800000ffe47424 */ /* 0x000fe200078e00ff */
[----:B------:R-:W-:Y:S01]  /*2070*/  @!P5 LDGSTS.E.BYPASS.LTC128B.128 [R17+0x12000], desc[UR36][R236.64+0x80] ;  /* 0x12000080ec11dfae */ /* 0x000fe2000b981a24 */
[C---:B------:R-:W-:Y:S01]  /*2080*/  @!P2 IMAD R14, R20.reuse, UR13, R3 ;  /* 0x0000000d140eac24 */ /* 0x040fe2000f8e0203 */
[----:B------:R-:W-:Y:S01]  /*2090*/  UIMAD UR45, UR24, UR45, UR23 ;  /* 0x0000002d182d72a4 */ /* 0x000fe2000f8e0217 */
[C---:B------:R-:W-:Y:S01]  /*20a0*/  @!P2 IMAD.WIDE.U32 R24, R20.reuse, UR14, R24 ;  /* 0x0000000e1418ac25 */ /* 0x040fe2000f8e0018 */
[----:B------:R-:W3:Y:S01]  /*20b0*/  @!P2 LDC.64 R2, c[0x0][0x390] ;  /* 0x0000e400ff02ab82 */ /* 0x000ee20000000a00 */
[----:B------:R-:W-:Y:S01]  /*20c0*/  @!P5 LDGSTS.E.BYPASS.LTC128B.128 [R17+0x14000], desc[UR36][R236.64+0x100] ;  /* 0x14000100ec11dfae */ /* 0x000fe2000b981a24 */
[----:B------:R-:W4:Y:S01]  /*20d0*/  S2R R242, SR_TID.X ;  /* 0x0000000000f27919 */ /* 0x000f220000002100 */
[----:B------:R-:W-:-:S05]  /*20e0*/  @!P2 IMAD.WIDE.U32 R20, R20, UR12, R4 ;  /* 0x0000000c1414ac25 */ /* 0x000fca000f8e0004 */
[----:B------:R-:W2:Y:S01]  /*20f0*/  LDC R243, c[0x0][0x44c] ;  /* 0x00011300fff37b82 */ /* 0x000ea20000000800 */
[----:B------:R-:W-:Y:S01]  /*2100*/  @!P5 LDGSTS.E.BYPASS.LTC128B.128 [R17+0x16000], desc[UR36][R236.64+0x180] ;  /* 0x16000180ec11dfae */ /* 0x000fe2000b981a24 */
[----:B------:R-:W-:Y:S02]  /*2110*/  @!P2 IMAD.IADD R18, R25, 0x1, R15 ;  /* 0x000000011912a824 */ /* 0x000fe400078e020f */
[----:B------:R-:W-:Y:S01]  /*2120*/  IMAD.MOV.U32 R222, RZ, RZ, 0x40 ;  /* 0x00000040ffde7424 */ /* 0x000fe200078e00ff */
[----:B------:R2:W-:Y:S01]  /*2130*/  @P5 STS.128 [R17+0x10000], RZ ;  /* 0x010000ff11005388 */ /* 0x0005e20000000c00 */
[----:B------:R-:W-:Y:S01]  /*2140*/  @!P2 IMAD.IADD R14, R21, 0x1, R14 ;  /* 0x00000001150ea824 */ /* 0x000fe200078e020e */
[----:B-1----:R-:W-:Y:S01]  /*2150*/  SHF.R.U32.HI R226, RZ, 0x2, R212 ;  /* 0x00000002ffe27819 */ /* 0x002fe200000116d4 */
[----:B------:R-:W1:Y:S01]  /*2160*/  @!P2 LDC.64 R4, c[0x0][0x388] ;  /* 0x0000e200ff04ab82 */ /* 0x000e620000000a00 */
[----:B------:R-:W-:Y:S01]  /*2170*/  @!P3 IMAD.MOV.U32 R22, RZ, RZ, R8 ;  /* 0x000000ffff16b224 */ /* 0x000fe200078e0008 */
[----:B------:R1:W-:Y:S01]  /*2180*/  @P5 STS.128 [R17+0x12000], RZ ;  /* 0x012000ff11005388 */ /* 0x0003e20000000c00 */
[----:B------:R-:W-:-:S04]  /*2190*/  @!P3 IMAD.WIDE.U32 R26, R13, UR14, R26 ;  /* 0x0000000e0d1abc25 */ /* 0x000fc8000f8e001a */
[----:B------:R-:W-:Y:S01]  /*21a0*/  IMAD.MOV.U32 R220, RZ, RZ, 0x20 ;  /* 0x00000020ffdc7424 */ /* 0x000fe200078e00ff */
[----:B------:R-:W4:Y:S01]  /*21b0*/  @!P3 LDC.64 R8, c[0x0][0x388] ;  /* 0x0000e200ff08bb82 */ /* 0x000f220000000a00 */
[----:B------:R1:W-:Y:S01]  /*21c0*/  @P5 STS.128 [R17+0x14000], RZ ;  /* 0x014000ff11005388 */ /* 0x0003e20000000c00 */
[----:B------:R-:W-:Y:S01]  /*21d0*/  VIADD R231, R17, UR8 ;  /* 0x0000000811e77c36 */ /* 0x000fe20008000000 */
[----:B------:R-:W-:Y:S01]  /*21e0*/  UIADD3 UR31, UPT, UPT, UR31, 0x40, URZ ;  /* 0x000000401f1f7890 */ /* 0x000fe2000fffe0ff */
[C---:B------:R-:W-:Y:S01]  /*21f0*/  @!P3 IMAD R16, R13.reuse, UR15, R27 ;  /* 0x0000000f0d10bc24 */ /* 0x040fe2000f8e021b */
[----:B------:R1:W-:Y:S01]  /*2200*/  @P5 STS.128 [R17+0x16000], RZ ;  /* 0x016000ff11005388 */ /* 0x0003e20000000c00 */
[----:B------:R-:W-:Y:S01]  /*2210*/  @!P3 IMAD.WIDE.U32 R22, R13, UR12, R22 ;  /* 0x0000000c0d16bc25 */ /* 0x000fe2000f8e0016 */
[----:B------:R-:W-:Y:S02]  /*2220*/  CS2R R190, SRZ ;  /* 0x0000000000be7805 */ /* 0x000fe4000001ff00 */
[----:B------:R-:W-:Y:S01]  /*2230*/  CS2R R188, SRZ ;  /* 0x0000000000bc7805 */ /* 0x000fe2000001ff00 */
[----:B------:R1:W-:Y:S01]  /*2240*/  @P4 STS.128 [R17+0x11000], RZ ;  /* 0x011000ff11004388 */ /* 0x0003e20000000c00 */
[C---:B------:R-:W-:Y:S01]  /*2250*/  IMAD.SHL.U32 R209, R212.reuse, 0x40, RZ ;  /* 0x00000040d4d17824 */ /* 0x040fe200078e00ff */
[----:B------:R-:W-:Y:S01]  /*2260*/  CS2R R194, SRZ ;  /* 0x0000000000c27805 */ /* 0x000fe2000001ff00 */
[C---:B------:R-:W-:Y:S01]  /*2270*/  IMAD.SHL.U32 R210, R212.reuse, 0x20, RZ ;  /* 0x00000020d4d27824 */ /* 0x040fe200078e00ff */
[----:B------:R1:W-:Y:S01]  /*2280*/  @P4 STS.128 [R17+0x13000], RZ ;  /* 0x013000ff11004388 */ /* 0x0003e20000000c00 */
[----:B------:R-:W-:Y:S01]  /*2290*/  IMAD.SHL.U32 R208, R212, 0x8, RZ ;  /* 0x00000008d4d07824 */ /* 0x000fe200078e00ff */
[----:B------:R-:W-:-:S02]  /*22a0*/  CS2R R192, SRZ ;  /* 0x0000000000c07805 */ /* 0x000fc4000001ff00 */
[C---:B-1----:R-:W-:Y:S01]  /*22b0*/  @!P2 LEA R30, P0, R24.reuse, R4, 0x1 ;  /* 0x00000004181ea211 */ /* 0x042fe200078008ff */
[----:B------:R1:W-:Y:S01]  /*22c0*/  @P4 STS.128 [R17+0x15000], RZ ;  /* 0x015000ff11004388 */ /* 0x0003e20000000c00 */
[----:B------:R-:W-:Y:S01]  /*22d0*/  @!P3 IMAD R4, R13, UR13, R23 ;  /* 0x0000000d0d04bc24 */ /* 0x000fe2000f8e0217 */
[----:B------:R-:W-:Y:S02]  /*22e0*/  CS2R R186, SRZ ;  /* 0x0000000000ba7805 */ /* 0x000fe4000001ff00 */
[----:B------:R-:W-:Y:S01]  /*22f0*/  @!P2 LEA.HI.X R31, R24, R5, R18, 0x1, P0 ;  /* 0x00000005181fa211 */ /* 0x000fe200000f0c12 */
[----:B------:R1:W-:Y:S01]  /*2300*/  @P4 STS.128 [R17+0x17000], RZ ;  /* 0x017000ff11004388 */ /* 0x0003e20000000c00 */
[----:B---3--:R-:W-:Y:S01]  /*2310*/  @!P2 LEA R18, P0, R20, R2, 0x1 ;  /* 0x000000021412a211 */ /* 0x008fe200078008ff */
[----:B------:R-:W-:Y:S01]  /*2320*/  IMAD.SHL.U32 R248, R212, 0x10, RZ ;  /* 0x00000010d4f87824 */ /* 0x000fe200078e00ff */
[----:B----4-:R-:W-:Y:S01]  /*2330*/  @!P3 LEA R8, P1, R26, R8, 0x1 ;  /* 0x000000081a08b211 */ /* 0x010fe200078208ff */
[----:B------:R-:W-:Y:S01]  /*2340*/  @!PT LDS RZ, [RZ] ;  /* 0x00000000fffff984 */ /* 0x000fe20000000800 */
[----:B------:R-:W-:Y:S01]  /*2350*/  @!PT LDS RZ, [RZ] ;  /* 0x00000000fffff984 */ /* 0x000fe20000000800 */
[----:B------:R-:W-:Y:S01]  /*2360*/  @!PT LDS RZ, [RZ] ;  /* 0x00000000fffff984 */ /* 0x000fe20000000800 */
[----:B------:R-:W-:Y:S01]  /*2370*/  @!P4 LDGSTS.E.BYPASS.LTC128B.128 [R17+0x11000], desc[UR36][R32.64] ;  /* 0x110000002011cfae */ /* 0x000fe2000b981a24 */
[----:B------:R-:W-:Y:S01]  /*2380*/  @!P2 LEA.HI.X R19, R20, R3, R14, 0x1, P0 ;  /* 0x000000031413a211 */ /* 0x000fe200000f0c0e */
[----:B------:R-:W-:Y:S01]  /*2390*/  IMAD.SHL.U32 R211, R212, 0x2, RZ ;  /* 0x00000002d4d37824 */ /* 0x000fe200078e00ff */
[----:B------:R-:W3:Y:S01]  /*23a0*/  LDC.64 R14, c[0x0][0x528] ;  /* 0x00014a00ff0e7b82 */ /* 0x000ee20000000a00 */
[----:B------:R-:W-:Y:S01]  /*23b0*/  @!P4 LDGSTS.E.BYPASS.LTC128B.128 [R17+0x13000], desc[UR36][R32.64+0x80] ;  /* 0x130000802011cfae */ /* 0x000fe2000b981a24 */
[----:B------:R-:W-:Y:S01]  /*23c0*/  @!P3 LEA.HI.X R9, R26, R9, R16, 0x1, P1 ;  /* 0x000000091a09b211 */ /* 0x000fe200008f0c10 */
[----:B------:R-:W-:Y:S01]  /*23d0*/  IMAD.MOV.U32 R245, RZ, RZ, 0x20 ;  /* 0x00000020fff57424 */ /* 0x000fe200078e00ff */
[----:B--2---:R-:W-:Y:S01]  /*23e0*/  @!P3 LEA R6, P1, R22, R6, 0x1 ;  /* 0x000000061606b211 */ /* 0x004fe200078208ff */
[----:B------:R-:W-:Y:S01]  /*23f0*/  @!P4 LDGSTS.E.BYPASS.LTC128B.128 [R17+0x15000], desc[UR36][R32.64+0x100] ;  /* 0x150001002011cfae */ /* 0x000fe2000b981a24 */
[----:B------:R-:W-:Y:S01]  /*2400*/  IMAD.MOV.U32 R244, RZ, RZ, 0x40 ;  /* 0x00000040fff47424 */ /* 0x000fe200078e00ff */
[----:B------:R-:W-:-:S02]  /*2410*/  CS2R R184, SRZ ;  /* 0x0000000000b87805 */ /* 0x000fc4000001ff00 */
[----:B------:R-:W-:Y:S01]  /*2420*/  @!P3 LEA.HI.X R7, R22, R7, R4, 0x1, P1 ;  /* 0x000000071607b211 */ /* 0x000fe200008f0c04 */
[----:B------:R-:W-:Y:S01]  /*2430*/  @!P4 LDGSTS.E.BYPASS.LTC128B.128 [R17+0x17000], desc[UR36][R32.64+0x180] ;  /* 0x170001802011cfae */ /* 0x000fe2000b981a24 */
[----:B------:R-:W-:Y:S01]  /*2440*/  IMAD.MOV.U32 R233, RZ, RZ, 0x4 ;  /* 0x00000004ffe97424 */ /* 0x000fe200078e00ff */
[----:B------:R-:W-:Y:S02]  /*2450*/  CS2R R182, SRZ ;  /* 0x0000000000b67805 */ /* 0x000fe4000001ff00 */
[----:B------:R-:W-:Y:S01]  /*2460*/  CS2R R180, SRZ ;  /* 0x0000000000b47805 */ /* 0x000fe2000001ff00 */
[----:B------:R-:W-:Y:S01]  /*2470*/  @!P5 LDGSTS.E.BYPASS.LTC128B.128 [R231], desc[UR36][R238.64] ;  /* 0x00000000eee7dfae */ /* 0x000fe2000b981a24 */
        /* <DEDUP_REMOVED lines=15> */
[----:B------:R1:W-:Y:S01]  /*2570*/  @P5 STS.128 [R231], RZ ;  /* 0x000000ffe7005388 */ /* 0x0003e20000000c00 */
        /* <DEDUP_REMOVED lines=52> */
[----:B------:R-:W-:Y:S01]  /*28c0*/  SHF.R.U32.HI R249, RZ, 0x7, R212 ;  /* 0x00000007fff97819 */ /* 0x000fe200000116d4 */
[----:B------:R-:W-:Y:S01]  /*28d0*/  USHF.L.U32 UR51, UR51, 0x3, URZ ;  /* 0x0000000333337899 */ /* 0x000fe200080006ff */
[----:B------:R-:W-:Y:S01]  /*28e0*/  @!P3 LDGSTS.E.BYPASS.LTC128B.128 [R17+0x1a000], desc[UR36][R8.64+0x80] ;  /* 0x1a0000800811bfae */ /* 0x000fe2000b981a24 */
[----:B------:R-:W2:Y:S03]  /*28f0*/  LDCU UR9, c[0x0][0x3e0] ;  /* 0x00007c00ff0977ac */ /* 0x000ea60008000800 */
[----:B------:R-:W-:Y:S01]  /*2900*/  @!P3 LDGSTS.E.BYPASS.LTC128B.128 [R17+0x1c000], desc[UR36][R8.64+0x100] ;  /* 0x1c0001000811bfae */ /* 0x000fe2000b981a24 */
[----:B------:R-:W4:Y:S03]  /*2910*/  LDCU UR11, c[0x0][0x45c] ;  /* 0x00008b80ff0b77ac */ /* 0x000f260008000800 */
[----:B------:R-:W-:Y:S01]  /*2920*/  @!P3 LDGSTS.E.BYPASS.LTC128B.128 [R17+0x1e000], desc[UR36][R8.64+0x180] ;  /* 0x1e0001800811bfae */ /* 0x000fe2000b981a24 */
[----:B------:R-:W1:Y:S03]  /*2930*/  LDCU.U8 UR10, c[0x0][0x4f8] ;  /* 0x00009f00ff0a77ac */ /* 0x000e660008000000 */
        /* <DEDUP_REMOVED lines=25> */
[----:B---3--:R-:W-:-:S03]  /*2ad0*/  IMAD.SHL.U32 R7, R10, 0x20, RZ ;  /* 0x000000200a077824 */ /* 0x008fc600078e00ff */
[----:B------:R3:W-:Y:S01]  /*2ae0*/  @P2 STS.128 [R17+0x25000], RZ ;  /* 0x025000ff11002388 */ /* 0x0007e20000000c00 */
[----:B------:R-:W-:-:S03]  /*2af0*/  IMAD.SHL.U32 R6, R10, 0x2, RZ ;  /* 0x000000020a067824 */ /* 0x000fc600078e00ff */
[----:B------:R3:W-:Y:S04]  /*2b00*/  @P2 STS.128 [R17+0x27000], RZ ;  /* 0x027000ff11002388 */ /* 0x0007e80000000c00 */
[----:B------:R-:W-:Y:S01]  /*2b10*/  @!PT LDS RZ, [RZ] ;  /* 0x00000000fffff984 */ /* 0x000fe20000000800 */
[----:B------:R-:W-:Y:S01]  /*2b20*/  @!PT LDS RZ, [RZ] ;  /* 0x00000000fffff984 */ /* 0x000fe20000000800 */
[----:B------:R-:W-:Y:S01]  /*2b30*/  @!PT LDS RZ, [RZ] ;  /* 0x00000000fffff984 */ /* 0x000fe20000000800 */
[----:B------:R-:W-:Y:S01]  /*2b40*/  @!P2 LDGSTS.E.BYPASS.LTC128B.128 [R17+0x21000], desc[UR36][R18.64] ;  /* 0x210000001211afae */ /* 0x000fe2000b981a24 */
[----:B------:R-:W-:-:S03]  /*2b50*/  LOP3.LUT R6, R6, 0x20, RZ, 0xc0, !PT ;  /* 0x0000002006067812 */ /* 0x000fc600078ec0ff */
[----:B------:R-:W-:Y:S04]  /*2b60*/  @!P2 LDGSTS.E.BYPASS.LTC128B.128 [R17+0x23000], desc[UR36][R18.64+0x80] ;  /* 0x230000801211afae */ /* 0x000fe8000b981a24 */
[----:B------:R-:W-:Y:S04]  /*2b70*/  @!P2 LDGSTS.E.BYPASS.LTC128B.128 [R17+0x25000], desc[UR36][R18.64+0x100] ;  /* 0x250001001211afae */ /* 0x000fe8000b981a24 */
[----:B------:R-:W-:Y:S01]  /*2b80*/  @!P2 LDGSTS.E.BYPASS.LTC128B.128 [R17+0x27000], desc[UR36][R18.64+0x180] ;  /* 0x270001801211afae */ /* 0x000fe2000b981a24 */
[----:B------:R-:W-:-:S03]  /*2b90*/  LOP3.LUT R13, R6, 0x18, R13, 0xf8, !PT ;  /* 0x00000018060d7812 */ /* 0x000fc600078ef80d */
[----:B------:R-:W0:Y:S04]  /*2ba0*/  LDGDEPBAR ;  /* 0x00000000000079af */ /* 0x000e280000000000 */
[----:B------:R-:W2:Y:S04]  /*2bb0*/  LDG.E.64 R246, desc[UR36][R14.64+0x8] ;  /* 0x000008240ef67981 */ /* 0x000ea8000c1e1b00 */
[----:B------:R4:W3:Y:S01]  /*2bc0*/  LDG.E.64 R8, desc[UR36][R14.64] ;  /* 0x000000240e087981 */ /* 0x0008e2000c1e1b00 */
[----:B------:R-:W-:-:S04]  /*2bd0*/  SHF.R.U32.HI R2, RZ, 0x1, R10 ;  /* 0x00000001ff027819 */ /* 0x000fc8000001160a */
[----:B------:R-:W-:-:S04]  /*2be0*/  LOP3.LUT R3, R2, 0x30, RZ, 0xc0, !PT ;  /* 0x0000003002037812 */ /* 0x000fc800078ec0ff */
[----:B------:R-:W-:-:S04]  /*2bf0*/  LOP3.LUT R230, R3, 0x7, R230, 0xf8, !PT ;  /* 0x0000000703e67812 */ /* 0x000fc800078ef8e6 */
[C---:B------:R-:W-:Y:S01]  /*2c00*/  ISETP.GE.AND P1, PT, R230.reuse, UR43, PT ;  /* 0x0000002be6007c0c */ /* 0x040fe2000bf26270 */
[----:B------:R-:W-:-:S05]  /*2c10*/  VIADD R3, R230, 0x8 ;  /* 0x00000008e6037836 */ /* 0x000fca0000000000 */
[----:B------:R-:W-:Y:S01]  /*2c20*/  ISETP.GE.AND P0, PT, R3, UR43, PT ;  /* 0x0000002b03007c0c */ /* 0x000fe2000bf06270 */
[----:B------:R-:W-:Y:S02]  /*2c30*/  IMAD.MOV.U32 R3, RZ, RZ, 0x4 ;  /* 0x00000004ff037424 */ /* 0x000fe400078e00ff */
[----:B------:R-:W-:Y:S02]  /*2c40*/  IMAD R227, R227, 0x4, R0 ;  /* 0x00000004e3e37824 */ /* 0x000fe400078e0200 */
[----:B------:R-:W-:-:S04]  /*2c50*/  IMAD.WIDE.U32 R4, R230, R3, UR52 ;  /* 0x00000034e6047e25 */ /* 0x000fc8000f8e0003 */
[C---:B------:R-:W-:Y:S01]  /*2c60*/  IMAD.SHL.U32 R0, R10.reuse, 0x40, RZ ;  /* 0x000000400a007824 */ /* 0x040fe200078e00ff */
[----:B------:R-:W5:Y:S04]  /*2c70*/  @!P1 LDG.E R229, desc[UR36][R4.64] ;  /* 0x0000002404e59981 */ /* 0x000f68000c1e1900 */
[----:B------:R1:W5:Y:S01]  /*2c80*/  @!P0 LDG.E R228, desc[UR36][R4.64+0x20] ;  /* 0x0000202404e48981 */ /* 0x000362000c1e1900 */
[----:B------:R-:W-:Y:S01]  /*2c90*/  IMAD.SHL.U32 R3, R10, 0x10, RZ ;  /* 0x000000100a037824 */ /* 0x000fe200078e00ff */
[----:B------:R-:W-:Y:S01]  /*2ca0*/  USHF.L.U32 UR45, UR45, 0x5, URZ ;  /* 0x000000052d2d7899 */ /* 0x000fe200080006ff */
[----:B----4-:R-:W-:Y:S02]  /*2cb0*/  LOP3.LUT R14, R0, 0x200, RZ, 0xc0, !PT ;  /* 0x00000200000e7812 */ /* 0x010fe400078ec0ff */
[----:B------:R-:W-:-:S02]  /*2cc0*/  CS2R R30, SRZ ;  /* 0x00000000001e7805 */ /* 0x000fc4000001ff00 */
[----:B------:R-:W-:Y:S01]  /*2cd0*/  R2P PR, R10, 0x6 ;  /* 0x000000060a007804 */ /* 0x000fe20000000000 */
[----:B------:R-:W-:Y:S01]  /*2ce0*/  USHF.R.S32.HI UR12, URZ, 0x1f, UR45 ;  /* 0x0000001fff0c7899 */ /* 0x000fe2000801142d */
[----:B------:R-:W-:Y:S02]  /*2cf0*/  LOP3.LUT R6, R14, 0xc00, R7, 0xf8, !PT ;  /* 0x00000c000e067812 */ /* 0x000fe400078ef807 */
[----:B------:R-:W-:Y:S02]  /*2d00*/  CS2R R28, SRZ ;  /* 0x00000000001c7805 */ /* 0x000fe4000001ff00 */
[----:B------:R-:W-:Y:S02]  /*2d10*/  LOP3.LUT R13, R13, 0x1c0, R0, 0xf8, !PT ;  /* 0x000001c00d0d7812 */ /* 0x000fe400078ef800 */
[----:B------:R-:W-:Y:S02]  /*2d20*/  CS2R R32, SRZ ;  /* 0x0000000000207805 */ /* 0x000fe4000001ff00 */
[----:B------:R-:W-:-:S02]  /*2d30*/  SEL R222, R222, 0xffffffc0, !P2 ;  /* 0xffffffc0dede7807 */ /* 0x000fc40005000000 */
[----:B------:R-:W-:Y:S02]  /*2d40*/  CS2R R26, SRZ ;  /* 0x00000000001a7805 */ /* 0x000fe4000001ff00 */
[----:B------:R-:W-:Y:S02]  /*2d50*/  SEL R220, R220, 0xffffffe0, !P1 ;  /* 0xffffffe0dcdc7807 */ /* 0x000fe40004800000 */
[----:B------:R-:W-:Y:S02]  /*2d60*/  CS2R R24, SRZ ;  /* 0x0000000000187805 */ /* 0x000fe4000001ff00 */
[----:B------:R-:W-:Y:S02]  /*2d70*/  LOP3.LUT P2, RZ, R212, 0x4, RZ, 0xc0, !PT ;  /* 0x00000004d4ff7812 */ /* 0x000fe4000784c0ff */
[----:B------:R-:W-:Y:S02]  /*2d80*/  CS2R R22, SRZ ;  /* 0x0000000000167805 */ /* 0x000fe4000001ff00 */
[----:B------:R-:W-:-:S02]  /*2d90*/  CS2R R20, SRZ ;  /* 0x0000000000147805 */ /* 0x000fc4000001ff00 */
[----:B------:R-:W-:Y:S01]  /*2da0*/  LOP3.LUT P4, RZ, R212, 0x8, RZ, 0xc0, !PT ;  /* 0x00000008d4ff7812 */ /* 0x000fe2000788c0ff */
[----:B------:R-:W-:Y:S01]  /*2db0*/  UISETP.GE.AND UP1, UPT, UR31, UR35, UPT ;  /* 0x000000231f00728c */ /* 0x000fe2000bf26270 */
[--C-:B------:R-:W-:Y:S02]  /*2dc0*/  SHF.R.U32.HI R241, RZ, 0x2, R242.reuse ;  /* 0x00000002fff17819 */ /* 0x100fe400000116f2 */
[----:B------:R-:W-:Y:S02]  /*2dd0*/  SHF.R.U32.HI R240, RZ, 0x1, R242 ;  /* 0x00000001fff07819 */ /* 0x000fe400000116f2 */
[----:B-1----:R-:W-:Y:S02]  /*2de0*/  LOP3.LUT R5, R0, 0x1c0, RZ, 0xc0, !PT ;  /* 0x000001c000057812 */ /* 0x002fe400078ec0ff */
[----:B------:R-:W-:Y:S02]  /*2df0*/  LOP3.LUT R4, R7, 0x200, RZ, 0xc0, !PT ;  /* 0x0000020007047812 */ /* 0x000fe400078ec0ff */
[----:B------:R-:W-:-:S02]  /*2e00*/  LOP3.LUT R5, R5, 0x38, R12, 0xf8, !PT ;  /* 0x0000003805057812 */ /* 0x000fc400078ef80c */
[----:B------:R-:W-:Y:S02]  /*2e10*/  LOP3.LUT R3, R4, 0x3800, R3, 0xf8, !PT ;  /* 0x0000380004037812 */ /* 0x000fe400078ef803 */
[C---:B------:R-:W-:Y:S02]  /*2e20*/  LOP3.LUT R10, R5.reuse, 0x8, R10, 0x78, !PT ;  /* 0x00000008050a7812 */ /* 0x040fe400078e780a */
[----:B------:R-:W-:Y:S02]  /*2e30*/  LOP3.LUT R7, R5, 0x8, R2, 0x78, !PT ;  /* 0x0000000805077812 */ /* 0x000fe400078e7802 */
[----:B------:R-:W-:Y:S02]  /*2e40*/  LOP3.LUT R219, R3, R10, RZ, 0xfc, !PT ;  /* 0x0000000a03db7212 */ /* 0x000fe400078efcff */
[----:B------:R-:W-:Y:S02]  /*2e50*/  LOP3.LUT R3, R209, 0x1c0, RZ, 0xc0, !PT ;  /* 0x000001c0d1037812 */ /* 0x000fe400078ec0ff */
[----:B------:R-:W-:-:S02]  /*2e60*/  LOP3.LUT R6, R6, R7, RZ, 0xfc, !PT ;  /* 0x0000000706067212 */ /* 0x000fc400078efcff */
[----:B------:R-:W-:Y:S02]  /*2e70*/  LOP3.LUT R7, R210, 0x200, RZ, 0xc0, !PT ;  /* 0x00000200d2077812 */ /* 0x000fe400078ec0ff */
[----:B------:R-:W-:Y:S02]  /*2e80*/  LOP3.LUT R3, R3, 0x38, R208, 0xf8, !PT ;  /* 0x0000003803037812 */ /* 0x000fe400078ef8d0 */
[----:B------:R-:W-:Y:S02]  /*2e90*/  LOP3.LUT R7, R7, 0x3800, R248, 0xf8, !PT ;  /* 0x0000380007077812 */ /* 0x000fe400078ef8f8 */
[----:B------:R-:W-:Y:S02]  /*2ea0*/  LOP3.LUT R232, R3, 0x8, R212, 0x78, !PT ;  /* 0x0000000803e87812 */ /* 0x000fe400078e78d4 */
[----:B------:R-:W-:Y:S02]  /*2eb0*/  LOP3.LUT R5, R13, 0x38, R12, 0x78, !PT ;  /* 0x000000380d057812 */ /* 0x000fe400078e780c */
[----:B------:R-:W-:-:S02]  /*2ec0*/  LOP3.LUT R13, R211, 0x38, RZ, 0xc0, !PT ;  /* 0x00000038d30d7812 */ /* 0x000fc400078ec0ff */
[----:B------:R-:W-:Y:S02]  /*2ed0*/  LOP3.LUT R232, R7, R232, RZ, 0xfc, !PT ;  /* 0x000000e807e87212 */ /* 0x000fe400078efcff */
[----:B------:R-:W-:Y:S02]  /*2ee0*/  LOP3.LUT R5, R5, 0x200, R0, 0xf8, !PT ;  /* 0x0000020005057812 */ /* 0x000fe400078ef800 */
[----:B------:R-:W-:Y:S02]  /*2ef0*/  LOP3.LUT R7, R209, 0x200, RZ, 0xc0, !PT ;  /* 0x00000200d1077812 */ /* 0x000fe400078ec0ff */
[----:B------:R-:W-:Y:S02]  /*2f00*/  SHF.R.U32.HI R2, RZ, 0x1, R212 ;  /* 0x00000001ff027819 */ /* 0x000fe400000116d4 */
[----:B------:R-:W-:Y:S02]  /*2f10*/  LEA R219, R219, UR25, 0x1 ;  /* 0x00000019dbdb7c11 */ /* 0x000fe4000f8e08ff */
[----:B------:R-:W-:-:S02]  /*2f20*/  LOP3.LUT R13, R13, 0x20, R226, 0x78, !PT ;  /* 0x000000200d0d7812 */ /* 0x000fc400078e78e2 */
[----:B------:R-:W-:Y:S01]  /*2f30*/  LOP3.LUT R10, R210, 0xc00, RZ, 0xc0, !PT ;  /* 0x00000c00d20a7812 */ /* 0x000fe200078ec0ff */
[--C-:B------:R-:W-:Y:S01]  /*2f40*/  IMAD.IADD R217, R222, 0x1, R219.reuse ;  /* 0x00000001ded97824 */ /* 0x100fe200078e02db */
[----:B------:R-:W-:Y:S01]  /*2f50*/  LOP3.LUT R0, R7, 0xc00, R210, 0xf8, !PT ;  /* 0x00000c0007007812 */ /* 0x000fe200078ef8d2 */
[C---:B------:R-:W-:Y:S01]  /*2f60*/  IMAD.IADD R218, R220.reuse, 0x1, R219 ;  /* 0x00000001dcda7824 */ /* 0x040fe200078e02db */
[----:B------:R-:W-:Y:S01]  /*2f70*/  LOP3.LUT R213, R3, 0x8, R2, 0x78, !PT ;  /* 0x0000000803d57812 */ /* 0x000fe200078e7802 */
[----:B------:R-:W-:Y:S01]  /*2f80*/  IMAD.IADD R216, R220, 0x1, R217 ;  /* 0x00000001dcd87824 */ /* 0x000fe200078e02d9 */
[----:B------:R-:W-:Y:S02]  /*2f90*/  LOP3.LUT R4, R7, 0x400, R210, 0xf8, !PT ;  /* 0x0000040007047812 */ /* 0x000fe400078ef8d2 */
[----:B------:R-:W-:Y:S02]  /*2fa0*/  LEA R6, R6, UR25, 0x1 ;  /* 0x0000001906067c11 */ /* 0x000fe4000f8e08ff */
[----:B------:R-:W-:-:S02]  /*2fb0*/  LEA R5, R5, UR25, 0x1 ;  /* 0x0000001905057c11 */ /* 0x000fc4000f8e08ff */
[----:B------:R-:W-:Y:S01]  /*2fc0*/  LOP3.LUT R248, R13, 0x1c0, R248, 0xf8, !PT ;  /* 0x000001c00df87812 */ /* 0x000fe200078ef8f8 */
[----:B------:R-:W-:Y:S01]  /*2fd0*/  VIADD R215, R6, UR8 ;  /* 0x0000000806d77c36 */ /* 0x000fe20008000000 */
[----:B------:R-:W-:Y:S01]  /*2fe0*/  LOP3.LUT R7, R10, 0x6, R211, 0xf8, !PT ;  /* 0x000000060a077812 */ /* 0x000fe200078ef8d3 */
[----:B------:R-:W-:Y:S01]  /*2ff0*/  VIADD R214, R5, UR8 ;  /* 0x0000000805d67c36 */ /* 0x000fe20008000000 */
[-C--:B------:R-:W-:Y:S02]  /*3000*/  LOP3.LUT R0, R0, R213.reuse, RZ, 0xfc, !PT ;  /* 0x000000d500007212 */ /* 0x080fe400078efcff */
[----:B------:R-:W-:Y:S02]  /*3010*/  LOP3.LUT R213, R4, R213, RZ, 0xfc, !PT ;  /* 0x000000d504d57212 */ /* 0x000fe400078efcff */
[----:B------:R-:W-:Y:S02]  /*3020*/  LOP3.LUT R248, R7, R248, RZ, 0xfc, !PT ;  /* 0x000000f807f87212 */ /* 0x000fe400078efcff */
[----:B--2---:R-:W-:-:S04]  /*3030*/  IADD3 R250, P3, P0, R246, UR45, R11 ;  /* 0x0000002df6fa7c10 */ /* 0x004fc8000f87e00b */
[----:B------:R-:W-:Y:S01]  /*3040*/  IADD3.X R246, PT, PT, R247, UR12, RZ, P3, P0 ;  /* 0x0000000cf7f67c10 */ /* 0x000fe20009fe04ff */
[----:B------:R-:W1:Y:S01]  /*3050*/  LDCU UR12, c[0x0][0x590] ;  /* 0x0000b200ff0c77ac */ /* 0x000e620008000800 */
[----:B---3--:R-:W-:Y:S01]  /*3060*/  R2UR UR55, R9 ;  /* 0x00000000093772ca */ /* 0x008fe200000e0000 */
[----:B------:R-:W-:Y:S01]  /*3070*/  IMAD.MOV.U32 R247, RZ, RZ, 0x10 ;  /* 0x00000010fff77424 */ /* 0x000fe200078e00ff */
[----:B------:R-:W-:Y:S01]  /*3080*/  R2UR UR56, R8 ;  /* 0x00000000083872ca */ /* 0x000fe200000e0000 */
[----:B------:R-:W-:Y:S01]  /*3090*/  IMAD.WIDE.U32 R250, R250, -0x2daee0ad, RZ ;  /* 0xd2511f53fafa7825 */ /* 0x000fe200078e00ff */
[----:B------:R-:W-:Y:S02]  /*30a0*/  LOP3.LUT P3, RZ, R212, 0x2, RZ, 0xc0, !PT ;  /* 0x00000002d4ff7812 */ /* 0x000fe4000786c0ff */
[----:B------:R-:W-:-:S07]  /*30b0*/  SEL R247, R247, 0xfffffff0, !P2 ;  /* 0xfffffff0f7f77807 */ /* 0x000fce0005000000 */
[----:B------:R-:W-:Y:S02]  /*30c0*/  UIADD3 UR48, UPT, UPT, UR55, -0x4498517b, URZ ;  /* 0xbb67ae8537307890 */ /* 0x000fe4000fffe0ff */
[----:B------:R-:W-:Y:S02]  /*30d0*/  UIADD3 UR54, UPT, UPT, UR56, -0x61c88647, URZ ;  /* 0x9e3779b938367890 */ /* 0x000fe4000fffe0ff */
[----:B-1----:R-:W-:Y:S02]  /*30e0*/  USHF.L.U32 UR12, UR12, 0x6, URZ ;  /* 0x000000060c0c7899 */ /* 0x002fe400080006ff */
        /* <DEDUP_REMOVED lines=9> */
[----:B------:R-:W-:-:S12]  /*3180*/  UIADD3 UR13, UPT, UPT, UR55, 0x646e171e, URZ ;  /* 0x646e171e370d7890 */ /* 0x000fd8000fffe0ff */
.L_x_2089:
[----:B------:R-:W0:Y:S01]  /*3190*/  LDGDEPBAR ;  /* 0x00000000000079af */ /* 0x000e220000000000 */
[C---:B------:R-:W-:Y:S01]  /*31a0*/  IMAD.IADD R116, R215.reuse, 0x1, R220 ;  /* 0x00000001d7747824 */ /* 0x040fe200078e02dc */
[----:B------:R-:W-:Y:S01]  /*31b0*/  PLOP3.LUT P6, PT, PT, PT, UP1, 0x80, 0x8 ;  /* 0x000000000008781c */ /* 0x000fe20003fcf018 */
[----:B------:R-:W-:Y:S01]  /*31c0*/  IMAD.IADD R117, R215, 0x1, R222 ;  /* 0x00000001d7757824 */ /* 0x000fe200078e02de */
[----:B------:R-:W-:Y:S01]  /*31d0*/  SEL R222, R244, 0xffffffc0, !P2 ;  /* 0xffffffc0f4de7807 */ /* 0x000fe20005000000 */
[----:B------:R-:W-:Y:S01]  /*31e0*/  IMAD.U32 R118, RZ, RZ, UR38 ;  /* 0x00000026ff767e24 */ /* 0x000fe2000f8e00ff */
[----:B------:R-:W-:Y:S01]  /*31f0*/  PLOP3.LUT P0, PT, PT, PT, UP1, 0x80, 0x8 ;  /* 0x000000000008781c */ /* 0x000fe20003f0f018 */
[----:B------:R-:W-:Y:S01]  /*3200*/  IMAD.IADD R220, R220, 0x1, R117 ;  /* 0x00000001dcdc7824 */ /* 0x000fe200078e0275 */
[----:B------:R-:W-:Y:S01]  /*3210*/  PLOP3.LUT P5, PT, PT, PT, UP1, 0x80, 0x8 ;  /* 0x000000000008781c */ /* 0x000fe20003faf018 */
[----:B------:R-:W-:Y:S01]  /*3220*/  VIADD R227, R227, 0xfffffffc ;  /* 0xfffffffce3e37836 */ /* 0x000fe20000000000 */
[----:B------:R-:W-:Y:S01]  /*3230*/  PLOP3.LUT P1, PT, PT, PT, UP1, 0x80, 0x8 ;  /* 0x000000000008781c */ /* 0x000fe20003f2f018 */
[----:B------:R-:W-:Y:S01]  /*3240*/  IMAD.U32 R120, RZ, RZ, UR38 ;  /* 0x00000026ff787e24 */ /* 0x000fe2000f8e00ff */
[----:B------:R-:W-:Y:S01]  /*3250*/  UISETP.NE.AND UP2, UPT, UR49, URZ, UPT ;  /* 0x000000ff3100728c */ /* 0x000fe2000bf45270 */
[----:B------:R-:W-:Y:S03]  /*3260*/  IMAD.WIDE.U32 R122, R227, -0x326172a9, RZ ;  /* 0xcd9e8d57e37a7825 */ /* 0x000fe600078e00ff */
        /* <DEDUP_REMOVED lines=11> */
[----:B------:R-:W-:Y:S06]  /*3320*/  LDSM.16.M88.4 R84, [R215] ;  /* 0x00000000d754783b */ /* 0x000fec0000000200 */
[----:B------:R-:W1:Y:S06]  /*3330*/  LDSM.16.M88.4 R88, [R219+0x18000] ;  /* 0x01800000db58783b */ /* 0x000e6c0000000200 */
[----:B------:R-:W2:Y:S06]  /*3340*/  LDSM.16.M88.4 R92, [R219+0x18800] ;  /* 0x01880000db5c783b */ /* 0x000eac0000000200 */
[----:B------:R-:W-:Y:S06]  /*3350*/  LDSM.16.M88.4 R96, [R116] ;  /* 0x000000007460783b */ /* 0x000fec0000000200 */
[----:B------:R-:W3:Y:S06]  /*3360*/  LDSM.16.M88.4 R100, [R218+0x18000] ;  /* 0x01800000da64783b */ /* 0x000eec0000000200 */
        /* <DEDUP_REMOVED lines=78> */
[----:B------:R1:W4:Y:S06]  /*3850*/  LDSM.16.M88.4 R84, [R219+0x1e800] ;  /* 0x01e80000db54783b */ /* 0x00032c0000000200 */
[----:B------:R-:W4:Y:S01]  /*3860*/  LDSM.16.M88.4 R100, [R116+0x6000] ;  /* 0x006000007464783b */ /* 0x000f220000000200 */
[C---:B------:R-:W-:Y:S08]  /*3870*/  HMMA.16816.F32.BF16 R4, R108.reuse, R112, R4 ;  /* 0x000000706c04723c */ /* 0x040ff00000041804 */
[C---:B------:R-:W-:Y:S01]  /*3880*/  HMMA.16816.F32.BF16 R8, R108.reuse, R114, R8 ;  /* 0x000000726c08723c */ /* 0x040fe20000041808 */
[----:B------:R-:W-:Y:S07]  /*3890*/  LDSM.16.M88.4 R112, [R217+0x1e800] ;  /* 0x01e80000d970783b */ /* 0x000fee0000000200 */
[C---:B--2---:R-:W-:Y:S03]  /*38a0*/  HMMA.16816.F32.BF16 R12, R108.reuse, R88, R12 ;  /* 0x000000586c0c723c */ /* 0x044fe6000004180c */
[----:B-1----:R-:W-:Y:S05]  /*38b0*/  LEA R219, R232, UR4, 0x1 ;  /* 0x00000004e8db7c11 */ /* 0x002fea000f8e08ff */
[----:B------:R-:W-:Y:S01]  /*38c0*/  HMMA.16816.F32.BF16 R16, R108, R90, R16 ;  /* 0x0000005a6c10723c */ /* 0x000fe20000041810 */
[----:B------:R-:W1:Y:S06]  /*38d0*/  LDSM.16.M88.4 R88, [R218+0x1e800] ;  /* 0x01e80000da58783b */ /* 0x000e6c0000000200 */
[----:B------:R2:W-:Y:S01]  /*38e0*/  LDSM.16.M88.4 R108, [R217+0x1e000] ;  /* 0x01e00000d96c783b */ /* 0x0005e20000000200 */
[C---:B---3--:R-:W-:Y:S08]  /*38f0*/  HMMA.16816.F32.BF16 R4, R92.reuse, R96, R4 ;  /* 0x000000605c04723c */ /* 0x048ff00000041804 */
[C---:B------:R-:W-:Y:S01]  /*3900*/  HMMA.16816.F32.BF16 R8, R92.reuse, R98, R8 ;  /* 0x000000625c08723c */ /* 0x040fe20000041808 */
[----:B------:R-:W3:Y:S07]  /*3910*/  LDSM.16.M88.4 R96, [R117+0x6000] ;  /* 0x006000007560783b */ /* 0x000eee0000000200 */
[C---:B----4-:R-:W-:Y:S03]  /*3920*/  HMMA.16816.F32.BF16 R12, R92.reuse, R84, R12 ;  /* 0x000000545c0c723c */ /* 0x050fe6000004180c */
[--C-:B--2---:R-:W-:Y:S05]  /*3930*/  IMAD.IADD R217, R222, 0x1, R219.reuse ;  /* 0x00000001ded97824 */ /* 0x104fea00078e02db */
[----:B------:R-:W-:Y:S01]  /*3940*/  HMMA.16816.F32.BF16 R16, R92, R86, R16 ;  /* 0x000000565c10723c */ /* 0x000fe20000041810 */
[----:B------:R2:W-:Y:S06]  /*3950*/  LDSM.16.M88.4 R84, [R220+0x6000] ;  /* 0x00600000dc54783b */ /* 0x0005ec0000000200 */
[----:B------:R-:W4:Y:S01]  /*3960*/  LDSM.16.M88.4 R92, [R216+0x1e000] ;  /* 0x01e00000d85c783b */ /* 0x000f220000000200 */
        /* <DEDUP_REMOVED lines=30> */
[----:B------:R-:W-:Y:S03]  /*3b50*/  PLOP3.LUT P1, PT, PT, PT, UP1, 0x80, 0x8 ;  /* 0x000000000008781c */ /* 0x000fe60003f2f018 */
[----:B------:R-:W-:Y:S02]  /*3b60*/  @P5 ISETP.GE.AND P5, PT, R119, UR35, PT ;  /* 0x0000002377005c0c */ /* 0x000fe4000bfa6270 */
[----:B------:R-:W-:Y:S01]  /*3b70*/  LOP3.LUT R119, R246, UR56, R123, 0x96, !PT ;  /* 0x00000038f6777c12 */ /* 0x000fe2000f8e967b */
[----:B------:R-:W-:Y:S01]  /*3b80*/  IMAD R123, R120, 0x2, R249 ;  /* 0x00000002787b7824 */ /* 0x000fe200078e02f9 */
[----:B------:R-:W-:Y:S02]  /*3b90*/  @P6 FSEL R8, R8, -INF , !P5 ;  /* 0xff80000008086808 */ /* 0x000fe40006800000 */
[----:B------:R-:W-:Y:S02]  /*3ba0*/  PLOP3.LUT P6, PT, PT, PT, UP1, 0x80, 0x8 ;  /* 0x000000000008781c */ /* 0x000fe40003fcf018 */
[----:B------:R-:W-:Y:S02]  /*3bb0*/  @P0 FSEL R10, R10, -INF , !P5 ;  /* 0xff8000000a0a0808 */ /* 0x000fe40006800000 */
[----:B------:R-:W-:Y:S02]  /*3bc0*/  PLOP3.LUT P5, PT, PT, PT, UP1, 0x80, 0x8 ;  /* 0x000000000008781c */ /* 0x000fe40003faf018 */
[----:B------:R-:W-:Y:S07]  /*3bd0*/  PLOP3.LUT P0, PT, PT, PT, UP1, 0x80, 0x8 ;  /* 0x000000000008781c */ /* 0x000fee0003f0f018 */
[----:B------:R-:W-:Y:S01]  /*3be0*/  @P6 ISETP.GE.AND P6, PT, R121, UR35, PT ;  /* 0x0000002379006c0c */ /* 0x000fe2000bfc6270 */
[----:B------:R-:W-:Y:S01]  /*3bf0*/  IMAD.WIDE.U32 R120, R119, -0x2daee0ad, RZ ;  /* 0xd2511f5377787825 */ /* 0x000fe200078e00ff */
[----:B------:R-:W-:Y:S02]  /*3c00*/  LOP3.LUT R119, R123, UR55, R251, 0x96, !PT ;  /* 0x000000377b777c12 */ /* 0x000fe4000f8e96fb */
[----:B------:R-:W-:Y:S02]  /*3c10*/  @P5 FSEL R9, R9, -INF , !P6 ;  /* 0xff80000009095808 */ /* 0x000fe40007000000 */
[----:B------:R-:W-:Y:S01]  /*3c20*/  @P0 FSEL R11, R11, -INF , !P6 ;  /* 0xff8000000b0b0808 */ /* 0x000fe20007000000 */
[----:B------:R-:W-:Y:S01]  /*3c30*/  IMAD.WIDE.U32 R126, R119, -0x326172a9, RZ ;  /* 0xcd9e8d57777e7825 */ /* 0x000fe200078e00ff */
[----:B------:R-:W-:Y:S02]  /*3c40*/  PLOP3.LUT P5, PT, PT, PT, UP1, 0x80, 0x8 ;  /* 0x000000000008781c */ /* 0x000fe40003faf018 */
[----:B------:R-:W-:Y:S01]  /*3c50*/  PLOP3.LUT P6, PT, PT, PT, UP1, 0x80, 0x8 ;  /* 0x000000000008781c */ /* 0x000fe20003fcf018 */
[----:B------:R-:W-:Y:S01]  /*3c60*/  @P1 VIADD R119, R118, 0x10 ;  /* 0x0000001076771836 */ /* 0x000fe20000000000 */
[----:B------:R-:W-:Y:S02]  /*3c70*/  PLOP3.LUT P0, PT, PT, PT, UP1, 0x80, 0x8 ;  /* 0x000000000008781c */ /* 0x000fe40003f0f018 */
[----:B------:R-:W-:Y:S02]  /*3c80*/  LOP3.LUT R124, R250, UR48, R121, 0x96, !PT ;  /* 0x00000030fa7c7c12 */ /* 0x000fe4000f8e9679 */
[----:B------:R-:W-:Y:S02]  /*3c90*/  PLOP3.LUT P1, PT, PT, PT, UP1, 0x80, 0x8 ;  /* 0x000000000008781c */ /* 0x000fe40003f2f018 */
[----:B------:R-:W-:Y:S01]  /*3ca0*/  LOP3.LUT R123, R122, UR54, R127, 0x96, !PT ;  /* 0x000000367a7b7c12 */ /* 0x000fe2000f8e967f */
[----:B------:R-:W-:Y:S02]  /*3cb0*/  IMAD.WIDE.U32 R124, R124, -0x326172a9, RZ ;  /* 0xcd9e8d577c7c7825 */ /* 0x000fe400078e00ff */
[----:B------:R-:W-:Y:S02]  /*3cc0*/  @P5 ISETP.GE.AND P5, PT, R119, UR35, PT ;  /* 0x0000002377005c0c */ /* 0x000fe4000bfa6270 */
[----:B------:R-:W-:Y:S01]  /*3cd0*/  @P6 VIADD R121, R118, 0x11 ;  /* 0x0000001176796836 */ /* 0x000fe20000000000 */
[----:B------:R-:W-:Y:S02]  /*3ce0*/  PLOP3.LUT P6, PT, PT, PT, UP1, 0x80, 0x8 ;  /* 0x000000000008781c */ /* 0x000fe40003fcf018 */
[----:B------:R-:W-:Y:S02]  /*3cf0*/  @P0 FSEL R12, R12, -INF , !P5 ;  /* 0xff8000000c0c0808 */ /* 0x000fe40006800000 */
[----:B------:R-:W-:Y:S02]  /*3d00*/  PLOP3.LUT P0, PT, PT, PT, UP1, 0x80, 0x8 ;  /* 0x000000000008781c */ /* 0x000fe40003f0f018 */
[----:B------:R-:W-:Y:S01]  /*3d10*/  LOP3.LUT R122, R126, UR46, R125, 0x96, !PT ;  /* 0x0000002e7e7a7c12 */ /* 0x000fe2000f8e967d */
[----:B------:R-:W-:Y:S01]  /*3d20*/  IMAD.WIDE.U32 R126, R123, -0x2daee0ad, RZ ;  /* 0xd2511f537b7e7825 */ /* 0x000fe200078e00ff */
[----:B------:R-:W-:Y:S02]  /*3d30*/  @P1 FSEL R14, R14, -INF , !P5 ;  /* 0xff8000000e0e1808 */ /* 0x000fe40006800000 */
[----:B------:R-:W-:Y:S01]  /*3d40*/  PLOP3.LUT P5, PT, PT, PT, UP1, 0x80, 0x8 ;  /* 0x000000000008781c */ /* 0x000fe20003faf018 */
[----:B------:R-:W-:Y:S01]  /*3d50*/  IMAD.WIDE.U32 R122, R122, -0x2daee0ad, RZ ;  /* 0xd2511f537a7a7825 */ /* 0x000fe200078e00ff */
[----:B------:R-:W-:Y:S02]  /*3d60*/  LOP3.LUT R120, R120, UR45, R127, 0x96, !PT ;  /* 0x0000002d78787c12 */ /* 0x000fe4000f8e967f */
[----:B------:R-:W-:Y:S02]  /*3d70*/  @P6 ISETP.GE.AND P6, PT, R121, UR35, PT ;  /* 0x0000002379006c0c */ /* 0x000fe4000bfc6270 */
[----:B------:R-:W-:Y:S01]  /*3d80*/  LOP3.LUT R119, R126, UR43, R123, 0x96, !PT ;  /* 0x0000002b7e777c12 */ /* 0x000fe2000f8e967b */
[----:B------:R-:W-:Y:S01]  /*3d90*/  IMAD.WIDE.U32 R128, R120, -0x326172a9, RZ ;  /* 0xcd9e8d5778807825 */ /* 0x000fe200078e00ff */
[----:B------:R-:W-:Y:S02]  /*3da0*/  @P0 FSEL R13, R13, -INF , !P6 ;  /* 0xff8000000d0d0808 */ /* 0x000fe40007000000 */
[----:B------:R-:W-:Y:S01]  /*3db0*/  PLOP3.LUT P1, PT, PT, PT, UP1, 0x80, 0x8 ;  /* 0x000000000008781c */ /* 0x000fe20003f2f018 */
[----:B------:R-:W-:Y:S01]  /*3dc0*/  IMAD.WIDE.U32 R126, R119, -0x326172a9, RZ ;  /* 0xcd9e8d57777e7825 */ /* 0x000fe200078e00ff */
[----:B------:R-:W-:Y:S02]  /*3dd0*/  PLOP3.LUT P0, PT, PT, PT, UP1, 0x80, 0x8 ;  /* 0x000000000008781c */ /* 0x000fe40003f0f018 */
[----:B------:R-:W-:Y:S02]  /*3de0*/  LOP3.LUT R120, R124, UR44, R129, 0x96, !PT ;  /* 0x0000002c7c787c12 */ /* 0x000fe4000f8e9681 */
[----:B------:R-:W-:Y:S02]  /*3df0*/  LOP3.LUT R119, R128, UR31, R127, 0x96, !PT ;  /* 0x0000001f80777c12 */ /* 0x000fe4000f8e967f */
[----:B------:R-:W-:Y:S01]  /*3e00*/  @P5 FSEL R15, R15, -INF , !P6 ;  /* 0xff8000000f0f5808 */ /* 0x000fe20007000000 */
[----:B------:R-:W-:Y:S01]  /*3e10*/  IMAD.WIDE.U32 R120, R120, -0x2daee0ad, RZ ;  /* 0xd2511f5378787825 */ /* 0x000fe200078e00ff */
[----:B------:R-:W-:Y:S02]  /*3e20*/  PLOP3.LUT P5, PT, PT, PT, UP1, 0x80, 0x8 ;  /* 0x000000000008781c */ /* 0x000fe40003faf018 */
[----:B------:R-:W-:Y:S01]  /*3e30*/  PLOP3.LUT P6, PT, PT, PT, UP1, 0x80, 0x8 ;  /* 0x000000000008781c */ /* 0x000fe20003fcf018 */
[----:B------:R-:W-:Y:S01]  /*3e40*/  IMAD.WIDE.U32 R128, R119, -0x2daee0ad, RZ ;  /* 0xd2511f5377807825 */ /* 0x000fe200078e00ff */
[----:B------:R-:W-:Y:S03]  /*3e50*/  LOP3.LUT R122, R122, UR30, R121, 0x96, !PT ;  /* 0x0000001e7a7a7c12 */ /* 0x000fe6000f8e9679 */
[C---:B------:R-:W-:Y:S01]  /*3e60*/  @P1 VIADD R119, R118.reuse, 0x18 ;  /* 0x0000001876771836 */ /* 0x040fe20000000000 */
[----:B------:R-:W-:Y:S01]  /*3e70*/  PLOP3.LUT P1, PT, PT, PT, UP1, 0x80, 0x8 ;  /* 0x000000000008781c */ /* 0x000fe20003f2f018 */
[----:B------:R-:W-:Y:S01]  /*3e80*/  @P0 VIADD R118, R118, 0x19 ;  /* 0x0000001976760836 */ /* 0x000fe20000000000 */
[----:B------:R-:W-:Y:S01]  /*3e90*/  PLOP3.LUT P0, PT, PT, PT, UP1, 0x80, 0x8 ;  /* 0x000000000008781c */ /* 0x000fe20003f0f018 */
[----:B------:R-:W-:Y:S01]  /*3ea0*/  IMAD.WIDE.U32 R122, R122, -0x326172a9, RZ ;  /* 0xcd9e8d577a7a7825 */ /* 0x000fe200078e00ff */
[----:B------:R-:W-:Y:S02]  /*3eb0*/  LOP3.LUT R198, R120, UR15, R129, 0x96, !PT ;  /* 0x0000000f78c67c12 */ /* 0x000fe4000f8e9681 */
[----:B------:R-:W-:Y:S01]  /*3ec0*/  @P5 ISETP.GE.AND P5, PT, R119, UR35, PT ;  /* 0x0000002377005c0c */ /* 0x000fe2000bfa6270 */
[C---:B-----5:R-:W-:Y:S01]  /*3ed0*/  FMUL.FTZ R119, R229.reuse, 1.4426950216293334961 ;  /* 0x3fb8aa3be5777820 */ /* 0x060fe20000410000 */
[----:B------:R-:W-:Y:S01]  /*3ee0*/  @P6 ISETP.GE.AND P6, PT, R118, UR35, PT ;  /* 0x0000002376006c0c */ /* 0x000fe2000bfc6270 */
[----:B------:R-:W-:Y:S04]  /*3ef0*/  IMAD.WIDE.U32 R198, R198, -0x326172a9, RZ ;  /* 0xcd9e8d57c6c67825 */ /* 0x000fe800078e00ff */
[----:B------:R-:W-:Y:S01]  /*3f00*/  FMUL.FTZ R118, R228, 1.4426950216293334961 ;  /* 0x3fb8aa3be4767820 */ /* 0x000fe20000410000 */
[----:B------:R-:W-:Y:S02]  /*3f10*/  LOP3.LUT R196, R126, UR24, R123, 0x96, !PT ;  /* 0x000000187ec47c12 */ /* 0x000fe4000f8e967b */
[----:B------:R-:W-:Y:S02]  /*3f20*/  @P1 FSEL R16, R16, -INF , !P5 ;  /* 0xff80000010101808 */ /* 0x000fe40006800000 */
[----:B------:R-:W-:Y:S01]  /*3f30*/  @P0 FSEL R18, R18, -INF , !P5 ;  /* 0xff80000012120808 */ /* 0x000fe20006800000 */
[----:B------:R-:W-:Y:S01]  /*3f40*/  IMAD.WIDE.U32 R196, R196, -0x2daee0ad, RZ ;  /* 0xd2511f53c4c47825 */ /* 0x000fe200078e00ff */
[----:B------:R-:W-:Y:S02]  /*3f50*/  LOP3.LUT R121, R122, UR14, R199, 0x96, !PT ;  /* 0x0000000e7a797c12 */ /* 0x000fe4000f8e96c7 */
[----:B------:R-:W-:Y:S02]  /*3f60*/  FSETP.NEU.FTZ.AND P1, PT, R229, -INF , PT ;  /* 0xff800000e500780b */ /* 0x000fe40003f3d000 */
[----:B------:R-:W-:Y:S02]  /*3f70*/  PLOP3.LUT P0, PT, PT, PT, UP1, 0x80, 0x8 ;  /* 0x000000000008781c */ /* 0x000fe40003f0f018 */
[----:B------:R-:W-:Y:S02]  /*3f80*/  FSETP.NEU.FTZ.AND P5, PT, R228, -INF , PT ;  /* 0xff800000e400780b */ /* 0x000fe40003fbd000 */
[----:B------:R-:W-:Y:S02]  /*3f90*/  FSEL R119, R119, RZ, P1 ;  /* 0x000000ff77777208 */ /* 0x000fe40000800000 */
[----:B------:R-:W-:Y:S02]  /*3fa0*/  LOP3.LUT R120, R121, 0xff, RZ, 0xc0, !PT ;  /* 0x000000ff79787812 */ /* 0x000fe400078ec0ff */
[----:B------:R-:W-:Y:S01]  /*3fb0*/  PLOP3.LUT P1, PT, PT, PT, UP1, 0x80, 0x8 ;  /* 0x000000000008781c */ /* 0x000fe20003f2f018 */
[--C-:B------:R-:W-:Y:S01]  /*3fc0*/  FFMA.FTZ R131, R8, UR11, -R119.reuse ;  /* 0x0000000b08837c23 */ /* 0x100fe20008010877 */
[----:B------:R-:W-:Y:S01]  /*3fd0*/  FSEL R118, R118, RZ, P5 ;  /* 0x000000ff76767208 */ /* 0x000fe20002800000 */
[--C-:B------:R-:W-:Y:S01]  /*3fe0*/  FFMA.FTZ R203, R13, UR11, -R119.reuse ;  /* 0x0000000b0dcb7c23 */ /* 0x100fe20008010877 */
[C---:B------:R-:W-:Y:S01]  /*3ff0*/  PRMT R122, R121.reuse, 0x7632, R122 ;  /* 0x00007632797a7816 */ /* 0x040fe2000000007a */
[--C-:B------:R-:W-:Y:S01]  /*4000*/  FFMA.FTZ R202, R12, UR11, -R119.reuse ;  /* 0x0000000b0cca7c23 */ /* 0x100fe20008010877 */
[----:B------:R-:W-:Y:S01]  /*4010*/  ISETP.LE.U32.AND P5, PT, R120, UR10, PT ;  /* 0x0000000a78007c0c */ /* 0x000fe2000bfa3070 */
[----:B------:R-:W-:Y:S01]  /*4020*/  FFMA.FTZ R120, R4, UR11, -R119 ;  /* 0x0000000b04787c23 */ /* 0x000fe20008010877 */
[----:B------:R-:W-:Y:S01]  /*4030*/  LOP3.LUT R123, R121, 0xffff, RZ, 0xc0, !PT ;  /* 0x0000ffff797b7812 */ /* 0x000fe200078ec0ff */
[--C-:B------:R-:W-:Y:S01]  /*4040*/  FFMA.FTZ R130, R7, UR11, -R118.reuse ;  /* 0x0000000b07827c23 */ /* 0x100fe20008010876 */
[----:B------:R-:W-:Y:S01]  /*4050*/  LOP3.LUT R122, R122, 0xff, RZ, 0xc0, !PT ;  /* 0x000000ff7a7a7812 */ /* 0x000fe200078ec0ff */
[--C-:B------:R-:W-:Y:S01]  /*4060*/  FFMA.FTZ R201, R15, UR11, -R118.reuse ;  /* 0x0000000b0fc97c23 */ /* 0x100fe20008010876 */
[----:B------:R-:W-:Y:S01]  /*4070*/  SHF.R.U32.HI R123, RZ, 0x8, R123 ;  /* 0x00000008ff7b7819 */ /* 0x000fe2000001167b */
[----:B------:R-:W1:Y:S01]  /*4080*/  MUFU.EX2 R120, R120 ;  /* 0x0000007800787308 */ /* 0x000e620000000800 */
[----:B------:R-:W-:Y:S02]  /*4090*/  @P0 FSEL R17, R17, -INF , !P6 ;  /* 0xff80000011110808 */ /* 0x000fe40007000000 */
[----:B------:R-:W-:Y:S02]  /*40a0*/  ISETP.LE.U32.AND P0, PT, R122, UR10, PT ;  /* 0x0000000a7a007c0c */ /* 0x000fe4000bf03070 */
[----:B------:R-:W-:Y:S01]  /*40b0*/  LOP3.LUT R122, R123, 0xffff, RZ, 0xc0, !PT ;  /* 0x0000ffff7b7a7812 */ /* 0x000fe200078ec0ff */
[----:B------:R-:W-:Y:S01]  /*40c0*/  FFMA.FTZ R123, R5, UR11, -R119 ;  /* 0x0000000b057b7c23 */ /* 0x000fe20008010877 */
[----:B------:R-:W-:Y:S02]  /*40d0*/  @P1 FSEL R19, R19, -INF , !P6 ;  /* 0xff80000013131808 */ /* 0x000fe40007000000 */
[----:B------:R-:W-:Y:S01]  /*40e0*/  ISETP.LE.U32.AND P6, PT, R122, UR10, PT ;  /* 0x0000000a7a007c0c */ /* 0x000fe2000bfc3070 */
[--C-:B------:R-:W-:Y:S01]  /*40f0*/  FFMA.FTZ R122, R6, UR11, -R118.reuse ;  /* 0x0000000b067a7c23 */ /* 0x100fe20008010876 */
[----:B------:R-:W-:Y:S01]  /*4100*/  SHF.R.U32.HI R129, RZ, 0x18, R121 ;  /* 0x00000018ff817819 */ /* 0x000fe20000011679 */
[----:B------:R-:W2:Y:S01]  /*4110*/  MUFU.EX2 R123, R123 ;  /* 0x0000007b007b7308 */ /* 0x000ea20000000800 */
[----:B------:R-:W-:Y:S01]  /*4120*/  PRMT R124, R198, 0x7770, RZ ;  /* 0x00007770c67c7816 */ /* 0x000fe200000000ff */
[----:B-1----:R-:W-:Y:S01]  /*4130*/  @!P5 FADD.FTZ R120, -R120, -RZ ;  /* 0x800000ff7878d221 */ /* 0x002fe20000010100 */
[----:B------:R-:W-:Y:S07]  /*4140*/  ISETP.LE.U32.AND P1, PT, R129, UR10, PT ;  /* 0x0000000a81007c0c */ /* 0x000fee000bf23070 */
[----:B------:R-:W1:Y:S01]  /*4150*/  MUFU.EX2 R121, R130 ;  /* 0x0000008200797308 */ /* 0x000e620000000800 */
[----:B------:R-:W-:Y:S02]  /*4160*/  ISETP.LE.U32.AND P5, PT, R124, UR10, PT ;  /* 0x0000000a7c007c0c */ /* 0x000fe4000bfa3070 */
[----:B------:R-:W-:Y:S07]  /*4170*/  PRMT R125, R198, 0x7773, RZ ;  /* 0x00007773c67d7816 */ /* 0x000fee00000000ff */
[----:B------:R-:W3:Y:S01]  /*4180*/  MUFU.EX2 R122, R122 ;  /* 0x0000007a007a7308 */ /* 0x000ee20000000800 */
[----:B------:R-:W-:Y:S01]  /*4190*/  LOP3.LUT R128, R128, UR13, R197, 0x96, !PT ;  /* 0x0000000d80807c12 */ /* 0x000fe2000f8e96c5 */
[--C-:B------:R-:W-:Y:S01]  /*41a0*/  FFMA.FTZ R197, R10, UR11, -R118.reuse ;  /* 0x0000000b0ac57c23 */ /* 0x100fe20008010876 */
[C---:B------:R-:W-:Y:S07]  /*41b0*/  PRMT R126, R198.reuse, 0x7772, RZ ;  /* 0x00007772c67e7816 */ /* 0x040fee00000000ff */
[----:B------:R-:W4:Y:S01]  /*41c0*/  MUFU.EX2 R124, R131 ;  /* 0x00000083007c7308 */ /* 0x000f220000000800 */
[----:B------:R-:W-:Y:S01]  /*41d0*/  PRMT R127, R198, 0x7771, RZ ;  /* 0x00007771c67f7816 */ /* 0x000fe200000000ff */
[----:B--2---:R-:W-:Y:S01]  /*41e0*/  @!P6 FADD.FTZ R123, -R123, -RZ ;  /* 0x800000ff7b7be221 */ /* 0x004fe20000010100 */
[----:B------:R-:W-:Y:S02]  /*41f0*/  PRMT R129, R128, 0x7632, R129 ;  /* 0x0000763280817816 */ /* 0x000fe40000000081 */
[----:B------:R-:W-:Y:S01]  /*4200*/  ISETP.GT.U32.AND P6, PT, R127, UR10, PT ;  /* 0x0000000a7f007c0c */ /* 0x000fe2000bfc4070 */
[----:B-1----:R-:W-:Y:S01]  /*4210*/  @!P1 FADD.FTZ R121, -R121, -RZ ;  /* 0x800000ff79799221 */ /* 0x002fe20000010100 */
[----:B------:R-:W-:Y:S01]  /*4220*/  ISETP.GT.U32.AND P1, PT, R125, UR10, PT ;  /* 0x0000000a7d007c0c */ /* 0x000fe2000bf24070 */
[----:B------:R-:W-:Y:S02]  /*4230*/  FFMA.FTZ R127, R9, UR11, -R119 ;  /* 0x0000000b097f7c23 */ /* 0x000fe40008010877 */
[----:B------:R-:W1:Y:S01]  /*4240*/  MUFU.EX2 R125, R197 ;  /* 0x000000c5007d7308 */ /* 0x000e620000000800 */
[----:B---3--:R-:W-:Y:S01]  /*4250*/  @!P0 FADD.FTZ R122, -R122, -RZ ;  /* 0x800000ff7a7a8221 */ /* 0x008fe20000010100 */
[----:B------:R-:W-:Y:S02]  /*4260*/  ISETP.GT.U32.AND P0, PT, R126, UR10, PT ;  /* 0x0000000a7e007c0c */ /* 0x000fe4000bf04070 */
[----:B------:R-:W-:Y:S01]  /*4270*/  LOP3.LUT R130, R128, 0xff, RZ, 0xc0, !PT ;  /* 0x000000ff80827812 */ /* 0x000fe200078ec0ff */
[----:B----4-:R-:W-:Y:S01]  /*4280*/  @!P5 FADD.FTZ R124, -R124, -RZ ;  /* 0x800000ff7c7cd221 */ /* 0x010fe20000010100 */
[----:B------:R-:W-:Y:S04]  /*4290*/  LOP3.LUT R126, R128, 0xffff, RZ, 0xc0, !PT ;  /* 0x0000ffff807e7812 */ /* 0x000fe800078ec0ff */
[----:B------:R-:W2:Y:S01]  /*42a0*/  MUFU.EX2 R127, R127 ;  /* 0x0000007f007f7308 */ /* 0x000ea20000000800 */
[----:B------:R-:W-:Y:S01]  /*42b0*/  ISETP.LE.U32.AND P5, PT, R130, UR10, PT ;  /* 0x0000000a82007c0c */ /* 0x000fe2000bfa3070 */
[----:B------:R-:W-:Y:S01]  /*42c0*/  FFMA.FTZ R131, R11, UR11, -R118 ;  /* 0x0000000b0b837c23 */ /* 0x000fe20008010876 */
[----:B------:R-:W-:Y:S02]  /*42d0*/  SHF.R.U32.HI R130, RZ, 0x8, R126 ;  /* 0x00000008ff827819 */ /* 0x000fe4000001167e */
[----:B------:R-:W-:Y:S05]  /*42e0*/  LOP3.LUT R129, R129, 0xff, RZ, 0xc0, !PT ;  /* 0x000000ff81817812 */ /* 0x000fea00078ec0ff */
[----:B------:R-:W3:Y:S01]  /*42f0*/  MUFU.EX2 R126, R131 ;  /* 0x00000083007e7308 */ /* 0x000ee20000000800 */
[----:B------:R-:W-:Y:S01]  /*4300*/  LOP3.LUT R130, R130, 0xffff, RZ, 0xc0, !PT ;  /* 0x0000ffff82827812 */ /* 0x000fe200078ec0ff */
[----:B-1----:R-:W-:Y:S01]  /*4310*/  @P0 FADD.FTZ R125, -R125, -RZ ;  /* 0x800000ff7d7d0221 */ /* 0x002fe20000010100 */
[----:B------:R-:W-:Y:S01]  /*4320*/  FFMA.FTZ R197, R14, UR11, -R118 ;  /* 0x0000000b0ec57c23 */ /* 0x000fe20008010876 */
[----:B------:R-:W-:Y:S02]  /*4330*/  PRMT R198, R196, 0x7771, RZ ;  /* 0x00007771c4c67816 */ /* 0x000fe400000000ff */
[----:B------:R-:W-:Y:S04]  /*4340*/  ISETP.LE.U32.AND P0, PT, R130, UR10, PT ;  /* 0x0000000a82007c0c */ /* 0x000fe8000bf03070 */
[----:B------:R-:W1:Y:S01]  /*4350*/  MUFU.EX2 R130, R203 ;  /* 0x000000cb00827308 */ /* 0x000e620000000800 */
[----:B--2---:R-:W-:Y:S01]  /*4360*/  @P6 FADD.FTZ R127, -R127, -RZ ;  /* 0x800000ff7f7f6221 */ /* 0x004fe20000010100 */
[----:B------:R-:W-:Y:S08]  /*4370*/  ISETP.LE.U32.AND P6, PT, R129, UR10, PT ;  /* 0x0000000a81007c0c */ /* 0x000ff0000bfc3070 */
[----:B------:R-:W2:Y:S01]  /*4380*/  MUFU.EX2 R197, R197 ;  /* 0x000000c500c57308 */ /* 0x000ea20000000800 */
[----:B------:R-:W-:Y:S01]  /*4390*/  SHF.R.U32.HI R200, RZ, 0x18, R128 ;  /* 0x00000018ffc87819 */ /* 0x000fe20000011680 */
[----:B---3--:R-:W-:Y:S01]  /*43a0*/  @P1 FADD.FTZ R126, -R126, -RZ ;  /* 0x800000ff7e7e1221 */ /* 0x008fe20000010100 */
[C---:B------:R-:W-:Y:S07]  /*43b0*/  PRMT R131, R196.reuse, 0x7772, RZ ;  /* 0x00007772c4837816 */ /* 0x040fee00000000ff */
[----:B------:R3:W4:Y:S01]  /*43c0*/  MUFU.EX2 R129, R202 ;  /* 0x000000ca00817308 */ /* 0x0007220000000800 */
[C---:B------:R-:W-:Y:S02]  /*43d0*/  PRMT R199, R196.reuse, 0x7770, RZ ;  /* 0x00007770c4c77816 */ /* 0x040fe400000000ff */
[----:B------:R-:W-:Y:S02]  /*43e0*/  PRMT R128, R196, 0x7773, RZ ;  /* 0x00007773c4807816 */ /* 0x000fe400000000ff */
[----:B------:R-:W-:Y:S01]  /*43f0*/  F2FP.RELU.BF16.F32.PACK_AB R207, R121, R122 ;  /* 0x0000007a79cf723e */ /* 0x000fe200000018ff */
[----:B-1----:R-:W-:Y:S01]  /*4400*/  @!P0 FADD.FTZ R130, -R130, -RZ ;  /* 0x800000ff82828221 */ /* 0x002fe20000010100 */
[----:B------:R-:W-:Y:S03]  /*4410*/  ISETP.GT.U32.AND P0, PT, R198, UR10, PT ;  /* 0x0000000ac6007c0c */ /* 0x000fe6000bf04070 */
[----:B------:R-:W1:Y:S01]  /*4420*/  MUFU.EX2 R196, R201 ;  /* 0x000000c900c47308 */ /* 0x000e620000000800 */
[----:B------:R-:W-:Y:S01]  /*4430*/  LEA R198, R248, UR4, 0x1 ;  /* 0x00000004f8c67c11 */ /* 0x000fe2000f8e08ff */
[----:B--2---:R-:W-:Y:S01]  /*4440*/  @!P6 FADD.FTZ R197, -R197, -RZ ;  /* 0x800000ffc5c5e221 */ /* 0x004fe20000010100 */
[----:B------:R-:W-:Y:S02]  /*4450*/  F2FP.RELU.BF16.F32.PACK_AB R205, R123, R120 ;  /* 0x000000787bcd723e */ /* 0x000fe400000018ff */
[----:B------:R-:W-:Y:S01]  /*4460*/  ISETP.LE.U32.AND P1, PT, R200, UR10, PT ;  /* 0x0000000ac8007c0c */ /* 0x000fe2000bf23070 */
[----:B------:R-:W-:Y:S01]  /*4470*/  STS [R198+0x2a400], R207 ;  /* 0x02a400cfc6007388 */ /* 0x000fe20000000800 */
[----:B------:R-:W-:Y:S01]  /*4480*/  ISETP.GT.U32.AND P6, PT, R131, UR10, PT ;  /* 0x0000000a83007c0c */ /* 0x000fe2000bfc4070 */
[----:B------:R-:W-:Y:S01]  /*4490*/  IMAD.IADD R131, R198, 0x1, R247 ;  /* 0x00000001c6837824 */ /* 0x000fe200078e02f7 */
[----:B------:R-:W-:Y:S03]  /*44a0*/  F2FP.RELU.BF16.F32.PACK_AB R204, R127, R124 ;  /* 0x0000007c7fcc723e */ /* 0x000fe600000018ff */
[----:B------:R2:W-:Y:S01]  /*44b0*/  STS [R198+0x2a000], R205 ;  /* 0x02a000cdc6007388 */ /* 0x0005e20000000800 */
[--C-:B------:R-:W-:Y:S01]  /*44c0*/  FFMA.FTZ R200, R16, UR11, -R119.reuse ;  /* 0x0000000b10c87c23 */ /* 0x100fe20008010877 */
[--C-:B---3--:R-:W-:Y:S01]  /*44d0*/  FFMA.FTZ R202, R18, UR11, -R118.reuse ;  /* 0x0000000b12ca7c23 */ /* 0x108fe20008010876 */
[----:B------:R-:W-:Y:S03]  /*44e0*/  FFMA.FTZ R119, R17, UR11, -R119 ;  /* 0x0000000b11777c23 */ /* 0x000fe60008010877 */
[----:B------:R3:W-:Y:S01]  /*44f0*/  STS [R131+0x2a000], R204 ;  /* 0x02a000cc83007388 */ /* 0x0007e20000000800 */
[----:B------:R-:W-:Y:S01]  /*4500*/  FFMA.FTZ R118, R19, UR11, -R118 ;  /* 0x0000000b13767c23 */ /* 0x000fe20008010876 */
[----:B----4-:R-:W-:Y:S01]  /*4510*/  @!P5 FADD.FTZ R129, -R129, -RZ ;  /* 0x800000ff8181d221 */ /* 0x010fe20000010100 */
[----:B------:R-:W-:Y:S01]  /*4520*/  ISETP.LE.U32.AND P5, PT, R199, UR10, PT ;  /* 0x0000000ac7007c0c */ /* 0x000fe2000bfa3070 */
[----:B------:R-:W4:Y:S01]  /*4530*/  MUFU.EX2 R201, R119 ;  /* 0x0000007700c97308 */ /* 0x000f220000000800 */
[----:B-1----:R-:W-:Y:S01]  /*4540*/  @!P1 FADD.FTZ R196, -R196, -RZ ;  /* 0x800000ffc4c49221 */ /* 0x002fe20000010100 */
[----:B------:R-:W-:Y:S01]  /*4550*/  ISETP.GT.U32.AND P1, PT, R128, UR10, PT ;  /* 0x0000000a80007c0c */ /* 0x000fe2000bf24070 */
[----:B------:R-:W-:Y:S07]  /*4560*/  VIADD R203, R198, 0x2a000 ;  /* 0x0002a000c6cb7836 */ /* 0x000fee0000000000 */
[----:B------:R-:W1:Y:S01]  /*4570*/  MUFU.EX2 R199, R118 ;  /* 0x0000007600c77308 */ /* 0x000e620000000800 */
[----:B------:R-:W-:Y:S01]  /*4580*/  F2FP.RELU.BF16.F32.PACK_AB R224, R126, R125 ;  /* 0x0000007d7ee0723e */ /* 0x000fe200000018ff */
[----:B------:R-:W-:Y:S01]  /*4590*/  VIADD R128, R198, 0x2a020 ;  /* 0x0002a020c6807836 */ /* 0x000fe20000000000 */
[----:B------:R-:W-:Y:S07]  /*45a0*/  F2FP.RELU.BF16.F32.PACK_AB R221, R130, R129 ;  /* 0x0000008182dd723e */ /* 0x000fee00000018ff */
[----:B------:R-:W3:Y:S01]  /*45b0*/  MUFU.EX2 R200, R200 ;  /* 0x000000c800c87308 */ /* 0x000ee20000000800 */
[----:B------:R-:W-:Y:S01]  /*45c0*/  @P4 VIADD R128, R203, 0xffffffe0 ;  /* 0xffffffe0cb804836 */ /* 0x000fe20000000000 */
[----:B------:R-:W-:Y:S08]  /*45d0*/  STS [R131+0x2a400], R224 ;  /* 0x02a400e083007388 */ /* 0x000ff00000000800 */
[----:B------:R-:W3:Y:S01]  /*45e0*/  MUFU.EX2 R202, R202 ;  /* 0x000000ca00ca7308 */ /* 0x000ee20000000800 */
[----:B------:R-:W-:Y:S02]  /*45f0*/  IMAD.IADD R203, R247, 0x1, R128 ;  /* 0x00000001f7cb7824 */ /* 0x000fe400078e0280 */
[----:B----4-:R-:W-:Y:S01]  /*4600*/  @P0 FADD.FTZ R201, -R201, -RZ ;  /* 0x800000ffc9c90221 */ /* 0x010fe20000010100 */
[----:B------:R-:W-:Y:S01]  /*4610*/  STS [R128], R221 ;  /* 0x000000dd80007388 */ /* 0x000fe20000000800 */
[----:B------:R-:W-:Y:S01]  /*4620*/  LEA R119, R0, UR4, 0x1 ;  /* 0x0000000400777c11 */ /* 0x000fe2000f8e08ff */
[----:B-1----:R-:W-:Y:S01]  /*4630*/  @P1 FADD.FTZ R199, -R199, -RZ ;  /* 0x800000ffc7c71221 */ /* 0x002fe20000010100 */
[----:B--2---:R-:W-:Y:S03]  /*4640*/  F2FP.RELU.BF16.F32.PACK_AB R205, R196, R197 ;  /* 0x000000c5c4cd723e */ /* 0x004fe600000018ff */
[C---:B------:R-:W-:Y:S02]  /*4650*/  IMAD.IADD R118, R119.reuse, 0x1, R220 ;  /* 0x0000000177767824 */ /* 0x040fe400078e02dc */
[----:B---3--:R-:W-:Y:S01]  /*4660*/  @!P5 FADD.FTZ R200, -R200, -RZ ;  /* 0x800000ffc8c8d221 */ /* 0x008fe20000010100 */
[----:B------:R-:W-:Y:S01]  /*4670*/  IMAD.IADD R117, R119, 0x1, R222 ;  /* 0x0000000177757824 */ /* 0x000fe200078e02de */
[----:B------:R1:W-:Y:S01]  /*4680*/  STS [R128+0x400], R205 ;  /* 0x000400cd80007388 */ /* 0x0003e20000000800 */
[----:B------:R-:W-:Y:S01]  /*4690*/  FSETP.GE.FTZ.AND P1, PT, R120, RZ, PT ;  /* 0x000000ff7800720b */ /* 0x000fe20003f36000 */
[----:B------:R-:W-:Y:S01]  /*46a0*/  @P6 FADD.FTZ R202, -R202, -RZ ;  /* 0x800000ffcaca6221 */ /* 0x000fe20000010100 */
[----:B------:R-:W-:Y:S01]  /*46b0*/  F2FP.RELU.BF16.F32.PACK_AB R206, R201, R200 ;  /* 0x000000c8c9ce723e */ /* 0x000fe200000018ff */
[----:B------:R-:W-:Y:S01]  /*46c0*/  IMAD.IADD R116, R220, 0x1, R117 ;  /* 0x00000001dc747824 */ /* 0x000fe200078e0275 */
[----:B------:R-:W-:Y:S02]  /*46d0*/  FSETP.GE.FTZ.AND P6, PT, R129, RZ, PT ;  /* 0x000000ff8100720b */ /* 0x000fe40003fd6000 */
[----:B------:R-:W-:Y:S01]  /*46e0*/  F2FP.RELU.BF16.F32.PACK_AB R204, R199, R202 ;  /* 0x000000cac7cc723e */ /* 0x000fe200000018ff */
[----:B------:R-:W-:Y:S01]  /*46f0*/  STS [R203], R206 ;  /* 0x000000cecb007388 */ /* 0x000fe20000000800 */
[----:B------:R-:W-:Y:S05]  /*4700*/  FSETP.GE.FTZ.AND P5, PT, R130, RZ, PT ;  /* 0x000000ff8200720b */ /* 0x000fea0003fb6000 */
[----:B------:R2:W-:Y:S06]  /*4710*/  STS [R203+0x400], R204 ;  /* 0x000400cccb007388 */ /* 0x0005ec0000000800 */
[----:B------:R-:W-:Y:S06]  /*4720*/  LDSM.16.M88.4 R84, [R119+0x10000] ;  /* 0x010000007754783b */ /* 0x000fec0000000200 */
[----:B------:R-:W3:Y:S01]  /*4730*/  LDSM.16.M88.4 R88, [R219+0x20000] ;  /* 0x02000000db58783b */ /* 0x000ee20000000200 */
[----:B-1----:R-:W-:Y:S05]  /*4740*/  IMAD.U32 R205, RZ, RZ, UR17 ;  /* 0x00000011ffcd7e24 */ /* 0x002fea000f8e00ff */
[----:B------:R-:W1:Y:S06]  /*4750*/  LDSM.16.M88.4 R92, [R219+0x20800] ;  /* 0x02080000db5c783b */ /* 0x000e6c0000000200 */
[----:B------:R-:W-:Y:S01]  /*4760*/  LDSM.16.M88.4 R96, [R118+0x10000] ;  /* 0x010000007660783b */ /* 0x000fe20000000200 */
[----:B--2---:R-:W-:Y:S05]  /*4770*/  IMAD.U32 R204, RZ, RZ, UR16 ;  /* 0x00000010ffcc7e24 */ /* 0x004fea000f8e00ff */
[----:B------:R-:W2:Y:S01]  /*4780*/  LDSM.16.M88.4 R100, [R218+0x20000] ;  /* 0x02000000da64783b */ /* 0x000ea20000000200 */
[C---:B------:R-:W-:Y:S05]  /*4790*/  LEA R206, P0, R230.reuse, R204, 0x2 ;  /* 0x000000cce6ce7211 */ /* 0x040fea00078010ff */
[----:B------:R-:W4:Y:S01]  /*47a0*/  LDSM.16.M88.4 R104, [R218+0x20800] ;  /* 0x02080000da68783b */ /* 0x000f220000000200 */
[----:B------:R-:W-:Y:S02]  /*47b0*/  LEA.HI.X R207, R230, R205, RZ, 0x2, P0 ;  /* 0x000000cde6cf7211 */ /* 0x000fe400000f14ff */
[----:B------:R-:W-:Y:S03]  /*47c0*/  FSETP.GE.FTZ.AND P0, PT, R123, RZ, PT ;  /* 0x000000ff7b00720b */ /* 0x000fe60003f16000 */
[----:B------:R-:W4:Y:S06]  /*47d0*/  LDG.E R204, desc[UR36][R206.64] ;  /* 0x00000024cecc7981 */ /* 0x000f2c000c1e1900 */
[----:B------:R-:W-:Y:S01]  /*47e0*/  LDSM.16.M88.4 R108, [R217+0x20000] ;  /* 0x02000000d96c783b */ /* 0x000fe20000000200 */
[C---:B---3--:R-:W-:Y:S05]  /*47f0*/  HMMA.16816.F32.BF16 R4, R84.reuse, R88, RZ ;  /* 0x000000585404723c */ /* 0x048fea00000418ff */
[----:B------:R-:W-:Y:S03]  /*4800*/  LDSM.16.M88.4 R112, [R219+0x22000] ;  /* 0x02200000db70783b */ /* 0x000fe60000000200 */
[C---:B------:R-:W-:Y:S03]  /*4810*/  HMMA.16816.F32.BF16 R8, R84.reuse, R90, RZ ;  /* 0x0000005a5408723c */ /* 0x040fe600000418ff */
[----:B------:R-:W3:Y:S06]  /*4820*/  LDSM.16.M88.4 R88, [R117+0x10000] ;  /* 0x010000007558783b */ /* 0x000eec0000000200 */
[----:B------:R3:W5:Y:S01]  /*4830*/  LDG.E R206, desc[UR36][R206.64+0x20] ;  /* 0x00002024cece7981 */ /* 0x000762000c1e1900 */
[C---:B-1----:R-:W-:Y:S08]  /*4840*/  HMMA.16816.F32.BF16 R12, R84.reuse, R92, RZ ;  /* 0x0000005c540c723c */ /* 0x042ff000000418ff */
[----:B------:R-:W-:Y:S01]  /*4850*/  HMMA.16816.F32.BF16 R16, R84, R94, RZ ;  /* 0x0000005e5410723c */ /* 0x000fe200000418ff */
[----:B------:R-:W1:Y:S06]  /*4860*/  LDSM.16.M88.4 R84, [R217+0x20800] ;  /* 0x02080000d954783b */ /* 0x000e6c0000000200 */
[----:B------:R-:W-:Y:S01]  /*4870*/  LDSM.16.M88.4 R92, [R116+0x10000] ;  /* 0x01000000745c783b */ /* 0x000fe20000000200 */
[C---:B--2---:R-:W-:Y:S08]  /*4880*/  HMMA.16816.F32.BF16 R4, R96.reuse, R100, R4 ;  /* 0x000000646004723c */ /* 0x044ff00000041804 */
[C---:B------:R-:W-:Y:S01]  /*4890*/  HMMA.16816.F32.BF16 R8, R96.reuse, R102, R8 ;  /* 0x000000666008723c */ /* 0x040fe20000041808 */
[----:B------:R-:W2:Y:S07]  /*48a0*/  LDSM.16.M88.4 R100, [R216+0x20000] ;  /* 0x02000000d864783b */ /* 0x000eae0000000200 */
[C---:B----4-:R-:W-:Y:S08]  /*48b0*/  HMMA.16816.F32.BF16 R12, R96.reuse, R104, R12 ;  /* 0x00000068600c723c */ /* 0x050ff0000004180c */
[----:B------:R-:W-:Y:S01]  /*48c0*/  HMMA.16816.F32.BF16 R16, R96, R106, R16 ;  /* 0x0000006a6010723c */ /* 0x000fe20000041810 */
[----:B------:R-:W4:Y:S06]  /*48d0*/  LDSM.16.M88.4 R96, [R216+0x20800] ;  /* 0x02080000d860783b */ /* 0x000f2c0000000200 */
        /* <DEDUP_REMOVED lines=8> */
[C---:B--2---:R-:W-:Y:S08]  /*4960*/  HMMA.16816.F32.BF16 R4, R92.reuse, R100, R4 ;  /* 0x000000645c04723c */ /* 0x044ff00000041804 */
[C---:B------:R-:W-:Y:S01]  /*4970*/  HMMA.16816.F32.BF16 R8, R92.reuse, R102, R8 ;  /* 0x000000665c08723c */ /* 0x040fe20000041808 */
[----:B------:R-:W-:Y:S07]  /*4980*/  LDSM.16.M88.4 R100, [R217+0x22000] ;  /* 0x02200000d964783b */ /* 0x000fee0000000200 */
[C---:B----4-:R-:W-:Y:S08]  /*4990*/  HMMA.16816.F32.BF16 R12, R92.reuse, R96, R12 ;  /* 0x000000605c0c723c */ /* 0x050ff0000004180c */
        /* <DEDUP_REMOVED lines=78> */
[C---:B----4-:R-:W-:Y:S08]  /*4e80*/  HMMA.16816.F32.BF16 R4, R96.reuse, R100, R4 ;  /* 0x000000646004723c */ /* 0x050ff00000041804 */
[C---:B------:R-:W-:Y:S08]  /*4e90*/  HMMA.16816.F32.BF16 R8, R96.reuse, R102, R8 ;  /* 0x000000666008723c */ /* 0x040ff00000041808 */
[C---:B--2---:R-:W-:Y:S03]  /*4ea0*/  HMMA.16816.F32.BF16 R12, R96.reuse, R88, R12 ;  /* 0x00000058600c723c */ /* 0x044fe6000004180c */
[C---:B------:R-:W-:Y:S01]  /*4eb0*/  FADD.FTZ R203, -R204.reuse, R5 ;  /* 0x00000005cccb7221 */ /* 0x040fe20000010100 */
[----:B------:R-:W-:Y:S04]  /*4ec0*/  FADD.FTZ R119, -R204, R4 ;  /* 0x00000004cc777221 */ /* 0x000fe80000010100 */
[----:B------:R-:W-:Y:S01]  /*4ed0*/  FSEL R118, R203, R204, P0 ;  /* 0x000000cccb767208 */ /* 0x000fe20000000000 */
[----:B------:R-:W-:Y:S03]  /*4ee0*/  HMMA.16816.F32.BF16 R16, R96, R90, R16 ;  /* 0x0000005a6010723c */ /* 0x000fe60000041810 */
[----:B------:R-:W-:Y:S01]  /*4ef0*/  FSETP.GE.FTZ.AND P0, PT, R124, RZ, PT ;  /* 0x000000ff7c00720b */ /* 0x000fe20003f16000 */
[----:B------:R-:W-:Y:S01]  /*4f00*/  FMUL.FTZ R118, R123, R118 ;  /* 0x000000767b767220 */ /* 0x000fe20000410000 */
[-C--:B------:R-:W-:Y:S01]  /*4f10*/  FSEL R119, R119, R204.reuse, P1 ;  /* 0x000000cc77777208 */ /* 0x080fe20000800000 */
[C---:B------:R-:W-:Y:S01]  /*4f20*/  FADD.FTZ R123, -R204.reuse, R8 ;  /* 0x00000008cc7b7221 */ /* 0x040fe20000010100 */
[----:B------:R-:W-:Y:S01]  /*4f30*/  FSETP.GE.FTZ.AND P1, PT, R127, RZ, PT ;  /* 0x000000ff7f00720b */ /* 0x000fe20003f36000 */
[C---:B------:R-:W-:Y:S02]  /*4f40*/  FADD.FTZ R203, -R204.reuse, R9 ;  /* 0x00000009cccb7221 */ /* 0x040fe40000010100 */
[C---:B------:R-:W-:Y:S01]  /*4f50*/  FADD.FTZ R205, -R204.reuse, R12 ;  /* 0x0000000ccccd7221 */ /* 0x040fe20000010100 */
[-C--:B------:R-:W-:Y:S01]  /*4f60*/  FSEL R123, R123, R204.reuse, P0 ;  /* 0x000000cc7b7b7208 */ /* 0x080fe20000000000 */
[----:B------:R-:W-:Y:S01]  /*4f70*/  FADD.FTZ R207, -R204, R13 ;  /* 0x0000000dcccf7221 */ /* 0x000fe20000010100 */
[----:B------:R-:W-:Y:S01]  /*4f80*/  FSETP.GE.FTZ.AND P0, PT, R201, RZ, PT ;  /* 0x000000ffc900720b */ /* 0x000fe20003f16000 */
[----:B------:R-:W-:Y:S01]  /*4f90*/  FMUL.FTZ R119, R120, R119 ;  /* 0x0000007778777220 */ /* 0x000fe20000410000 */
[-C--:B------:R-:W-:Y:S01]  /*4fa0*/  FSEL R120, R203, R204.reuse, P1 ;  /* 0x000000cccb787208 */ /* 0x080fe20000800000 */
[----:B------:R-:W-:Y:S01]  /*4fb0*/  FMUL.FTZ R123, R124, R123 ;  /* 0x0000007b7c7b7220 */ /* 0x000fe20000410000 */
[-C--:B------:R-:W-:Y:S02]  /*4fc0*/  FSEL R224, R205, R204.reuse, P6 ;  /* 0x000000cccde07208 */ /* 0x080fe40003000000 */
[----:B------:R-:W-:Y:S01]  /*4fd0*/  FSEL R207, R207, R204, P5 ;  /* 0x000000cccfcf7208 */ /* 0x000fe20002800000 */
[----:B------:R-:W-:Y:S01]  /*4fe0*/  FADD.FTZ R203, -R204, R16 ;  /* 0x00000010cccb7221 */ /* 0x000fe20000010100 */
[----:B------:R-:W-:Y:S01]  /*4ff0*/  FSETP.GE.FTZ.AND P1, PT, R200, RZ, PT ;  /* 0x000000ffc800720b */ /* 0x000fe20003f36000 */
[----:B------:R-:W-:Y:S01]  /*5000*/  FMUL.FTZ R120, R127, R120 ;  /* 0x000000787f787220 */ /* 0x000fe20000410000 */
[----:B------:R-:W-:Y:S01]  /*5010*/  F2FP.BF16.F32.PACK_AB R119, R118, R119 ;  /* 0x000000777677723e */ /* 0x000fe200000010ff */
[----:B------:R-:W-:Y:S01]  /*5020*/  FMUL.FTZ R224, R129, R224 ;  /* 0x000000e081e07220 */ /* 0x000fe20000410000 */
[----:B------:R-:W-:Y:S01]  /*5030*/  FSEL R203, R203, R204, P1 ;  /* 0x000000cccbcb7208 */ /* 0x000fe20000800000 */
[----:B------:R-:W-:Y:S01]  /*5040*/  FMUL.FTZ R207, R130, R207 ;  /* 0x000000cf82cf7220 */ /* 0x000fe20000410000 */
[----:B------:R-:W-:Y:S01]  /*5050*/  F2FP.BF16.F32.PACK_AB R120, R120, R123 ;  /* 0x0000007b7878723e */ /* 0x000fe200000010ff */
[----:B------:R-:W-:Y:S02]  /*5060*/  @P0 FADD.FTZ R204, -R204, R17 ;  /* 0x00000011cccc0221 */ /* 0x000fe40000010100 */
        /* <DEDUP_REMOVED lines=31> */
.L_x_2087:
[C---:B-----5:R-:W-:Y:S01]  /*5260*/  FADD.FTZ R7, -R206.reuse, R7 ;  /* 0x00000007ce077221 */ /* 0x060fe20000010100 */
[----:B------:R-:W-:Y:S01]  /*5270*/  FSETP.GE.FTZ.AND P0, PT, R121, RZ, PT ;  /* 0x000000ff7900720b */ /* 0x000fe20003f16000 */
[----:B------:R-:W-:Y:S01]  /*5280*/  FADD.FTZ R5, -R206, R6 ;  /* 0x00000006ce057221 */ /* 0x000fe20000010100 */
[----:B------:R-:W-:Y:S01]  /*5290*/  FSETP.GE.FTZ.AND P1, PT, R122, RZ, PT ;  /* 0x000000ff7a00720b */ /* 0x000fe20003f36000 */
[C---:B------:R-:W-:Y:S01]  /*52a0*/  FADD.FTZ R11, -R206.reuse, R11 ;  /* 0x0000000bce0b7221 */ /* 0x040fe20000010100 */
[-C--:B------:R-:W-:Y:S01]  /*52b0*/  FSEL R4, R7, R206.reuse, P0 ;  /* 0x000000ce07047208 */ /* 0x080fe20000000000 */
[----:B-1----:R-:W-:Y:S01]  /*52c0*/  FADD.FTZ R9, -R206, R10 ;  /* 0x0000000ace097221 */ /* 0x002fe20000010100 */
[----:B------:R-:W-:Y:S01]  /*52d0*/  FSETP.GE.FTZ.AND P0, PT, R126, RZ, PT ;  /* 0x000000ff7e00720b */ /* 0x000fe20003f16000 */
[C---:B------:R-:W-:Y:S01]  /*52e0*/  FADD.FTZ R7, -R206.reuse, R14 ;  /* 0x0000000ece077221 */ /* 0x040fe20000010100 */
[----:B------:R-:W-:Y:S01]  /*52f0*/  FSEL R5, R5, R206, P1 ;  /* 0x000000ce05057208 */ /* 0x000fe20000800000 */
[----:B------:R-:W-:Y:S01]  /*5300*/  FADD.FTZ R15, -R206, R15 ;  /* 0x0000000fce0f7221 */ /* 0x000fe20000010100 */
[----:B------:R-:W-:Y:S01]  /*5310*/  FSETP.GE.FTZ.AND P1, PT, R125, RZ, PT ;  /* 0x000000ff7d00720b */ /* 0x000fe20003f36000 */
[----:B------:R-:W-:Y:S01]  /*5320*/  FMUL.FTZ R4, R121, R4 ;  /* 0x0000000479047220 */ /* 0x000fe20000410000 */
[-C--:B------:R-:W-:Y:S01]  /*5330*/  FSEL R11, R11, R206.reuse, P0 ;  /* 0x000000ce0b0b7208 */ /* 0x080fe20000000000 */
[----:B------:R-:W-:Y:S01]  /*5340*/  FMUL.FTZ R5, R122, R5 ;  /* 0x000000057a057220 */ /* 0x000fe20000410000 */
[----:B------:R-:W-:Y:S01]  /*5350*/  FSETP.GE.FTZ.AND P0, PT, R199, RZ, PT ;  /* 0x000000ffc700720b */ /* 0x000fe20003f16000 */
[----:B------:R-:W-:Y:S01]  /*5360*/  STS [R198+0x28000], R119 ;  /* 0x02800077c6007388 */ /* 0x000fe20000000800 */
[----:B------:R-:W-:Y:S01]  /*5370*/  FSEL R6, R9, R206, P1 ;  /* 0x000000ce09067208 */ /* 0x000fe20000800000 */
[----:B------:R-:W-:Y:S01]  /*5380*/  FMUL.FTZ R11, R126, R11 ;  /* 0x0000000b7e0b7220 */ /* 0x000fe20000410000 */
[----:B------:R-:W-:Y:S01]  /*5390*/  FSETP.GE.FTZ.AND P5, PT, R197, RZ, PT ;  /* 0x000000ffc500720b */ /* 0x000fe20003fb6000 */
[----:B------:R-:W-:Y:S01]  /*53a0*/  IMAD.IADD R88, R247, 0x1, R128 ;  /* 0x00000001f7587824 */ /* 0x000fe200078e0280 */
[----:B------:R-:W-:Y:S01]  /*53b0*/  FSETP.GE.FTZ.AND P1, PT, R196, RZ, PT ;  /* 0x000000ffc400720b */ /* 0x000fe20003f36000 */
[----:B------:R-:W-:Y:S01]  /*53c0*/  FMUL.FTZ R6, R125, R6 ;  /* 0x000000067d067220 */ /* 0x000fe20000410000 */
[-C--:B------:R-:W-:Y:S01]  /*53d0*/  FSEL R8, R7, R206.reuse, P5 ;  /* 0x000000ce07087208 */ /* 0x080fe20002800000 */
[----:B------:R-:W-:Y:S01]  /*53e0*/  FADD.FTZ R7, -R206, R18 ;  /* 0x00000012ce077221 */ /* 0x000fe20000010100 */
[----:B------:R-:W-:Y:S01]  /*53f0*/  FSEL R15, R15, R206, P1 ;  /* 0x000000ce0f0f7208 */ /* 0x000fe20000800000 */
[----:B------:R-:W-:Y:S01]  /*5400*/  IMAD R252, R243, UR9, RZ ;  /* 0x00000009f3fc7c24 */ /* 0x000fe2000f8e02ff */
[----:B------:R-:W-:Y:S01]  /*5410*/  FSETP.GE.FTZ.AND P1, PT, R202, RZ, PT ;  /* 0x000000ffca00720b */ /* 0x000fe20003f36000 */
[----:B------:R-:W-:Y:S01]  /*5420*/  FMUL.FTZ R8, R197, R8 ;  /* 0x00000008c5087220 */ /* 0x000fe20000410000 */
[----:B------:R-:W-:Y:S01]  /*5430*/  F2FP.BF16.F32.PACK_AB R9, R4, R5 ;  /* 0x000000050409723e */ /* 0x000fe200000010ff */
[----:B------:R-:W-:Y:S01]  /*5440*/  FMUL.FTZ R15, R196, R15 ;  /* 0x0000000fc40f7220 */ /* 0x000fe20000410000 */
[----:B------:R-:W-:Y:S01]  /*5450*/  FSEL R7, R7, R206, P1 ;  /* 0x000000ce07077208 */ /* 0x000fe20000800000 */
[----:B------:R-:W-:Y:S01]  /*5460*/  @P0 FADD.FTZ R206, -R206, R19 ;  /* 0x00000013cece0221 */ /* 0x000fe20000010100 */
[----:B------:R-:W-:Y:S01]  /*5470*/  F2FP.BF16.F32.PACK_AB R6, R11, R6 ;  /* 0x000000060b06723e */ /* 0x000fe200000010ff */
[----:B------:R-:W-:Y:S01]  /*5480*/  STS [R198+0x28400], R9 ;  /* 0x02840009c6007388 */ /* 0x000fe20000000800 */
[----:B------:R-:W-:Y:S01]  /*5490*/  F2FP.BF16.F32.PACK_AB R15, R15, R8 ;  /* 0x000000080f0f723e */ /* 0x000fe200000010ff */
[----:B------:R-:W-:Y:S01]  /*54a0*/  FMUL.FTZ R7, R202, R7 ;  /* 0x00000007ca077220 */ /* 0x000fe20000410000 */
[----:B------:R-:W-:Y:S01]  /*54b0*/  FMUL.FTZ R206, R199, R206 ;  /* 0x000000cec7ce7220 */ /* 0x000fe20000410000 */
[----:B------:R1:W-:Y:S01]  /*54c0*/  STS [R131+0x28000], R120 ;  /* 0x0280007883007388 */ /* 0x0003e20000000800 */
[----:B------:R-:W-:Y:S02]  /*54d0*/  F2FP.BF16.F32.PACK_AB R85, R204, R203 ;  /* 0x000000cbcc55723e */ /* 0x000fe400000010ff */
[----:B------:R-:W-:Y:S01]  /*54e0*/  LOP3.LUT R5, R2, 0x10, RZ, 0xc0, !PT ;  /* 0x0000001002057812 */ /* 0x000fe200078ec0ff */
[----:B------:R-:W-:Y:S01]  /*54f0*/  STS [R131+0x28400], R6 ;  /* 0x0284000683007388 */ /* 0x000fe20000000800 */
[----:B------:R-:W-:Y:S02]  /*5500*/  F2FP.BF16.F32.PACK_AB R206, R206, R7 ;  /* 0x00000007cece723e */ /* 0x000fe400000010ff */
[----:B------:R-:W-:Y:S01]  /*5510*/  LOP3.LUT R4, R5, 0x8, R212, 0xf8, !PT ;  /* 0x0000000805047812 */ /* 0x000fe200078ef8d4 */
[----:B------:R-:W-:Y:S01]  /*5520*/  STS [R128+-0x2000], R207 ;  /* 0xffe000cf80007388 */ /* 0x000fe20000000800 */
[--C-:B------:R-:W-:Y:S02]  /*5530*/  LOP3.LUT R5, R84, 0x1c0, R209.reuse, 0xf8, !PT ;  /* 0x000001c054057812 */ /* 0x100fe400078ef8d1 */
        /* <DEDUP_REMOVED lines=8> */
[----:B------:R-:W-:Y:S01]  /*55c0*/  LEA R223, R4, UR4, 0x1 ;  /* 0x0000000404df7c11 */ /* 0x000fe2000f8e08ff */
[----:B------:R-:W-:Y:S02]  /*55d0*/  BAR.SYNC.DEFER_BLOCKING 0x0 ;  /* 0x0000000000007b1d */ /* 0x000fe40000010000 */
[C---:B------:R-:W-:Y:S02]  /*55e0*/  VIADD R12, R221.reuse, 0x2a000 ;  /* 0x0002a000dd0c7836 */ /* 0x040fe40000000000 */
[----:B-1----:R-:W-:Y:S02]  /*55f0*/  VIADD R120, R221, 0x2a040 ;  /* 0x0002a040dd787836 */ /* 0x002fe40000000000 */
[----:B------:R-:W-:Y:S01]  /*5600*/  @P2 VIADD R120, R12, 0xffffffc0 ;  /* 0xffffffc00c782836 */ /* 0x000fe20000000000 */
        /* <DEDUP_REMOVED lines=74> */
[-C--:B---3--:R-:W-:Y:S05]  /*5ab0*/  HMMA.16816.F32.BF16 R20, R104, R108.reuse, R20 ;  /* 0x0000006c6814723c */ /* 0x088fea0000041814 */
        /* <DEDUP_REMOVED lines=24> */
[----:B------:R-:W-:Y:S01]  /*5c40*/  SHF.R.S64 R5, R4, 0x1f, R9 ;  /* 0x0000001f04057819 */ /* 0x000fe20000001009 */
[----:B------:R-:W-:Y:S01]  /*5c50*/  IMAD.U32 R4, RZ, RZ, UR47 ;  /* 0x0000002fff047e24 */ /* 0x000fe2000f8e00ff */
[----:B------:R-:W-:Y:S02]  /*5c60*/  LOP3.LUT R7, R7, 0x1e00, R208, 0xf8, !PT ;  /* 0x00001e0007077812 */ /* 0x000fe400078ef8d0 */
[----:B------:R-:W-:Y:S01]  /*5c70*/  IADD3 R236, P0, PT, R236, R5, RZ ;  /* 0x00000005ecec7210 */ /* 0x000fe20007f1e0ff */
[----:B------:R-:W-:Y:S03]  /*5c80*/  IMAD.U32 R5, RZ, RZ, UR50 ;  /* 0x00000032ff057e24 */ /* 0x000fe6000f8e00ff */
[----:B------:R-:W-:Y:S02]  /*5c90*/  LEA.HI.X.SX32 R237, R9, R237, 0x1, P0 ;  /* 0x000000ed09ed7211 */ /* 0x000fe400000f0eff */
[----:B------:R-:W-:Y:S02]  /*5ca0*/  LEA R9, R7, UR4, 0x1 ;  /* 0x0000000407097c11 */ /* 0x000fe4000f8e08ff */
[----:B------:R-:W-:Y:S03]  /*5cb0*/  LEA R10, P0, R5, R236, 0x1 ;  /* 0x000000ec050a7211 */ /* 0x000fe600078008ff */
        /* <DEDUP_REMOVED lines=13> */
.L_x_2088:
[----:B------:R-:W-:Y:S01]  /*5d90*/  LEA R201, R213, UR4, 0x1 ;  /* 0x00000004d5c97c11 */ /* 0x000fe2000f8e08ff */
[----:B------:R-:W-:Y:S01]  /*5da0*/  LDSM.16.MT88.4 R16, [R223+0x18000] ;  /* 0x01800000df10783b */ /* 0x000fe20000004200 */
[----:B------:R-:W-:Y:S01]  /*5db0*/  PLOP3.LUT P0, PT, PT, PT, UP2, 0x80, 0x8 ;  /* 0x000000000008781c */ /* 0x000fe20003f0f028 */
[----:B------:R-:W-:Y:S02]  /*5dc0*/  @UP2 UIADD3 UR58, UP0, UPT, UR52, -0x100, URZ ;  /* 0xffffff00343a2890 */ /* 0x000fe4000ff1e0ff */
[----:B------:R-:W2:Y:S01]  /*5dd0*/  LDSM.16.M88.4 R128, [R201+0x28000] ;  /* 0x02800000c980783b */ /* 0x000ea20000000200 */
[----:B------:R-:W-:Y:S01]  /*5de0*/  IMAD.IADD R224, R220, 0x1, R201 ;  /* 0x00000001dce07824 */ /* 0x000fe200078e02c9 */
[----:B------:R-:W-:Y:S01]  /*5df0*/  @UP2 UIADD3.X UR57, UPT, UPT, UR53, -0x1, URZ, UP0, !UPT ;  /* 0xffffffff35392890 */ /* 0x000fe200087fe4ff */
[C---:B------:R-:W-:Y:S01]  /*5e00*/  VIADD R225, R201.reuse, 0x28040 ;  /* 0x00028040c9e17836 */ /* 0x040fe20000000000 */
[----:B------:R-:W1:Y:S01]  /*5e10*/  LDSM.16.M88.4 R124, [R201+0x29000] ;  /* 0x02900000c97c783b */ /* 0x000e620000000200 */
[----:B------:R-:W-:Y:S02]  /*5e20*/  @UP2 UIADD3 UR16, UP0, UPT, UR16, -0x100, URZ ;  /* 0xffffff0010102890 */ /* 0x000fe4000ff1e0ff */
[----:B------:R-:W-:Y:S01]  /*5e30*/  ULOP3.LUT UR8, UR49, 0x1, URZ, 0xc0, !UPT ;  /* 0x0000000131087892 */ /* 0x000fe2000f8ec0ff */
[----:B------:R-:W3:Y:S01]  /*5e40*/  LDSM.16.MT88.4 R96, [R223+0x1a000] ;  /* 0x01a00000df60783b */ /* 0x000ee20000004200 */
[----:B------:R-:W-:Y:S02]  /*5e50*/  @UP2 UIADD3.X UR17, UPT, UPT, UR17, -0x1, URZ, UP0, !UPT ;  /* 0xffffffff11112890 */ /* 0x000fe400087fe4ff */
[----:B------:R-:W-:Y:S01]  /*5e60*/  UISETP.NE.U32.AND UP0, UPT, UR8, 0x1, UPT ;  /* 0x000000010800788c */ /* 0x000fe2000bf05070 */
[----:B------:R-:W4:Y:S01]  /*5e70*/  LDSM.16.MT88.4 R112, [R223+0x1c000] ;  /* 0x01c00000df70783b */ /* 0x000f220000004200 */
[----:B------:R-:W-:Y:S03]  /*5e80*/  UIADD3 UR8, UPT, UPT, UR49, -0x1, URZ ;  /* 0xffffffff31087890 */ /* 0x000fe6000fffe0ff */
[----:B------:R-:W4:Y:S01]  /*5e90*/  LDSM.16.MT88.4 R196, [R223+0x1e000] ;  /* 0x01e00000dfc4783b */ /* 0x000f220000004200 */
[----:B------:R-:W-:Y:S01]  /*5ea0*/  PLOP3.LUT P1, PT, PT, PT, UP0, 0x80, 0x8 ;  /* 0x000000000008781c */ /* 0x000fe20003f2f008 */
[----:B------:R-:W-:Y:S02]  /*5eb0*/  UISETP.GT.AND UP0, UPT, UR49, URZ, UPT ;  /* 0x000000ff3100728c */ /* 0x000fe4000bf04270 */
[----:B------:R-:W-:Y:S01]  /*5ec0*/  LDSM.16.M88.4 R204, [R224+0x29000] ;  /* 0x02900000e0cc783b */ /* 0x000fe20000000200 */
[----:B------:R-:W-:Y:S01]  /*5ed0*/  UMOV UR49, UR8 ;  /* 0x0000000800317c82 */ /* 0x000fe20008000000 */
[-C--:B--2---:R-:W-:Y:S08]  /*5ee0*/  HMMA.16816.F32.BF16 R4, R128, R16.reuse, RZ ;  /* 0x000000108004723c */ /* 0x084ff000000418ff */
[C---:B-1----:R-:W-:Y:S08]  /*5ef0*/  HMMA.16816.F32.BF16 R8, R124.reuse, R16, RZ ;  /* 0x000000107c08723c */ /* 0x042ff000000418ff */
        /* <DEDUP_REMOVED lines=58> */
[----:B------:R-:W-:Y:S04]  /*62a0*/  @P0 LOP3.LUT R200, R240, 0x30, RZ, 0xc0, !PT ;  /* 0x00000030f0c80812 */ /* 0x000fe800078ec0ff */
[-C--:B------:R-:W-:Y:S03]  /*62b0*/  HMMA.16816.F32.BF16 R124, R204, R202.reuse, R124 ;  /* 0x000000cacc7c723c */ /* 0x080fe6000004187c */
[----:B------:R-:W-:Y:S05]  /*62c0*/  @P0 LOP3.LUT R230, R200, 0x7, R241, 0xf8, !PT ;  /* 0x00000007c8e60812 */ /* 0x000fea00078ef8f1 */
[----:B------:R-:W-:Y:S01]  /*62d0*/  HMMA.16816.F32.BF16 R128, R196, R202, R128 ;  /* 0x000000cac480723c */ /* 0x000fe20000041880 */
[----:B------:R-:W-:Y:S03]  /*62e0*/  LDSM.16.MT88.4 R200, [R223+0x19800] ;  /* 0x01980000dfc8783b */ /* 0x000fe60000004200 */
[----:B------:R-:W-:Y:S01]  /*62f0*/  @P0 IMAD.WIDE.U32 R204, R230, R233, UR52 ;  /* 0x00000034e6cc0e25 */ /* 0x000fe2000f8e00e9 */
[----:B------:R-:W1:Y:S01]  /*6300*/  LDSM.16.M88.4 R196, [R225] ;  /* 0x00000000e1c4783b */ /* 0x000e620000000200 */
[----:B------:R-:W-:Y:S01]  /*6310*/  @UP2 UMOV UR52, UR58 ;  /* 0x0000003a00342c82 */ /* 0x000fe20008000000 */
[----:B------:R-:W-:Y:S02]  /*6320*/  @UP2 UMOV UR53, UR57 ;  /* 0x0000003900352c82 */ /* 0x000fe40008000000 */
[----:B------:R-:W5:Y:S04]  /*6330*/  @P0 LDG.E R229, desc[UR36][R204.64+-0x100] ;  /* 0xffff0024cce50981 */ /* 0x000f68000c1e1900 */
[----:B------:R2:W5:Y:S04]  /*6340*/  @P0 LDG.E R228, desc[UR36][R204.64+-0xe0] ;  /* 0xffff2024cce40981 */ /* 0x000568000c1e1900 */
[----:B--2---:R2:W3:Y:S01]  /*6350*/  LDSM.16.M88.4 R204, [R225+0x1000] ;  /* 0x00100000e1cc783b */ /* 0x0044e20000000200 */
[-C--:B-1----:R-:W-:Y:S01]  /*6360*/  HMMA.16816.F32.BF16 R4, R196, R200.reuse, R4 ;  /* 0x000000c8c404723c */ /* 0x082fe20000041804 */
[----:B--2---:R-:W-:Y:S11]  /*6370*/  IMAD.U32 R225, RZ, RZ, UR51 ;  /* 0x00000033ffe17e24 */ /* 0x004ff6000f8e00ff */
[----:B------:R-:W-:Y:S07]  /*6380*/  @!UPT UIADD3 URZ, UPT, UPT, URZ, URZ, URZ ;  /* 0x000000fffffff290 */ /* 0x000fee000fffe0ff */
[----:B------:R-:W-:Y:S01]  /*6390*/  REDG.E.ADD.F32.FTZ.RN.STRONG.GPU desc[UR36][R234.64], R4 ;  /* 0x00000004ea0079a6 */ /* 0x000fe2000c12f324 */
[----:B------:R-:W-:Y:S01]  /*63a0*/  LEA R224, P0, R225, R234, 0x2 ;  /* 0x000000eae1e07211 */ /* 0x000fe200078010ff */
        /* <DEDUP_REMOVED lines=283> */
[----:B------:R-:W-:Y:S02]  /*7560*/  SHF.L.U32 R2, R242, 0x5, RZ ;  /* 0x00000005f2027819 */ /* 0x000fe400000006ff */
        /* <DEDUP_REMOVED lines=114> */
[----:B--2---:R-:W-:Y:S01]  /*7c90*/  FMUL.FTZ R20, R20, UR9 ;  /* 0x0000000914147c20 */ /* 0x004fe20008410000 */
        /* <DEDUP_REMOVED lines=171> */
.L_x_2090:
[----:B------:R-:W2:Y:S01]  /*8750*/  LDCU.64 UR10, c[0x0][0x5c0] ;  /* 0x0000b800ff0a77ac */ /* 0x000ea20008000a00 */
[----:B------:R-:W-:-:S04]  /*8760*/  UIADD3 UR8, UPT, UPT, UR39, UR42, URZ ;  /* 0x0000002a27087290 */ /* 0x000fc8000fffe0ff */
[----:B--2---:R-:W-:Y:S02]  /*8770*/  UIMAD.WIDE.U32 UR16, UR8, UR10, URZ ;  /* 0x0000000a081072a5 */ /* 0x004fe4000f8e00ff */
[----:B------:R-:W-:-:S04]  /*8780*/  UIMAD UR8, UR8, UR11, URZ ;  /* 0x0000000b080872a4 */ /* 0x000fc8000f8e02ff */
[----:B------:R-:W-:-:S06]  /*8790*/  UIADD3 UR8, UPT, UPT, UR17, UR8, URZ ;  /* 0x0000000811087290 */ /* 0x000fcc000fffe0ff */
[----:B------:R-:W-:Y:S02]  /*87a0*/  MOV R2, UR8 ;  /* 0x0000000800027c02 */ /* 0x000fe40008000f00 */
.L_x_2091:
        /* <DEDUP_REMOVED lines=12> */
.L_x_2092:
[----:B------:R-:W2:Y:S01]  /*8870*/  LDCU.64 UR8, c[0x0][0x5c8] ;  /* 0x0000b900ff0877ac */ /* 0x000ea20008000a00 */
[----:B------:R-:W-:-:S04]  /*8880*/  UIADD3 UR12, UPT, UPT, UR39, UR42, URZ ;  /* 0x0000002a270c7290 */ /* 0x000fc8000fffe0ff */
[----:B--2---:R-:W-:Y:S02]  /*8890*/  UIMAD.WIDE.U32 UR30, UR12, UR8, URZ ;  /* 0x000000080c1e72a5 */ /* 0x004fe4000f8e00ff */
[----:B------:R-:W-:-:S04]  /*88a0*/  UIMAD UR12, UR12, UR9, URZ ;  /* 0x000000090c0c72a4 */ /* 0x000fc8000f8e02ff */
[----:B------:R-:W-:-:S06]  /*88b0*/  UIADD3 UR12, UPT, UPT, UR31, UR12, URZ ;  /* 0x0000000c1f0c7290 */ /* 0x000fcc000fffe0ff */
[----:B------:R-:W-:-:S07]  /*88c0*/  MOV R0, UR12 ;  /* 0x0000000c00007c02 */ /* 0x000fce0008000f00 */
.L_x_2093:
        /* <DEDUP_REMOVED lines=18> */
[----:B------:R-:W-:-:S02]  /*89f0*/  LOP3.LUT R52, R52, 0x38, R70, 0xf8, !PT ;  /* 0x0000003834347812 */ /* 0x000fc400078ef846 */
[C---:B------:R-:W-:Y:S01]  /*8a00*/  ISETP.GE.AND P1, PT, R3.reuse, UR35, PT ;  /* 0x0000002303007c0c */ /* 0x040fe2000bf26270 */
[----:B------:R-:W-:Y:S01]  /*8a10*/  IMAD.U32 R53, RZ, RZ, UR12 ;  /* 0x0000000cff357e24 */ /* 0x000fe2000f8e00ff */
[----:B------:R3:W4:Y:S01]  /*8a20*/  LDS.128 R48, [R68+0x19000] ;  /* 0x0190000044307984 */ /* 0x0007220000000c00 */
[----:B------:R-:W-:Y:S01]  /*8a30*/  IADD3 R72, P0, PT, R52, UR16, RZ ;  /* 0x0000001034487c10 */ /* 0x000fe2000ff1e0ff */
[C---:B------:R-:W-:Y:S01]  /*8a40*/  VIADD R52, R3.reuse, 0x20 ;  /* 0x0000002003347836 */ /* 0x040fe20000000000 */
[----:B------:R-:W-:Y:S01]  /*8a50*/  LOP3.LUT R70, R70, 0x38, RZ, 0xc0, !PT ;  /* 0x0000003846467812 */ /* 0x000fe200078ec0ff */
[----:B------:R3:W2:Y:S01]  /*8a60*/  LDS.128 R44, [R68+0x1b000] ;  /* 0x01b00000442c7984 */ /* 0x0006a20000000c00 */
[----:B------:R-:W-:Y:S02]  /*8a70*/  IADD3.X R73, PT, PT, R2, UR43, R53, P0, !PT ;  /* 0x0000002b02497c10 */ /* 0x000fe400087fe435 */
[----:B------:R-:W-:Y:S01]  /*8a80*/  IADD3 R2, P0, PT, R3, 0x20, RZ ;  /* 0x0000002003027810 */ /* 0x000fe20007f1e0ff */
[----:B------:R3:W2:Y:S01]  /*8a90*/  LDS.128 R40, [R68+0x1d000] ;  /* 0x01d0000044287984 */ /* 0x0006a20000000c00 */
[----:B------:R-:W-:Y:S01]  /*8aa0*/  ISETP.GE.AND P2, PT, R52, UR35, PT ;  /* 0x0000002334007c0c */ /* 0x000fe2000bf46270 */
        /* <DEDUP_REMOVED lines=28> */
.L_x_2095:
[----:B------:R-:W-:Y:S05]  /*8c70*/  BSYNC.RECONVERGENT B0 ;  /* 0x0000000000007941 */ /* 0x000fea0003800200 */
.L_x_2094:
        /* <DEDUP_REMOVED lines=16> */
.L_x_2097:
[----:B------:R-:W-:Y:S05]  /*8d80*/  BSYNC.RECONVERGENT B0 ;  /* 0x0000000000007941 */ /* 0x000fea0003800200 */
.L_x_2096:
        /* <DEDUP_REMOVED lines=10> */
[----:B------:R-:W1:Y:S01]  /*8e30*/  LDCU.64 UR10, c[0x0][0x568] ;  /* 0x0000ad00ff0a77ac */ /* 0x000e620008000a00 */
[----:B------:R-:W-:-:S05]  /*8e40*/  MOV R4, R6 ;  /* 0x0000000600047202 */ /* 0x000fca0000000f00 */
[----:B---3--:R-:W-:-:S04]  /*8e50*/  IMAD.WIDE.U32 R40, R3, UR8, R4 ;  /* 0x0000000803287c25 */ /* 0x008fc8000f8e0004 */
[----:B------:R-:W-:Y:S01]  /*8e60*/  IMAD R3, R3, UR9, R41 ;  /* 0x0000000903037c24 */ /* 0x000fe2000f8e0229 */
[----:B-1----:R-:W-:-:S04]  /*8e70*/  LEA R42, P0, R40, UR10, 0x1 ;  /* 0x0000000a282a7c11 */ /* 0x002fc8000f8008ff */
[----:B------:R-:W-:-:S05]  /*8e80*/  LEA.HI.X R43, R40, UR11, R3, 0x1, P0 ;  /* 0x0000000b282b7c11 */ /* 0x000fca00080f0c03 */
[----:B------:R1:W-:Y:S04]  /*8e90*/  STG.E.128 desc[UR36][R42.64], R36 ;  /* 0x000000242a007986 */ /* 0x0003e8000c101d24 */
[----:B------:R1:W-:Y:S04]  /*8ea0*/  STG.E.128 desc[UR36][R42.64+0x80], R28 ;  /* 0x0000801c2a007986 */ /* 0x0003e8000c101d24 */
[----:B------:R1:W-:Y:S04]  /*8eb0*/  STG.E.128 desc[UR36][R42.64+0x100], R20 ;  /* 0x000100142a007986 */ /* 0x0003e8000c101d24 */
[----:B------:R1:W-:Y:S02]  /*8ec0*/  STG.E.128 desc[UR36][R42.64+0x180], R12 ;  /* 0x0001800c2a007986 */ /* 0x0003e4000c101d24 */
.L_x_2099:
[----:B------:R-:W-:Y:S05]  /*8ed0*/  BSYNC.RECONVERGENT B0 ;  /* 0x0000000000007941 */ /* 0x000fea0003800200 */
.L_x_2098:
        /* <DEDUP_REMOVED lines=9> */
[----:B-1----:R1:W-:Y:S04]  /*8f70*/  STG.E.128 desc[UR36][R2.64], R32 ;  /* 0x0000002002007986 */ /* 0x0023e8000c101d24 */
[----:B------:R1:W-:Y:S04]  /*8f80*/  STG.E.128 desc[UR36][R2.64+0x80], R24 ;  /* 0x0000801802007986 */ /* 0x0003e8000c101d24 */
[----:B------:R1:W-:Y:S04]  /*8f90*/  STG.E.128 desc[UR36][R2.64+0x100], R16 ;  /* 0x0001001002007986 */ /* 0x0003e8000c101d24 */
[----:B------:R1:W-:Y:S02]  /*8fa0*/  STG.E.128 desc[UR36][R2.64+0x180], R8 ;  /* 0x0001800802007986 */ /* 0x0003e4000c101d24 */
.L_x_2086:
[----:B------:R-:W-:Y:S05]  /*8fb0*/  BSYNC.RECONVERGENT B1 ;  /* 0x0000000000017941 */ /* 0x000fea0003800200 */
.L_x_2064:
[----:B------:R-:W4:Y:S01]  /*8fc0*/  LDCU UR9, c[0x0][0x438] ;  /* 0x00008700ff0977ac */ /* 0x000f220008000800 */
[----:B------:R-:W2:Y:S01]  /*8fd0*/  LDCU UR10, c[0x0][0x370] ;  /* 0x00006e00ff0a77ac */ /* 0x000ea20008000800 */
[----:B----4-:R-:W-:-:S04]  /*8fe0*/  UIADD3 UR9, UPT, UPT, UR9, 0x3f, URZ ;  /* 0x0000003f09097890 */ /* 0x010fc8000fffe0ff */
        /* <DEDUP_REMOVED lines=8> */
.L_x_2101:
        /* <DEDUP_REMOVED lines=9> */
.L_x_2530:


//--------------------- .text._ZN5flash44flash_bwd_dq_dk_dv_loop_seqk_parallel_kernelI23Flash_bwd_kernel_traitsILi256ELi64ELi64ELi8ELi4ELi2ELi2ELb0ELb0EN7cutlass10bfloat16_tE19Flash_kernel_traitsILi256ELi64ELi64ELi8ES3_EELb0ELb0ELb0ELb0ELb0ELb1ELb1EEEvNS_16Flash_bwd_paramsE --------------------------
	.section	.text._ZN5flash44flash_bwd_dq_dk_dv_loop_seqk_parallel_kernelI23Flash_bwd_kernel_traitsILi256ELi64ELi64ELi8ELi4ELi2ELi2ELb0ELb0EN7cutlass10bfloat16_tE19Flash_kernel_traitsILi256ELi64ELi64ELi8ES3_EELb0ELb0ELb0ELb0ELb0ELb1ELb1EEEvNS_16Flash_bwd_paramsE,"ax",@progbits
	.align	128
        .global         _ZN5flash44flash_bwd_dq_dk_dv_loop_seqk_parallel_kernelI23Flash_bwd_kernel_traitsILi256ELi64ELi64ELi8ELi4ELi2ELi2ELb0ELb0EN7cutlass10bfloat16_tE19Flash_kernel_traitsILi256ELi64ELi64ELi8ES3_EELb0ELb0ELb0ELb0ELb0ELb1ELb1EEEvNS_16Flash_bwd_paramsE
        .type           _ZN5flash44flash_bwd_dq_dk_dv_loop_seqk_parallel_kernelI23Flash_bwd_kernel_traitsILi256ELi64ELi64ELi8ELi4ELi2ELi2ELb0ELb0EN7cutlass10bfloat16_tE19Flash_kernel_traitsILi256ELi64ELi64ELi8ES3_EELb0ELb0ELb0ELb0ELb0ELb1ELb1EEEvNS_16Flash_bwd_paramsE,@function
        .size           _ZN5flash44flash_bwd_dq_dk_dv_loop_seqk_parallel_kernelI23Flash_bwd_kernel_traitsILi256ELi64ELi64ELi8ELi4ELi2ELi2ELb0ELb0EN7cutlass10bfloat16_tE19Flash_kernel_traitsILi256ELi64ELi64ELi8ES3_EELb0ELb0ELb0ELb0ELb0ELb1ELb1EEEvNS_16Flash_bwd_paramsE,(.L_x_2531 - _ZN5flash44flash_bwd_dq_dk_dv_loop_seqk_parallel_kernelI23Flash_bwd_kernel_traitsILi256ELi64ELi64ELi8ELi4ELi2ELi2ELb0ELb0EN7cutlass10bfloat16_tE19Flash_kernel_traitsILi256ELi64ELi64ELi8ES3_EELb0ELb0ELb0ELb0ELb0ELb1ELb1EEEvNS_16Flash_bwd_paramsE)
        .other          _ZN5flash44flash_bwd_dq_dk_dv_loop_seqk_parallel_kernelI23Flash_bwd_kernel_traitsILi256ELi64ELi64ELi8ELi4ELi2ELi2ELb0ELb0EN7cutlass10bfloat16_tE19Flash_kernel_traitsILi256ELi64ELi64ELi8ES3_EELb0ELb0ELb0ELb0ELb0ELb1ELb1EEEvNS_16Flash_bwd_paramsE,@"STO_CUDA_ENTRY STV_DEFAULT"
_ZN5flash44flash_bwd_dq_dk_dv_loop_seqk_parallel_kernelI23Flash_bwd_kernel_traitsILi256ELi64ELi64ELi8ELi4ELi2ELi2ELb0ELb0EN7cutlass10bfloat16_tE19Flash_kernel_traitsILi256ELi64ELi64ELi8ES3_EELb0ELb0ELb0ELb0ELb0ELb1ELb1EEEvNS_16Flash_bwd_paramsE:
.text._ZN5flash44flash_bwd_dq_dk_dv_loop_seqk_parallel_kernelI23Flash_bwd_kernel_traitsILi256ELi64ELi64ELi8ELi4ELi2ELi2ELb0ELb0EN7cutlass10bfloat16_tE19Flash_kernel_traitsILi256ELi64ELi64ELi8ES3_EELb0ELb0ELb0ELb0ELb0ELb1ELb1EEEvNS_16Flash_bwd_paramsE:
        /* <DEDUP_REMOVED lines=49> */
.L_x_2139:
        /* <DEDUP_REMOVED lines=12> */
[----:B---3--:R-:W3:Y:S01]  /*03d0*/  @P1 LDG.E R3, desc[UR34][R2.64] ;  /* 0x0000002202031981 */ /* 0x008ee2000c1e1900 */
        /* <DEDUP_REMOVED lines=39> */
.L_x_2102:
        /* <DEDUP_REMOVED lines=34> */
.L_x_2104:
[----:B------:R-:W1:Y:S01]  /*0870*/  LDCU.64 UR14, c[0x0][0x3b8] ;  /* 0x00007700ff0e77ac */ /* 0x000e620008000a00 */
[----:B------:R-:W-:-:S04]  /*0880*/  UIADD3 UR5, UPT, UPT, UR40, UR41, URZ ;  /* 0x0000002928057290 */ /* 0x000fc8000fffe0ff */
[----:B-1----:R-:W-:Y:S02]  /*0890*/  UIMAD.WIDE.U32 UR8, UR5, UR14, URZ ;  /* 0x0000000e050872a5 */ /* 0x002fe4000f8e00ff */
[----:B------:R-:W-:-:S04]  /*08a0*/  UIMAD UR5, UR5, UR15, URZ ;  /* 0x0000000f050572a4 */ /* 0x000fc8000f8e02ff */
[----:B------:R-:W-:Y:S01]  /*08b0*/  UIADD3 UR5, UPT, UPT, UR9, UR5, URZ ;  /* 0x0000000509057290 */ /* 0x000fe2000fffe0ff */
[----:B------:R-:W-:-:S05]  /*08c0*/  UMOV UR44, UR8 ;  /* 0x00000008002c7c82 */ /* 0x000fca0008000000 */
[----:B------:R-:W-:-:S07]  /*08d0*/  MOV R4, UR5 ;  /* 0x0000000500047c02 */ /* 0x000fce0008000f00 */
.L_x_2105:
        /* <DEDUP_REMOVED lines=42> */
.L_x_2106:
[----:B------:R-:W1:Y:S01]  /*0b80*/  LDCU.64 UR12, c[0x0][0x3c0] ;  /* 0x00007800ff0c77ac */ /* 0x000e620008000a00 */
[----:B------:R-:W-:-:S04]  /*0b90*/  UIADD3 UR8, UPT, UPT, UR40, UR41, URZ ;  /* 0x0000002928087290 */ /* 0x000fc8000fffe0ff */
[----:B-1----:R-:W-:Y:S02]  /*0ba0*/  UIMAD.WIDE.U32 UR10, UR8, UR12, URZ ;  /* 0x0000000c080a72a5 */ /* 0x002fe4000f8e00ff */
[----:B------:R-:W-:-:S04]  /*0bb0*/  UIMAD UR8, UR8, UR13, URZ ;  /* 0x0000000d080872a4 */ /* 0x000fc8000f8e02ff */
[----:B------:R-:W-:Y:S01]  /*0bc0*/  UIADD3 UR8, UPT, UPT, UR11, UR8, URZ ;  /* 0x000000080b087290 */ /* 0x000fe2000fffe0ff */
[----:B------:R-:W-:-:S05]  /*0bd0*/  UMOV UR46, UR10 ;  /* 0x0000000a002e7c82 */ /* 0x000fca0008000000 */
[----:B------:R-:W-:-:S07]  /*0be0*/  MOV R3, UR8 ;  /* 0x0000000800037c02 */ /* 0x000fce0008000f00 */
.L_x_2107:
        /* <DEDUP_REMOVED lines=28> */
.L_x_2108:
[----:B------:R-:W-:Y:S02]  /*0db0*/  UIMAD.WIDE.U32 UR10, UR54, UR16, URZ ;  /* 0x00000010360a72a5 */ /* 0x000fe4000f8e00ff */
[----:B------:R-:W-:-:S04]  /*0dc0*/  UIMAD UR8, UR55, UR16, URZ ;  /* 0x00000010370872a4 */ /* 0x000fc8000f8e02ff */
[----:B------:R-:W-:-:S12]  /*0dd0*/  UIADD3 UR8, UPT, UPT, UR11, UR8, URZ ;  /* 0x000000080b087290 */ /* 0x000fd8000fffe0ff */
.L_x_2109:
        /* <DEDUP_REMOVED lines=20> */
.L_x_2110:
[----:B------:R-:W1:Y:S01]  /*0f20*/  LDCU UR55, c[0x0][0x434] ;  /* 0x00008680ff3777ac */ /* 0x000e620008000800 */
[----:B------:R-:W-:-:S04]  /*0f30*/  UIMAD UR11, UR37, UR17, UR23 ;  /* 0x00000011250b72a4 */ /* 0x000fc8000f8e0217 */
[----:B-1----:R-:W-:Y:S02]  /*0f40*/  UIMAD UR55, UR11, UR55, URZ ;  /* 0x000000370b3772a4 */ /* 0x002fe4000f8e02ff */
.L_x_2111:
        /* <DEDUP_REMOVED lines=11> */
.L_x_2112:
[----:B------:R-:W1:Y:S01]  /*1000*/  LDCU UR54, c[0x0][0x444] ;  /* 0x00008880ff3677ac */ /* 0x000e620008000800 */
[----:B------:R-:W-:-:S04]  /*1010*/  UIMAD UR9, UR37, UR17, UR23 ;  /* 0x00000011250972a4 */ /* 0x000fc8000f8e0217 */
[----:B-1----:R-:W-:-:S12]  /*1020*/  UIMAD UR54, UR9, UR54, URZ ;  /* 0x00000036093672a4 */ /* 0x002fd8000f8e02ff */
.L_x_2113:
        /* <DEDUP_REMOVED lines=15> */
[C---:B-1----:R-:W-:Y:S01]  /*1120*/  IMAD.SHL.U32 R9, R0.reuse, 0x8, RZ ;  /* 0x0000000800097824 */ /* 0x042fe200078e00ff */
[----:B------:R-:W-:Y:S01]  /*1130*/  SHF.R.U32.HI R2, RZ, 0x5, R0 ;  /* 0x00000005ff027819 */ /* 0x000fe20000011600 */
[----:B------:R-:W-:Y:S01]  /*1140*/  IMAD.U32 R14, RZ, RZ, UR8 ;  /* 0x00000008ff0e7e24 */ /* 0x000fe2000f8e00ff */
[----:B------:R-:W-:Y:S01]  /*1150*/  UIMAD UR16, UR43, UR9, UR16 ;  /* 0x000000092b1072a4 */ /* 0x000fe2000f8e0210 */
[----:B------:R-:W-:Y:S01]  /*1160*/  IMAD.U32 R10, RZ, RZ, UR10 ;  /* 0x0000000aff0a7e24 */ /* 0x000fe2000f8e00ff */
[----:B------:R-:W-:Y:S01]  /*1170*/  LOP3.LUT R18, R9, 0x38, RZ, 0xc0, !PT ;  /* 0x0000003809127812 */ /* 0x000fe200078ec0ff */
[----:B------:R-:W-:Y:S01]  /*1180*/  IMAD.U32 R16, RZ, RZ, UR11 ;  /* 0x0000000bff107e24 */ /* 0x000fe2000f8e00ff */
[----:B------:R-:W1:Y:S01]  /*1190*/  LDCU.64 UR10, c[0x0][0x550] ;  /* 0x0000aa00ff0a77ac */ /* 0x000e620008000a00 */
[----:B------:R-:W-:-:S02]  /*11a0*/  LOP3.LUT R5, R0, 0x1f, RZ, 0xc0, !PT ;  /* 0x0000001f00057812 */ /* 0x000fc400078ec0ff */
[----:B------:R-:W-:Y:S01]  /*11b0*/  IADD3 R6, P0, PT, R18, UR58, RZ ;  /* 0x0000003a12067c10 */ /* 0x000fe2000ff1e0ff */
[----:B------:R-:W2:Y:S02]  /*11c0*/  LDCU.64 UR58, c[0x0][0x5e8] ;  /* 0x0000bd00ff3a77ac */ /* 0x000ea40008000a00 */
[----:B------:R-:W-:Y:S02]  /*11d0*/  IMAD R5, R2, UR50, R5 ;  /* 0x0000003202057c24 */ /* 0x000fe4000f8e0205 */
        /* <DEDUP_REMOVED lines=11> */
[----:B------:R-:W-:-:S05]  /*1290*/  SHF.R.U32.HI R10, RZ, 0x3, R0 ;  /* 0x00000003ff0a7819 */ /* 0x000fca0000011600 */
[----:B------:R-:W-:Y:S01]  /*12a0*/  IMAD.WIDE.U32 R16, R10, UR8, R16 ;  /* 0x000000080a107c25 */ /* 0x000fe2000f8e0010 */
[----:B----4-:R-:W-:-:S03]  /*12b0*/  MOV R11, UR17 ;  /* 0x00000011000b7c02 */ /* 0x010fc60008000f00 */
[----:B---3--:R-:W-:Y:S01]  /*12c0*/  IMAD R8, R6, UR47, RZ ;  /* 0x0000002f06087c24 */ /* 0x008fe2000f8e02ff */
[----:B-1----:R-:W-:Y:S01]  /*12d0*/  LEA R238, P2, R16, UR10, 0x1 ;  /* 0x0000000a10ee7c11 */ /* 0x002fe2000f8408ff */
[----:B------:R-:W-:-:S04]  /*12e0*/  IMAD.WIDE.U32 R20, R6, UR43, R18 ;  /* 0x0000002b06147c25 */ /* 0x000fc8000f8e0012 */
[----:B------:R-:W-:Y:S01]  /*12f0*/  IMAD R8, R7, UR43, R8 ;  /* 0x0000002b07087c24 */ /* 0x000fe2000f8e0208 */
[----:B------:R-:W-:Y:S01]  /*1300*/  IADD3 R26, P0, PT, R20, UR48, RZ ;  /* 0x00000030141a7c10 */ /* 0x000fe2000ff1e0ff */
[----:B------:R-:W-:Y:S01]  /*1310*/  USHF.L.U32 UR43, UR8, 0x5, URZ ;  /* 0x00000005082b7899 */ /* 0x000fe200080006ff */
[----:B------:R-:W-:Y:S01]  /*1320*/  IMAD R2, R10, UR9, R17 ;  /* 0x000000090a027c24 */ /* 0x000fe2000f8e0211 */
[----:B------:R-:W1:Y:S01]  /*1330*/  LDCU.64 UR8, c[0x0][0x380] ;  /* 0x00007000ff0877ac */ /* 0x000e620008000a00 */
[----:B--2---:R-:W-:Y:S01]  /*1340*/  IMAD.WIDE.U32 R24, R14, UR21, RZ ;  /* 0x000000150e187c25 */ /* 0x004fe2000f8e00ff */
[----:B------:R-:W-:Y:S01]  /*1350*/  IADD3.X R27, PT, PT, R21, UR45, R8, P0, !PT ;  /* 0x0000002d151b7c10 */ /* 0x000fe200087fe408 */
[----:B------:R-:W-:Y:S02]  /*1360*/  USHF.L.U32 UR45, UR50, 0x6, URZ ;  /* 0x00000006322d7899 */ /* 0x000fe400080006ff */
[----:B------:R-:W-:Y:S01]  /*1370*/  IMAD.U32 R20, RZ, RZ, UR16 ;  /* 0x00000010ff147e24 */ /* 0x000fe2000f8e00ff */
[----:B------:R-:W2:Y:S01]  /*1380*/  LDCU.64 UR16, c[0x0][0x570] ;  /* 0x0000ae00ff1077ac */ /* 0x000ea20008000a00 */
[----:B------:R-:W-:Y:S01]  /*1390*/  SEL R8, R24, RZ, P5 ;  /* 0x000000ff18087207 */ /* 0x000fe20002800000 */
[----:B------:R-:W-:Y:S01]  /*13a0*/  IMAD R15, R15, UR21, R25 ;  /* 0x000000150f0f7c24 */ /* 0x000fe2000f8e0219 */
[----:B------:R-:W-:Y:S01]  /*13b0*/  LEA.HI.X R239, R16, UR11, R2, 0x1, P2 ;  /* 0x0000000b10ef7c11 */ /* 0x000fe200090f0c02 */
[----:B------:R-:W-:Y:S01]  /*13c0*/  IMAD.WIDE.U32 R20, R20, UR23, R26 ;  /* 0x0000001714147c25 */ /* 0x000fe2000f8e001a */
[----:B------:R-:W-:-:S02]  /*13d0*/  IADD3 R8, P1, P0, R5, UR53, R8 ;  /* 0x0000003505087c10 */ /* 0x000fc4000f83e008 */
[----:B------:R-:W-:Y:S01]  /*13e0*/  SHF.R.S32.HI R5, RZ, 0x1f, R5 ;  /* 0x0000001fff057819 */ /* 0x000fe20000011405 */
[----:B------:R-:W-:Y:S01]  /*13f0*/  IMAD R17, R11, UR23, R21 ;  /* 0x000000170b117c24 */ /* 0x000fe2000f8e0215 */
[----:B------:R-:W-:Y:S01]  /*1400*/  SEL R15, R15, RZ, P5 ;  /* 0x000000ff0f0f7207 */ /* 0x000fe20002800000 */
[----:B------:R-:W-:Y:S01]  /*1410*/  IMAD.MOV.U32 R16, RZ, RZ, R20 ;  /* 0x000000ffff107224 */ /* 0x000fe200078e0014 */
[----:B------:R-:W-:Y:S02]  /*1420*/  SHF.L.U32 R11, R6, 0x5, RZ ;  /* 0x00000005060b7819 */ /* 0x000fe400000006ff */
[----:B------:R-:W-:Y:S01]  /*1430*/  IADD3.X R15, PT, PT, R5, UR52, R15, P1, P0 ;  /* 0x00000034050f7c10 */ /* 0x000fe20008fe040f */
[----:B------:R-:W-:Y:S01]  /*1440*/  IMAD.U32 R5, RZ, RZ, UR45 ;  /* 0x0000002dff057e24 */ /* 0x000fe2000f8e00ff */
[----:B------:R-:W-:Y:S01]  /*1450*/  IADD3 R8, P0, PT, R8, UR45, RZ ;  /* 0x0000002d08087c10 */ /* 0x000fe2000ff1e0ff */
[----:B------:R-:W-:-:S03]  /*1460*/  IMAD.WIDE.U32 R16, R10, R6, R16 ;  /* 0x000000060a107225 */ /* 0x000fc600078e0010 */
[----:B------:R-:W-:Y:S01]  /*1470*/  LEA.HI.X.SX32 R5, R5, R15, 0x1, P0 ;  /* 0x0000000f05057211 */ /* 0x000fe200000f0eff */
[----:B------:R-:W-:Y:S01]  /*1480*/  IMAD R2, R10, R7, R17 ;  /* 0x000000070a027224 */ /* 0x000fe200078e0211 */
[----:B-1----:R-:W-:Y:S02]  /*1490*/  LEA R240, P1, R16, UR8, 0x1 ;  /* 0x0000000810f07c11 */ /* 0x002fe4000f8208ff */
[----:B--2---:R-:W-:Y:S01]  /*14a0*/  LEA R236, P0, R8, UR16, 0x2 ;  /* 0x0000001008ec7c11 */ /* 0x004fe2000f8010ff */
[----:B------:R-:W-:Y:S01]  /*14b0*/  UMOV UR16, UR58 ;  /* 0x0000003a00107c82 */ /* 0x000fe20008000000 */
[----:B------:R-:W-:Y:S02]  /*14c0*/  LEA.HI.X R241, R16, UR9, R2, 0x1, P1 ;  /* 0x0000000910f17c11 */ /* 0x000fe400088f0c02 */
        /* <DEDUP_REMOVED lines=20> */
.L_x_2115:
[----:B------:R-:W1:Y:S01]  /*1610*/  LDCU.64 UR12, c[0x0][0x5c0] ;  /* 0x0000b800ff0c77ac */ /* 0x000e620008000a00 */
[----:B------:R-:W-:-:S04]  /*1620*/  UIADD3 UR8, UPT, UPT, UR40, UR41, URZ ;  /* 0x0000002928087290 */ /* 0x000fc8000fffe0ff */
[----:B-1----:R-:W-:Y:S02]  /*1630*/  UIMAD.WIDE.U32 UR16, UR8, UR12, URZ ;  /* 0x0000000c081072a5 */ /* 0x002fe4000f8e00ff */
[----:B------:R-:W-:-:S04]  /*1640*/  UIMAD UR8, UR8, UR13, URZ ;  /* 0x0000000d080872a4 */ /* 0x000fc8000f8e02ff */
[----:B------:R-:W-:-:S06]  /*1650*/  UIADD3 UR8, UPT, UPT, UR17, UR8, URZ ;  /* 0x0000000811087290 */ /* 0x000fcc000fffe0ff */
[----:B------:R-:W-:Y:S02]  /*1660*/  MOV R0, UR8 ;  /* 0x0000000800007c02 */ /* 0x000fe40008000f00 */
.L_x_2116:
        /* <DEDUP_REMOVED lines=13> */
.L_x_2117:
[----:B------:R-:W1:Y:S01]  /*1740*/  LDCU.64 UR10, c[0x0][0x5c8] ;  /* 0x0000b900ff0a77ac */ /* 0x000e620008000a00 */
[----:B------:R-:W-:-:S04]  /*1750*/  UIADD3 UR40, UPT, UPT, UR40, UR41, URZ ;  /* 0x0000002928287290 */ /* 0x000fc8000fffe0ff */
[----:B-1----:R-:W-:Y:S02]  /*1760*/  UIMAD.WIDE.U32 UR14, UR40, UR10, URZ ;  /* 0x0000000a280e72a5 */ /* 0x002fe4000f8e00ff */
[----:B------:R-:W-:-:S04]  /*1770*/  UIMAD UR40, UR40, UR11, URZ ;  /* 0x0000000b282872a4 */ /* 0x000fc8000f8e02ff */
[----:B------:R-:W-:-:S06]  /*1780*/  UIADD3 UR40, UPT, UPT, UR15, UR40, URZ ;  /* 0x000000280f287290 */ /* 0x000fcc000fffe0ff */
[----:B------:R-:W-:-:S07]  /*1790*/  MOV R3, UR40 ;  /* 0x0000002800037c02 */ /* 0x000fce0008000f00 */
.L_x_2118:
        /* <DEDUP_REMOVED lines=27> */
.L_x_2120:
[----:B------:R-:W-:Y:S05]  /*1950*/  BSYNC.RECONVERGENT B0 ;  /* 0x0000000000007941 */ /* 0x000fea0003800200 */
.L_x_2119:
        /* <DEDUP_REMOVED lines=15> */
.L_x_2122:
[----:B------:R-:W-:Y:S05]  /*1a50*/  BSYNC.RECONVERGENT B0 ;  /* 0x0000000000007941 */ /* 0x000fea0003800200 */
.L_x_2121:
        /* <DEDUP_REMOVED lines=24> */
.L_x_2124:
[----:B------:R-:W-:Y:S05]  /*1be0*/  BSYNC.RECONVERGENT B0 ;  /* 0x0000000000007941 */ /* 0x000fea0003800200 */
.L_x_2123:
        /* <DEDUP_REMOVED lines=14> */
.L_x_2114:
[----:B------:R-:W1:Y:S01]  /*1cd0*/  LDCU.64 UR10, c[0x0][0x3d0] ;  /* 0x00007a00ff0a77ac */ /* 0x000e620008000a00 */
[----:B------:R-:W-:Y:S01]  /*1ce0*/  IMAD.U32 R6, RZ, RZ, UR14 ;  /* 0x0000000eff067e24 */ /* 0x000fe2000f8e00ff */
[----:B------:R-:W-:Y:S01]  /*1cf0*/  SHF.R.U32.HI R232, RZ, 0x2, R0 ;  /* 0x00000002ffe87819 */ /* 0x000fe20000011600 */
        /* <DEDUP_REMOVED lines=14> */
[----:B-1----:R-:W-:Y:S01]  /*1de0*/  IMAD R24, R22, UR10, RZ ;  /* 0x0000000a16187c24 */ /* 0x002fe2000f8e02ff */
[----:B------:R-:W-:Y:S01]  /*1df0*/  ISETP.GE.AND P2, PT, R8, UR37, PT ;  /* 0x0000002508007c0c */ /* 0x000fe2000bf46270 */
[----:B------:R-:W-:Y:S01]  /*1e00*/  IMAD.MOV.U32 R230, RZ, RZ, 0x7f800000 ;  /* 0x7f800000ffe67424 */ /* 0x000fe200078e00ff */
[----:B------:R-:W-:Y:S01]  /*1e10*/  IADD3.X R19, PT, PT, R4, UR45, R21, P1, !PT ;  /* 0x0000002d04137c10 */ /* 0x000fe20008ffe415 */
[----:B--2---:R-:W-:Y:S01]  /*1e20*/  IMAD R22, R22, UR8, RZ ;  /* 0x0000000816167c24 */ /* 0x004fe2000f8e02ff */
[----:B------:R-:W-:Y:S01]  /*1e30*/  SHF.R.U32.HI R8, RZ, 0x1, R0 ;  /* 0x00000001ff087819 */ /* 0x000fe20000011600 */
[C---:B------:R-:W-:Y:S01]  /*1e40*/  IMAD R24, R12.reuse, UR11, R24 ;  /* 0x0000000b0c187c24 */ /* 0x040fe2000f8e0218 */
[----:B------:R-:W-:Y:S01]  /*1e50*/  IADD3.X R15, PT, PT, R3, UR5, R15, P0, !PT ;  /* 0x00000005030f7c10 */ /* 0x000fe200087fe40f */
[----:B------:R-:W-:Y:S01]  /*1e60*/  IMAD.WIDE.U32 R18, R12, UR10, R18 ;  /* 0x0000000a0c127c25 */ /* 0x000fe2000f8e0012 */
[----:B------:R-:W-:Y:S01]  /*1e70*/  ISETP.GE.AND P3, PT, R10, UR37, PT ;  /* 0x000000250a007c0c */ /* 0x000fe2000bf66270 */
[----:B------:R-:W-:Y:S01]  /*1e80*/  ULOP3.LUT UR5, UR49, 0x80000001, URZ, 0xc0, !UPT ;  /* 0x8000000131057892 */ /* 0x000fe2000f8ec0ff */
[----:B------:R-:W-:Y:S01]  /*1e90*/  LOP3.LUT R5, R8, 0x30, RZ, 0xc0, !PT ;  /* 0x0000003008057812 */ /* 0x000fe200078ec0ff */
[C---:B------:R-:W-:Y:S01]  /*1ea0*/  IMAD R22, R12.reuse, UR9, R22 ;  /* 0x000000090c167c24 */ /* 0x040fe2000f8e0216 */
[----:B------:R-:W-:Y:S01]  /*1eb0*/  @P5 BAR.SYNC.DEFER_BLOCKING 0x0 ;  /* 0x0000000000005b1d */ /* 0x000fe20000010000 */
[----:B------:R-:W-:Y:S01]  /*1ec0*/  IMAD.U32 R4, RZ, RZ, UR43 ;  /* 0x0000002bff047e24 */ /* 0x000fe2000f8e00ff */
[----:B------:R-:W-:Y:S01]  /*1ed0*/  LOP3.LUT R232, R5, 0x7, R232, 0xf8, !PT ;  /* 0x0000000705e87812 */ /* 0x000fe200078ef8e8 */
[----:B------:R-:W-:Y:S01]  /*1ee0*/  IMAD.WIDE.U32 R12, R12, UR8, R14 ;  /* 0x000000080c0c7c25 */ /* 0x000fe2000f8e000e */
[C---:B------:R-:W-:Y:S01]  /*1ef0*/  @!P4 LEA R14, P0, R11.reuse, R240, 0x1 ;  /* 0x000000f00b0ec211 */ /* 0x040fe200078008ff */
[----:B------:R-:W-:Y:S01]  /*1f00*/  UISETP.NE.AND UP0, UPT, UR5, 0x1, UPT ;  /* 0x000000010500788c */ /* 0x000fe2000bf05270 */
        /* <DEDUP_REMOVED lines=14> */
[----:B------:R-:W-:Y:S01]  /*1ff0*/  USEL UR5, URZ, 0x8000, UP0 ;  /* 0x00008000ff057887 */ /* 0x000fe20008000000 */
[C---:B------:R-:W-:Y:S01]  /*2000*/  @!P2 IMAD R13, R2.reuse, UR14, RZ ;  /* 0x0000000e020dac24 */ /* 0x040fe2000f8e02ff */
[----:B------:R-:W-:Y:S01]  /*2010*/  LEA R11, R11, UR24, 0x1 ;  /* 0x000000180b0b7c11 */ /* 0x000fe2000f8e08ff */
[----:B------:R-:W-:Y:S01]  /*2020*/  @!P2 IMAD R12, R2, UR12, RZ ;  /* 0x0000000c020cac24 */ /* 0x000fe2000f8e02ff */
[----:B------:R-:W1:Y:S01]  /*2030*/  S2R R216, SR_TID.X ;  /* 0x0000000000d87919 */ /* 0x000e620000002100 */
[----:B------:R-:W-:Y:S01]  /*2040*/  @!P3 IMAD.MOV.U32 R24, RZ, RZ, R18 ;  /* 0x000000ffff18b224 */ /* 0x000fe200078e0012 */
[----:B------:R-:W2:Y:S01]  /*2050*/  LDC R243, c[0x0][0x44c] ;  /* 0x00011300fff37b82 */ /* 0x000ea20000000800 */
[C---:B------:R-:W-:Y:S01]  /*2060*/  @!P2 IMAD R13, R16.reuse, UR15, R13 ;  /* 0x0000000f100dac24 */ /* 0x040fe2000f8e020d */
[----:B------:R-:W3:Y:S01]  /*2070*/  LDCU UR11, c[0x0][0x590] ;  /* 0x0000b200ff0b77ac */ /* 0x000ee20008000800 */
[C---:B------:R-:W-:Y:S01]  /*2080*/  @!P2 IMAD R12, R16.reuse, UR13, R12 ;  /* 0x0000000d100cac24 */ /* 0x040fe2000f8e020c */
[----:B------:R-:W-:Y:S01]  /*2090*/  @!PT LDS RZ, [RZ] ;  /* 0x00000000fffff984 */ /* 0x000fe20000000800 */
[----:B------:R-:W-:Y:S01]  /*20a0*/  @!PT LDS RZ, [RZ] ;  /* 0x00000000fffff984 */ /* 0x000fe20000000800 */
[----:B------:R-:W-:Y:S01]  /*20b0*/  @!PT LDS RZ, [RZ] ;  /* 0x00000000fffff984 */ /* 0x000fe20000000800 */
[----:B------:R-:W-:Y:S01]  /*20c0*/  @!P1 LDGSTS.E.BYPASS.LTC128B.128 [R11+0x10000], desc[UR34][R238.64] ;  /* 0x10000000ee0b9fae */ /* 0x000fe2000b981a22 */
[----:B------:R-:W-:-:S04]  /*20d0*/  @!P2 IMAD.WIDE.U32 R18, R16, UR14, R18 ;  /* 0x0000000e1012ac25 */ /* 0x000fc8000f8e0012 */
[----:B------:R-:W-:Y:S01]  /*20e0*/  IMAD.MOV.U32 R231, RZ, RZ, 0x7f800000 ;  /* 0x7f800000ffe77424 */ /* 0x000fe200078e00ff */
[----:B------:R-:W-:Y:S01]  /*20f0*/  @!P1 LDGSTS.E.BYPASS.LTC128B.128 [R11+0x12000], desc[UR34][R238.64+0x80] ;  /* 0x12000080ee0b9fae */ /* 0x000fe2000b981a22 */
[----:B------:R-:W-:-:S04]  /*2100*/  @!P2 IMAD.WIDE.U32 R16, R16, UR12, R6 ;  /* 0x0000000c1010ac25 */ /* 0x000fc8000f8e0006 */
[----:B------:R-:W-:Y:S01]  /*2110*/  IMAD.MOV.U32 R225, RZ, RZ, 0x40 ;  /* 0x00000040ffe17424 */ /* 0x000fe200078e00ff */
[----:B------:R-:W4:Y:S01]  /*2120*/  @!P3 LDC.64 R6, c[0x0][0x388] ;  /* 0x0000e200ff06bb82 */ /* 0x000f220000000a00 */
[----:B------:R-:W-:Y:S01]  /*2130*/  @!P1 LDGSTS.E.BYPASS.LTC128B.128 [R11+0x14000], desc[UR34][R238.64+0x100] ;  /* 0x14000100ee0b9fae */ /* 0x000fe2000b981a22 */
[----:B------:R-:W-:Y:S02]  /*2140*/  VIADD R233, R11, UR5 ;  /* 0x000000050be97c36 */ /* 0x000fe40008000000 */
[----:B------:R-:W-:Y:S01]  /*2150*/  IMAD.MOV.U32 R224, RZ, RZ, 0x20 ;  /* 0x00000020ffe07424 */ /* 0x000fe200078e00ff */
[----:B------:R-:W-:Y:S01]  /*2160*/  @!P1 LDGSTS.E.BYPASS.LTC128B.128 [R11+0x16000], desc[UR34][R238.64+0x180] ;  /* 0x16000180ee0b9fae */ /* 0x000fe2000b981a22 */
[----:B------:R-:W-:Y:S02]  /*2170*/  VIADD R3, R232, 0x8 ;  /* 0x00000008e8037836 */ /* 0x000fe40000000000 */
[----:B------:R-:W-:Y:S01]  /*2180*/  IMAD.MOV.U32 R246, RZ, RZ, 0x10 ;  /* 0x00000010fff67424 */ /* 0x000fe200078e00ff */
[----:B------:R-:W-:Y:S01]  /*2190*/  @P1 STS.128 [R11+0x10000], RZ ;  /* 0x010000ff0b001388 */ /* 0x000fe20000000c00 */
[C---:B------:R-:W-:Y:S01]  /*21a0*/  @!P3 IMAD.WIDE.U32 R24, R10.reuse, UR14, R24 ;  /* 0x0000000e0a18bc25 */ /* 0x040fe2000f8e0018 */
[----:B------:R-:W-:Y:S01]  /*21b0*/  ISETP.GE.AND P0, PT, R3, UR42, PT ;  /* 0x0000002a03007c0c */ /* 0x000fe2000bf06270 */
[----:B------:R-:W-:Y:S01]  /*21c0*/  UIADD3 UR27, UPT, UPT, UR27, 0x40, URZ ;  /* 0x000000401b1b7890 */ /* 0x000fe2000fffe0ff */
[----:B------:R-:W-:Y:S01]  /*21d0*/  @P1 STS.128 [R11+0x12000], RZ ;  /* 0x012000ff0b001388 */ /* 0x000fe20000000c00 */
[----:B------:R-:W3:Y:S01]  /*21e0*/  @!P2 LDC.64 R2, c[0x0][0x388] ;  /* 0x0000e200ff02ab82 */ /* 0x000ee20000000a00 */
[----:B------:R-:W-:Y:S01]  /*21f0*/  @!P2 IMAD.IADD R13, R19, 0x1, R13 ;  /* 0x00000001130da824 */ /* 0x000fe200078e020d */
[----:B------:R-:W-:Y:S01]  /*2200*/  CS2R R190, SRZ ;  /* 0x0000000000be7805 */ /* 0x000fe2000001ff00 */
[----:B------:R-:W-:Y:S01]  /*2210*/  @P1 STS.128 [R11+0x14000], RZ ;  /* 0x014000ff0b001388 */ /* 0x000fe20000000c00 */
[----:B------:R-:W-:Y:S01]  /*2220*/  @!P3 IMAD.WIDE.U32 R22, R10, UR12, R22 ;  /* 0x0000000c0a16bc25 */ /* 0x000fe2000f8e0016 */
[----:B------:R-:W-:-:S02]  /*2230*/  CS2R R188, SRZ ;  /* 0x0000000000bc7805 */ /* 0x000fc4000001ff00 */
[----:B------:R-:W-:Y:S01]  /*2240*/  CS2R R194, SRZ ;  /* 0x0000000000c27805 */ /* 0x000fe2000001ff00 */
[----:B------:R-:W-:Y:S01]  /*2250*/  @P1 STS.128 [R11+0x16000], RZ ;  /* 0x016000ff0b001388 */ /* 0x000fe20000000c00 */
[----:B------:R-:W-:Y:S01]  /*2260*/  @!P2 IMAD.IADD R12, R17, 0x1, R12 ;  /* 0x00000001110ca824 */ /* 0x000fe200078e020c */
[----:B------:R-:W-:Y:S01]  /*2270*/  CS2R R192, SRZ ;  /* 0x0000000000c07805 */ /* 0x000fe2000001ff00 */
[----:B------:R-:W-:Y:S01]  /*2280*/  IMAD.MOV.U32 R245, RZ, RZ, 0x20 ;  /* 0x00000020fff57424 */ /* 0x000fe200078e00ff */
[----:B------:R-:W-:Y:S01]  /*2290*/  @P4 STS.128 [R11+0x11000], RZ ;  /* 0x011000ff0b004388 */ /* 0x000fe20000000c00 */
[----:B------:R-:W-:Y:S01]  /*22a0*/  IMAD.MOV.U32 R244, RZ, RZ, 0x40 ;  /* 0x00000040fff47424 */ /* 0x000fe200078e00ff */
[----:B------:R-:W-:Y:S01]  /*22b0*/  CS2R R186, SRZ ;  /* 0x0000000000ba7805 */ /* 0x000fe2000001ff00 */
[----:B------:R-:W-:Y:S01]  /*22c0*/  IMAD.MOV.U32 R235, RZ, RZ, 0x4 ;  /* 0x00000004ffeb7424 */ /* 0x000fe200078e00ff */
        /* <DEDUP_REMOVED lines=8> */
[----:B------:R-:W-:Y:S01]  /*2350*/  @P4 STS.128 [R11+0x17000], RZ ;  /* 0x017000ff0b004388 */ /* 0x000fe20000000c00 */
        /* <DEDUP_REMOVED lines=18> */
[----:B------:R1:W-:Y:S01]  /*2480*/  @!P4 LDGSTS.E.BYPASS.LTC128B.128 [R11+0x17000], desc[UR34][R4.64+0x180] ;  /* 0x17000180040bcfae */ /* 0x0003e2000b981a22 */
[----:B------:R-:W-:-:S02]  /*2490*/  CS2R R148, SRZ ;  /* 0x0000000000947805 */ /* 0x000fc4000001ff00 */
        /* <DEDUP_REMOVED lines=18> */
[----:B------:R-:W-:Y:S01]  /*25c0*/  @P1 STS.128 [R233], RZ ;  /* 0x000000ffe9001388 */ /* 0x000fe20000000c00 */
[----:B------:R-:W-:Y:S02]  /*25d0*/  CS2R R70, SRZ ;  /* 0x0000000000467805 */ /* 0x000fe4000001ff00 */
[----:B------:R-:W-:Y:S02]  /*25e0*/  CS2R R68, SRZ ;  /* 0x0000000000447805 */ /* 0x000fe4000001ff00 */
[----:B------:R-:W-:Y:S01]  /*25f0*/  CS2R R62, SRZ ;  /* 0x00000000003e7805 */ /* 0x000fe2000001ff00 */
[----:B------:R-:W-:Y:S01]  /*2600*/  @P1 STS.128 [R233+0x2000], RZ ;  /* 0x002000ffe9001388 */ /* 0x000fe20000000c00 */
[----:B------:R-:W-:-:S02]  /*2610*/  CS2R R60, SRZ ;  /* 0x00000000003c7805 */ /* 0x000fc4000001ff00 */
[----:B------:R-:W-:Y:S01]  /*2620*/  CS2R R66, SRZ ;  /* 0x0000000000427805 */ /* 0x000fe2000001ff00 */
[----:B-1----:R-:W1:Y:S01]  /*2630*/  @!P3 LDC.64 R4, c[0x0][0x390] ;  /* 0x0000e400ff04bb82 */ /* 0x002e620000000a00 */
[----:B------:R-:W-:Y:S01]  /*2640*/  @P1 STS.128 [R233+0x4000], RZ ;  /* 0x004000ffe9001388 */ /* 0x000fe20000000c00 */
[----:B------:R-:W-:Y:S02]  /*2650*/  CS2R R64, SRZ ;  /* 0x0000000000407805 */ /* 0x000fe4000001ff00 */
[----:B------:R-:W-:Y:S02]  /*2660*/  CS2R R58, SRZ ;  /* 0x00000000003a7805 */ /* 0x000fe4000001ff00 */
[----:B------:R-:W-:Y:S01]  /*2670*/  CS2R R56, SRZ ;  /* 0x0000000000387805 */ /* 0x000fe2000001ff00 */
[----:B------:R-:W-:Y:S01]  /*2680*/  @P1 STS.128 [R233+0x6000], RZ ;  /* 0x006000ffe9001388 */ /* 0x000fe20000000c00 */
[----:B---3--:R-:W-:Y:S02]  /*2690*/  @!P2 LEA R2, P1, R18, R2, 0x1 ;  /* 0x000000021202a211 */ /* 0x008fe400078208ff */
[----:B------:R-:W-:-:S02]  /*26a0*/  CS2R R54, SRZ ;  /* 0x0000000000367805 */ /* 0x000fc4000001ff00 */
[----:B------:R-:W-:Y:S01]  /*26b0*/  CS2R R52, SRZ ;  /* 0x0000000000347805 */ /* 0x000fe2000001ff00 */
[----:B------:R-:W-:Y:S01]  /*26c0*/  @P4 STS.128 [R233+0x1000], RZ ;  /* 0x001000ffe9004388 */ /* 0x000fe20000000c00 */
[----:B------:R-:W-:Y:S01]  /*26d0*/  @!P2 LEA.HI.X R3, R18, R3, R13, 0x1, P1 ;  /* 0x000000031203a211 */ /* 0x000fe200008f0c0d */
[----:B------:R-:W-:Y:S01]  /*26e0*/  @!P3 IMAD R13, R10, UR13, R23 ;  /* 0x0000000d0a0dbc24 */ /* 0x000fe2000f8e0217 */
        /* <DEDUP_REMOVED lines=9> */
[----:B------:R-:W-:Y:S01]  /*2780*/  @P4 STS.128 [R233+0x7000], RZ ;  /* 0x007000ffe9004388 */ /* 0x000fe20000000c00 */
[----:B------:R-:W-:Y:S02]  /*2790*/  CS2R R36, SRZ ;  /* 0x0000000000247805 */ /* 0x000fe4000001ff00 */
[----:B------:R-:W-:Y:S02]  /*27a0*/  CS2R R30, SRZ ;  /* 0x00000000001e7805 */ /* 0x000fe4000001ff00 */
[----:B-1----:R-:W-:Y:S01]  /*27b0*/  @!P3 LEA R4, P1, R22, R4, 0x1 ;  /* 0x000000041604b211 */ /* 0x002fe200078208ff */
[----:B------:R-:W-:Y:S01]  /*27c0*/  @!PT LDS RZ, [RZ] ;  /* 0x00000000fffff984 */ /* 0x000fe20000000800 */
[----:B------:R-:W-:Y:S01]  /*27d0*/  @!PT LDS RZ, [RZ] ;  /* 0x00000000fffff984 */ /* 0x000fe20000000800 */
[----:B------:R-:W-:Y:S01]  /*27e0*/  @!PT LDS RZ, [RZ] ;  /* 0x00000000fffff984 */ /* 0x000fe20000000800 */
[----:B------:R-:W-:Y:S01]  /*27f0*/  @!P4 LDGSTS.E.BYPASS.LTC128B.128 [R233+0x1000], desc[UR34][R14.64] ;  /* 0x010000000ee9cfae */ /* 0x000fe2000b981a22 */
[----:B------:R-:W-:-:S02]  /*2800*/  CS2R R28, SRZ ;  /* 0x00000000001c7805 */ /* 0x000fc4000001ff00 */
[----:B------:R-:W-:Y:S02]  /*2810*/  CS2R R34, SRZ ;  /* 0x0000000000227805 */ /* 0x000fe4000001ff00 */
[----:B------:R-:W-:Y:S01]  /*2820*/  @!P3 LEA.HI.X R5, R22, R5, R13, 0x1, P1 ;  /* 0x000000051605b211 */ /* 0x000fe200008f0c0d */
[----:B------:R-:W-:Y:S01]  /*2830*/  @!P4 LDGSTS.E.BYPASS.LTC128B.128 [R233+0x3000], desc[UR34][R14.64+0x80] ;  /* 0x030000800ee9cfae */ /* 0x000fe2000b981a22 */
[----:B------:R-:W-:Y:S02]  /*2840*/  CS2R R32, SRZ ;  /* 0x0000000000207805 */ /* 0x000fe4000001ff00 */
[----:B------:R-:W-:Y:S01]  /*2850*/  CS2R R26, SRZ ;  /* 0x00000000001a7805 */ /* 0x000fe2000001ff00 */
[----:B------:R-:W-:Y:S01]  /*2860*/  USHF.L.U32 UR50, UR50, 0x3, URZ ;  /* 0x0000000332327899 */ /* 0x000fe200080006ff */
[----:B------:R-:W-:Y:S01]  /*2870*/  @!P4 LDGSTS.E.BYPASS.LTC128B.128 [R233+0x5000], desc[UR34][R14.64+0x100] ;  /* 0x050001000ee9cfae */ /* 0x000fe2000b981a22 */
[----:B------:R-:W1:Y:S03]  /*2880*/  LDCU UR8, c[0x0][0x3e0] ;  /* 0x00007c00ff0877ac */ /* 0x000e660008000800 */
[----:B------:R3:W-:Y:S01]  /*2890*/  @!P4 LDGSTS.E.BYPASS.LTC128B.128 [R233+0x7000], desc[UR34][R14.64+0x180] ;  /* 0x070001800ee9cfae */ /* 0x0007e2000b981a22 */
[----:B----4-:R-:W-:Y:S01]  /*28a0*/  @!P3 LEA R20, P4, R24, R6, 0x1 ;  /* 0x000000061814b211 */ /* 0x010fe200078808ff */
[----:B------:R-:W4:Y:S01]  /*28b0*/  LDCU UR10, c[0x0][0x50c] ;  /* 0x0000a180ff0a77ac */ /* 0x000f220008000800 */
[----:B------:R-:W1:Y:S01]  /*28c0*/  LDCU UR9, c[0x0][0x45c] ;  /* 0x00008b80ff0977ac */ /* 0x000e620008000800 */
[----:B---3--:R-:W-:-:S05]  /*28d0*/  @!P3 IMAD R14, R10, UR15, R25 ;  /* 0x0000000f0a0ebc24 */ /* 0x008fca000f8e0219 */
        /* <DEDUP_REMOVED lines=34> */
[----:B------:R-:W5:Y:S04]  /*2b00*/  @!P0 LDG.E R230, desc[UR34][R12.64+0x20] ;  /* 0x000020220ce68981 */ /* 0x000f68000c1e1900 */
[----:B------:R-:W-:Y:S01]  /*2b10*/  @P2 STS.128 [R11+0x21000], RZ ;  /* 0x021000ff0b002388 */ /* 0x000fe20000000c00 */
[----:B--2---:R-:W-:-:S03]  /*2b20*/  IMAD.SHL.U32 R5, R0, 0x40, RZ ;  /* 0x0000004000057824 */ /* 0x004fc600078e00ff */
        /* <DEDUP_REMOVED lines=11> */
[----:B------:R-:W-:-:S02]  /*2be0*/  IMAD.SHL.U32 R4, R0, 0x2, RZ ;  /* 0x0000000200047824 */ /* 0x000fc400078e00ff */
[----:B------:R-:W-:Y:S01]  /*2bf0*/  IMAD.SHL.U32 R2, R0, 0x10, RZ ;  /* 0x0000001000027824 */ /* 0x000fe200078e00ff */
[----:B------:R-:W-:Y:S01]  /*2c00*/  SHF.R.U32.HI R229, RZ, 0x2, R216 ;  /* 0x00000002ffe57819 */ /* 0x000fe200000116d8 */
[----:B------:R-:W-:Y:S01]  /*2c10*/  IMAD.SHL.U32 R213, R216, 0x40, RZ ;  /* 0x00000040d8d57824 */ /* 0x000fe200078e00ff */
[----:B------:R-:W-:Y:S01]  /*2c20*/  LOP3.LUT R4, R4, 0x20, RZ, 0xc0, !PT ;  /* 0x0000002004047812 */ /* 0x000fe200078ec0ff */
[C---:B------:R-:W-:Y:S01]  /*2c30*/  IMAD.SHL.U32 R215, R216.reuse, 0x2, RZ ;  /* 0x00000002d8d77824 */ /* 0x040fe200078e00ff */
[----:B------:R1:W5:Y:S01]  /*2c40*/  @!P1 LDG.E R231, desc[UR34][R12.64] ;  /* 0x000000220ce79981 */ /* 0x000362000c1e1900 */
[----:B------:R-:W-:Y:S01]  /*2c50*/  IMAD.SHL.U32 R214, R216, 0x20, RZ ;  /* 0x00000020d8d67824 */ /* 0x000fe200078e00ff */
[----:B------:R-:W-:Y:S01]  /*2c60*/  LOP3.LUT R4, R4, 0x18, R10, 0xf8, !PT ;  /* 0x0000001804047812 */ /* 0x000fe200078ef80a */
[----:B---3--:R-:W-:Y:S01]  /*2c70*/  IMAD.SHL.U32 R7, R0, 0x20, RZ ;  /* 0x0000002000077824 */ /* 0x008fe200078e00ff */
[----:B------:R-:W-:-:S04]  /*2c80*/  LOP3.LUT R6, R5, 0x1c0, RZ, 0xc0, !PT ;  /* 0x000001c005067812 */ /* 0x000fc800078ec0ff */
[----:B------:R-:W-:Y:S02]  /*2c90*/  LOP3.LUT R3, R7, 0x200, RZ, 0xc0, !PT ;  /* 0x0000020007037812 */ /* 0x000fe400078ec0ff */
[----:B------:R-:W-:Y:S02]  /*2ca0*/  LOP3.LUT R6, R6, 0x38, R9, 0xf8, !PT ;  /* 0x0000003806067812 */ /* 0x000fe400078ef809 */
[----:B------:R-:W-:Y:S02]  /*2cb0*/  LOP3.LUT R2, R3, 0x3800, R2, 0xf8, !PT ;  /* 0x0000380003027812 */ /* 0x000fe400078ef802 */
[----:B------:R-:W-:Y:S01]  /*2cc0*/  LOP3.LUT R223, R6, 0x8, R0, 0x78, !PT ;  /* 0x0000000806df7812 */ /* 0x000fe200078e7800 */
[----:B------:R-:W-:Y:S01]  /*2cd0*/  IMAD.SHL.U32 R212, R216, 0x8, RZ ;  /* 0x00000008d8d47824 */ /* 0x000fe200078e00ff */
[----:B------:R-:W-:Y:S02]  /*2ce0*/  LOP3.LUT R3, R213, 0x1c0, RZ, 0xc0, !PT ;  /* 0x000001c0d5037812 */ /* 0x000fe400078ec0ff */
[----:B------:R-:W-:-:S02]  /*2cf0*/  LOP3.LUT R223, R2, R223, RZ, 0xfc, !PT ;  /* 0x000000df02df7212 */ /* 0x000fc400078efcff */
[----:B------:R-:W-:Y:S01]  /*2d00*/  LOP3.LUT R2, R215, 0x38, RZ, 0xc0, !PT ;  /* 0x00000038d7027812 */ /* 0x000fe200078ec0ff */
[----:B------:R-:W-:Y:S01]  /*2d10*/  IMAD.SHL.U32 R247, R216, 0x10, RZ ;  /* 0x00000010d8f77824 */ /* 0x000fe200078e00ff */
[----:B--2---:R-:W-:Y:S02]  /*2d20*/  LOP3.LUT R11, R5, 0x200, RZ, 0xc0, !PT ;  /* 0x00000200050b7812 */ /* 0x004fe400078ec0ff */
[----:B------:R-:W-:Y:S02]  /*2d30*/  LOP3.LUT R4, R4, 0x1c0, R5, 0xf8, !PT ;  /* 0x000001c004047812 */ /* 0x000fe400078ef805 */
[----:B------:R-:W-:Y:S02]  /*2d40*/  R2P PR, R0, 0x6 ;  /* 0x0000000600007804 */ /* 0x000fe40000000000 */
[----:B------:R-:W-:Y:S02]  /*2d50*/  LOP3.LUT R0, R214, 0x200, RZ, 0xc0, !PT ;  /* 0x00000200d6007812 */ /* 0x000fe400078ec0ff */
[----:B------:R-:W-:-:S02]  /*2d60*/  LOP3.LUT R3, R3, 0x38, R212, 0xf8, !PT ;  /* 0x0000003803037812 */ /* 0x000fc400078ef8d4 */
        /* <DEDUP_REMOVED lines=8> */
[----:B------:R-:W-:Y:S02]  /*2df0*/  LOP3.LUT R5, R9, 0x200, R5, 0xf8, !PT ;  /* 0x0000020009057812 */ /* 0x000fe400078ef805 */
[----:B------:R-:W-:Y:S02]  /*2e00*/  LOP3.LUT R4, R213, 0x200, RZ, 0xc0, !PT ;  /* 0x00000200d5047812 */ /* 0x000fe400078ec0ff */
[----:B------:R-:W-:Y:S02]  /*2e10*/  SHF.R.U32.HI R2, RZ, 0x1, R216 ;  /* 0x00000001ff027819 */ /* 0x000fe400000116d8 */
[----:B------:R-:W-:-:S02]  /*2e20*/  SEL R225, R225, 0xffffffc0, !P2 ;  /* 0xffffffc0e1e17807 */ /* 0x000fc40005000000 */
[----:B------:R-:W-:Y:S02]  /*2e30*/  LEA R223, R223, UR24, 0x1 ;  /* 0x00000018dfdf7c11 */ /* 0x000fe4000f8e08ff */
[----:B------:R-:W-:Y:S02]  /*2e40*/  LOP3.LUT R7, R214, 0xc00, RZ, 0xc0, !PT ;  /* 0x00000c00d6077812 */ /* 0x000fe400078ec0ff */
[----:B------:R-:W-:Y:S01]  /*2e50*/  LOP3.LUT R234, R0, R234, RZ, 0xfc, !PT ;  /* 0x000000ea00ea7212 */ /* 0x000fe200078efcff */
[----:B------:R-:W-:Y:S01]  /*2e60*/  IMAD.IADD R220, R225, 0x1, R223 ;  /* 0x00000001e1dc7824 */ /* 0x000fe200078e02df */
[----:B------:R-:W-:Y:S02]  /*2e70*/  LOP3.LUT R0, R4, 0xc00, R214, 0xf8, !PT ;  /* 0x00000c0004007812 */ /* 0x000fe400078ef8d6 */
[----:B------:R-:W-:Y:S02]  /*2e80*/  LOP3.LUT R217, R3, 0x8, R2, 0x78, !PT ;  /* 0x0000000803d97812 */ /* 0x000fe400078e7802 */
[----:B------:R-:W-:-:S02]  /*2e90*/  SEL R224, R224, 0xffffffe0, !P1 ;  /* 0xffffffe0e0e07807 */ /* 0x000fc40004800000 */
[----:B------:R-:W-:Y:S02]  /*2ea0*/  LEA R6, R6, UR24, 0x1 ;  /* 0x0000001806067c11 */ /* 0x000fe4000f8e08ff */
[----:B------:R-:W-:Y:S02]  /*2eb0*/  LEA R5, R5, UR24, 0x1 ;  /* 0x0000001805057c11 */ /* 0x000fe4000f8e08ff */
[----:B------:R-:W-:Y:S02]  /*2ec0*/  LOP3.LUT R4, R4, 0x400, R214, 0xf8, !PT ;  /* 0x0000040004047812 */ /* 0x000fe400078ef8d6 */
[----:B------:R-:W-:Y:S02]  /*2ed0*/  LOP3.LUT R7, R7, 0x6, R215, 0xf8, !PT ;  /* 0x0000000607077812 */ /* 0x000fe400078ef8d7 */
[----:B------:R-:W-:Y:S02]  /*2ee0*/  LOP3.LUT P2, RZ, R216, 0x4, RZ, 0xc0, !PT ;  /* 0x00000004d8ff7812 */ /* 0x000fe4000784c0ff */
[----:B------:R-:W-:-:S02]  /*2ef0*/  CS2R R24, SRZ ;  /* 0x0000000000187805 */ /* 0x000fc4000001ff00 */
[-C--:B------:R-:W-:Y:S02]  /*2f00*/  LOP3.LUT R0, R0, R217.reuse, RZ, 0xfc, !PT ;  /* 0x000000d900007212 */ /* 0x080fe400078efcff */
[----:B------:R-:W-:Y:S02]  /*2f10*/  CS2R R22, SRZ ;  /* 0x0000000000167805 */ /* 0x000fe4000001ff00 */
[----:B------:R-:W-:Y:S02]  /*2f20*/  LOP3.LUT R217, R4, R217, RZ, 0xfc, !PT ;  /* 0x000000d904d97212 */ /* 0x000fe400078efcff */
[----:B------:R-:W-:Y:S02]  /*2f30*/  CS2R R20, SRZ ;  /* 0x0000000000147805 */ /* 0x000fe4000001ff00 */
[----:B------:R-:W-:Y:S01]  /*2f40*/  LOP3.LUT R247, R7, R247, RZ, 0xfc, !PT ;  /* 0x000000f707f77212 */ /* 0x000fe200078efcff */
[----:B------:R-:W-:Y:S01]  /*2f50*/  VIADD R219, R6, UR5 ;  /* 0x0000000506db7c36 */ /* 0x000fe20008000000 */
[----:B------:R-:W-:Y:S01]  /*2f60*/  LOP3.LUT P3, RZ, R216, 0x2, RZ, 0xc0, !PT ;  /* 0x00000002d8ff7812 */ /* 0x000fe2000786c0ff */
[----:B------:R-:W-:Y:S01]  /*2f70*/  IMAD.IADD R222, R224, 0x1, R223 ;  /* 0x00000001e0de7824 */ /* 0x000fe200078e02df */
[----:B------:R-:W-:Y:S01]  /*2f80*/  LOP3.LUT P4, RZ, R216, 0x8, RZ, 0xc0, !PT ;  /* 0x00000008d8ff7812 */ /* 0x000fe2000788c0ff */
[----:B------:R-:W-:Y:S01]  /*2f90*/  VIADD R218, R5, UR5 ;  /* 0x0000000505da7c36 */ /* 0x000fe20008000000 */
[----:B------:R-:W-:Y:S01]  /*2fa0*/  SHF.R.U32.HI R242, RZ, 0x2, R216 ;  /* 0x00000002fff27819 */ /* 0x000fe200000116d8 */
[----:B------:R-:W-:Y:S01]  /*2fb0*/  IMAD.IADD R221, R224, 0x1, R220 ;  /* 0x00000001e0dd7824 */ /* 0x000fe200078e02dc */
[----:B------:R-:W-:Y:S01]  /*2fc0*/  SEL R246, R246, 0xfffffff0, !P2 ;  /* 0xfffffff0f6f67807 */ /* 0x000fe20005000000 */
[----:B------:R-:W-:-:S02]  /*2fd0*/  UISETP.GE.AND UP1, UPT, UR27, UR33, UPT ;  /* 0x000000211b00728c */ /* 0x000fc4000bf26270 */
[----:B-1--4-:R-:W-:-:S12]  /*2fe0*/  USHF.L.U32 UR11, UR11, 0x6, URZ ;  /* 0x000000060b0b7899 */ /* 0x012fd800080006ff */
.L_x_2128:
[----:B------:R-:W0:Y:S01]  /*2ff0*/  LDGDEPBAR ;  /* 0x00000000000079af */ /* 0x000e220000000000 */
[----:B------:R-:W-:Y:S01]  /*3000*/  IMAD.IADD R116, R219, 0x1, R224 ;  /* 0x00000001db747824 */ /* 0x000fe200078e02e0 */
[----:B------:R-:W-:Y:S01]  /*3010*/  LEA R198, R247, UR4, 0x1 ;  /* 0x00000004f7c67c11 */ /* 0x000fe2000f8e08ff */
[----:B------:R-:W-:Y:S01]  /*3020*/  IMAD.IADD R225, R219, 0x1, R225 ;  /* 0x00000001dbe17824 */ /* 0x000fe200078e02e1 */
[----:B------:R-:W-:Y:S01]  /*3030*/  PLOP3.LUT P6, PT, PT, PT, UP1, 0x80, 0x8 ;  /* 0x000000000008781c */ /* 0x000fe20003fcf018 */
[----:B------:R-:W-:Y:S01]  /*3040*/  UISETP.NE.AND UP2, UPT, UR49, URZ, UPT ;  /* 0x000000ff3100728c */ /* 0x000fe2000bf45270 */
[----:B------:R-:W-:Y:S01]  /*3050*/  PLOP3.LUT P5, PT, PT, PT, UP1, 0x80, 0x8 ;  /* 0x000000000008781c */ /* 0x000fe20003faf018 */
[----:B------:R-:W-:Y:S01]  /*3060*/  IMAD.IADD R130, R198, 0x1, R246 ;  /* 0x00000001c6827824 */ /* 0x000fe200078e02f6 */
[----:B------:R-:W-:Y:S01]  /*3070*/  IADD3 R224, PT, PT, R224, R225, RZ ;  /* 0x000000e1e0e07210 */ /* 0x000fe20007ffe0ff */
[----:B------:R-:W-:Y:S01]  /*3080*/  VIADD R127, R198, 0x2a020 ;  /* 0x0002a020c67f7836 */ /* 0x000fe20000000000 */
[----:B------:R-:W-:Y:S02]  /*3090*/  PLOP3.LUT P1, PT, PT, PT, UP1, 0x80, 0x8 ;  /* 0x000000000008781c */ /* 0x000fe40003f2f018 */
[----:B------:R-:W-:Y:S01]  /*30a0*/  PLOP3.LUT P0, PT, PT, PT, UP1, 0x80, 0x8 ;  /* 0x000000000008781c */ /* 0x000fe20003f0f018 */
[----:B------:R-:W-:Y:S04]  /*30b0*/  DEPBAR.LE SB0, 0x0 ;  /* 0x000080000000791a */ /* 0x000fe80000000000 */
[----:B------:R-:W-:Y:S06]  /*30c0*/  BAR.SYNC.DEFER_BLOCKING 0x0 ;  /* 0x0000000000007b1d */ /* 0x000fec0000010000 */
        /* <DEDUP_REMOVED lines=83> */
[----:B------:R1:W3:Y:S06]  /*3600*/  LDSM.16.M88.4 R84, [R223+0x1e800] ;  /* 0x01e80000df54783b */ /* 0x0002ec0000000200 */
[----:B------:R-:W3:Y:S01]  /*3610*/  LDSM.16.M88.4 R92, [R116+0x6000] ;  /* 0x00600000745c783b */ /* 0x000ee20000000200 */
[C---:B----4-:R-:W-:Y:S08]  /*3620*/  HMMA.16816.F32.BF16 R4, R100.reuse, R104, R4 ;  /* 0x000000686404723c */ /* 0x050ff00000041804 */
[C---:B------:R-:W-:Y:S01]  /*3630*/  HMMA.16816.F32.BF16 R8, R100.reuse, R106, R8 ;  /* 0x0000006a6408723c */ /* 0x040fe20000041808 */
[----:B------:R-:W-:Y:S07]  /*3640*/  LDSM.16.M88.4 R104, [R220+0x1e000] ;  /* 0x01e00000dc68783b */ /* 0x000fee0000000200 */
[C---:B--2---:R-:W-:Y:S03]  /*3650*/  HMMA.16816.F32.BF16 R12, R100.reuse, R88, R12 ;  /* 0x00000058640c723c */ /* 0x044fe6000004180c */
[----:B-1----:R-:W-:Y:S05]  /*3660*/  LEA R223, R234, UR4, 0x1 ;  /* 0x00000004eadf7c11 */ /* 0x002fea000f8e08ff */
[----:B------:R-:W-:Y:S01]  /*3670*/  HMMA.16816.F32.BF16 R16, R100, R90, R16 ;  /* 0x0000005a6410723c */ /* 0x000fe20000041810 */
[----:B------:R-:W1:Y:S06]  /*3680*/  LDSM.16.M88.4 R88, [R222+0x1e800] ;  /* 0x01e80000de58783b */ /* 0x000e6c0000000200 */
[----:B------:R2:W4:Y:S01]  /*3690*/  LDSM.16.M88.4 R100, [R225+0x6000] ;  /* 0x00600000e164783b */ /* 0x0005220000000200 */
[C---:B------:R-:W-:Y:S08]  /*36a0*/  HMMA.16816.F32.BF16 R4, R108.reuse, R112, R4 ;  /* 0x000000706c04723c */ /* 0x040ff00000041804 */
[C---:B------:R-:W-:Y:S01]  /*36b0*/  HMMA.16816.F32.BF16 R8, R108.reuse, R114, R8 ;  /* 0x000000726c08723c */ /* 0x040fe20000041808 */
[----:B------:R-:W-:Y:S07]  /*36c0*/  LDSM.16.M88.4 R112, [R221+0x1e000] ;  /* 0x01e00000dd70783b */ /* 0x000fee0000000200 */
[C---:B---3--:R-:W-:Y:S03]  /*36d0*/  HMMA.16816.F32.BF16 R12, R108.reuse, R84, R12 ;  /* 0x000000546c0c723c */ /* 0x048fe6000004180c */
[----:B--2---:R-:W-:Y:S05]  /*36e0*/  SEL R225, R244, 0xffffffc0, !P2 ;  /* 0xffffffc0f4e17807 */ /* 0x004fea0005000000 */
[----:B------:R-:W-:Y:S01]  /*36f0*/  HMMA.16816.F32.BF16 R16, R108, R86, R16 ;  /* 0x000000566c10723c */ /* 0x000fe20000041810 */
[----:B------:R2:W3:Y:S06]  /*3700*/  LDSM.16.M88.4 R84, [R220+0x1e800] ;  /* 0x01e80000dc54783b */ /* 0x0004ec0000000200 */
[----:B------:R4:W3:Y:S01]  /*3710*/  LDSM.16.M88.4 R108, [R224+0x6000] ;  /* 0x00600000e06c783b */ /* 0x0008e20000000200 */
[C---:B------:R-:W-:Y:S08]  /*3720*/  HMMA.16816.F32.BF16 R4, R92.reuse, R96, R4 ;  /* 0x000000605c04723c */ /* 0x040ff00000041804 */
[C---:B------:R-:W-:Y:S08]  /*3730*/  HMMA.16816.F32.BF16 R8, R92.reuse, R98, R8 ;  /* 0x000000625c08723c */ /* 0x040ff00000041808 */
[C---:B-1----:R-:W-:Y:S03]  /*3740*/  HMMA.16816.F32.BF16 R12, R92.reuse, R88, R12 ;  /* 0x000000585c0c723c */ /* 0x042fe6000004180c */
[-C--:B--2---:R-:W-:Y:S02]  /*3750*/  IADD3 R220, PT, PT, R225, R223.reuse, RZ ;  /* 0x000000dfe1dc7210 */ /* 0x084fe40007ffe0ff */
[----:B----4-:R-:W-:Y:S03]  /*3760*/  SEL R224, R245, 0xffffffe0, !P3 ;  /* 0xffffffe0f5e07807 */ /* 0x010fe60005800000 */
[----:B------:R-:W-:Y:S03]  /*3770*/  HMMA.16816.F32.BF16 R16, R92, R90, R16 ;  /* 0x0000005a5c10723c */ /* 0x000fe60000041810 */
[----:B------:R-:W-:Y:S05]  /*3780*/  IADD3 R222, PT, PT, R224, R223, RZ ;  /* 0x000000dfe0de7210 */ /* 0x000fea0007ffe0ff */
[C---:B------:R-:W-:Y:S08]  /*3790*/  HMMA.16816.F32.BF16 R4, R100.reuse, R104, R4 ;  /* 0x000000686404723c */ /* 0x040ff00000041804 */
[C---:B------:R-:W-:Y:S08]  /*37a0*/  HMMA.16816.F32.BF16 R8, R100.reuse, R106, R8 ;  /* 0x0000006a6408723c */ /* 0x040ff00000041808 */
[C---:B---3--:R-:W-:Y:S08]  /*37b0*/  HMMA.16816.F32.BF16 R12, R100.reuse, R84, R12 ;  /* 0x00000054640c723c */ /* 0x048ff0000004180c */
[----:B------:R-:W-:Y:S01]  /*37c0*/  HMMA.16816.F32.BF16 R16, R100, R86, R16 ;  /* 0x000000566410723c */ /* 0x000fe20000041810 */
[----:B------:R1:W2:Y:S07]  /*37d0*/  LDSM.16.M88.4 R84, [R221+0x1e800] ;  /* 0x01e80000dd54783b */ /* 0x0002ae0000000200 */
[C---:B------:R-:W-:Y:S08]  /*37e0*/  HMMA.16816.F32.BF16 R4, R108.reuse, R112, R4 ;  /* 0x000000706c04723c */ /* 0x040ff00000041804 */
[C---:B------:R-:W-:Y:S03]  /*37f0*/  HMMA.16816.F32.BF16 R8, R108.reuse, R114, R8 ;  /* 0x000000726c08723c */ /* 0x040fe60000041808 */
[----:B------:R-:W-:Y:S05]  /*3800*/  LEA R114, R0, UR4, 0x1 ;  /* 0x0000000400727c11 */ /* 0x000fea000f8e08ff */
[----:B------:R-:W-:Y:S01]  /*3810*/  IMAD.IADD R113, R114, 0x1, R224 ;  /* 0x0000000172717824 */ /* 0x000fe200078e02e0 */
[----:B-1----:R-:W-:Y:S01]  /*3820*/  IADD3 R221, PT, PT, R224, R220, RZ ;  /* 0x000000dce0dd7210 */ /* 0x002fe20007ffe0ff */
[----:B------:R-:W-:Y:S02]  /*3830*/  IMAD.IADD R112, R114, 0x1, R225 ;  /* 0x0000000172707824 */ /* 0x000fe400078e02e1 */
[----:B------:R-:W-:Y:S01]  /*3840*/  FMUL.FTZ R4, R4, UR10 ;  /* 0x0000000a04047c20 */ /* 0x000fe20008410000 */
[----:B------:R-:W-:Y:S01]  /*3850*/  FMUL.FTZ R118, R6, UR10 ;  /* 0x0000000a06767c20 */ /* 0x000fe20008410000 */
[----:B------:R-:W-:Y:S01]  /*3860*/  FMUL.FTZ R5, R5, UR10 ;  /* 0x0000000a05057c20 */ /* 0x000fe20008410000 */
[----:B------:R-:W-:Y:S01]  /*3870*/  @P5 LOP3.LUT R6, R215, 0x6, RZ, 0xc0, !PT ;  /* 0x00000006d7065812 */ /* 0x000fe200078ec0ff */
[----:B------:R1:W3:Y:S01]  /*3880*/  MUFU.TANH R117, R4 ;  /* 0x0000000400757308 */ /* 0x0002e20000002400 */
[----:B------:R-:W-:Y:S01]  /*3890*/  FMUL.FTZ R7, R7, UR10 ;  /* 0x0000000a07077c20 */ /* 0x000fe20008410000 */
[----:B------:R-:W-:Y:S01]  /*38a0*/  PLOP3.LUT P5, PT, PT, PT, UP1, 0x80, 0x8 ;  /* 0x000000000008781c */ /* 0x000fe20003faf018 */
[----:B------:R-:W-:Y:S01]  /*38b0*/  IMAD.IADD R116, R224, 0x1, R112 ;  /* 0x00000001e0747824 */ /* 0x000fe200078e0270 */
[----:B------:R-:W-:Y:S01]  /*38c0*/  @P1 LOP3.LUT R6, R6, 0xe0, R229, 0xf8, !PT ;  /* 0x000000e006061812 */ /* 0x000fe200078ef8e5 */
[----:B------:R-:W-:Y:S01]  /*38d0*/  FMUL.FTZ R8, R8, UR10 ;  /* 0x0000000a08087c20 */ /* 0x000fe20008410000 */
[----:B------:R-:W-:Y:S01]  /*38e0*/  PLOP3.LUT P1, PT, PT, PT, UP1, 0x80, 0x8 ;  /* 0x000000000008781c */ /* 0x000fe20003f2f018 */
[----:B------:R-:W-:Y:S03]  /*38f0*/  FMUL.FTZ R122, R10, UR10 ;  /* 0x0000000a0a7a7c20 */ /* 0x000fe60008410000 */
[----:B------:R-:W4:Y:S01]  /*3900*/  MUFU.TANH R119, R5 ;  /* 0x0000000500777308 */ /* 0x000f220000002400 */
[----:B------:R-:W-:Y:S01]  /*3910*/  FMUL.FTZ R9, R9, UR10 ;  /* 0x0000000a09097c20 */ /* 0x000fe20008410000 */
[C---:B--2---:R-:W-:Y:S03]  /*3920*/  HMMA.16816.F32.BF16 R12, R108.reuse, R84, R12 ;  /* 0x000000546c0c723c */ /* 0x044fe6000004180c */
[----:B------:R-:W-:Y:S05]  /*3930*/  FMUL.FTZ R11, R11, UR10 ;  /* 0x0000000a0b0b7c20 */ /* 0x000fea0008410000 */
[----:B------:R-:W2:Y:S01]  /*3940*/  MUFU.TANH R118, R118 ;  /* 0x0000007600767308 */ /* 0x000ea20000002400 */
[----:B------:R-:W-:Y:S01]  /*3950*/  HMMA.16816.F32.BF16 R16, R108, R86, R16 ;  /* 0x000000566c10723c */ /* 0x000fe20000041810 */
[----:B-1----:R-:W-:Y:S04]  /*3960*/  IMAD.U32 R4, RZ, RZ, UR36 ;  /* 0x00000024ff047e24 */ /* 0x002fe8000f8e00ff */
[----:B------:R-:W-:Y:S04]  /*3970*/  @P0 IMAD R4, R4, 0x40, R6 ;  /* 0x0000004004040824 */ /* 0x000fe800078e0206 */
[----:B------:R1:W1:Y:S01]  /*3980*/  MUFU.TANH R120, R7 ;  /* 0x0000000700787308 */ /* 0x0002620000002400 */
[----:B------:R-:W-:Y:S02]  /*3990*/  PLOP3.LUT P0, PT, PT, PT, UP1, 0x80, 0x8 ;  /* 0x000000000008781c */ /* 0x000fe40003f0f018 */
[----:B---3--:R-:W-:Y:S02]  /*39a0*/  MOV R6, R117 ;  /* 0x0000007500067202 */ /* 0x008fe40000000f00 */
[----:B------:R-:W-:Y:S01]  /*39b0*/  @P6 ISETP.GE.AND P6, PT, R4, UR33, PT ;  /* 0x0000002104006c0c */ /* 0x000fe2000bfc6270 */
[----:B------:R-:W-:Y:S01]  /*39c0*/  FMUL.FTZ R13, R13, UR10 ;  /* 0x0000000a0d0d7c20 */ /* 0x000fe20008410000 */
[----:B----4-:R-:W-:Y:S03]  /*39d0*/  MOV R10, R119 ;  /* 0x00000077000a7202 */ /* 0x010fe60000000f00 */
[----:B------:R3:W4:Y:S01]  /*39e0*/  MUFU.TANH R121, R8 ;  /* 0x0000000800797308 */ /* 0x0007220000002400 */
[----:B------:R-:W-:Y:S01]  /*39f0*/  @P1 FSEL R6, R117, -INF , !P6 ;  /* 0xff80000075061808 */ /* 0x000fe20007000000 */
[----:B--2---:R-:W-:Y:S01]  /*3a00*/  IMAD.MOV.U32 R5, RZ, RZ, R118 ;  /* 0x000000ffff057224 */ /* 0x004fe200078e0076 */
[----:B------:R-:W-:Y:S01]  /*3a10*/  PLOP3.LUT P1, PT, PT, PT, UP1, 0x80, 0x8 ;  /* 0x000000000008781c */ /* 0x000fe20003f2f018 */
[----:B------:R-:W-:Y:S01]  /*3a20*/  FMUL.FTZ R12, R12, UR10 ;  /* 0x0000000a0c0c7c20 */ /* 0x000fe20008410000 */
[----:B------:R-:W-:Y:S01]  /*3a30*/  @P5 FSEL R5, R118, -INF , !P6 ;  /* 0xff80000076055808 */ /* 0x000fe20007000000 */
[----:B------:R-:W-:Y:S01]  /*3a40*/  FMUL.FTZ R15, R15, UR10 ;  /* 0x0000000a0f0f7c20 */ /* 0x000fe20008410000 */
[----:B------:R-:W-:Y:S03]  /*3a50*/  PLOP3.LUT P6, PT, PT, PT, UP1, 0x80, 0x8 ;  /* 0x000000000008781c */ /* 0x000fe60003fcf018 */
[----:B------:R-:W-:Y:S01]  /*3a60*/  MUFU.TANH R124, R11 ;  /* 0x0000000b007c7308 */ /* 0x000fe20000002400 */
[----:B------:R-:W-:Y:S01]  /*3a70*/  PLOP3.LUT P5, PT, PT, PT, UP1, 0x80, 0x8 ;  /* 0x000000000008781c */ /* 0x000fe20003faf018 */
[----:B-1----:R-:W-:Y:S01]  /*3a80*/  @P0 VIADD R7, R4, 0x1 ;  /* 0x0000000104070836 */ /* 0x002fe20000000000 */
[----:B------:R-:W-:Y:S01]  /*3a90*/  PLOP3.LUT P0, PT, PT, PT, UP1, 0x80, 0x8 ;  /* 0x000000000008781c */ /* 0x000fe20003f0f018 */
[----:B------:R-:W-:Y:S01]  /*3aa0*/  FMUL.FTZ R14, R14, UR10 ;  /* 0x0000000a0e0e7c20 */ /* 0x000fe20008410000 */
[----:B------:R-:W-:Y:S01]  /*3ab0*/  FMUL.FTZ R16, R16, UR10 ;  /* 0x0000000a10107c20 */ /* 0x000fe20008410000 */
[----:B------:R-:W-:Y:S01]  /*3ac0*/  FMUL.FTZ R17, R17, UR10 ;  /* 0x0000000a11117c20 */ /* 0x000fe20008410000 */
[----:B------:R-:W-:Y:S01]  /*3ad0*/  FMUL.FTZ R18, R18, UR10 ;  /* 0x0000000a12127c20 */ /* 0x000fe20008410000 */
[----:B------:R-:W-:Y:S02]  /*3ae0*/  @P1 ISETP.GE.AND P1, PT, R7, UR33, PT ;  /* 0x0000002107001c0c */ /* 0x000fe4000bf26270 */
[----:B------:R4:W1:Y:S01]  /*3af0*/  MUFU.TANH R123, R9 ;  /* 0x00000009007b7308 */ /* 0x0008620000002400 */
[----:B------:R-:W-:Y:S02]  /*3b00*/  IMAD.MOV.U32 R7, RZ, RZ, R120 ;  /* 0x000000ffff077224 */ /* 0x000fe400078e0078 */
[----:B------:R-:W-:Y:S01]  /*3b10*/  FMUL.FTZ R19, R19, UR10 ;  /* 0x0000000a13137c20 */ /* 0x000fe20008410000 */
[----:B------:R-:W-:Y:S01]  /*3b20*/  @P6 FSEL R10, R119, -INF , !P1 ;  /* 0xff800000770a6808 */ /* 0x000fe20004800000 */
[----:B------:R-:W-:Y:S01]  /*3b30*/  FFMA.FTZ R117, -R117, R117, 1 ;  /* 0x3f80000075757423 */ /* 0x000fe20000010175 */
[----:B---3--:R-:W-:Y:S01]  /*3b40*/  @P5 VIADD R8, R4, 0x8 ;  /* 0x0000000804085836 */ /* 0x008fe20000000000 */
[----:B------:R-:W-:Y:S01]  /*3b50*/  PLOP3.LUT P5, PT, PT, PT, UP1, 0x80, 0x8 ;  /* 0x000000000008781c */ /* 0x000fe20003faf018 */
[----:B------:R-:W-:Y:S02]  /*3b60*/  FFMA.FTZ R119, -R119, R119, 1 ;  /* 0x3f80000077777423 */ /* 0x000fe40000010177 */
[----:B------:R-:W2:Y:S01]  /*3b70*/  MUFU.TANH R122, R122 ;  /* 0x0000007a007a7308 */ /* 0x000ea20000002400 */
[----:B------:R-:W-:Y:S01]  /*3b80*/  PLOP3.LUT P6, PT, PT, PT, UP1, 0x80, 0x8 ;  /* 0x000000000008781c */ /* 0x000fe20003fcf018 */
[----:B------:R-:W-:Y:S01]  /*3b90*/  FMUL.FTZ R117, R117, UR10 ;  /* 0x0000000a75757c20 */ /* 0x000fe20008410000 */
[----:B------:R-:W-:Y:S01]  /*3ba0*/  @P0 FSEL R7, R120, -INF , !P1 ;  /* 0xff80000078070808 */ /* 0x000fe20004800000 */
[----:B------:R-:W-:Y:S01]  /*3bb0*/  FMUL.FTZ R119, R119, UR10 ;  /* 0x0000000a77777c20 */ /* 0x000fe20008410000 */
[----:B------:R-:W-:Y:S02]  /*3bc0*/  PLOP3.LUT P1, PT, PT, PT, UP1, 0x80, 0x8 ;  /* 0x000000000008781c */ /* 0x000fe40003f2f018 */
[----:B------:R-:W-:Y:S03]  /*3bd0*/  PLOP3.LUT P0, PT, PT, PT, UP1, 0x80, 0x8 ;  /* 0x000000000008781c */ /* 0x000fe60003f0f018 */
[----:B------:R3:W-:Y:S01]  /*3be0*/  MUFU.TANH R128, R13 ;  /* 0x0000000d00807308 */ /* 0x0007e20000002400 */
[----:B----4-:R-:W-:Y:S01]  /*3bf0*/  IMAD.MOV.U32 R9, RZ, RZ, R121 ;  /* 0x000000ffff097224 */ /* 0x010fe200078e0079 */
[----:B------:R-:W-:Y:S02]  /*3c00*/  @P5 ISETP.GE.AND P5, PT, R8, UR33, PT ;  /* 0x0000002108005c0c */ /* 0x000fe4000bfa6270 */
[----:B-1----:R-:W-:Y:S02]  /*3c10*/  MOV R84, R123 ;  /* 0x0000007b00547202 */ /* 0x002fe40000000f00 */
[----:B------:R-:W-:Y:S04]  /*3c20*/  @P6 IADD3 R11, PT, PT, R4, 0x9, RZ ;  /* 0x00000009040b6810 */ /* 0x000fe80007ffe0ff */
[----:B------:R-:W1:Y:S01]  /*3c30*/  MUFU.TANH R125, R12 ;  /* 0x0000000c007d7308 */ /* 0x000e620000002400 */
[----:B------:R-:W-:Y:S01]  /*3c40*/  PLOP3.LUT P6, PT, PT, PT, UP1, 0x80, 0x8 ;  /* 0x000000000008781c */ /* 0x000fe20003fcf018 */
[----:B--2---:R-:W-:Y:S01]  /*3c50*/  IMAD.MOV.U32 R8, RZ, RZ, R122 ;  /* 0x000000ffff087224 */ /* 0x004fe200078e007a */
[C---:B------:R-:W-:Y:S01]  /*3c60*/  @P1 FSEL R9, R121.reuse, -INF , !P5 ;  /* 0xff80000079091808 */ /* 0x040fe20006800000 */
[----:B------:R-:W-:Y:S01]  /*3c70*/  FFMA.FTZ R121, -R121, R121, 1 ;  /* 0x3f80000079797423 */ /* 0x000fe20000010179 */
[----:B------:R-:W-:Y:S02]  /*3c80*/  PLOP3.LUT P1, PT, PT, PT, UP1, 0x80, 0x8 ;  /* 0x000000000008781c */ /* 0x000fe40003f2f018 */
[----:B------:R-:W-:Y:S03]  /*3c90*/  @P0 FSEL R8, R122, -INF , !P5 ;  /* 0xff8000007a080808 */ /* 0x000fe60006800000 */
[----:B------:R1:W-:Y:S01]  /*3ca0*/  MUFU.TANH R129, R15 ;  /* 0x0000000f00817308 */ /* 0x0003e20000002400 */
[----:B------:R-:W-:Y:S01]  /*3cb0*/  PLOP3.LUT P5, PT, PT, PT, UP1, 0x80, 0x8 ;  /* 0x000000000008781c */ /* 0x000fe20003faf018 */
[----:B---3--:R-:W-:Y:S01]  /*3cc0*/  IMAD.MOV.U32 R13, RZ, RZ, R124 ;  /* 0x000000ffff0d7224 */ /* 0x008fe200078e007c */
[----:B------:R-:W-:Y:S01]  /*3cd0*/  PLOP3.LUT P0, PT, PT, PT, UP1, 0x80, 0x8 ;  /* 0x000000000008781c */ /* 0x000fe20003f0f018 */
[----:B------:R-:W-:Y:S01]  /*3ce0*/  FMUL.FTZ R121, R121, UR10 ;  /* 0x0000000a79797c20 */ /* 0x000fe20008410000 */
[----:B------:R-:W-:Y:S05]  /*3cf0*/  @P6 ISETP.GE.AND P6, PT, R11, UR33, PT ;  /* 0x000000210b006c0c */ /* 0x000fea000bfc6270 */
[----:B------:R-:W2:Y:S01]  /*3d00*/  MUFU.TANH R126, R14 ;  /* 0x0000000e007e7308 */ /* 0x000ea20000002400 */
[C---:B------:R-:W-:Y:S01]  /*3d10*/  @P1 FSEL R84, R123.reuse, -INF , !P6 ;  /* 0xff8000007b541808 */ /* 0x040fe20007000000 */
[----:B------:R-:W-:Y:S01]  /*3d20*/  FFMA.FTZ R123, -R123, R123, 1 ;  /* 0x3f8000007b7b7423 */ /* 0x000fe2000001017b */
[----:B------:R-:W-:Y:S02]  /*3d30*/  PLOP3.LUT P1, PT, PT, PT, UP1, 0x80, 0x8 ;  /* 0x000000000008781c */ /* 0x000fe40003f2f018 */
[----:B------:R-:W-:Y:S01]  /*3d40*/  @P5 FSEL R13, R124, -INF , !P6 ;  /* 0xff8000007c0d5808 */ /* 0x000fe20007000000 */
[----:B------:R-:W-:Y:S01]  /*3d50*/  FMUL.FTZ R123, R123, UR10 ;  /* 0x0000000a7b7b7c20 */ /* 0x000fe20008410000 */
[----:B------:R-:W-:Y:S01]  /*3d60*/  PLOP3.LUT P5, PT, PT, PT, UP1, 0x80, 0x8 ;  /* 0x000000000008781c */ /* 0x000fe20003faf018 */
[C---:B------:R-:W-:Y:S01]  /*3d70*/  @P0 VIADD R11, R4.reuse, 0x10 ;  /* 0x00000010040b0836 */ /* 0x040fe20000000000 */
[----:B------:R-:W-:Y:S01]  /*3d80*/  PLOP3.LUT P6, PT, PT, PT, UP1, 0x80, 0x8 ;  /* 0x000000000008781c */ /* 0x000fe20003fcf018 */
[----:B-1----:R-:W-:Y:S01]  /*3d90*/  IMAD.MOV.U32 R15, RZ, RZ, R125 ;  /* 0x000000ffff0f7224 */ /* 0x002fe200078e007d */
[----:B------:R-:W-:Y:S01]  /*3da0*/  PLOP3.LUT P0, PT, PT, PT, UP1, 0x80, 0x8 ;  /* 0x000000000008781c */ /* 0x000fe20003f0f018 */
[----:B------:R1:W-:Y:S04]  /*3db0*/  MUFU.TANH R131, R16 ;  /* 0x0000001000837308 */ /* 0x0003e80000002400 */
[----:B------:R-:W-:Y:S01]  /*3dc0*/  @P1 IADD3 R12, PT, PT, R4, 0x11, RZ ;  /* 0x00000011040c1810 */ /* 0x000fe20007ffe0ff */
[----:B--2---:R-:W-:Y:S01]  /*3dd0*/  IMAD.MOV.U32 R14, RZ, RZ, R126 ;  /* 0x000000ffff0e7224 */ /* 0x004fe200078e007e */
[----:B------:R-:W-:Y:S02]  /*3de0*/  PLOP3.LUT P1, PT, PT, PT, UP1, 0x80, 0x8 ;  /* 0x000000000008781c */ /* 0x000fe40003f2f018 */
[----:B------:R-:W-:Y:S01]  /*3df0*/  @P5 ISETP.GE.AND P5, PT, R11, UR33, PT ;  /* 0x000000210b005c0c */ /* 0x000fe2000bfa6270 */
[----:B-----5:R-:W-:Y:S01]  /*3e00*/  FMUL.FTZ R11, R230, 1.4426950216293334961 ;  /* 0x3fb8aa3be60b7820 */ /* 0x020fe20000410000 */
[----:B------:R-:W-:Y:S01]  /*3e10*/  @P6 ISETP.GE.AND P6, PT, R12, UR33, PT ;  /* 0x000000210c006c0c */ /* 0x000fe2000bfc6270 */
[----:B------:R-:W-:Y:S01]  /*3e20*/  FMUL.FTZ R12, R231, 1.4426950216293334961 ;  /* 0x3fb8aa3be70c7820 */ /* 0x000fe20000410000 */
[----:B------:R-:W-:Y:S01]  /*3e30*/  @P0 FSEL R15, R125, -INF , !P5 ;  /* 0xff8000007d0f0808 */ /* 0x000fe20006800000 */
[----:B------:R-:W-:Y:S01]  /*3e40*/  MUFU.TANH R196, R17 ;  /* 0x0000001100c47308 */ /* 0x000fe20000002400 */
[----:B------:R-:W-:Y:S01]  /*3e50*/  FSETP.NEU.FTZ.AND P0, PT, R231, -INF , PT ;  /* 0xff800000e700780b */ /* 0x000fe20003f1d000 */
[----:B------:R-:W-:Y:S03]  /*3e60*/  FFMA.FTZ R125, -R125, R125, 1 ;  /* 0x3f8000007d7d7423 */ /* 0x000fe6000001017d */
[----:B------:R-:W-:Y:S01]  /*3e70*/  FSEL R12, R12, RZ, P0 ;  /* 0x000000ff0c0c7208 */ /* 0x000fe20000000000 */
[----:B------:R-:W-:Y:S01]  /*3e80*/  FMUL.FTZ R125, R125, UR10 ;  /* 0x0000000a7d7d7c20 */ /* 0x000fe20008410000 */
[----:B------:R-:W-:Y:S03]  /*3e90*/  PLOP3.LUT P0, PT, PT, PT, UP1, 0x80, 0x8 ;  /* 0x000000000008781c */ /* 0x000fe60003f0f018 */
[----:B------:R-:W2:Y:S01]  /*3ea0*/  MUFU.TANH R197, R18 ;  /* 0x0000001200c57308 */ /* 0x000ea20000002400 */
[----:B------:R-:W-:Y:S01]  /*3eb0*/  @P1 FSEL R14, R126, -INF , !P5 ;  /* 0xff8000007e0e1808 */ /* 0x000fe20006800000 */
[--C-:B------:R-:W-:Y:S01]  /*3ec0*/  FFMA.FTZ R248, R6, UR9, -R12.reuse ;  /* 0x0000000906f87c23 */ /* 0x100fe2000801080c */
[----:B------:R-:W-:Y:S01]  /*3ed0*/  FSETP.NEU.FTZ.AND P1, PT, R230, -INF , PT ;  /* 0xff800000e600780b */ /* 0x000fe20003f3d000 */
[----:B------:R-:W-:Y:S01]  /*3ee0*/  IMAD.MOV.U32 R6, RZ, RZ, R129 ;  /* 0x000000ffff067224 */ /* 0x000fe200078e0081 */
[----:B------:R-:W-:Y:S01]  /*3ef0*/  PLOP3.LUT P5, PT, PT, PT, UP1, 0x80, 0x8 ;  /* 0x000000000008781c */ /* 0x000fe20003faf018 */
[--C-:B------:R-:W-:Y:S01]  /*3f00*/  FFMA.FTZ R228, R10, UR9, -R12.reuse ;  /* 0x000000090ae47c23 */ /* 0x100fe2000801080c */
[----:B------:R-:W-:Y:S03]  /*3f10*/  FSEL R11, R11, RZ, P1 ;  /* 0x000000ff0b0b7208 */ /* 0x000fe60000800000 */
[----:B------:R-:W3:Y:S01]  /*3f20*/  MUFU.TANH R199, R19 ;  /* 0x0000001300c77308 */ /* 0x000ee20000002400 */
[----:B------:R-:W-:Y:S01]  /*3f30*/  PLOP3.LUT P1, PT, PT, PT, UP1, 0x80, 0x8 ;  /* 0x000000000008781c */ /* 0x000fe20003f2f018 */
[--C-:B------:R-:W-:Y:S01]  /*3f40*/  FFMA.FTZ R227, R9, UR9, -R12.reuse ;  /* 0x0000000909e37c23 */ /* 0x100fe2000801080c */
[-C--:B-1----:R-:W-:Y:S01]  /*3f50*/  MOV R16, R128.reuse ;  /* 0x0000008000107202 */ /* 0x082fe20000000f00 */
        /* <DEDUP_REMOVED lines=9> */
[----:B------:R-:W-:Y:S01]  /*3ff0*/  MUFU.EX2 R248, R248 ;  /* 0x000000f800f87308 */ /* 0x000fe20000000800 */
[----:B------:R-:W-:Y:S01]  /*4000*/  PLOP3.LUT P6, PT, PT, PT, UP1, 0x80, 0x8 ;  /* 0x000000000008781c */ /* 0x000fe20003fcf018 */
[--C-:B------:R-:W-:Y:S01]  /*4010*/  FFMA.FTZ R210, R16, UR9, -R12.reuse ;  /* 0x0000000910d27c23 */ /* 0x100fe2000801080c */
[C---:B------:R-:W-:Y:S07]  /*4020*/  @P1 IADD3 R5, PT, PT, R4.reuse, 0x18, RZ ;  /* 0x0000001804051810 */ /* 0x040fee0007ffe0ff */
[----:B------:R-:W1:Y:S01]  /*4030*/  MUFU.EX2 R228, R228 ;  /* 0x000000e400e47308 */ /* 0x000e620000000800 */
[----:B------:R-:W-:Y:S01]  /*4040*/  PLOP3.LUT P1, PT, PT, PT, UP1, 0x80, 0x8 ;  /* 0x000000000008781c */ /* 0x000fe20003f2f018 */
[----:B------:R-:W-:Y:S01]  /*4050*/  FFMA.FTZ R211, R15, UR9, -R12 ;  /* 0x000000090fd37c23 */ /* 0x000fe2000801080c */
[----:B------:R-:W-:Y:S01]  /*4060*/  @P0 VIADD R4, R4, 0x19 ;  /* 0x0000001904040836 */ /* 0x000fe20000000000 */
[----:B------:R-:W-:Y:S06]  /*4070*/  PLOP3.LUT P0, PT, PT, PT, UP1, 0x80, 0x8 ;  /* 0x000000000008781c */ /* 0x000fec0003f0f018 */
[----:B------:R-:W-:Y:S01]  /*4080*/  MUFU.EX2 R207, R207 ;  /* 0x000000cf00cf7308 */ /* 0x000fe20000000800 */
[--C-:B------:R-:W-:Y:S01]  /*4090*/  FFMA.FTZ R202, R6, UR9, -R11.reuse ;  /* 0x0000000906ca7c23 */ /* 0x100fe2000801080b */
[----:B--2---:R-:W-:Y:S01]  /*40a0*/  MOV R6, R197 ;  /* 0x000000c500067202 */ /* 0x004fe20000000f00 */
[----:B------:R-:W-:Y:S01]  /*40b0*/  FFMA.FTZ R203, R14, UR9, -R11 ;  /* 0x000000090ecb7c23 */ /* 0x000fe2000801080b */
[----:B------:R-:W-:Y:S06]  /*40c0*/  @P5 ISETP.GE.AND P5, PT, R5, UR33, PT ;  /* 0x0000002105005c0c */ /* 0x000fec000bfa6270 */
[----:B------:R-:W2:Y:S01]  /*40d0*/  MUFU.EX2 R206, R206 ;  /* 0x000000ce00ce7308 */ /* 0x000ea20000000800 */
[----:B------:R-:W-:Y:S01]  /*40e0*/  @P6 ISETP.GE.AND P6, PT, R4, UR33, PT ;  /* 0x0000002104006c0c */ /* 0x000fe2000bfc6270 */
[----:B------:R-:W-:Y:S01]  /*40f0*/  IMAD.MOV.U32 R4, RZ, RZ, R196 ;  /* 0x000000ffff047224 */ /* 0x000fe200078e00c4 */
[----:B------:R-:W-:Y:S07]  /*4100*/  MOV R5, R131 ;  /* 0x0000008300057202 */ /* 0x000fee0000000f00 */
[----:B------:R-:W-:Y:S01]  /*4110*/  MUFU.EX2 R227, R227 ;  /* 0x000000e300e37308 */ /* 0x000fe20000000800 */
[----:B------:R-:W-:Y:S01]  /*4120*/  @P1 FSEL R5, R131, -INF , !P5 ;  /* 0xff80000083051808 */ /* 0x000fe20006800000 */
[----:B------:R-:W-:Y:S01]  /*4130*/  FFMA.FTZ R128, -R128, R128, 1 ;  /* 0x3f80000080807423 */ /* 0x000fe20000010180 */
[----:B------:R-:W-:Y:S07]  /*4140*/  PLOP3.LUT P1, PT, PT, PT, UP1, 0x80, 0x8 ;  /* 0x000000000008781c */ /* 0x000fee0003f2f018 */
[----:B------:R-:W4:Y:S01]  /*4150*/  MUFU.EX2 R226, R226 ;  /* 0x000000e200e27308 */ /* 0x000f220000000800 */
[----:B------:R-:W-:Y:S01]  /*4160*/  @P0 FSEL R4, R196, -INF , !P6 ;  /* 0xff800000c4040808 */ /* 0x000fe20007000000 */
[--C-:B------:R-:W-:Y:S01]  /*4170*/  FFMA.FTZ R209, R5, UR9, -R12.reuse ;  /* 0x0000000905d17c23 */ /* 0x100fe2000801080c */
[----:B------:R-:W-:Y:S07]  /*4180*/  PLOP3.LUT P0, PT, PT, PT, UP1, 0x80, 0x8 ;  /* 0x000000000008781c */ /* 0x000fee0003f0f018 */
[----:B------:R-:W-:Y:S01]  /*4190*/  MUFU.EX2 R205, R205 ;  /* 0x000000cd00cd7308 */ /* 0x000fe20000000800 */
[----:B---3--:R-:W-:Y:S01]  /*41a0*/  IMAD.MOV.U32 R5, RZ, RZ, R199 ;  /* 0x000000ffff057224 */ /* 0x008fe200078e00c7 */
[----:B-1----:R-:W-:Y:S01]  /*41b0*/  F2FP.BF16.F32.PACK_AB R8, R228, R248 ;  /* 0x000000f8e408723e */ /* 0x002fe200000010ff */
[----:B------:R-:W-:Y:S07]  /*41c0*/  FFMA.FTZ R12, R4, UR9, -R12 ;  /* 0x00000009040c7c23 */ /* 0x000fee000801080c */
[----:B------:R-:W1:Y:S01]  /*41d0*/  MUFU.EX2 R204, R204 ;  /* 0x000000cc00cc7308 */ /* 0x000e620000000800 */
[----:B--2---:R-:W-:Y:S01]  /*41e0*/  F2FP.BF16.F32.PACK_AB R7, R206, R207 ;  /* 0x000000cfce07723e */ /* 0x004fe200000010ff */
[----:B------:R-:W-:Y:S01]  /*41f0*/  FMUL.FTZ R128, R128, UR10 ;  /* 0x0000000a80807c20 */ /* 0x000fe20008410000 */
[----:B------:R-:W-:Y:S07]  /*4200*/  IADD3 R4, PT, PT, R198, 0x2a000, RZ ;  /* 0x0002a000c6047810 */ /* 0x000fee0007ffe0ff */
[----:B------:R-:W-:Y:S01]  /*4210*/  MUFU.EX2 R211, R211 ;  /* 0x000000d300d37308 */ /* 0x000fe20000000800 */
[----:B------:R-:W-:Y:S01]  /*4220*/  @P1 FSEL R6, R197, -INF , !P5 ;  /* 0xff800000c5061808 */ /* 0x000fe20006800000 */
[----:B------:R-:W-:Y:S01]  /*4230*/  STS [R198+0x2a000], R8 ;  /* 0x02a00008c6007388 */ /* 0x000fe20000000800 */
[----:B------:R-:W-:Y:S07]  /*4240*/  @P4 IADD3 R127, PT, PT, R4, -0x20, RZ ;  /* 0xffffffe0047f4810 */ /* 0x000fee0007ffe0ff */
[----:B------:R-:W2:Y:S01]  /*4250*/  MUFU.EX2 R210, R210 ;  /* 0x000000d200d27308 */ /* 0x000ea20000000800 */
[----:B------:R-:W-:Y:S01]  /*4260*/  @P0 FSEL R5, R199, -INF , !P6 ;  /* 0xff800000c7050808 */ /* 0x000fe20007000000 */
[--C-:B------:R-:W-:Y:S01]  /*4270*/  FFMA.FTZ R201, R6, UR9, -R11.reuse ;  /* 0x0000000906c97c23 */ /* 0x100fe2000801080b */
[----:B----4-:R-:W-:Y:S01]  /*4280*/  F2FP.BF16.F32.PACK_AB R6, R226, R227 ;  /* 0x000000e3e206723e */ /* 0x010fe200000010ff */
[----:B------:R3:W-:Y:S06]  /*4290*/  STS [R198+0x2a400], R7 ;  /* 0x02a40007c6007388 */ /* 0x0007ec0000000800 */
[----:B------:R-:W-:Y:S01]  /*42a0*/  MUFU.EX2 R203, R203 ;  /* 0x000000cb00cb7308 */ /* 0x000fe20000000800 */
[----:B------:R-:W-:Y:S01]  /*42b0*/  FFMA.FTZ R11, R5, UR9, -R11 ;  /* 0x00000009050b7c23 */ /* 0x000fe2000801080b */
[----:B-1----:R-:W-:Y:S01]  /*42c0*/  F2FP.BF16.F32.PACK_AB R5, R204, R205 ;  /* 0x000000cdcc05723e */ /* 0x002fe200000010ff */
[----:B------:R1:W-:Y:S07]  /*42d0*/  STS [R130+0x2a000], R6 ;  /* 0x02a0000682007388 */ /* 0x0003ee0000000800 */
[----:B------:R-:W3:Y:S01]  /*42e0*/  MUFU.EX2 R202, R202 ;  /* 0x000000ca00ca7308 */ /* 0x000ee20000000800 */
[----:B------:R-:W-:Y:S01]  /*42f0*/  FFMA.FTZ R131, -R131, R131, 1 ;  /* 0x3f80000083837423 */ /* 0x000fe20000010183 */
[----:B------:R-:W-:Y:S01]  /*4300*/  FFMA.FTZ R196, -R196, R196, 1 ;  /* 0x3f800000c4c47423 */ /* 0x000fe200000101c4 */
[----:B------:R4:W-:Y:S07]  /*4310*/  STS [R130+0x2a400], R5 ;  /* 0x02a4000582007388 */ /* 0x0009ee0000000800 */
[----:B------:R-:W-:Y:S01]  /*4320*/  MUFU.EX2 R200, R11 ;  /* 0x0000000b00c87308 */ /* 0x000fe20000000800 */
[----:B--2---:R-:W-:Y:S01]  /*4330*/  F2FP.BF16.F32.PACK_AB R4, R210, R211 ;  /* 0x000000d3d204723e */ /* 0x004fe200000010ff */
[----:B------:R-:W-:Y:S01]  /*4340*/  FMUL.FTZ R131, R131, UR10 ;  /* 0x0000000a83837c20 */ /* 0x000fe20008410000 */
[----:B------:R-:W-:Y:S07]  /*4350*/  FMUL.FTZ R196, R196, UR10 ;  /* 0x0000000ac4c47c20 */ /* 0x000fee0008410000 */
[----:B------:R-:W-:Y:S01]  /*4360*/  MUFU.EX2 R209, R209 ;  /* 0x000000d100d17308 */ /* 0x000fe20000000800 */
[----:B------:R2:W-:Y:S09]  /*4370*/  STS [R127], R4 ;  /* 0x000000047f007388 */ /* 0x0005f20000000800 */
[----:B------:R-:W1:Y:S10]  /*4380*/  MUFU.EX2 R208, R12 ;  /* 0x0000000c00d07308 */ /* 0x000e740000000800 */
[----:B------:R-:W4:Y:S01]  /*4390*/  MUFU.EX2 R201, R201 ;  /* 0x000000c900c97308 */ /* 0x000f220000000800 */
[----:B---3--:R-:W-:Y:S05]  /*43a0*/  F2FP.BF16.F32.PACK_AB R7, R202, R203 ;  /* 0x000000cbca07723e */ /* 0x008fea00000010ff */
[----:B------:R-:W-:Y:S01]  /*43b0*/  STS [R127+0x400], R7 ;  /* 0x000400077f007388 */ /* 0x000fe20000000800 */
[----:B-1----:R-:W-:Y:S02]  /*43c0*/  F2FP.BF16.F32.PACK_AB R6, R208, R209 ;  /* 0x000000d1d006723e */ /* 0x002fe400000010ff */
[----:B----4-:R-:W-:Y:S02]  /*43d0*/  F2FP.BF16.F32.PACK_AB R5, R200, R201 ;  /* 0x000000c9c805723e */ /* 0x010fe400000010ff */
[----:B--2---:R-:W-:Y:S05]  /*43e0*/  IADD3 R4, PT, PT, R246, R127, RZ ;  /* 0x0000007ff6047210 */ /* 0x004fea0007ffe0ff */
        /* <DEDUP_REMOVED lines=23> */
[C---:B------:R-:W-:Y:S01]  /*4560*/  HMMA.16816.F32.BF16 R4, R100.reuse, R104, R4 ;  /* 0x000000686404723c */ /* 0x040fe20000041804 */
[----:B------:R-:W-:Y:S01]  /*4570*/  IMAD.U32 R104, RZ, RZ, UR16 ;  /* 0x00000010ff687e24 */ /* 0x000fe2000f8e00ff */
[----:B------:R-:W-:Y:S04]  /*4580*/  MOV R105, UR17 ;  /* 0x0000001100697c02 */ /* 0x000fe80008000f00 */
[C---:B------:R-:W-:Y:S02]  /*4590*/  LEA R250, P0, R232.reuse, R104, 0x2 ;  /* 0x00000068e8fa7211 */ /* 0x040fe400078010ff */
[C---:B------:R-:W-:Y:S03]  /*45a0*/  HMMA.16816.F32.BF16 R8, R100.reuse, R106, R8 ;  /* 0x0000006a6408723c */ /* 0x040fe60000041808 */
[----:B------:R-:W-:Y:S02]  /*45b0*/  LEA.HI.X R251, R232, R105, RZ, 0x2, P0 ;  /* 0x00000069e8fb7211 */ /* 0x000fe400000f14ff */
[----:B------:R-:W-:Y:S03]  /*45c0*/  LDSM.16.M88.4 R104, [R223+0x22800] ;  /* 0x02280000df68783b */ /* 0x000fe60000000200 */
[C---:B-1----:R-:W-:Y:S03]  /*45d0*/  HMMA.16816.F32.BF16 R12, R100.reuse, R84, R12 ;  /* 0x00000054640c723c */ /* 0x042fe6000004180c */
[----:B------:R-:W4:Y:S05]  /*45e0*/  LDG.E R249, desc[UR34][R250.64] ;  /* 0x00000022faf97981 */ /* 0x000f2a000c1e1900 */
[----:B------:R-:W-:Y:S01]  /*45f0*/  HMMA.16816.F32.BF16 R16, R100, R86, R16 ;  /* 0x000000566410723c */ /* 0x000fe20000041810 */
[----:B------:R-:W-:Y:S06]  /*4600*/  LDSM.16.M88.4 R84, [R114+0x12000] ;  /* 0x012000007254783b */ /* 0x000fec0000000200 */
[----:B------:R-:W1:Y:S01]  /*4610*/  LDSM.16.M88.4 R100, [R223+0x22000] ;  /* 0x02200000df64783b */ /* 0x000e620000000200 */
[C---:B--2---:R-:W-:Y:S08]  /*4620*/  HMMA.16816.F32.BF16 R4, R88.reuse, R92, R4 ;  /* 0x0000005c5804723c */ /* 0x044ff00000041804 */
[C---:B------:R-:W-:Y:S01]  /*4630*/  HMMA.16816.F32.BF16 R8, R88.reuse, R94, R8 ;  /* 0x0000005e5808723c */ /* 0x040fe20000041808 */
[----:B------:R-:W2:Y:S06]  /*4640*/  LDSM.16.M88.4 R92, [R113+0x12000] ;  /* 0x01200000715c783b */ /* 0x000eac0000000200 */
[----:B------:R-:W4:Y:S01]  /*4650*/  LDG.E R250, desc[UR34][R250.64+0x20] ;  /* 0x00002022fafa7981 */ /* 0x000f22000c1e1900 */
[C---:B---3--:R-:W-:Y:S08]  /*4660*/  HMMA.16816.F32.BF16 R12, R88.reuse, R96, R12 ;  /* 0x00000060580c723c */ /* 0x048ff0000004180c */
[----:B------:R-:W-:Y:S01]  /*4670*/  HMMA.16816.F32.BF16 R16, R88, R98, R16 ;  /* 0x000000625810723c */ /* 0x000fe20000041810 */
        /* <DEDUP_REMOVED lines=58> */
[C---:B-1----:R-:W-:Y:S05]  /*4a20*/  HMMA.16816.F32.BF16 R4, R96.reuse, R104, R4 ;  /* 0x000000686004723c */ /* 0x042fea0000041804 */
[----:B------:R-:W1:Y:S03]  /*4a30*/  LDSM.16.M88.4 R112, [R220+0x26000] ;  /* 0x02600000dc70783b */ /* 0x000e660000000200 */
[C---:B------:R-:W-:Y:S03]  /*4a40*/  HMMA.16816.F32.BF16 R8, R96.reuse, R106, R8 ;  /* 0x0000006a6008723c */ /* 0x040fe60000041808 */
[----:B------:R-:W-:Y:S05]  /*4a50*/  LDSM.16.M88.4 R104, [R221+0x26000] ;  /* 0x02600000dd68783b */ /* 0x000fea0000000200 */
[C---:B------:R-:W-:Y:S08]  /*4a60*/  HMMA.16816.F32.BF16 R12, R96.reuse, R84, R12 ;  /* 0x00000054600c723c */ /* 0x040ff0000004180c */
[----:B------:R-:W-:Y:S01]  /*4a70*/  HMMA.16816.F32.BF16 R16, R96, R86, R16 ;  /* 0x000000566010723c */ /* 0x000fe20000041810 */
[----:B------:R-:W4:Y:S06]  /*4a80*/  LDSM.16.M88.4 R84, [R220+0x26800] ;  /* 0x02680000dc54783b */ /* 0x000f2c0000000200 */
[----:B------:R-:W4:Y:S01]  /*4a90*/  LDSM.16.M88.4 R96, [R116+0x16000] ;  /* 0x016000007460783b */ /* 0x000f220000000200 */
[C---:B--2---:R-:W-:Y:S08]  /*4aa0*/  HMMA.16816.F32.BF16 R4, R100.reuse, R108, R4 ;  /* 0x0000006c6404723c */ /* 0x044ff00000041804 */
[C---:B------:R-:W-:Y:S08]  /*4ab0*/  HMMA.16816.F32.BF16 R8, R100.reuse, R110, R8 ;  /* 0x0000006e6408723c */ /* 0x040ff00000041808 */
[C---:B---3--:R-:W-:Y:S08]  /*4ac0*/  HMMA.16816.F32.BF16 R12, R100.reuse, R88, R12 ;  /* 0x00000058640c723c */ /* 0x048ff0000004180c */
[----:B------:R-:W-:Y:S01]  /*4ad0*/  HMMA.16816.F32.BF16 R16, R100, R90, R16 ;  /* 0x0000005a6410723c */ /* 0x000fe20000041810 */
[----:B------:R-:W2:Y:S07]  /*4ae0*/  LDSM.16.M88.4 R88, [R221+0x26800] ;  /* 0x02680000dd58783b */ /* 0x000eae0000000200 */
[C---:B-1----:R-:W-:Y:S08]  /*4af0*/  HMMA.16816.F32.BF16 R4, R92.reuse, R112, R4 ;  /* 0x000000705c04723c */ /* 0x042ff00000041804 */
[C---:B------:R-:W-:Y:S08]  /*4b00*/  HMMA.16816.F32.BF16 R8, R92.reuse, R114, R8 ;  /* 0x000000725c08723c */ /* 0x040ff00000041808 */
[C---:B----4-:R-:W-:Y:S03]  /*4b10*/  HMMA.16816.F32.BF16 R12, R92.reuse, R84, R12 ;  /* 0x000000545c0c723c */ /* 0x050fe6000004180c */
[----:B------:R-:W-:Y:S02]  /*4b20*/  LOP3.LUT R85, R215, 0x20, RZ, 0xc0, !PT ;  /* 0x00000020d7557812 */ /* 0x000fe400078ec0ff */
[----:B------:R-:W-:Y:S03]  /*4b30*/  SHF.R.U32.HI R84, RZ, 0x3, R216 ;  /* 0x00000003ff547819 */ /* 0x000fe600000116d8 */
[----:B------:R-:W-:Y:S03]  /*4b40*/  HMMA.16816.F32.BF16 R16, R92, R86, R16 ;  /* 0x000000565c10723c */ /* 0x000fe60000041810 */
[----:B------:R-:W-:Y:S05]  /*4b50*/  LOP3.LUT R84, R85, 0x18, R84, 0xf8, !PT ;  /* 0x0000001855547812 */ /* 0x000fea00078ef854 */
[C---:B------:R-:W-:Y:S08]  /*4b60*/  HMMA.16816.F32.BF16 R4, R96.reuse, R104, R4 ;  /* 0x000000686004723c */ /* 0x040ff00000041804 */
        /* <DEDUP_REMOVED lines=60> */
.L_x_2126:
[----:B------:R2:W-:Y:S01]  /*4f30*/  STS [R198+0x28000], R4 ;  /* 0x02800004c6007388 */ /* 0x0005e20000000800 */
[----:B------:R-:W-:Y:S01]  /*4f40*/  FFMA.FTZ R118, -R118, R118, 1 ;  /* 0x3f80000076767423 */ /* 0x000fe20000010176 */
[----:B------:R-:W-:Y:S01]  /*4f50*/  FFMA.FTZ R120, -R120, R120, 1 ;  /* 0x3f80000078787423 */ /* 0x000fe20000010178 */
[----:B------:R-:W-:Y:S01]  /*4f60*/  FMUL.FTZ R6, R207, R6 ;  /* 0x00000006cf067220 */ /* 0x000fe20000410000 */
[----:B------:R-:W-:Y:S01]  /*4f70*/  FMUL.FTZ R7, R206, R7 ;  /* 0x00000007ce077220 */ /* 0x000fe20000410000 */
[----:B------:R-:W-:Y:S01]  /*4f80*/  FMUL.FTZ R118, R118, UR10 ;  /* 0x0000000a76767c20 */ /* 0x000fe20008410000 */
[----:B------:R-:W-:Y:S01]  /*4f90*/  FMUL.FTZ R120, R120, UR10 ;  /* 0x0000000a78787c20 */ /* 0x000fe20008410000 */
[----:B------:R-:W-:Y:S01]  /*4fa0*/  FADD.FTZ R11, -R250, R11 ;  /* 0x0000000bfa0b7221 */ /* 0x000fe20000010100 */
[----:B------:R-:W-:Y:S01]  /*4fb0*/  FFMA.FTZ R124, -R124, R124, 1 ;  /* 0x3f8000007c7c7423 */ /* 0x000fe2000001017c */
[----:B------:R-:W-:Y:S01]  /*4fc0*/  FADD.FTZ R10, -R250, R10 ;  /* 0x0000000afa0a7221 */ /* 0x000fe20000010100 */
[----:B------:R-:W-:Y:S01]  /*4fd0*/  FFMA.FTZ R122, -R122, R122, 1 ;  /* 0x3f8000007a7a7423 */ /* 0x000fe2000001017a */
[----:B------:R-:W-:Y:S01]  /*4fe0*/  FMUL.FTZ R6, R6, R118 ;  /* 0x0000007606067220 */ /* 0x000fe20000410000 */
[----:B------:R-:W-:Y:S01]  /*4ff0*/  FMUL.FTZ R7, R7, R120 ;  /* 0x0000007807077220 */ /* 0x000fe20000410000 */
[----:B------:R-:W-:Y:S01]  /*5000*/  FMUL.FTZ R11, R204, R11 ;  /* 0x0000000bcc0b7220 */ /* 0x000fe20000410000 */
[----:B------:R-:W-:Y:S01]  /*5010*/  FMUL.FTZ R124, R124, UR10 ;  /* 0x0000000a7c7c7c20 */ /* 0x000fe20008410000 */
[----:B------:R-:W-:Y:S01]  /*5020*/  FMUL.FTZ R10, R205, R10 ;  /* 0x0000000acd0a7220 */ /* 0x000fe20000410000 */
[----:B------:R-:W-:Y:S01]  /*5030*/  FADD.FTZ R15, -R250, R15 ;  /* 0x0000000ffa0f7221 */ /* 0x000fe20000010100 */
[----:B------:R-:W-:Y:S01]  /*5040*/  FMUL.FTZ R122, R122, UR10 ;  /* 0x0000000a7a7a7c20 */ /* 0x000fe20008410000 */
[----:B------:R-:W-:Y:S01]  /*5050*/  FFMA.FTZ R129, -R129, R129, 1 ;  /* 0x3f80000081817423 */ /* 0x000fe20000010181 */
[----:B------:R-:W-:Y:S01]  /*5060*/  FADD.FTZ R14, -R250, R14 ;  /* 0x0000000efa0e7221 */ /* 0x000fe20000010100 */
[----:B------:R-:W-:Y:S01]  /*5070*/  FFMA.FTZ R126, -R126, R126, 1 ;  /* 0x3f8000007e7e7423 */ /* 0x000fe2000001017e */
[----:B------:R-:W-:Y:S01]  /*5080*/  FMUL.FTZ R11, R11, R124 ;  /* 0x0000007c0b0b7220 */ /* 0x000fe20000410000 */
[----:B------:R-:W-:Y:S01]  /*5090*/  FMUL.FTZ R15, R202, R15 ;  /* 0x0000000fca0f7220 */ /* 0x000fe20000410000 */
[----:B------:R-:W-:Y:S01]  /*50a0*/  FMUL.FTZ R10, R10, R122 ;  /* 0x0000007a0a0a7220 */ /* 0x000fe20000410000 */
[----:B------:R-:W-:Y:S01]  /*50b0*/  FMUL.FTZ R129, R129, UR10 ;  /* 0x0000000a81817c20 */ /* 0x000fe20008410000 */
[----:B------:R-:W-:Y:S01]  /*50c0*/  FADD.FTZ R19, -R250, R19 ;  /* 0x00000013fa137221 */ /* 0x000fe20000010100 */
[----:B------:R-:W-:Y:S01]  /*50d0*/  FMUL.FTZ R14, R203, R14 ;  /* 0x0000000ecb0e7220 */ /* 0x000fe20000410000 */
[----:B------:R-:W-:Y:S01]  /*50e0*/  FMUL.FTZ R126, R126, UR10 ;  /* 0x0000000a7e7e7c20 */ /* 0x000fe20008410000 */
[----:B------:R-:W-:Y:S01]  /*50f0*/  FFMA.FTZ R199, -R199, R199, 1 ;  /* 0x3f800000c7c77423 */ /* 0x000fe200000101c7 */
[----:B------:R-:W-:Y:S01]  /*5100*/  FADD.FTZ R18, -R250, R18 ;  /* 0x00000012fa127221 */ /* 0x000fe20000010100 */
[----:B------:R-:W-:Y:S01]  /*5110*/  FFMA.FTZ R197, -R197, R197, 1 ;  /* 0x3f800000c5c57423 */ /* 0x000fe200000101c5 */
[----:B------:R-:W-:Y:S01]  /*5120*/  F2FP.BF16.F32.PACK_AB R6, R7, R6 ;  /* 0x000000060706723e */ /* 0x000fe200000010ff */
[----:B------:R-:W-:Y:S01]  /*5130*/  FMUL.FTZ R15, R15, R129 ;  /* 0x000000810f0f7220 */ /* 0x000fe20000410000 */
[----:B------:R-:W-:Y:S01]  /*5140*/  FMUL.FTZ R19, R200, R19 ;  /* 0x00000013c8137220 */ /* 0x000fe20000410000 */
[----:B------:R-:W-:Y:S01]  /*5150*/  FMUL.FTZ R14, R14, R126 ;  /* 0x0000007e0e0e7220 */ /* 0x000fe20000410000 */
[----:B------:R-:W-:Y:S01]  /*5160*/  FMUL.FTZ R199, R199, UR10 ;  /* 0x0000000ac7c77c20 */ /* 0x000fe20008410000 */
[----:B------:R-:W-:Y:S01]  /*5170*/  FMUL.FTZ R18, R201, R18 ;  /* 0x00000012c9127220 */ /* 0x000fe20000410000 */
[----:B------:R-:W-:Y:S01]  /*5180*/  FMUL.FTZ R197, R197, UR10 ;  /* 0x0000000ac5c57c20 */ /* 0x000fe20008410000 */
[----:B------:R-:W-:Y:S01]  /*5190*/  F2FP.BF16.F32.PACK_AB R10, R11, R10 ;  /* 0x0000000a0b0a723e */ /* 0x000fe200000010ff */
[----:B------:R-:W-:Y:S01]  /*51a0*/  STS [R198+0x28400], R6 ;  /* 0x02840006c6007388 */ /* 0x000fe20000000800 */
[----:B------:R-:W-:Y:S01]  /*51b0*/  FMUL.FTZ R19, R19, R199 ;  /* 0x000000c713137220 */ /* 0x000fe20000410000 */
[----:B------:R-:W-:Y:S01]  /*51c0*/  FMUL.FTZ R18, R18, R197 ;  /* 0x000000c512127220 */ /* 0x000fe20000410000 */
[----:B------:R-:W-:Y:S01]  /*51d0*/  F2FP.BF16.F32.PACK_AB R14, R15, R14 ;  /* 0x0000000e0f0e723e */ /* 0x000fe200000010ff */
[----:B------:R-:W-:Y:S01]  /*51e0*/  STS [R130+0x28000], R8 ;  /* 0x0280000882007388 */ /* 0x000fe20000000800 */
[----:B--2---:R-:W-:Y:S01]  /*51f0*/  F2FP.BF16.F32.PACK_AB R4, R17, R16 ;  /* 0x000000101104723e */ /* 0x004fe200000010ff */
[----:B------:R-:W-:Y:S01]  /*5200*/  IMAD R248, R243, UR8, RZ ;  /* 0x00000008f3f87c24 */ /* 0x000fe2000f8e02ff */
[----:B------:R-:W-:Y:S01]  /*5210*/  F2FP.BF16.F32.PACK_AB R18, R19, R18 ;  /* 0x000000121312723e */ /* 0x000fe200000010ff */
[----:B------:R-:W-:Y:S01]  /*5220*/  STS [R130+0x28400], R10 ;  /* 0x0284000a82007388 */ /* 0x000fe20000000800 */
[----:B------:R-:W-:Y:S02]  /*5230*/  IADD3 R5, PT, PT, R246, R127, RZ ;  /* 0x0000007ff6057210 */ /* 0x000fe40007ffe0ff */
[----:B------:R-:W-:Y:S01]  /*5240*/  LOP3.LUT R226, R2, 0x10, RZ, 0xc0, !PT ;  /* 0x0000001002e27812 */ /* 0x000fe200078ec0ff */
[----:B------:R2:W-:Y:S01]  /*5250*/  STS [R127+-0x2000], R12 ;  /* 0xffe0000c7f007388 */ /* 0x0005e20000000800 */
        /* <DEDUP_REMOVED lines=11> */
[----:B------:R-:W-:Y:S03]  /*5310*/  BAR.SYNC.DEFER_BLOCKING 0x0 ;  /* 0x0000000000007b1d */ /* 0x000fe60000010000 */
[C---:B------:R-:W-:Y:S02]  /*5320*/  IADD3 R112, PT, PT, R226.reuse, 0x2a040, RZ ;  /* 0x0002a040e2707810 */ /* 0x040fe40007ffe0ff */
[----:B--2---:R-:W-:Y:S04]  /*5330*/  IADD3 R12, PT, PT, R226, 0x2a000, RZ ;  /* 0x0002a000e20c7810 */ /* 0x004fe80007ffe0ff */
[----:B------:R-:W-:Y:S01]  /*5340*/  @P2 IADD3 R112, PT, PT, R12, -0x40, RZ ;  /* 0xffffffc00c702810 */ /* 0x000fe20007ffe0ff */
        /* <DEDUP_REMOVED lines=120> */
.L_x_2127:
        /* <DEDUP_REMOVED lines=25> */
[----:B------:R-:W1:Y:S04]  /*5c60*/  LDSM.16.M88.4 R200, [R208+0x28000] ;  /* 0x02800000d0c8783b */ /* 0x000e680000000200 */
[----:B------:R-:W1:Y:S04]  /*5c70*/  LDSM.16.M88.4 R208, [R208+0x29000] ;  /* 0x02900000d0d0783b */ /* 0x000e680000000200 */
[----:B------:R-:W5:Y:S04]  /*5c80*/  @P5 LDG.E R231, desc[UR34][R250.64+-0x100] ;  /* 0xffff0022fae75981 */ /* 0x000f68000c1e1900 */
[----:B------:R-:W-:Y:S01]  /*5c90*/  STL.64 [R1], R20 ;  /* 0x0000001401007387 */ /* 0x000fe20000100a00 */
[-C--:B--2---:R-:W-:Y:S03]  /*5ca0*/  HMMA.16816.F32.BF16 R4, R128, R16.reuse, RZ ;  /* 0x000000108004723c */ /* 0x084fe600000418ff */
[----:B------:R2:W5:Y:S05]  /*5cb0*/  @P5 LDG.E R230, desc[UR34][R250.64+-0xe0] ;  /* 0xffff2022fae65981 */ /* 0x00056a000c1e1900 */
        /* <DEDUP_REMOVED lines=17> */
[C---:B------:R-:W-:Y:S08]  /*5dd0*/  HMMA.16816.F32.BF16 R8, R208.reuse, R204, R8 ;  /* 0x000000ccd008723c */ /* 0x040ff00000041808 */
[-C--:B------:R-:W-:Y:S08]  /*5de0*/  HMMA.16816.F32.BF16 R12, R208, R206.reuse, R12 ;  /* 0x000000ced00c723c */ /* 0x080ff0000004180c */
[C---:B------:R-:W-:Y:S01]  /*5df0*/  HMMA.16816.F32.BF16 R16, R200.reuse, R206, R16 ;  /* 0x000000cec810723c */ /* 0x040fe20000041810 */
[----:B------:R-:W3:Y:S07]  /*5e00*/  LDSM.16.MT88.4 R204, [R227+0x1c800] ;  /* 0x01c80000e3cc783b */ /* 0x000eee0000004200 */
[-C--:B-1----:R-:W-:Y:S08]  /*5e10*/  HMMA.16816.F32.BF16 R84, R200, R196.reuse, R84 ;  /* 0x000000c4c854723c */ /* 0x082ff00000041854 */
[C---:B------:R-:W-:Y:S08]  /*5e20*/  HMMA.16816.F32.BF16 R88, R208.reuse, R196, R88 ;  /* 0x000000c4d058723c */ /* 0x040ff00000041858 */
[-C--:B------:R-:W-:Y:S08]  /*5e30*/  HMMA.16816.F32.BF16 R92, R208, R198.reuse, R92 ;  /* 0x000000c6d05c723c */ /* 0x080ff0000004185c */
[C---:B------:R-:W-:Y:S01]  /*5e40*/  HMMA.16816.F32.BF16 R96, R200.reuse, R198, R96 ;  /* 0x000000c6c860723c */ /* 0x040fe20000041860 */
[----:B------:R-:W1:Y:S07]  /*5e50*/  LDSM.16.MT88.4 R196, [R227+0x1e800] ;  /* 0x01e80000e3c4783b */ /* 0x000e6e0000004200 */
[-C--:B---3--:R-:W-:Y:S08]  /*5e60*/  HMMA.16816.F32.BF16 R100, R200, R204.reuse, R100 ;  /* 0x000000ccc864723c */ /* 0x088ff00000041864 */
[C---:B------:R-:W-:Y:S08]  /*5e70*/  HMMA.16816.F32.BF16 R104, R208.reuse, R204, R104 ;  /* 0x000000ccd068723c */ /* 0x040ff00000041868 */
[-C--:B------:R-:W-:Y:S08]  /*5e80*/  HMMA.16816.F32.BF16 R108, R208, R206.reuse, R108 ;  /* 0x000000ced06c723c */ /* 0x080ff0000004186c */
[C---:B------:R-:W-:Y:S08]  /*5e90*/  HMMA.16816.F32.BF16 R112, R200.reuse, R206, R112 ;  /* 0x000000cec870723c */ /* 0x040ff00000041870 */
[-C--:B-1----:R-:W-:Y:S08]  /*5ea0*/  HMMA.16816.F32.BF16 R116, R200, R196.reuse, R116 ;  /* 0x000000c4c874723c */ /* 0x082ff00000041874 */
        /* <DEDUP_REMOVED lines=8> */
[----:B------:R-:W1:Y:S04]  /*5f30*/  LDSM.16.M88.4 R196, [R228] ;  /* 0x00000000e4c4783b */ /* 0x000e680000000200 */
[----:B------:R-:W3:Y:S01]  /*5f40*/  LDSM.16.M88.4 R204, [R228+0x1000] ;  /* 0x00100000e4cc783b */ /* 0x000ee20000000200 */
[-C--:B-1----:R-:W-:Y:S08]  /*5f50*/  HMMA.16816.F32.BF16 R4, R196, R200.reuse, R4 ;  /* 0x000000c8c404723c */ /* 0x082ff00000041804 */
[C---:B---3--:R-:W-:Y:S08]  /*5f60*/  HMMA.16816.F32.BF16 R8, R204.reuse, R200, R8 ;  /* 0x000000c8cc08723c */ /* 0x048ff00000041808 */
[-C--:B------:R-:W-:Y:S08]  /*5f70*/  HMMA.16816.F32.BF16 R12, R204, R202.reuse, R12 ;  /* 0x000000cacc0c723c */ /* 0x080ff0000004180c */
[C---:B------:R-:W-:Y:S01]  /*5f80*/  HMMA.16816.F32.BF16 R16, R196.reuse, R202, R16 ;  /* 0x000000cac410723c */ /* 0x040fe20000041810 */
        /* <DEDUP_REMOVED lines=10> */
[----:B------:R-:W-:Y:S07]  /*6030*/  LDSM.16.MT88.4 R200, [R227+0x19800] ;  /* 0x01980000e3c8783b */ /* 0x000fee0000004200 */
[-C--:B---3--:R-:W-:Y:S08]  /*6040*/  HMMA.16816.F32.BF16 R116, R196, R208.reuse, R116 ;  /* 0x000000d0c474723c */ /* 0x088ff00000041874 */
[C---:B------:R-:W-:Y:S08]  /*6050*/  HMMA.16816.F32.BF16 R120, R204.reuse, R208, R120 ;  /* 0x000000d0cc78723c */ /* 0x040ff00000041878 */
[-C--:B------:R-:W-:Y:S03]  /*6060*/  HMMA.16816.F32.BF16 R124, R204, R210.reuse, R124 ;  /* 0x000000d2cc7c723c */ /* 0x080fe6000004187c */
[----:B------:R-:W-:Y:S05]  /*6070*/  IMAD.IADD R204, R224, 0x1, R228 ;  /* 0x00000001e0cc7824 */ /* 0x000fea00078e02e4 */
[----:B------:R-:W-:Y:S01]  /*6080*/  HMMA.16816.F32.BF16 R128, R196, R210, R128 ;  /* 0x000000d2c480723c */ /* 0x000fe20000041880 */
[----:B------:R-:W1:Y:S04]  /*6090*/  LDSM.16.M88.4 R196, [R204] ;  /* 0x00000000ccc4783b */ /* 0x000e680000000200 */
[----:B------:R-:W3:Y:S04]  /*60a0*/  LDSM.16.M88.4 R204, [R204+0x1000] ;  /* 0x00100000cccc783b */ /* 0x000ee80000000200 */
[----:B------:R-:W4:Y:S01]  /*60b0*/  LDSM.16.MT88.4 R208, [R227+0x1b800] ;  /* 0x01b80000e3d0783b */ /* 0x000f220000004200 */
[-C--:B-1----:R-:W-:Y:S08]  /*60c0*/  HMMA.16816.F32.BF16 R4, R196, R200.reuse, R4 ;  /* 0x000000c8c404723c */ /* 0x082ff00000041804 */
[C---:B---3--:R-:W-:Y:S08]  /*60d0*/  HMMA.16816.F32.BF16 R8, R204.reuse, R200, R8 ;  /* 0x000000c8cc08723c */ /* 0x048ff00000041808 */
[-C--:B------:R-:W-:Y:S03]  /*60e0*/  HMMA.16816.F32.BF16 R12, R204, R202.reuse, R12 ;  /* 0x000000cacc0c723c */ /* 0x080fe6000004180c */
[----:B------:R-:W-:Y:S05]  /*60f0*/  REDG.E.ADD.F32.FTZ.RN.STRONG.GPU desc[UR34][R236.64], R4 ;  /* 0x00000004ec0079a6 */ /* 0x000fea000c12f322 */
[C---:B------:R-:W-:Y:S01]  /*6100*/  HMMA.16816.F32.BF16 R16, R196.reuse, R202, R16 ;  /* 0x000000cac410723c */ /* 0x040fe20000041810 */
[----:B------:R-:W1:Y:S07]  /*6110*/  LDSM.16.MT88.4 R200, [R227+0x1d800] ;  /* 0x01d80000e3c8783b */ /* 0x000e6e0000004200 */
[-C--:B----4-:R-:W-:Y:S08]  /*6120*/  HMMA.16816.F32.BF16 R84, R196, R208.reuse, R84 ;  /* 0x000000d0c454723c */ /* 0x090ff00000041854 */
[C---:B------:R-:W-:Y:S08]  /*6130*/  HMMA.16816.F32.BF16 R88, R204.reuse, R208, R88 ;  /* 0x000000d0cc58723c */ /* 0x040ff00000041858 */
[-C--:B------:R-:W-:Y:S08]  /*6140*/  HMMA.16816.F32.BF16 R92, R204, R210.reuse, R92 ;  /* 0x000000d2cc5c723c */ /* 0x080ff0000004185c */
[C---:B------:R-:W-:Y:S01]  /*6150*/  HMMA.16816.F32.BF16 R96, R196.reuse, R210, R96 ;  /* 0x000000d2c460723c */ /* 0x040fe20000041860 */
[----:B------:R-:W3:Y:S07]  /*6160*/  LDSM.16.MT88.4 R208, [R227+0x1f800] ;  /* 0x01f80000e3d0783b */ /* 0x000eee0000004200 */
        /* <DEDUP_REMOVED lines=10> */
[-C--:B---3--:R-:W-:Y:S03]  /*6210*/  HMMA.16816.F32.BF16 R116, R196, R208.reuse, R116 ;  /* 0x000000d0c474723c */ /* 0x088fe60000041874 */
[C---:B------:R-:W-:Y:S02]  /*6220*/  LEA.HI.X.SX32 R203, R248.reuse, R201, 0x5, P0 ;  /* 0x000000c9f8cb7211 */ /* 0x040fe400000f2eff */
[C---:B------:R-:W-:Y:S03]  /*6230*/  LEA R20, P0, R248.reuse, R202, 0x5 ;  /* 0x000000caf8147211 */ /* 0x040fe600078028ff */
[C---:B------:R-:W-:Y:S01]  /*6240*/  HMMA.16816.F32.BF16 R120, R204.reuse, R208, R120 ;  /* 0x000000d0cc78723c */ /* 0x040fe20000041878 */
[----:B------:R3:W-:Y:S03]  /*6250*/  REDG.E.ADD.F32.FTZ.RN.STRONG.GPU desc[UR34][R202.64], R6 ;  /* 0x00000006ca0079a6 */ /* 0x0007e6000c12f322 */
[C---:B------:R-:W-:Y:S02]  /*6260*/  LEA.HI.X.SX32 R21, R248.reuse, R203, 0x5, P0 ;  /* 0x000000cbf8157211 */ /* 0x040fe400000f2eff */
[C---:B------:R-:W-:Y:S02]  /*6270*/  LEA R208, P0, R248.reuse, R20, 0x5 ;  /* 0x00000014f8d07211 */ /* 0x040fe400078028ff */
[-C--:B------:R-:W-:Y:S01]  /*6280*/  HMMA.16816.F32.BF16 R124, R204, R210.reuse, R124 ;  /* 0x000000d2cc7c723c */ /* 0x080fe2000004187c */
[----:B------:R4:W-:Y:S02]  /*6290*/  REDG.E.ADD.F32.FTZ.RN.STRONG.GPU desc[UR34][R20.64], R7 ;  /* 0x00000007140079a6 */ /* 0x0009e4000c12f322 */
        /* <DEDUP_REMOVED lines=31> */
[C---:B----4-:R-:W-:Y:S03]  /*6490*/  LEA.HI.X.SX32 R7, R248.reuse, R203, 0x5, P0 ;  /* 0x000000cbf8077211 */ /* 0x050fe600000f2eff */
        /* <DEDUP_REMOVED lines=27> */
[C---:B--2---:R-:W-:Y:S03]  /*6650*/  LEA R196, P0, R248.reuse, R16, 0x5 ;  /* 0x00000010f8c47211 */ /* 0x044fe600078028ff */
        /* <DEDUP_REMOVED lines=60> */
[----:B------:R1:W5:Y:S01]  /*6a20*/  LDL.LU.64 R20, [R1] ;  /* 0x0000000001147983 */ /* 0x0003620000300a00 */
        /* <DEDUP_REMOVED lines=44> */
[C---:B---3--:R-:W-:Y:S03]  /*6cf0*/  LEA R10, P0, R248.reuse, R8, 0x5 ;  /* 0x00000008f80a7211 */ /* 0x048fe600078028ff */
        /* <DEDUP_REMOVED lines=31> */
[-C--:B------:R-:W-:Y:S08]  /*6ef0*/  HMMA.16816.F32.BF16 R132, R92, R96.reuse, R132 ;  /* 0x000000605c84723c */ /* 0x080ff00000041884 */
        /* <DEDUP_REMOVED lines=67> */
[----:B-----5:R-:W-:-:S02]  /*7330*/  F2FP.BF16.F32.PACK_AB R20, R21, R20 ;  /* 0x000000141514723e */ /* 0x020fc400000010ff */
[--C-:B------:R-:W-:Y:S02]  /*7340*/  LOP3.LUT R3, R3, 0x6, R5.reuse, 0xf8, !PT ;  /* 0x0000000603037812 */ /* 0x100fe400078ef805 */
        /* <DEDUP_REMOVED lines=212> */
.L_x_2129:
[----:B------:R-:W2:Y:S01]  /*8090*/  LDCU.64 UR10, c[0x0][0x5c0] ;  /* 0x0000b800ff0a77ac */ /* 0x000ea20008000a00 */
[----:B------:R-:W-:-:S04]  /*80a0*/  UIADD3 UR5, UPT, UPT, UR40, UR41, URZ ;  /* 0x0000002928057290 */ /* 0x000fc8000fffe0ff */
[----:B--2---:R-:W-:Y:S02]  /*80b0*/  UIMAD.WIDE.U32 UR16, UR5, UR10, URZ ;  /* 0x0000000a051072a5 */ /* 0x004fe4000f8e00ff */
[----:B------:R-:W-:-:S04]  /*80c0*/  UIMAD UR5, UR5, UR11, URZ ;  /* 0x0000000b050572a4 */ /* 0x000fc8000f8e02ff */
[----:B------:R-:W-:-:S06]  /*80d0*/  UIADD3 UR5, UPT, UPT, UR17, UR5, URZ ;  /* 0x0000000511057290 */ /* 0x000fcc000fffe0ff */
[----:B-1----:R-:W-:Y:S02]  /*80e0*/  MOV R52, UR5 ;  /* 0x0000000500347c02 */ /* 0x002fe40008000f00 */
.L_x_2130:
        /* <DEDUP_REMOVED lines=12> */
.L_x_2131:
[----:B------:R-:W1:Y:S01]  /*81b0*/  LDCU.64 UR8, c[0x0][0x5c8] ;  /* 0x0000b900ff0877ac */ /* 0x000e620008000a00 */
[----:B------:R-:W-:-:S04]  /*81c0*/  UIADD3 UR5, UPT, UPT, UR40, UR41, URZ ;  /* 0x0000002928057290 */ /* 0x000fc8000fffe0ff */
[----:B-1----:R-:W-:Y:S02]  /*81d0*/  UIMAD.WIDE.U32 UR40, UR5, UR8, URZ ;  /* 0x00000008052872a5 */ /* 0x002fe4000f8e00ff */
[----:B------:R-:W-:-:S04]  /*81e0*/  UIMAD UR5, UR5, UR9, URZ ;  /* 0x00000009050572a4 */ /* 0x000fc8000f8e02ff */
[----:B------:R-:W-:-:S06]  /*81f0*/  UIADD3 UR5, UPT, UPT, UR41, UR5, URZ ;  /* 0x0000000529057290 */ /* 0x000fcc000fffe0ff */
[----:B------:R-:W-:-:S07]  /*8200*/  MOV R3, UR5 ;  /* 0x0000000500037c02 */ /* 0x000fce0008000f00 */
.L_x_2132:
[----:B------:R-:W-:Y:S01]  /*8210*/  BAR.SYNC.DEFER_BLOCKING 0x0 ;  /* 0x0000000000007b1d */ /* 0x000fe20000010000 */
[----:B------:R-:W-:Y:S01]  /*8220*/  LOP3.LUT R4, R212, 0x1f8, RZ, 0xc0, !PT ;  /* 0x000001f8d4047812 */ /* 0x000fe200078ec0ff */
[----:B------:R-:W-:Y:S01]  /*8230*/  USHF.L.U32 UR5, UR36, 0x6, URZ ;  /* 0x0000000624057899 */ /* 0x000fe200080006ff */
[----:B------:R-:W-:Y:S01]  /*8240*/  IMAD.SHL.U32 R69, R0, 0x8, RZ ;  /* 0x0000000800457824 */ /* 0x000fe200078e00ff */
[----:B------:R-:W-:Y:S01]  /*8250*/  USHF.L.U32 UR13, UR36, 0x6, URZ ;  /* 0x00000006240d7899 */ /* 0x000fe200080006ff */
[----:B------:R-:W-:Y:S01]  /*8260*/  LOP3.LUT R4, R4, 0x38, R216, 0x78, !PT ;  /* 0x0000003804047812 */ /* 0x000fe200078e78d8 */
[----:B------:R-:W-:Y:S01]  /*8270*/  UIMAD.WIDE.U32 UR42, UR5, UR10, URZ ;  /* 0x0000000a052a72a5 */ /* 0x000fe2000f8e00ff */
[----:B------:R-:W-:Y:S01]  /*8280*/  VIADD R54, R2, 0x20 ;  /* 0x0000002002367836 */ /* 0x000fe20000000000 */
        /* <DEDUP_REMOVED lines=9> */
[----:B------:R-:W-:Y:S01]  /*8320*/  BSSY.RECONVERGENT B0, `(.L_x_2133) ;  /* 0x0000029000007945 */ /* 0x000fe20003800200 */
[----:B------:R-:W-:Y:S01]  /*8330*/  LOP3.LUT R212, R6, 0x38, R212, 0xf8, !PT ;  /* 0x0000003806d47812 */ /* 0x000fe200078ef8d4 */
[----:B------:R-:W-:Y:S01]  /*8340*/  UIMAD UR12, UR5, UR11, UR12 ;  /* 0x0000000b050c72a4 */ /* 0x000fe2000f8e020c */
[----:B------:R-:W2:Y:S01]  /*8350*/  LDC.64 R6, c[0x0][0x5e0] ;  /* 0x00017800ff067b82 */ /* 0x000ea20000000a00 */
[----:B------:R-:W-:-:S02]  /*8360*/  ISETP.GE.AND P2, PT, R54, UR33, PT ;  /* 0x0000002136007c0c */ /* 0x000fc4000bf46270 */
[----:B------:R-:W-:Y:S01]  /*8370*/  IADD3 R72, P0, PT, R212, UR16, RZ ;  /* 0x00000010d4487c10 */ /* 0x000fe2000ff1e0ff */
[----:B------:R3:W4:Y:S01]  /*8380*/  LDS.128 R48, [R68+0x19000] ;  /* 0x0190000044307984 */ /* 0x0007220000000c00 */
[----:B------:R-:W-:Y:S01]  /*8390*/  IMAD.U32 R53, RZ, RZ, UR12 ;  /* 0x0000000cff357e24 */ /* 0x000fe2000f8e00ff */
[----:B------:R-:W-:Y:S02]  /*83a0*/  LOP3.LUT R69, R69, 0x38, RZ, 0xc0, !PT ;  /* 0x0000003845457812 */ /* 0x000fe400078ec0ff */
[----:B------:R3:W2:Y:S02]  /*83b0*/  LDS.128 R44, [R68+0x1b000] ;  /* 0x01b00000442c7984 */ /* 0x0006a40000000c00 */
[----:B------:R-:W-:Y:S02]  /*83c0*/  IADD3.X R73, PT, PT, R52, UR43, R53, P0, !PT ;  /* 0x0000002b34497c10 */ /* 0x000fe400087fe435 */
        /* <DEDUP_REMOVED lines=18> */
[----:B------:R-:W5:Y:S01]  /*84f0*/  LDS.128 R56, [R68+0x1a000] ;  /* 0x01a0000044387984 */ /* 0x000f620000000c00 */
[----:B------:R-:W-:-:S03]  /*8500*/  MOV R75, R5 ;  /* 0x00000005004b7202 */ /* 0x000fc60000000f00 */
[----:B------:R-:W3:Y:S01]  /*8510*/  LDS.128 R52, [R68+0x18000] ;  /* 0x0180000044347984 */ /* 0x000ee20000000c00 */
[----:B------:R-:W-:-:S03]  /*8520*/  IMAD.WIDE.U32 R74, R2, UR10, R74 ;  /* 0x0000000a024a7c25 */ /* 0x000fc6000f8e004a */
[----:B------:R-:W1:Y:S01]  /*8530*/  LDS.128 R64, [R68+0x1e000] ;  /* 0x01e0000044407984 */ /* 0x000e620000000c00 */
[----:B------:R-:W-:Y:S01]  /*8540*/  IMAD R71, R2, UR11, R75 ;  /* 0x0000000b02477c24 */ /* 0x000fe2000f8e024b */
[----:B----4-:R-:W-:-:S04]  /*8550*/  LEA R76, P0, R74, UR12, 0x1 ;  /* 0x0000000c4a4c7c11 */ /* 0x010fc8000f8008ff */
[----:B------:R-:W-:-:S05]  /*8560*/  LEA.HI.X R77, R74, UR13, R71, 0x1, P0 ;  /* 0x0000000d4a4d7c11 */ /* 0x000fca00080f0c47 */
[----:B--2---:R2:W-:Y:S04]  /*8570*/  STG.E.128 desc[UR34][R76.64+0x100], R60 ;  /* 0x0001003c4c007986 */ /* 0x0045e8000c101d22 */
[----:B-----5:R2:W-:Y:S04]  /*8580*/  STG.E.128 desc[UR34][R76.64+0x80], R56 ;  /* 0x000080384c007986 */ /* 0x0205e8000c101d22 */
[----:B---3--:R2:W-:Y:S04]  /*8590*/  STG.E.128 desc[UR34][R76.64], R52 ;  /* 0x000000344c007986 */ /* 0x0085e8000c101d22 */
[----:B-1----:R2:W-:Y:S02]  /*85a0*/  STG.E.128 desc[UR34][R76.64+0x180], R64 ;  /* 0x000180404c007986 */ /* 0x0025e4000c101d22 */
.L_x_2134:
[----:B------:R-:W-:Y:S05]  /*85b0*/  BSYNC.RECONVERGENT B0 ;  /* 0x0000000000007941 */ /* 0x000fea0003800200 */
.L_x_2133:
[----:B--2---:R2:W4:Y:S01]  /*85c0*/  LDS.128 R52, [R68+0x1f000] ;  /* 0x01f0000044347984 */ /* 0x0045220000000c00 */
[----:B------:R-:W-:Y:S04]  /*85d0*/  BSSY.RECONVERGENT B0, `(.L_x_2135) ;  /* 0x000000f000007945 */ /* 0x000fe80003800200 */
[----:B------:R-:W-:Y:S05]  /*85e0*/  @P2 BRA `(.L_x_2136) ;  /* 0x0000000000342947 */ /* 0x000fea0003800000 */
[----:B------:R-:W5:Y:S01]  /*85f0*/  LDCU.64 UR12, c[0x0][0x560] ;  /* 0x0000ac00ff0c77ac */ /* 0x000f620008000a00 */
[----:B------:R-:W-:Y:S01]  /*8600*/  MOV R58, R72 ;  /* 0x00000048003a7202 */ /* 0x000fe20000000f00 */
[----:B------:R-:W-:Y:S01]  /*8610*/  IMAD R56, R70, UR10, RZ ;  /* 0x0000000a46387c24 */ /* 0x000fe2000f8e02ff */
[----:B------:R-:W-:-:S03]  /*8620*/  MOV R59, R5 ;  /* 0x00000005003b7202 */ /* 0x000fc60000000f00 */
[C---:B------:R-:W-:Y:S02]  /*8630*/  IMAD R56, R0.reuse, UR11, R56 ;  /* 0x0000000b00387c24 */ /* 0x040fe4000f8e0238 */
[----:B------:R-:W-:-:S05]  /*8640*/  IMAD.WIDE.U32 R58, R0, UR10, R58 ;  /* 0x0000000a003a7c25 */ /* 0x000fca000f8e003a */
[----:B------:R-:W-:Y:S02]  /*8650*/  IADD3 R56, PT, PT, R56, R59, RZ ;  /* 0x0000003b38387210 */ /* 0x000fe40007ffe0ff */
[----:B-----5:R-:W-:-:S04]  /*8660*/  LEA R60, P0, R58, UR12, 0x1 ;  /* 0x0000000c3a3c7c11 */ /* 0x020fc8000f8008ff */
[----:B------:R-:W-:-:S05]  /*8670*/  LEA.HI.X R61, R58, UR13, R56, 0x1, P0 ;  /* 0x0000000d3a3d7c11 */ /* 0x000fca00080f0c38 */
[----:B------:R1:W-:Y:S04]  /*8680*/  STG.E.128 desc[UR34][R60.64], R48 ;  /* 0x000000303c007986 */ /* 0x0003e8000c101d22 */
[----:B------:R1:W-:Y:S04]  /*8690*/  STG.E.128 desc[UR34][R60.64+0x80], R44 ;  /* 0x0000802c3c007986 */ /* 0x0003e8000c101d22 */
[----:B------:R1:W-:Y:S04]  /*86a0*/  STG.E.128 desc[UR34][R60.64+0x100], R40 ;  /* 0x000100283c007986 */ /* 0x0003e8000c101d22 */
[----:B----4-:R4:W-:Y:S02]  /*86b0*/  STG.E.128 desc[UR34][R60.64+0x180], R52 ;  /* 0x000180343c007986 */ /* 0x0109e4000c101d22 */
.L_x_2136:
[----:B------:R-:W-:Y:S05]  /*86c0*/  BSYNC.RECONVERGENT B0 ;  /* 0x0000000000007941 */ /* 0x000fea0003800200 */
.L_x_2135:
        /* <DEDUP_REMOVED lines=17> */
[----:B------:R1:W-:Y:S04]  /*87e0*/  STG.E.128 desc[UR34][R42.64], R36 ;  /* 0x000000242a007986 */ /* 0x0003e8000c101d22 */
[----:B------:R1:W-:Y:S04]  /*87f0*/  STG.E.128 desc[UR34][R42.64+0x80], R28 ;  /* 0x0000801c2a007986 */ /* 0x0003e8000c101d22 */
[----:B------:R1:W-:Y:S04]  /*8800*/  STG.E.128 desc[UR34][R42.64+0x100], R20 ;  /* 0x000100142a007986 */ /* 0x0003e8000c101d22 */
[----:B------:R1:W-:Y:S02]  /*8810*/  STG.E.128 desc[UR34][R42.64+0x180], R12 ;  /* 0x0001800c2a007986 */ /* 0x0003e4000c101d22 */
.L_x_2138:
[----:B------:R-:W-:Y:S05]  /*8820*/  BSYNC.RECONVERGENT B0 ;  /* 0x0000000000007941 */ /* 0x000fea0003800200 */
.L_x_2137:
        /* <DEDUP_REMOVED lines=13> */
[----:B------:R1:W-:Y:S02]  /*8900*/  STG.E.128 desc[UR34][R4.64+0x180], R8 ;  /* 0x0001800804007986 */ /* 0x0003e4000c101d22 */
.L_x_2125:
[----:B------:R-:W-:Y:S05]  /*8910*/  BSYNC.RECONVERGENT B1 ;  /* 0x0000000000017941 */ /* 0x000fea0003800200 */
.L_x_2103:
[----:B------:R-:W5:Y:S01]  /*8920*/  LDCU UR8, c[0x0][0x438] ;  /* 0x00008700ff0877ac */ /* 0x000f620008000800 */
[----:B------:R-:W4:Y:S01]  /*8930*/  LDCU UR9, c[0x0][0x370] ;  /* 0x00006e00ff0977ac */ /* 0x000f220008000800 */
[----:B------:R-:W-:Y:S01]  /*8940*/  UMOV UR10, UR19 ;  /* 0x00000013000a7c82 */ /* 0x000fe20008000000 */
[----:B-----5:R-:W-:-:S04]  /*8950*/  UIADD3 UR8, UPT, UPT, UR8, 0x3f, URZ ;  /* 0x0000003f08087890 */ /* 0x020fc8000fffe0ff */
[----:B------:R-:W-:Y:S02]  /*8960*/  USHF.R.S32.HI UR5, URZ, 0x1f, UR8 ;  /* 0x0000001fff057899 */ /* 0x000fe40008011408 */
[----:B----4-:R-:W-:Y:S02]  /*8970*/  UIADD3 UR36, UPT, UPT, UR9, UR36, URZ ;  /* 0x0000002409247290 */ /* 0x010fe4000fffe0ff */
[----:B------:R-:W-:-:S04]  /*8980*/  ULEA.HI UR5, UR5, UR8, URZ, 0x6 ;  /* 0x0000000805057291 */ /* 0x000fc8000f8f30ff */
[----:B------:R-:W-:-:S04]  /*8990*/  USHF.R.S32.HI UR5, URZ, 0x6, UR5 ;  /* 0x00000006ff057899 */ /* 0x000fc80008011405 */
[----:B------:R-:W-:-:S09]  /*89a0*/  UISETP.GE.AND UP0, UPT, UR36, UR5, UPT ;  /* 0x000000052400728c */ /* 0x000fd2000bf06270 */
[----:B------:R-:W-:Y:S05]  /*89b0*/  BRA.U !UP0, `(.L_x_2139) ;  /* 0xffffff7908547547 */ /* 0x000fea000b83ffff */
[----:B------:R-:W-:Y:S05]  /*89c0*/  EXIT ;  /* 0x000000000000794d */ /* 0x000fea0003800000 */
.L_x_2140:
        /* <DEDUP_REMOVED lines=11> */
.L_x_2531:


//--------------------- .text._ZN5flash44flash_bwd_dq_dk_dv_loop_seqk_parallel_kernelI23Flash_bwd_kernel_traitsILi256ELi64ELi64ELi8ELi4ELi2ELi2ELb0ELb0EN7cutlass10bfloat16_tE19Flash_kernel_traitsILi256ELi64ELi64ELi8ES3_EELb1ELb0ELb0ELb1ELb0ELb0ELb0EEEvNS_16Flash_bwd_paramsE --------------------------
	.section	.text._ZN5flash44flash_bwd_dq_dk_dv_loop_seqk_parallel_kernelI23Flash_bwd_kernel_traitsILi256ELi64ELi64ELi8ELi4ELi2ELi2ELb0ELb0EN7cutlass10bfloat16_tE19Flash_kernel_traitsILi256ELi64ELi64ELi8ES3_EELb1ELb0ELb0ELb1ELb0ELb0ELb0EEEvNS_16Flash_bwd_paramsE,"ax",@progbits
	.align	128
        .global         _ZN5flash44flash_bwd_dq_dk_dv_loop_seqk_parallel_kernelI23Flash_bwd_kernel_traitsILi256ELi64ELi64ELi8ELi4ELi2ELi2ELb0ELb0EN7cutlass10bfloat16_tE19Flash_kernel_traitsILi256ELi64ELi64ELi8ES3_EELb1ELb0ELb0ELb1ELb0ELb0ELb0EEEvNS_16Flash_bwd_paramsE
        .type           _ZN5flash44flash_bwd_dq_dk_dv_loop_seqk_parallel_kernelI23Flash_bwd_kernel_traitsILi256ELi64ELi64ELi8ELi4ELi2ELi2ELb0ELb0EN7cutlass10bfloat16_tE19Flash_kernel_traitsILi256ELi64ELi64ELi8ES3_EELb1ELb0ELb0ELb1ELb0ELb0ELb0EEEvNS_16Flash_bwd_paramsE,@function
        .size           _ZN5flash44flash_bwd_dq_dk_dv_loop_seqk_parallel_kernelI23Flash_bwd_kernel_traitsILi256ELi64ELi64ELi8ELi4ELi2ELi2ELb0ELb0EN7cutlass10bfloat16_tE19Flash_kernel_traitsILi256ELi64ELi64ELi8ES3_EELb1ELb0ELb0ELb1ELb0ELb0ELb0EEEvNS_16Flash_bwd_paramsE,(.L_x_2532 - _ZN5flash44flash_bwd_dq_dk_dv_loop_seqk_parallel_kernelI23Flash_bwd_kernel_traitsILi256ELi64ELi64ELi8ELi4ELi2ELi2ELb0ELb0EN7cutlass10bfloat16_tE19Flash_kernel_traitsILi256ELi64ELi64ELi8ES3_EELb1ELb0ELb0ELb1ELb0ELb0ELb0EEEvNS_16Flash_bwd_paramsE)
        .other          _ZN5flash44flash_bwd_dq_dk_dv_loop_seqk_parallel_kernelI23Flash_bwd_kernel_traitsILi256ELi64ELi64ELi8ELi4ELi2ELi2ELb0ELb0EN7cutlass10bfloat16_tE19Flash_kernel_traitsILi256ELi64ELi64ELi8ES3_EELb1ELb0ELb0ELb1ELb0ELb0ELb0EEEvNS_16Flash_bwd_paramsE,@"STO_CUDA_ENTRY STV_DEFAULT"
_ZN5flash44flash_bwd_dq_dk_dv_loop_seqk_parallel_kernelI23Flash_bwd_kernel_traitsILi256ELi64ELi64ELi8ELi4ELi2ELi2ELb0ELb0EN7cutlass10bfloat16_tE19Flash_kernel_traitsILi256ELi64ELi64ELi8ES3_EELb1ELb0ELb0ELb1ELb0ELb0ELb0EEEvNS_16Flash_bwd_paramsE:
.text._ZN5flash44flash_bwd_dq_dk_dv_loop_seqk_parallel_kernelI23Flash_bwd_kernel_traitsILi256ELi64ELi64ELi8ELi4ELi2ELi2ELb0ELb0EN7cutlass10bfloat16_tE19Flash_kernel_traitsILi256ELi64ELi64ELi8ES3_EELb1ELb0ELb0ELb1ELb0ELb0ELb0EEEvNS_16Flash_bwd_paramsE:
        /* <DEDUP_REMOVED lines=49> */
.L_x_2198:
        /* <DEDUP_REMOVED lines=13> */
[----:B--2---:R-:W3:Y:S02]  /*03e0*/  @P1 LDG.E R3, desc[UR34][R12.64] ;  /* 0x000000220c031981 */ /* 0x004ee4000c1e1900 */
        /* <DEDUP_REMOVED lines=40> */
.L_x_2141:
        /* <DEDUP_REMOVED lines=33> */
.L_x_2143:
[----:B------:R-:W1:Y:S01]  /*0880*/  LDCU.64 UR14, c[0x0][0x3b8] ;  /* 0x00007700ff0e77ac */ /* 0x000e620008000a00 */
[----:B------:R-:W-:-:S04]  /*0890*/  UIADD3 UR8, UPT, UPT, UR37, UR39, URZ ;  /* 0x0000002725087290 */ /* 0x000fc8000fffe0ff */
[----:B-1----:R-:W-:Y:S02]  /*08a0*/  UIMAD.WIDE.U32 UR50, UR8, UR14, URZ ;  /* 0x0000000e083272a5 */ /* 0x002fe4000f8e00ff */
[----:B------:R-:W-:-:S04]  /*08b0*/  UIMAD UR8, UR8, UR15, URZ ;  /* 0x0000000f080872a4 */ /* 0x000fc8000f8e02ff */
[----:B------:R-:W-:-:S06]  /*08c0*/  UIADD3 UR8, UPT, UPT, UR51, UR8, URZ ;  /* 0x0000000833087290 */ /* 0x000fcc000fffe0ff */
[----:B------:R-:W-:Y:S02]  /*08d0*/  MOV R11, UR8 ;  /* 0x00000008000b7c02 */ /* 0x000fe40008000f00 */
.L_x_2144:
        /* <DEDUP_REMOVED lines=41> */
.L_x_2145:
[----:B------:R-:W1:Y:S01]  /*0b70*/  LDCU.64 UR12, c[0x0][0x3c0] ;  /* 0x00007800ff0c77ac */ /* 0x000e620008000a00 */
[----:B------:R-:W-:-:S04]  /*0b80*/  UIADD3 UR8, UPT, UPT, UR37, UR39, URZ ;  /* 0x0000002725087290 */ /* 0x000fc8000fffe0ff */
[----:B-1----:R-:W-:Y:S02]  /*0b90*/  UIMAD.WIDE.U32 UR10, UR8, UR12, URZ ;  /* 0x0000000c080a72a5 */ /* 0x002fe4000f8e00ff */
[----:B------:R-:W-:-:S04]  /*0ba0*/  UIMAD UR8, UR8, UR13, URZ ;  /* 0x0000000d080872a4 */ /* 0x000fc8000f8e02ff */
[----:B------:R-:W-:Y:S01]  /*0bb0*/  UIADD3 UR8, UPT, UPT, UR11, UR8, URZ ;  /* 0x000000080b087290 */ /* 0x000fe2000fffe0ff */
[----:B------:R-:W-:-:S05]  /*0bc0*/  UMOV UR48, UR10 ;  /* 0x0000000a00307c82 */ /* 0x000fca0008000000 */
[----:B------:R-:W-:-:S07]  /*0bd0*/  MOV R12, UR8 ;  /* 0x00000008000c7c02 */ /* 0x000fce0008000f00 */
.L_x_2146:
        /* <DEDUP_REMOVED lines=28> */
.L_x_2147:
[----:B------:R-:W-:Y:S02]  /*0da0*/  UIMAD.WIDE.U32 UR10, UR62, UR16, URZ ;  /* 0x000000103e0a72a5 */ /* 0x000fe4000f8e00ff */
[----:B------:R-:W-:-:S04]  /*0db0*/  UIMAD UR8, UR63, UR16, URZ ;  /* 0x000000103f0872a4 */ /* 0x000fc8000f8e02ff */
[----:B------:R-:W-:-:S12]  /*0dc0*/  UIADD3 UR8, UPT, UPT, UR11, UR8, URZ ;  /* 0x000000080b087290 */ /* 0x000fd8000fffe0ff */
.L_x_2148:
        /* <DEDUP_REMOVED lines=20> */
.L_x_2149:
[----:B------:R-:W1:Y:S01]  /*0f10*/  LDCU UR55, c[0x0][0x434] ;  /* 0x00008680ff3777ac */ /* 0x000e620008000800 */
[----:B------:R-:W-:-:S04]  /*0f20*/  UIMAD UR9, UR23, UR41, UR24 ;  /* 0x00000029170972a4 */ /* 0x000fc8000f8e0218 */
[----:B-1----:R-:W-:Y:S02]  /*0f30*/  UIMAD UR55, UR9, UR55, URZ ;  /* 0x00000037093772a4 */ /* 0x002fe4000f8e02ff */
.L_x_2150:
        /* <DEDUP_REMOVED lines=11> */
.L_x_2151:
[----:B------:R-:W1:Y:S01]  /*0ff0*/  LDCU UR54, c[0x0][0x444] ;  /* 0x00008880ff3677ac */ /* 0x000e620008000800 */
[----:B------:R-:W-:-:S04]  /*1000*/  UIMAD UR9, UR23, UR41, UR24 ;  /* 0x00000029170972a4 */ /* 0x000fc8000f8e0218 */
[----:B-1----:R-:W-:-:S12]  /*1010*/  UIMAD UR54, UR9, UR54, URZ ;  /* 0x00000036093672a4 */ /* 0x002fd8000f8e02ff */
.L_x_2152:
[----:B------:R-:W1:Y:S01]  /*1020*/  S2R R2, SR_TID.X ;  /* 0x0000000000027919 */ /* 0x000e620000002100 */
[----:B------:R-:W-:Y:S01]  /*1030*/  USHF.R.S32.HI UR9, URZ, 0x1f, UR53 ;  /* 0x0000001fff097899 */ /* 0x000fe20008011435 */
[----:B------:R-:W2:Y:S01]  /*1040*/  LDC.64 R8, c[0x0][0x3b0] ;  /* 0x0000ec00ff087b82 */ /* 0x000ea20000000a00 */
[----:B------:R-:W-:Y:S01]  /*1050*/  UIADD3 UR53, UP1, UP0, UR60, UR10, UR53 ;  /* 0x0000000a3c357290 */ /* 0x000fe2000f83e035 */
[----:B------:R-:W-:Y:S01]  /*1060*/  MOV R25, RZ ;  /* 0x000000ff00197202 */ /* 0x000fe20000000f00 */
[----:B------:R-:W-:Y:S01]  /*1070*/  ULEA UR54, UR45, UR54, 0x6 ;  /* 0x000000362d367291 */ /* 0x000fe2000f8e30ff */
[----:B------:R-:W-:Y:S01]  /*1080*/  ISETP.NE.AND P3, PT, RZ, UR56, PT ;  /* 0x00000038ff007c0c */ /* 0x000fe2000bf65270 */
[----:B------:R-:W-:Y:S01]  /*1090*/  UIADD3.X UR51, UPT, UPT, UR51, UR8, UR9, UP1, UP0 ;  /* 0x0000000833337290 */ /* 0x000fe20008fe0409 */
[----:B------:R-:W-:Y:S01]  /*10a0*/  BSSY.RECONVERGENT B1, `(.L_x_2142) ;  /* 0x000099d000017945 */ /* 0x000fe20003800200 */
[----:B------:R-:W-:Y:S01]  /*10b0*/  UISETP.GT.AND UP0, UPT, UR38, URZ, UPT ;  /* 0x000000ff2600728c */ /* 0x000fe2000bf04270 */
[----:B------:R-:W3:Y:S01]  /*10c0*/  LDC.64 R14, c[0x0][0x5f8] ;  /* 0x00017e00ff0e7b82 */ /* 0x000ee20000000a00 */
[----:B------:R-:W-:Y:S01]  /*10d0*/  ULEA UR55, UR45, UR55, 0x6 ;  /* 0x000000372d377291 */ /* 0x000fe2000f8e30ff */
[----:B------:R-:W4:Y:S02]  /*10e0*/  LDCU.128 UR8, c[0x0][0x590] ;  /* 0x0000b200ff0877ac */ /* 0x000f240008000c00 */
[----:B----4-:R-:W-:Y:S01]  /*10f0*/  UIMAD UR16, UR47, UR8, URZ ;  /* 0x000000082f1072a4 */ /* 0x010fe2000f8e02ff */
[----:B-1----:R-:W-:-:S02]  /*1100*/  IMAD.SHL.U32 R6, R2, 0x8, RZ ;  /* 0x0000000802067824 */ /* 0x002fc400078e00ff */
[----:B------:R-:W-:Y:S01]  /*1110*/  IMAD.U32 R3, RZ, RZ, UR8 ;  /* 0x00000008ff037e24 */ /* 0x000fe2000f8e00ff */
[----:B------:R-:W-:Y:S01]  /*1120*/  UIMAD UR16, UR49, UR9, UR16 ;  /* 0x00000009311072a4 */ /* 0x000fe2000f8e0210 */
[----:B------:R-:W-:Y:S01]  /*1130*/  IMAD.U32 R16, RZ, RZ, UR10 ;  /* 0x0000000aff107e24 */ /* 0x000fe2000f8e00ff */
[----:B------:R-:W-:Y:S01]  /*1140*/  LOP3.LUT R24, R6, 0x38, RZ, 0xc0, !PT ;  /* 0x0000003806187812 */ /* 0x000fe200078ec0ff */
[----:B---3--:R-:W-:-:S03]  /*1150*/  IMAD.WIDE.U32 R22, R14, UR21, RZ ;  /* 0x000000150e167c25 */ /* 0x008fc6000f8e00ff */
[----:B------:R-:W-:Y:S01]  /*1160*/  IADD3 R4, P0, PT, R24, UR58, RZ ;  /* 0x0000003a18047c10 */ /* 0x000fe2000ff1e0ff */
[----:B--2---:R-:W-:Y:S01]  /*1170*/  IMAD.WIDE.U32 R18, R8, UR49, R24 ;  /* 0x0000003108127c25 */ /* 0x004fe2000f8e0018 */
[----:B------:R-:W-:Y:S01]  /*1180*/  SEL R14, R22, RZ, P3 ;  /* 0x000000ff160e7207 */ /* 0x000fe20001800000 */
[----:B------:R-:W1:Y:S02]  /*1190*/  LDCU.64 UR58, c[0x0][0x5e8] ;  /* 0x0000bd00ff3a77ac */ /* 0x000e640008000a00 */
[----:B------:R-:W-:Y:S02]  /*11a0*/  IMAD.X R5, RZ, RZ, UR17, P0 ;  /* 0x00000011ff057e24 */ /* 0x000fe400080e06ff */
[----:B------:R-:W-:Y:S02]  /*11b0*/  IMAD R15, R15, UR21, R23 ;  /* 0x000000150f0f7c24 */ /* 0x000fe4000f8e0217 */
        /* <DEDUP_REMOVED lines=9> */
[----:B------:R-:W-:Y:S01]  /*1250*/  SHF.R.U32.HI R3, RZ, 0x3, R2 ;  /* 0x00000003ff037819 */ /* 0x000fe20000011602 */
[----:B------:R-:W-:Y:S01]  /*1260*/  IMAD R5, R9, UR49, R4 ;  /* 0x0000003109057c24 */ /* 0x000fe2000f8e0204 */
[----:B------:R-:W-:Y:S01]  /*1270*/  IADD3 R4, P0, PT, R18, UR52, RZ ;  /* 0x0000003412047c10 */ /* 0x000fe2000ff1e0ff */
[----:B------:R-:W-:-:S02]  /*1280*/  USHF.L.U32 UR49, UR8, 0x5, URZ ;  /* 0x0000000508317899 */ /* 0x000fc400080006ff */
[----:B------:R-:W-:Y:S01]  /*1290*/  USHF.L.U32 UR52, UR47, 0x6, URZ ;  /* 0x000000062f347899 */ /* 0x000fe200080006ff */
[----:B------:R-:W-:Y:S01]  /*12a0*/  IADD3.X R5, PT, PT, R19, UR46, R5, P0, !PT ;  /* 0x0000002e13057c10 */ /* 0x000fe200087fe405 */
[----:B------:R-:W-:Y:S01]  /*12b0*/  IMAD.WIDE.U32 R18, R3, UR8, R16 ;  /* 0x0000000803127c25 */ /* 0x000fe2000f8e0010 */
[----:B------:R-:W-:Y:S01]  /*12c0*/  USHF.L.U64.HI UR46, UR8, 0x5, UR9 ;  /* 0x00000005082e7899 */ /* 0x000fe20008010209 */
[----:B------:R-:W4:Y:S02]  /*12d0*/  LDCU.64 UR56, c[0x0][0x420] ;  /* 0x00008400ff3877ac */ /* 0x000f240008000a00 */
[----:B--2---:R-:W-:Y:S01]  /*12e0*/  IMAD.U32 R20, RZ, RZ, UR16 ;  /* 0x00000010ff147e24 */ /* 0x004fe2000f8e00ff */
[----:B---3--:R-:W-:Y:S01]  /*12f0*/  LEA R242, P2, R18, UR10, 0x1 ;  /* 0x0000000a12f27c11 */ /* 0x008fe2000f8408ff */
[----:B------:R-:W-:Y:S01]  /*1300*/  IMAD.U32 R16, RZ, RZ, UR17 ;  /* 0x00000011ff107e24 */ /* 0x000fe2000f8e00ff */
[----:B------:R-:W2:Y:S01]  /*1310*/  LDCU.64 UR16, c[0x0][0x570] ;  /* 0x0000ae00ff1077ac */ /* 0x000ea20008000a00 */
[----:B------:R-:W-:Y:S01]  /*1320*/  IMAD.WIDE.U32 R20, R20, UR24, R4 ;  /* 0x0000001814147c25 */ /* 0x000fe2000f8e0004 */
[----:B------:R-:W-:-:S02]  /*1330*/  LOP3.LUT R4, R2, 0x1f, RZ, 0xc0, !PT ;  /* 0x0000001f02047812 */ /* 0x000fc400078ec0ff */
[----:B------:R-:W-:Y:S01]  /*1340*/  SHF.R.U32.HI R5, RZ, 0x5, R2 ;  /* 0x00000005ff057819 */ /* 0x000fe20000011602 */
[----:B------:R-:W-:Y:S01]  /*1350*/  IMAD R7, R3, UR9, R19 ;  /* 0x0000000903077c24 */ /* 0x000fe2000f8e0213 */
[----:B------:R-:W3:Y:S01]  /*1360*/  LDCU.64 UR8, c[0x0][0x380] ;  /* 0x00007000ff0877ac */ /* 0x000ee20008000a00 */
[----:B------:R-:W-:Y:S01]  /*1370*/  IMAD R21, R16, UR24, R21 ;  /* 0x0000001810157c24 */ /* 0x000fe2000f8e0215 */
[----:B------:R-:W-:Y:S01]  /*1380*/  SEL R16, R15, RZ, P3 ;  /* 0x000000ff0f107207 */ /* 0x000fe20001800000 */
[----:B------:R-:W-:Y:S01]  /*1390*/  IMAD R13, R5, UR47, R4 ;  /* 0x0000002f050d7c24 */ /* 0x000fe2000f8e0204 */
[----:B------:R-:W-:Y:S01]  /*13a0*/  LEA.HI.X R243, R18, UR11, R7, 0x1, P2 ;  /* 0x0000000b12f37c11 */ /* 0x000fe200090f0c07 */
[----:B------:R-:W-:Y:S01]  /*13b0*/  IMAD.WIDE.U32 R18, R3, R8, R20 ;  /* 0x0000000803127225 */ /* 0x000fe200078e0014 */
[----:B-1----:R-:W-:Y:S01]  /*13c0*/  UIMAD.WIDE UR58, UR54, 0x4, UR58 ;  /* 0x00000004363a78a5 */ /* 0x002fe2000f8e023a */
[----:B------:R-:W-:Y:S02]  /*13d0*/  SHF.L.U32 R15, R8, 0x5, RZ ;  /* 0x00000005080f7819 */ /* 0x000fe400000006ff */
[----:B------:R-:W-:Y:S01]  /*13e0*/  IADD3 R14, P1, P0, R13, UR53, R14 ;  /* 0x000000350d0e7c10 */ /* 0x000fe2000f83e00e */
[----:B------:R-:W-:Y:S01]  /*13f0*/  IMAD R7, R3, R9, R19 ;  /* 0x0000000903077224 */ /* 0x000fe200078e0213 */
[----:B------:R-:W-:-:S02]  /*1400*/  SHF.R.S32.HI R13, RZ, 0x1f, R13 ;  /* 0x0000001fff0d7819 */ /* 0x000fc4000001140d */
[----:B------:R-:W-:Y:S02]  /*1410*/  SHF.L.U64.HI R9, R8, 0x5, R9 ;  /* 0x0000000508097819 */ /* 0x000fe40000010209 */
[----:B------:R-:W-:Y:S01]  /*1420*/  IADD3.X R16, PT, PT, R13, UR51, R16, P1, P0 ;  /* 0x000000330d107c10 */ /* 0x000fe20008fe0410 */
[----:B------:R-:W-:Y:S01]  /*1430*/  IMAD.U32 R13, RZ, RZ, UR52 ;  /* 0x00000034ff0d7e24 */ /* 0x000fe2000f8e00ff */
[----:B------:R-:W-:Y:S01]  /*1440*/  IADD3 R14, P0, PT, R14, UR52, RZ ;  /* 0x000000340e0e7c10 */ /* 0x000fe2000ff1e0ff */
[----:B----4-:R-:W-:Y:S01]  /*1450*/  UIMAD.WIDE UR52, UR55, 0x4, UR56 ;  /* 0x00000004373478a5 */ /* 0x010fe2000f8e0238 */
[----:B---3--:R-:W-:Y:S02]  /*1460*/  LEA R244, P1, R18, UR8, 0x1 ;  /* 0x0000000812f47c11 */ /* 0x008fe4000f8208ff */
[----:B------:R-:W-:Y:S01]  /*1470*/  LEA.HI.X.SX32 R13, R13, R16, 0x1, P0 ;  /* 0x000000100d0d7211 */ /* 0x000fe200000f0eff */
[----:B------:R-:W-:Y:S01]  /*1480*/  VIADD R16, R3, 0x20 ;  /* 0x0000002003107836 */ /* 0x000fe20000000000 */
[----:B--2---:R-:W-:Y:S01]  /*1490*/  LEA R240, P0, R14, UR16, 0x2 ;  /* 0x000000100ef07c11 */ /* 0x004fe2000f8010ff */
[----:B------:R-:W-:Y:S01]  /*14a0*/  UMOV UR16, UR58 ;  /* 0x0000003a00107c82 */ /* 0x000fe20008000000 */
[----:B------:R-:W-:-:S02]  /*14b0*/  LEA.HI.X R245, R18, UR9, R7, 0x1, P1 ;  /* 0x0000000912f57c11 */ /* 0x000fc400088f0c07 */
[----:B------:R-:W-:Y:S01]  /*14c0*/  LEA.HI.X R241, R14, UR17, R13, 0x2, P0 ;  /* 0x000000110ef17c11 */ /* 0x000fe200080f140d */
[----:B------:R-:W-:Y:S01]  /*14d0*/  UMOV UR17, UR59 ;  /* 0x0000003b00117c82 */ /* 0x000fe20008000000 */
[----:B------:R-:W-:Y:S02]  /*14e0*/  IADD3 R14, P0, PT, R3, 0x20, RZ ;  /* 0x00000020030e7810 */ /* 0x000fe40007f1e0ff */
[C---:B------:R-:W-:Y:S02]  /*14f0*/  LOP3.LUT R20, R24.reuse, 0x40, RZ, 0xfc, !PT ;  /* 0x0000004018147812 */ /* 0x040fe400078efcff */
        /* <DEDUP_REMOVED lines=15> */
[----:B------:R-:W-:Y:S05]  /*15f0*/  BRA `(.L_x_2155) ;  /* 0x0000000000187947 */ /* 0x000fea0003800000 */
.L_x_2154:
[----:B------:R-:W1:Y:S01]  /*1600*/  LDCU.64 UR10, c[0x0][0x5c0] ;  /* 0x0000b800ff0a77ac */ /* 0x000e620008000a00 */
[----:B------:R-:W-:-:S04]  /*1610*/  UIADD3 UR5, UPT, UPT, UR37, UR39, URZ ;  /* 0x0000002725057290 */ /* 0x000fc8000fffe0ff */
[----:B-1----:R-:W-:Y:S02]  /*1620*/  UIMAD.WIDE.U32 UR16, UR5, UR10, URZ ;  /* 0x0000000a051072a5 */ /* 0x002fe4000f8e00ff */
[----:B------:R-:W-:-:S04]  /*1630*/  UIMAD UR5, UR5, UR11, URZ ;  /* 0x0000000b050572a4 */ /* 0x000fc8000f8e02ff */
[----:B------:R-:W-:-:S06]  /*1640*/  UIADD3 UR5, UPT, UPT, UR17, UR5, URZ ;  /* 0x0000000511057290 */ /* 0x000fcc000fffe0ff */
[----:B------:R-:W-:Y:S02]  /*1650*/  MOV R2, UR5 ;  /* 0x0000000500027c02 */ /* 0x000fe40008000f00 */
.L_x_2155:
        /* <DEDUP_REMOVED lines=12> */
.L_x_2156:
[----:B------:R-:W1:Y:S01]  /*1720*/  LDCU.64 UR8, c[0x0][0x5c8] ;  /* 0x0000b900ff0877ac */ /* 0x000e620008000a00 */
[----:B------:R-:W-:-:S04]  /*1730*/  UIADD3 UR37, UPT, UPT, UR37, UR39, URZ ;  /* 0x0000002725257290 */ /* 0x000fc8000fffe0ff */
[----:B-1----:R-:W-:Y:S02]  /*1740*/  UIMAD.WIDE.U32 UR14, UR37, UR8, URZ ;  /* 0x00000008250e72a5 */ /* 0x002fe4000f8e00ff */
[----:B------:R-:W-:-:S04]  /*1750*/  UIMAD UR37, UR37, UR9, URZ ;  /* 0x00000009252572a4 */ /* 0x000fc8000f8e02ff */
[----:B------:R-:W-:-:S06]  /*1760*/  UIADD3 UR37, UPT, UPT, UR15, UR37, URZ ;  /* 0x000000250f257290 */ /* 0x000fcc000fffe0ff */
[----:B------:R-:W-:Y:S02]  /*1770*/  MOV R0, UR37 ;  /* 0x0000002500007c02 */ /* 0x000fe40008000f00 */
.L_x_2157:
        /* <DEDUP_REMOVED lines=31> */
.L_x_2159:
[----:B------:R-:W-:Y:S05]  /*1970*/  BSYNC.RECONVERGENT B0 ;  /* 0x0000000000007941 */ /* 0x000fea0003800200 */
.L_x_2158:
        /* <DEDUP_REMOVED lines=19> */
.L_x_2161:
[----:B------:R-:W-:Y:S05]  /*1ab0*/  BSYNC.RECONVERGENT B0 ;  /* 0x0000000000007941 */ /* 0x000fea0003800200 */
.L_x_2160:
        /* <DEDUP_REMOVED lines=28> */
.L_x_2163:
[----:B------:R-:W-:Y:S05]  /*1c80*/  BSYNC.RECONVERGENT B0 ;  /* 0x0000000000007941 */ /* 0x000fea0003800200 */
.L_x_2162:
[----:B------:R-:W-:Y:S05]  /*1c90*/  @P5 BRA `(.L_x_2164) ;  /* 0x0000008c00745947 */ /* 0x000fea0003800000 */
[----:B------:R-:W3:Y:S01]  /*1ca0*/  LDCU UR5, c[0x0][0x440] ;  /* 0x00008800ff0577ac */ /* 0x000ee20008000800 */
[----:B------:R-:W-:Y:S02]  /*1cb0*/  IMAD R13, R13, UR8, RZ ;  /* 0x000000080d0d7c24 */ /* 0x000fe4000f8e02ff */
[----:B------:R-:W-:Y:S01]  /*1cc0*/  IMAD.MOV.U32 R4, RZ, RZ, R6 ;  /* 0x000000ffff047224 */ /* 0x000fe200078e0006 */
[----:B------:R-:W4:Y:S01]  /*1cd0*/  LDCU.64 UR10, c[0x0][0x568] ;  /* 0x0000ad00ff0a77ac */ /* 0x000f220008000a00 */
[C---:B------:R-:W-:Y:S02]  /*1ce0*/  IMAD R13, R14.reuse, UR9, R13 ;  /* 0x000000090e0d7c24 */ /* 0x040fe4000f8e020d */
[----:B--2---:R-:W-:-:S04]  /*1cf0*/  IMAD.WIDE.U32 R2, R14, UR8, R4 ;  /* 0x000000080e027c25 */ /* 0x004fc8000f8e0004 */
        /* <DEDUP_REMOVED lines=13> */
.L_x_2153:
        /* <DEDUP_REMOVED lines=38> */
.L_x_2166:
[----:B------:R2:W-:Y:S04]  /*2030*/  STS.128 [R17+0x10000], RZ ;  /* 0x010000ff11007388 */ /* 0x0005e80000000c00 */
[----:B------:R2:W-:Y:S04]  /*2040*/  STS.128 [R17+0x12000], RZ ;  /* 0x012000ff11007388 */ /* 0x0005e80000000c00 */
[----:B------:R2:W-:Y:S04]  /*2050*/  STS.128 [R17+0x14000], RZ ;  /* 0x014000ff11007388 */ /* 0x0005e80000000c00 */
[----:B------:R2:W-:Y:S02]  /*2060*/  STS.128 [R17+0x16000], RZ ;  /* 0x016000ff11007388 */ /* 0x0005e40000000c00 */
.L_x_2167:
[----:B------:R-:W-:Y:S05]  /*2070*/  BSYNC.RECONVERGENT B0 ;  /* 0x0000000000007941 */ /* 0x000fea0003800200 */
.L_x_2165:
        /* <DEDUP_REMOVED lines=37> */
.L_x_2169:
[----:B------:R-:W-:Y:S05]  /*22d0*/  BSYNC.RECONVERGENT B0 ;  /* 0x0000000000007941 */ /* 0x000fea0003800200 */
.L_x_2168:
        /* <DEDUP_REMOVED lines=29> */
.L_x_2171:
[----:B------:R1:W-:Y:S04]  /*24b0*/  STS.128 [R238], RZ ;  /* 0x000000ffee007388 */ /* 0x0003e80000000c00 */
[----:B------:R1:W-:Y:S04]  /*24c0*/  STS.128 [R238+0x2000], RZ ;  /* 0x002000ffee007388 */ /* 0x0003e80000000c00 */
[----:B------:R1:W-:Y:S04]  /*24d0*/  STS.128 [R238+0x4000], RZ ;  /* 0x004000ffee007388 */ /* 0x0003e80000000c00 */
[----:B------:R1:W-:Y:S02]  /*24e0*/  STS.128 [R238+0x6000], RZ ;  /* 0x006000ffee007388 */ /* 0x0003e40000000c00 */
.L_x_2172:
[----:B------:R-:W-:Y:S05]  /*24f0*/  BSYNC.RECONVERGENT B0 ;  /* 0x0000000000007941 */ /* 0x000fea0003800200 */
.L_x_2170:
[--C-:B------:R-:W-:Y:S01]  /*2500*/  SHF.R.U32.HI R7, RZ, 0x1, R2.reuse ;  /* 0x00000001ff077819 */ /* 0x100fe20000011602 */
[----:B----4-:R-:W-:Y:S01]  /*2510*/  IMAD.MOV.U32 R22, RZ, RZ, 0x4 ;  /* 0x00000004ff167424 */ /* 0x010fe200078e00ff */
[----:B------:R-:W-:Y:S01]  /*2520*/  SHF.R.U32.HI R8, RZ, 0x2, R2 ;  /* 0x00000002ff087819 */ /* 0x000fe20000011602 */
[----:B------:R-:W-:Y:S01]  /*2530*/  IMAD.MOV.U32 R236, RZ, RZ, 0x7f800000 ;  /* 0x7f800000ffec7424 */ /* 0x000fe200078e00ff */
[----:B------:R-:W-:Y:S01]  /*2540*/  LOP3.LUT R237, R7, 0x30, RZ, 0xc0, !PT ;  /* 0x0000003007ed7812 */ /* 0x000fe200078ec0ff */
[----:B------:R-:W-:-:S03]  /*2550*/  IMAD.MOV.U32 R235, RZ, RZ, 0x7f800000 ;  /* 0x7f800000ffeb7424 */ /* 0x000fc600078e00ff */
[----:B------:R-:W-:-:S04]  /*2560*/  LOP3.LUT R237, R237, 0x7, R8, 0xf8, !PT ;  /* 0x00000007eded7812 */ /* 0x000fc800078ef808 */
        /* <DEDUP_REMOVED lines=39> */
.L_x_2174:
[----:B------:R-:W-:Y:S05]  /*27e0*/  BSYNC.RECONVERGENT B0 ;  /* 0x0000000000007941 */ /* 0x000fea0003800200 */
.L_x_2173:
        /* <DEDUP_REMOVED lines=48> */
.L_x_2176:
[----:B------:R2:W-:Y:S04]  /*2af0*/  STS.128 [R17+0x18000], RZ ;  /* 0x018000ff11007388 */ /* 0x0005e80000000c00 */
[----:B------:R2:W-:Y:S04]  /*2b00*/  STS.128 [R17+0x1a000], RZ ;  /* 0x01a000ff11007388 */ /* 0x0005e80000000c00 */
[----:B------:R2:W-:Y:S04]  /*2b10*/  STS.128 [R17+0x1c000], RZ ;  /* 0x01c000ff11007388 */ /* 0x0005e80000000c00 */
[----:B------:R2:W-:Y:S02]  /*2b20*/  STS.128 [R17+0x1e000], RZ ;  /* 0x01e000ff11007388 */ /* 0x0005e40000000c00 */
.L_x_2177:
[----:B------:R-:W-:Y:S05]  /*2b30*/  BSYNC.RECONVERGENT B0 ;  /* 0x0000000000007941 */ /* 0x000fea0003800200 */
.L_x_2175:
        /* <DEDUP_REMOVED lines=40> */
.L_x_2179:
[----:B------:R-:W-:Y:S05]  /*2dc0*/  BSYNC.RECONVERGENT B0 ;  /* 0x0000000000007941 */ /* 0x000fea0003800200 */
.L_x_2178:
        /* <DEDUP_REMOVED lines=46> */
.L_x_2181:
[----:B------:R2:W-:Y:S04]  /*30b0*/  STS.128 [R17+0x20000], RZ ;  /* 0x020000ff11007388 */ /* 0x0005e80000000c00 */
[----:B------:R2:W-:Y:S04]  /*30c0*/  STS.128 [R17+0x22000], RZ ;  /* 0x022000ff11007388 */ /* 0x0005e80000000c00 */
[----:B------:R2:W-:Y:S04]  /*30d0*/  STS.128 [R17+0x24000], RZ ;  /* 0x024000ff11007388 */ /* 0x0005e80000000c00 */
[----:B------:R2:W-:Y:S02]  /*30e0*/  STS.128 [R17+0x26000], RZ ;  /* 0x026000ff11007388 */ /* 0x0005e40000000c00 */
.L_x_2182:
[----:B------:R-:W-:Y:S05]  /*30f0*/  BSYNC.RECONVERGENT B0 ;  /* 0x0000000000007941 */ /* 0x000fea0003800200 */
.L_x_2180:
        /* <DEDUP_REMOVED lines=40> */
.L_x_2184:
[----:B------:R-:W-:Y:S05]  /*3380*/  BSYNC.RECONVERGENT B0 ;  /* 0x0000000000007941 */ /* 0x000fea0003800200 */
.L_x_2183:
[----:B------:R-:W2:Y:S01]  /*3390*/  LDCU.64 UR10, c[0x0][0x538] ;  /* 0x0000a700ff0a77ac */ /* 0x000ea20008000a00 */
[----:B------:R-:W3:Y:S01]  /*33a0*/  LDC.64 R18, c[0x0][0x528] ;  /* 0x00014a00ff127b82 */ /* 0x000ee20000000a00 */
[----:B------:R-:W4:Y:S01]  /*33b0*/  S2R R219, SR_TID.X ;  /* 0x0000000000db7919 */ /* 0x000f220000002100 */
[C---:B------:R-:W-:Y:S01]  /*33c0*/  IMAD.SHL.U32 R16, R2.reuse, 0x2, RZ ;  /* 0x0000000202107824 */ /* 0x040fe200078e00ff */
[----:B-1----:R-:W-:Y:S01]  /*33d0*/  LOP3.LUT R10, R5, 0x3, RZ, 0xc0, !PT ;  /* 0x00000003050a7812 */ /* 0x002fe200078ec0ff */
[----:B------:R-:W-:Y:S01]  /*33e0*/  IMAD.U32 R233, RZ, RZ, UR5 ;  /* 0x00000005ffe97e24 */ /* 0x000fe2000f8e00ff */
[----:B------:R-:W0:Y:S01]  /*33f0*/  LDGDEPBAR ;  /* 0x00000000000079af */ /* 0x000e220000000000 */
[----:B------:R-:W-:Y:S02]  /*3400*/  VIADD R234, R237, UR36 ;  /* 0x00000024edea7c36 */ /* 0x000fe40008000000 */
[----:B------:R-:W-:Y:S01]  /*3410*/  IMAD.SHL.U32 R226, R2, 0x10, RZ ;  /* 0x0000001002e27824 */ /* 0x000fe200078e00ff */
[----:B------:R-:W1:Y:S01]  /*3420*/  LDC R248, c[0x0][0x44c] ;  /* 0x00011300fff87b82 */ /* 0x000e620000000800 */
[----:B--2---:R-:W-:-:S04]  /*3430*/  UISETP.NE.U32.AND UP0, UPT, UR10, URZ, UPT ;  /* 0x000000ff0a00728c */ /* 0x004fc8000bf05070 */
[----:B------:R-:W-:Y:S01]  /*3440*/  UISETP.NE.AND.EX UP0, UPT, UR11, URZ, UPT, UP0 ;  /* 0x000000ff0b00728c */ /* 0x000fe2000bf05300 */
[----:B---3--:R-:W2:Y:S05]  /*3450*/  LDG.E.64 R14, desc[UR34][R18.64+0x8] ;  /* 0x00000822120e7981 */ /* 0x008eaa000c1e1b00 */
[----:B------:R-:W-:Y:S01]  /*3460*/  PLOP3.LUT P0, PT, PT, PT, UP0, 0x80, 0x8 ;  /* 0x000000000008781c */ /* 0x000fe20003f0f008 */
[----:B------:R-:W3:Y:S04]  /*3470*/  LDG.E.64 R12, desc[UR34][R18.64] ;  /* 0x00000022120c7981 */ /* 0x000ee8000c1e1b00 */
[----:B------:R-:W4:Y:S01]  /*3480*/  @UP0 LDCU.64 UR8, c[0x0][0x540] ;  /* 0x0000a800ff0807ac */ /* 0x000f220008000a00 */
[----:B------:R-:W-:Y:S01]  /*3490*/  @UP0 UMOV UR12, UR24 ;  /* 0x00000018000c0c82 */ /* 0x000fe20008000000 */
[----:B------:R-:W-:Y:S01]  /*34a0*/  @UP0 UMOV UR13, URZ ;  /* 0x000000ff000d0c82 */ /* 0x000fe20008000000 */
[----:B------:R-:W-:Y:S01]  /*34b0*/  LOP3.LUT R9, R16, 0x6, RZ, 0xc0, !PT ;  /* 0x0000000610097812 */ /* 0x000fe200078ec0ff */
[----:B------:R-:W1:Y:S01]  /*34c0*/  @UP0 LDCU UR5, c[0x0][0x458] ;  /* 0x00008b00ff0507ac */ /* 0x000e620008000800 */
[----:B----4-:R-:W-:-:S02]  /*34d0*/  @UP0 UIMAD.WIDE.U32 UR12, UR23, UR8, UR12 ;  /* 0x00000008170c02a5 */ /* 0x010fc4000f8e000c */
[----:B------:R-:W-:Y:S01]  /*34e0*/  LOP3.LUT R9, R9, 0xe0, R8, 0xf8, !PT ;  /* 0x000000e009097812 */ /* 0x000fe200078ef808 */
[----:B------:R-:W-:Y:S01]  /*34f0*/  IMAD.SHL.U32 R5, R2, 0x40, RZ ;  /* 0x0000004002057824 */ /* 0x000fe200078e00ff */
[----:B------:R-:W-:Y:S01]  /*3500*/  LOP3.LUT R16, R16, 0x20, RZ, 0xc0, !PT ;  /* 0x0000002010107812 */ /* 0x000fe200078ec0ff */
[----:B------:R-:W-:Y:S02]  /*3510*/  @UP0 UIMAD UR9, UR23, UR9, UR13 ;  /* 0x00000009170902a4 */ /* 0x000fe4000f8e020d */
[----:B------:R-:W-:Y:S01]  /*3520*/  @UP0 ULEA UR10, UP1, UR12, UR10, 0x2 ;  /* 0x0000000a0c0a0291 */ /* 0x000fe2000f8210ff */
[----:B------:R-:W-:Y:S02]  /*3530*/  IMAD R234, R233, 0x40, R234 ;  /* 0x00000040e9ea7824 */ /* 0x000fe400078e02ea */
[----:B------:R-:W-:Y:S01]  /*3540*/  IMAD.SHL.U32 R218, R219, 0x2, RZ ;  /* 0x00000002dbda7824 */ /* 0x000fe200078e00ff */
[----:B------:R-:W-:Y:S02]  /*3550*/  @UP0 ULEA.HI.X UR11, UR12, UR11, UR9, 0x2, UP1 ;  /* 0x0000000b0c0b0291 */ /* 0x000fe400088f1409 */
[----:B------:R-:W-:-:S02]  /*3560*/  IMAD.U32 R20, RZ, RZ, UR10 ;  /* 0x0000000aff147e24 */ /* 0x000fc4000f8e00ff */
[----:B------:R-:W-:Y:S01]  /*3570*/  IMAD.SHL.U32 R216, R219, 0x20, RZ ;  /* 0x00000020dbd87824 */ /* 0x000fe200078e00ff */
[C---:B------:R-:W-:Y:S01]  /*3580*/  R2P PR, R2.reuse, 0x6 ;  /* 0x0000000602007804 */ /* 0x040fe20000000000 */
[----:B------:R-:W-:Y:S01]  /*3590*/  IMAD.U32 R21, RZ, RZ, UR11 ;  /* 0x0000000bff157e24 */ /* 0x000fe2000f8e00ff */
[----:B------:R-:W-:Y:S01]  /*35a0*/  SHF.R.U32.HI R232, RZ, 0x2, R219 ;  /* 0x00000002ffe87819 */ /* 0x000fe200000116db */
[----:B------:R-:W-:Y:S01]  /*35b0*/  IMAD.SHL.U32 R8, R2, 0x20, RZ ;  /* 0x0000002002087824 */ /* 0x000fe200078e00ff */
[----:B------:R-:W-:Y:S01]  /*35c0*/  LOP3.LUT R16, R16, 0x18, R3, 0xf8, !PT ;  /* 0x0000001810107812 */ /* 0x000fe200078ef803 */
[----:B------:R-:W-:Y:S01]  /*35d0*/  IMAD R233, R233, 0x4, R10 ;  /* 0x00000004e9e97824 */ /* 0x000fe200078e020a */
[----:B------:R4:W3:Y:S01]  /*35e0*/  @P0 LDG.E R0, desc[UR34][R20.64] ;  /* 0x0000002214000981 */ /* 0x0008e2000c1e1900 */
[----:B------:R-:W-:Y:S01]  /*35f0*/  LOP3.LUT R3, R5, 0x1c0, RZ, 0xc0, !PT ;  /* 0x000001c005037812 */ /* 0x000fe200078ec0ff */
[----:B------:R-:W-:Y:S01]  /*3600*/  IMAD.U32 R10, RZ, RZ, UR30 ;  /* 0x0000001eff0a7e24 */ /* 0x000fe2000f8e00ff */
[----:B------:R-:W-:Y:S01]  /*3610*/  LOP3.LUT R11, R8, 0x200, RZ, 0xc0, !PT ;  /* 0x00000200080b7812 */ /* 0x000fe200078ec0ff */
[----:B------:R-:W-:Y:S01]  /*3620*/  IMAD.SHL.U32 R217, R219, 0x8, RZ ;  /* 0x00000008dbd97824 */ /* 0x000fe200078e00ff */
[----:B------:R-:W-:Y:S01]  /*3630*/  LOP3.LUT R3, R3, 0x38, R6, 0xf8, !PT ;  /* 0x0000003803037812 */ /* 0x000fe200078ef806 */
[----:B------:R-:W-:Y:S01]  /*3640*/  IMAD.MOV.U32 R229, RZ, RZ, 0x40 ;  /* 0x00000040ffe57424 */ /* 0x000fe200078e00ff */
[----:B------:R-:W-:Y:S01]  /*3650*/  LOP3.LUT R226, R11, 0x3800, R226, 0xf8, !PT ;  /* 0x000038000be27812 */ /* 0x000fe200078ef8e2 */
[----:B------:R-:W-:Y:S01]  /*3660*/  IMAD.MOV.U32 R227, RZ, RZ, 0x20 ;  /* 0x00000020ffe37424 */ /* 0x000fe200078e00ff */
[----:B------:R-:W-:Y:S01]  /*3670*/  IADD3 R11, PT, PT, R9, UR38, R10 ;  /* 0x00000026090b7c10 */ /* 0x000fe2000fffe00a */
[----:B------:R-:W-:Y:S01]  /*3680*/  IMAD.MOV.U32 R250, RZ, RZ, 0x20 ;  /* 0x00000020fffa7424 */ /* 0x000fe200078e00ff */
[----:B------:R-:W-:Y:S01]  /*3690*/  LOP3.LUT R9, R16, 0x1c0, R5, 0xf8, !PT ;  /* 0x000001c010097812 */ /* 0x000fe200078ef805 */
[----:B------:R-:W-:Y:S01]  /*36a0*/  IMAD.MOV.U32 R249, RZ, RZ, 0x40 ;  /* 0x00000040fff97424 */ /* 0x000fe200078e00ff */
[----:B------:R-:W-:Y:S01]  /*36b0*/  LOP3.LUT R7, R3, 0x8, R7, 0x78, !PT ;  /* 0x0000000803077812 */ /* 0x000fe200078e7807 */
[----:B------:R-:W-:Y:S01]  /*36c0*/  IMAD.MOV.U32 R246, RZ, RZ, 0x4 ;  /* 0x00000004fff67424 */ /* 0x000fe200078e00ff */
[----:B------:R-:W-:-:S02]  /*36d0*/  LOP3.LUT R17, R5, 0x200, RZ, 0xc0, !PT ;  /* 0x0000020005117812 */ /* 0x000fc400078ec0ff */
[----:B------:R-:W-:Y:S02]  /*36e0*/  CS2R R190, SRZ ;  /* 0x0000000000be7805 */ /* 0x000fe4000001ff00 */
[----:B------:R-:W-:Y:S02]  /*36f0*/  LOP3.LUT R3, R3, 0x8, R2, 0x78, !PT ;  /* 0x0000000803037812 */ /* 0x000fe400078e7802 */
[----:B------:R-:W-:Y:S02]  /*3700*/  CS2R R188, SRZ ;  /* 0x0000000000bc7805 */ /* 0x000fe4000001ff00 */
[----:B------:R-:W-:Y:S02]  /*3710*/  LOP3.LUT R6, R9, 0x38, R6, 0x78, !PT ;  /* 0x0000003809067812 */ /* 0x000fe400078e7806 */
[----:B------:R-:W-:Y:S01]  /*3720*/  CS2R R194, SRZ ;  /* 0x0000000000c27805 */ /* 0x000fe2000001ff00 */
[----:B-1----:R-:W1:Y:S01]  /*3730*/  @P0 MUFU.RCP R9, UR5 ;  /* 0x0000000500090d08 */ /* 0x002e620008001000 */
[----:B------:R-:W-:Y:S01]  /*3740*/  LOP3.LUT R8, R17, 0xc00, R8, 0xf8, !PT ;  /* 0x00000c0011087812 */ /* 0x000fe200078ef808 */
[C---:B------:R-:W-:Y:S01]  /*3750*/  IMAD.SHL.U32 R10, R219.reuse, 0x10, RZ ;  /* 0x00000010db0a7824 */ /* 0x040fe200078e00ff */
[----:B------:R-:W-:Y:S01]  /*3760*/  LOP3.LUT R226, R226, R3, RZ, 0xfc, !PT ;  /* 0x00000003e2e27212 */ /* 0x000fe200078efcff */
[----:B------:R-:W-:Y:S01]  /*3770*/  IMAD.SHL.U32 R3, R219, 0x40, RZ ;  /* 0x00000040db037824 */ /* 0x000fe200078e00ff */
[----:B------:R-:W-:Y:S01]  /*3780*/  LOP3.LUT R8, R8, R7, RZ, 0xfc, !PT ;  /* 0x0000000708087212 */ /* 0x000fe200078efcff */
[----:B------:R-:W-:Y:S01]  /*3790*/  UIMAD UR10, UR23, UR41, UR24 ;  /* 0x00000029170a72a4 */ /* 0x000fe2000f8e0218 */
[----:B------:R-:W-:Y:S01]  /*37a0*/  LOP3.LUT R7, R218, 0x38, RZ, 0xc0, !PT ;  /* 0x00000038da077812 */ /* 0x000fe200078ec0ff */
[----:B------:R-:W-:Y:S01]  /*37b0*/  UIADD3 UR30, UPT, UPT, UR30, 0x40, URZ ;  /* 0x000000401e1e7890 */ /* 0x000fe2000fffe0ff */
[----:B------:R-:W-:-:S02]  /*37c0*/  IADD3 R234, PT, PT, R234, -0x59, -R11 ;  /* 0xffffffa7eaea7810 */ /* 0x000fc40007ffe80b */
        /* <DEDUP_REMOVED lines=15> */
[----:B------:R-:W-:Y:S02]  /*38c0*/  LOP3.LUT R16, R11, 0x3800, R10, 0xf8, !PT ;  /* 0x000038000b107812 */ /* 0x000fe400078ef80a */
[----:B------:R-:W-:Y:S02]  /*38d0*/  CS2R R176, SRZ ;  /* 0x0000000000b07805 */ /* 0x000fe4000001ff00 */
[----:B------:R-:W-:-:S02]  /*38e0*/  LOP3.LUT R11, R216, 0xc00, RZ, 0xc0, !PT ;  /* 0x00000c00d80b7812 */ /* 0x000fc400078ec0ff */
[----:B------:R-:W-:Y:S02]  /*38f0*/  CS2R R170, SRZ ;  /* 0x0000000000aa7805 */ /* 0x000fe4000001ff00 */
[----:B------:R-:W-:Y:S02]  /*3900*/  LOP3.LUT R10, R7, 0x1c0, R10, 0xf8, !PT ;  /* 0x000001c0070a7812 */ /* 0x000fe400078ef80a */
[----:B------:R-:W-:Y:S02]  /*3910*/  CS2R R168, SRZ ;  /* 0x0000000000a87805 */ /* 0x000fe4000001ff00 */
[C-C-:B------:R-:W-:Y:S02]  /*3920*/  LOP3.LUT R7, R5.reuse, 0xc00, R216.reuse, 0xf8, !PT ;  /* 0x00000c0005077812 */ /* 0x140fe400078ef8d8 */
[----:B------:R-:W-:Y:S02]  /*3930*/  CS2R R166, SRZ ;  /* 0x0000000000a67805 */ /* 0x000fe4000001ff00 */
[----:B------:R-:W-:Y:S01]  /*3940*/  LOP3.LUT R220, R2, 0x8, R17, 0x78, !PT ;  /* 0x0000000802dc7812 */ /* 0x000fe200078e7811 */
[----:B------:R-:W-:Y:S01]  /*3950*/  USHF.L.U32 UR10, UR10, 0x5, URZ ;  /* 0x000000050a0a7899 */ /* 0x000fe200080006ff */
[----:B------:R-:W-:-:S02]  /*3960*/  LOP3.LUT R5, R5, 0x400, R216, 0xf8, !PT ;  /* 0x0000040005057812 */ /* 0x000fc400078ef8d8 */
[----:B------:R-:W-:Y:S02]  /*3970*/  CS2R R164, SRZ ;  /* 0x0000000000a47805 */ /* 0x000fe4000001ff00 */
[----:B------:R-:W-:Y:S01]  /*3980*/  LOP3.LUT R11, R11, 0x6, R218, 0xf8, !PT ;  /* 0x000000060b0b7812 */ /* 0x000fe200078ef8da */
[----:B------:R-:W-:Y:S01]  /*3990*/  USHF.R.S32.HI UR11, URZ, 0x1f, UR10 ;  /* 0x0000001fff0b7899 */ /* 0x000fe2000801140a */
[----:B------:R-:W-:Y:S02]  /*39a0*/  SEL R229, R229, 0xffffffc0, !P2 ;  /* 0xffffffc0e5e57807 */ /* 0x000fe40005000000 */
[----:B------:R-:W-:Y:S02]  /*39b0*/  CS2R R158, SRZ ;  /* 0x00000000009e7805 */ /* 0x000fe4000001ff00 */
[----:B------:R-:W-:Y:S02]  /*39c0*/  LEA R226, R226, UR25, 0x1 ;  /* 0x00000019e2e27c11 */ /* 0x000fe4000f8e08ff */
[----:B------:R-:W-:-:S02]  /*39d0*/  CS2R R156, SRZ ;  /* 0x00000000009c7805 */ /* 0x000fc4000001ff00 */
[----:B------:R-:W-:Y:S02]  /*39e0*/  SEL R227, R227, 0xffffffe0, !P1 ;  /* 0xffffffe0e3e37807 */ /* 0x000fe40004800000 */
[----:B------:R-:W-:Y:S02]  /*39f0*/  CS2R R162, SRZ ;  /* 0x0000000000a27805 */ /* 0x000fe4000001ff00 */
[----:B------:R-:W-:Y:S01]  /*3a00*/  LEA R8, R8, UR25, 0x1 ;  /* 0x0000001908087c11 */ /* 0x000fe2000f8e08ff */
[----:B------:R-:W-:Y:S01]  /*3a10*/  IMAD.IADD R224, R229, 0x1, R226 ;  /* 0x00000001e5e07824 */ /* 0x000fe200078e02e2 */
[----:B------:R-:W-:Y:S02]  /*3a20*/  LEA R6, R6, UR25, 0x1 ;  /* 0x0000001906067c11 */ /* 0x000fe4000f8e08ff */
[----:B------:R-:W-:Y:S02]  /*3a30*/  CS2R R160, SRZ ;  /* 0x0000000000a07805 */ /* 0x000fe4000001ff00 */
[----:B------:R-:W-:-:S02]  /*3a40*/  LOP3.LUT R239, R2, 0x8, R219, 0x78, !PT ;  /* 0x0000000802ef7812 */ /* 0x000fc400078e78db */
[----:B------:R-:W-:Y:S02]  /*3a50*/  CS2R R154, SRZ ;  /* 0x00000000009a7805 */ /* 0x000fe4000001ff00 */
[----:B------:R-:W-:Y:S02]  /*3a60*/  CS2R R152, SRZ ;  /* 0x0000000000987805 */ /* 0x000fe4000001ff00 */
[----:B------:R-:W-:Y:S02]  /*3a70*/  CS2R R150, SRZ ;  /* 0x0000000000967805 */ /* 0x000fe4000001ff00 */
        /* <DEDUP_REMOVED lines=41> */
[----:B----4-:R-:W-:Y:S02]  /*3d10*/  CS2R R20, SRZ ;  /* 0x0000000000147805 */ /* 0x010fe4000001ff00 */
[----:B------:R-:W-:Y:S01]  /*3d20*/  SHF.R.U32.HI R247, RZ, 0x2, R219 ;  /* 0x00000002fff77819 */ /* 0x000fe200000116db */
[----:B------:R-:W-:Y:S01]  /*3d30*/  VIADD R222, R8, UR51 ;  /* 0x0000003308de7c36 */ /* 0x000fe20008000000 */
[----:B------:R-:W-:Y:S01]  /*3d40*/  UMOV UR12, URZ ;  /* 0x000000ff000c7c82 */ /* 0x000fe20008000000 */
[----:B------:R-:W-:Y:S01]  /*3d50*/  IMAD.IADD R225, R227, 0x1, R226 ;  /* 0x00000001e3e17824 */ /* 0x000fe200078e02e2 */
[----:B------:R-:W4:Y:S01]  /*3d60*/  LDCU UR5, c[0x0][0x440] ;  /* 0x00008800ff0577ac */ /* 0x000f220008000800 */
[----:B------:R-:W-:-:S02]  /*3d70*/  VIADD R221, R6, UR51 ;  /* 0x0000003306dd7c36 */ /* 0x000fc40008000000 */
[----:B------:R-:W-:Y:S01]  /*3d80*/  IMAD.IADD R223, R227, 0x1, R224 ;  /* 0x00000001e3df7824 */ /* 0x000fe200078e02e0 */
[----:B------:R-:W-:Y:S01]  /*3d90*/  UISETP.GE.AND UP1, UPT, UR30, UR36, UPT ;  /* 0x000000241e00728c */ /* 0x000fe2000bf26270 */
[----:B------:R-:W1:Y:S01]  /*3da0*/  LDCU UR8, c[0x0][0x3e0] ;  /* 0x00007c00ff0877ac */ /* 0x000e620008000800 */
[----:B------:R-:W1:Y:S01]  /*3db0*/  LDCU UR9, c[0x0][0x45c] ;  /* 0x00008b80ff0977ac */ /* 0x000e620008000800 */
[----:B------:R-:W-:Y:S01]  /*3dc0*/  USHF.L.U32 UR47, UR47, 0x3, URZ ;  /* 0x000000032f2f7899 */ /* 0x000fe200080006ff */
[----:B--2---:R-:W-:Y:S01]  /*3dd0*/  IADD3 R4, P4, P3, R14, UR10, R4 ;  /* 0x0000000a0e047c10 */ /* 0x004fe2000fb9e004 */
[----:B------:R-:W2:Y:S01]  /*3de0*/  LDCU.U8 UR10, c[0x0][0x4f8] ;  /* 0x00009f00ff0a77ac */ /* 0x000ea20008000000 */
[----:B---3--:R-:W-:Y:S02]  /*3df0*/  R2UR UR58, R12 ;  /* 0x000000000c3a72ca */ /* 0x008fe400000e0000 */
[----:B------:R-:W-:Y:S01]  /*3e00*/  R2UR UR59, R13 ;  /* 0x000000000d3b72ca */ /* 0x000fe200000e0000 */
[----:B-1----:R-:W-:Y:S01]  /*3e10*/  @P0 FMUL.FTZ R9, R0, R9 ;  /* 0x0000000900090220 */ /* 0x002fe20000410000 */
[----:B------:R-:W-:-:S02]  /*3e20*/  LOP3.LUT R0, R7, R220, RZ, 0xfc, !PT ;  /* 0x000000dc07007212 */ /* 0x000fc400078efcff */
[----:B------:R-:W-:Y:S02]  /*3e30*/  LOP3.LUT R220, R5, R220, RZ, 0xfc, !PT ;  /* 0x000000dc05dc7212 */ /* 0x000fe400078efcff */
[----:B------:R-:W-:-:S05]  /*3e40*/  LOP3.LUT R5, R11, R10, RZ, 0xfc, !PT ;  /* 0x0000000a0b057212 */ /* 0x000fca00078efcff */
[----:B------:R1:W-:Y:S01]  /*3e50*/  STL [R1+0x4], R5 ;  /* 0x0000040501007387 */ /* 0x0003e20000100800 */
[----:B------:R-:W-:Y:S02]  /*3e60*/  @P0 R2UR UR13, R9 ;  /* 0x00000000090d02ca */ /* 0x000fe400000e0000 */
[----:B------:R-:W-:Y:S02]  /*3e70*/  LOP3.LUT P0, RZ, R219, 0x4, RZ, 0xc0, !PT ;  /* 0x00000004dbff7812 */ /* 0x000fe4000780c0ff */
[----:B------:R-:W-:Y:S02]  /*3e80*/  LOP3.LUT R7, R217, 0x38, RZ, 0xc0, !PT ;  /* 0x00000038d9077812 */ /* 0x000fe400078ec0ff */
[----:B-1----:R-:W-:Y:S01]  /*3e90*/  IADD3.X R5, PT, PT, R15, UR11, RZ, P4, P3 ;  /* 0x0000000b0f057c10 */ /* 0x002fe2000a7e64ff */
[----:B------:R-:W1:Y:S04]  /*3ea0*/  LDCU UR11, c[0x0][0x590] ;  /* 0x0000b200ff0b77ac */ /* 0x000e680008000800 */
[----:B------:R3:W-:Y:S04]  /*3eb0*/  STL [R1], R5 ;  /* 0x0000000501007387 */ /* 0x0007e80000100800 */
[----:B------:R1:W-:Y:S01]  /*3ec0*/  STL [R1+0x8], R238 ;  /* 0x000008ee01007387 */ /* 0x0003e20000100800 */
[----:B---3--:R-:W-:-:S05]  /*3ed0*/  IMAD.MOV.U32 R5, RZ, RZ, 0x10 ;  /* 0x00000010ff057424 */ /* 0x008fca00078e00ff */
[----:B------:R-:W-:Y:S02]  /*3ee0*/  SEL R5, R5, 0xfffffff0, !P0 ;  /* 0xfffffff005057807 */ /* 0x000fe40004000000 */
[----:B------:R-:W-:Y:S01]  /*3ef0*/  LOP3.LUT R5, R7, 0x40, RZ, 0xfc, !PT ;  /* 0x0000004007057812 */ /* 0x000fe200078efcff */
[----:B------:R-:W-:-:S05]  /*3f00*/  IMAD.WIDE.U32 R4, R4, -0x2daee0ad, RZ ;  /* 0xd2511f5304047825 */ /* 0x000fca00078e00ff */
[----:B------:R3:W-:Y:S01]  /*3f10*/  STL.64 [R1+0x10], R4 ;  /* 0x0000100401007387 */ /* 0x0007e20000100a00 */
[C---:B------:R-:W-:Y:S02]  /*3f20*/  LOP3.LUT P3, RZ, R219.reuse, 0x2, RZ, 0xc0, !PT ;  /* 0x00000002dbff7812 */ /* 0x040fe4000786c0ff */
[----:B------:R-:W-:Y:S02]  /*3f30*/  LOP3.LUT P4, RZ, R219, 0x8, RZ, 0xc0, !PT ;  /* 0x00000008dbff7812 */ /* 0x000fe4000788c0ff */
[C---:B------:R-:W-:Y:S02]  /*3f40*/  LOP3.LUT R252, R7.reuse, 0x80, RZ, 0xfc, !PT ;  /* 0x0000008007fc7812 */ /* 0x040fe400078efcff */
[----:B------:R-:W-:Y:S01]  /*3f50*/  LOP3.LUT R251, R7, 0xc0, RZ, 0xfc, !PT ;  /* 0x000000c007fb7812 */ /* 0x000fe200078efcff */
[----:B------:R-:W-:Y:S01]  /*3f60*/  @UP0 UMOV UR12, UR13 ;  /* 0x0000000d000c0c82 */ /* 0x000fe20008000000 */
[----:B-1----:R-:W-:Y:S02]  /*3f70*/  USHF.L.U32 UR11, UR11, 0x6, URZ ;  /* 0x000000060b0b7899 */ /* 0x002fe400080006ff */
        /* <DEDUP_REMOVED lines=11> */
[----:B--234-:R-:W-:-:S12]  /*4030*/  UIADD3 UR13, UPT, UPT, UR59, 0x646e171e, URZ ;  /* 0x646e171e3b0d7890 */ /* 0x01cfd8000fffe0ff */
.L_x_2187:
[----:B------:R-:W0:Y:S01]  /*4040*/  LDGDEPBAR ;  /* 0x00000000000079af */ /* 0x000e220000000000 */
[C---:B------:R-:W-:Y:S01]  /*4050*/  IMAD.IADD R117, R222.reuse, 0x1, R227 ;  /* 0x00000001de757824 */ /* 0x040fe200078e02e3 */
[----:B------:R-:W-:Y:S01]  /*4060*/  PLOP3.LUT P5, PT, PT, PT, UP1, 0x80, 0x8 ;  /* 0x000000000008781c */ /* 0x000fe20003faf018 */
[----:B------:R-:W-:Y:S03]  /*4070*/  IMAD.IADD R116, R222, 0x1, R229 ;  /* 0x00000001de747824 */ /* 0x000fe600078e02e5 */
[----:B------:R-:W2:Y:S01]  /*4080*/  LDL R130, [R1] ;  /* 0x0000000001827983 */ /* 0x000ea20000100800 */
[----:B------:R-:W-:Y:S01]  /*4090*/  SEL R229, R249, 0xffffffc0, !P0 ;  /* 0xffffffc0f9e57807 */ /* 0x000fe20004000000 */
[----:B------:R-:W-:Y:S01]  /*40a0*/  IMAD.MOV.U32 R213, RZ, RZ, 0x10 ;  /* 0x00000010ffd57424 */ /* 0x000fe200078e00ff */
[----:B------:R-:W-:Y:S01]  /*40b0*/  PLOP3.LUT P1, PT, PT, PT, UP1, 0x80, 0x8 ;  /* 0x000000000008781c */ /* 0x000fe20003f2f018 */
[----:B------:R-:W-:Y:S02]  /*40c0*/  IMAD.IADD R227, R227, 0x1, R116 ;  /* 0x00000001e3e37824 */ /* 0x000fe400078e0274 */
[----:B------:R-:W3:Y:S01]  /*40d0*/  LDL.64 R128, [R1+0x10] ;  /* 0x0000100001807983 */ /* 0x000ee20000100a00 */
[----:B------:R-:W-:Y:S01]  /*40e0*/  PLOP3.LUT P2, PT, PT, PT, UP1, 0x80, 0x8 ;  /* 0x000000000008781c */ /* 0x000fe20003f4f018 */
[----:B------:R-:W-:Y:S01]  /*40f0*/  IMAD.U32 R118, RZ, RZ, UR40 ;  /* 0x00000028ff767e24 */ /* 0x000fe2000f8e00ff */
[----:B------:R-:W-:Y:S01]  /*4100*/  SEL R213, R213, 0xfffffff0, !P0 ;  /* 0xfffffff0d5d57807 */ /* 0x000fe20004000000 */
[C---:B------:R-:W-:Y:S01]  /*4110*/  VIADD R119, R234.reuse, 0x19 ;  /* 0x00000019ea777836 */ /* 0x040fe20000000000 */
[----:B------:R-:W-:Y:S01]  /*4120*/  PLOP3.LUT P6, PT, PT, PT, UP1, 0x80, 0x8 ;  /* 0x000000000008781c */ /* 0x000fe20003fcf018 */
[C---:B------:R-:W-:Y:S01]  /*4130*/  VIADD R121, R234.reuse, 0x21 ;  /* 0x00000021ea797836 */ /* 0x040fe20000000000 */
[----:B------:R-:W-:Y:S01]  /*4140*/  SHF.R.U32.HI R125, RZ, 0x7, R219 ;  /* 0x00000007ff7d7819 */ /* 0x000fe200000116db */
[C---:B------:R-:W-:Y:S01]  /*4150*/  VIADD R120, R234.reuse, 0x18 ;  /* 0x00000018ea787836 */ /* 0x040fe20000000000 */
[----:B------:R-:W-:Y:S01]  /*4160*/  IABS R119, R119 ;  /* 0x0000007700777213 */ /* 0x000fe20000000000 */
[C---:B------:R-:W-:Y:S01]  /*4170*/  VIADD R122, R234.reuse, 0x20 ;  /* 0x00000020ea7a7836 */ /* 0x040fe20000000000 */
[----:B------:R-:W-:Y:S01]  /*4180*/  IABS R121, R121 ;  /* 0x0000007900797213 */ /* 0x000fe20000000000 */
[----:B------:R-:W-:Y:S01]  /*4190*/  VIADD R124, R234, 0x10 ;  /* 0x00000010ea7c7836 */ /* 0x000fe20000000000 */
[----:B------:R-:W-:Y:S01]  /*41a0*/  I2FP.F32.S32 R119, R119 ;  /* 0x0000007700777245 */ /* 0x000fe20000201400 */
[----:B------:R-:W-:Y:S01]  /*41b0*/  VIADD R233, R233, 0xfffffffc ;  /* 0xfffffffce9e97836 */ /* 0x000fe20000000000 */
[----:B------:R-:W-:Y:S01]  /*41c0*/  I2FP.F32.S32 R121, R121 ;  /* 0x0000007900797245 */ /* 0x000fe20000201400 */
[----:B------:R-:W-:Y:S01]  /*41d0*/  UISETP.NE.AND UP2, UPT, UR45, URZ, UPT ;  /* 0x000000ff2d00728c */ /* 0x000fe2000bf45270 */
[----:B------:R-:W-:Y:S01]  /*41e0*/  IABS R120, R120 ;  /* 0x0000007800787213 */ /* 0x000fe20000000000 */
[----:B------:R-:W-:Y:S01]  /*41f0*/  IMAD.WIDE.U32 R126, R233, -0x326172a9, RZ ;  /* 0xcd9e8d57e97e7825 */ /* 0x000fe200078e00ff */
[----:B------:R-:W-:Y:S02]  /*4200*/  @P6 LOP3.LUT R123, R218, 0x6, RZ, 0xc0, !PT ;  /* 0x00000006da7b6812 */ /* 0x000fe400078ec0ff */
[----:B------:R-:W-:Y:S02]  /*4210*/  I2FP.F32.S32 R120, R120 ;  /* 0x0000007800787245 */ /* 0x000fe40000201400 */
[----:B------:R-:W-:Y:S02]  /*4220*/  @P5 LOP3.LUT R123, R123, 0xe0, R232, 0xf8, !PT ;  /* 0x000000e07b7b5812 */ /* 0x000fe400078ef8e8 */
[----:B------:R-:W-:Y:S02]  /*4230*/  PLOP3.LUT P5, PT, PT, PT, UP1, 0x80, 0x8 ;  /* 0x000000000008781c */ /* 0x000fe40003faf018 */
[----:B------:R-:W-:Y:S01]  /*4240*/  PLOP3.LUT P6, PT, PT, PT, UP1, 0x80, 0x8 ;  /* 0x000000000008781c */ /* 0x000fe20003fcf018 */
[----:B------:R-:W-:Y:S01]  /*4250*/  @P1 IMAD R118, R118, 0x40, R123 ;  /* 0x0000004076761824 */ /* 0x000fe200078e027b */
[----:B------:R-:W-:Y:S02]  /*4260*/  PLOP3.LUT P1, PT, PT, PT, UP1, 0x80, 0x8 ;  /* 0x000000000008781c */ /* 0x000fe40003f2f018 */
[----:B------:R-:W-:Y:S02]  /*4270*/  IABS R122, R122 ;  /* 0x0000007a007a7213 */ /* 0x000fe40000000000 */
[----:B------:R-:W-:Y:S02]  /*4280*/  @P2 ISETP.GE.AND P2, PT, R118, UR36, PT ;  /* 0x0000002476002c0c */ /* 0x000fe4000bf46270 */
[----:B------:R-:W-:Y:S02]  /*4290*/  I2FP.F32.S32 R122, R122 ;  /* 0x0000007a007a7245 */ /* 0x000fe40000201400 */
        /* <DEDUP_REMOVED lines=8> */
[----:B------:R-:W4:Y:S06]  /*4320*/  LDSM.16.M88.4 R100, [R225+0x18000] ;  /* 0x01800000e164783b */ /* 0x000f2c0000000200 */
[----:B------:R-:W4:Y:S06]  /*4330*/  LDSM.16.M88.4 R104, [R225+0x18800] ;  /* 0x01880000e168783b */ /* 0x000f2c0000000200 */
[----:B------:R-:W-:Y:S06]  /*4340*/  LDSM.16.M88.4 R108, [R116] ;  /* 0x00000000746c783b */ /* 0x000fec0000000200 */
[----:B------:R-:W4:Y:S01]  /*4350*/  LDSM.16.M88.4 R112, [R224+0x18000] ;  /* 0x01800000e070783b */ /* 0x000f220000000200 */
[C---:B-1----:R-:W-:Y:S08]  /*4360*/  HMMA.16816.F32.BF16 R4, R84.reuse, R88, RZ ;  /* 0x000000585404723c */ /* 0x042ff000000418ff */
[C---:B------:R-:W-:Y:S01]  /*4370*/  HMMA.16816.F32.BF16 R8, R84.reuse, R90, RZ ;  /* 0x0000005a5408723c */ /* 0x040fe200000418ff */
[----:B------:R-:W-:Y:S07]  /*4380*/  LDSM.16.M88.4 R88, [R227] ;  /* 0x00000000e358783b */ /* 0x000fee0000000200 */
[C---:B----4-:R-:W-:Y:S08]  /*4390*/  HMMA.16816.F32.BF16 R12, R84.reuse, R92, RZ ;  /* 0x0000005c540c723c */ /* 0x050ff000000418ff */
[----:B------:R-:W-:Y:S01]  /*43a0*/  HMMA.16816.F32.BF16 R16, R84, R94, RZ ;  /* 0x0000005e5410723c */ /* 0x000fe200000418ff */
[----:B------:R-:W1:Y:S06]  /*43b0*/  LDSM.16.M88.4 R84, [R224+0x18800] ;  /* 0x01880000e054783b */ /* 0x000e6c0000000200 */
[----:B------:R-:W4:Y:S01]  /*43c0*/  LDSM.16.M88.4 R92, [R223+0x18000] ;  /* 0x01800000df5c783b */ /* 0x000f220000000200 */
[C---:B------:R-:W-:Y:S08]  /*43d0*/  HMMA.16816.F32.BF16 R4, R96.reuse, R100, R4 ;  /* 0x000000646004723c */ /* 0x040ff00000041804 */
[C---:B------:R-:W-:Y:S01]  /*43e0*/  HMMA.16816.F32.BF16 R8, R96.reuse, R102, R8 ;  /* 0x000000666008723c */ /* 0x040fe20000041808 */
[----:B------:R-:W-:Y:S07]  /*43f0*/  LDSM.16.M88.4 R100, [R222+0x2000] ;  /* 0x00200000de64783b */ /* 0x000fee0000000200 */
[C---:B------:R-:W-:Y:S08]  /*4400*/  HMMA.16816.F32.BF16 R12, R96.reuse, R104, R12 ;  /* 0x00000068600c723c */ /* 0x040ff0000004180c */
[----:B------:R-:W-:Y:S01]  /*4410*/  HMMA.16816.F32.BF16 R16, R96, R106, R16 ;  /* 0x0000006a6010723c */ /* 0x000fe20000041810 */
[----:B------:R-:W4:Y:S06]  /*4420*/  LDSM.16.M88.4 R96, [R223+0x18800] ;  /* 0x01880000df60783b */ /* 0x000f2c0000000200 */
        /* <DEDUP_REMOVED lines=21> */
[----:B------:R-:W2:Y:S01]  /*4580*/  LDSM.16.M88.4 R100, [R227+0x2000] ;  /* 0x00200000e364783b */ /* 0x000ea20000000200 */
[C---:B------:R-:W-:Y:S08]  /*4590*/  HMMA.16816.F32.BF16 R4, R108.reuse, R112, R4 ;  /* 0x000000706c04723c */ /* 0x040ff00000041804 */
[C---:B------:R-:W-:Y:S01]  /*45a0*/  HMMA.16816.F32.BF16 R8, R108.reuse, R114, R8 ;  /* 0x000000726c08723c */ /* 0x040fe20000041808 */
[----:B------:R-:W-:Y:S07]  /*45b0*/  LDSM.16.M88.4 R112, [R226+0x1c000] ;  /* 0x01c00000e270783b */ /* 0x000fee0000000200 */
[C---:B----4-:R-:W-:Y:S08]  /*45c0*/  HMMA.16816.F32.BF16 R12, R108.reuse, R88, R12 ;  /* 0x000000586c0c723c */ /* 0x050ff0000004180c */
[----:B------:R-:W-:Y:S01]  /*45d0*/  HMMA.16816.F32.BF16 R16, R108, R90, R16 ;  /* 0x0000005a6c10723c */ /* 0x000fe20000041810 */
[----:B------:R-:W4:Y:S06]  /*45e0*/  LDSM.16.M88.4 R88, [R223+0x1a800] ;  /* 0x01a80000df58783b */ /* 0x000f2c0000000200 */
        /* <DEDUP_REMOVED lines=11> */
[C---:B----4-:R-:W-:Y:S08]  /*46a0*/  HMMA.16816.F32.BF16 R12, R100.reuse, R88, R12 ;  /* 0x00000058640c723c */ /* 0x050ff0000004180c */
        /* <DEDUP_REMOVED lines=22> */
[----:B------:R1:W4:Y:S06]  /*4810*/  LDSM.16.M88.4 R84, [R226+0x1e800] ;  /* 0x01e80000e254783b */ /* 0x00032c0000000200 */
[----:B------:R-:W4:Y:S01]  /*4820*/  LDSM.16.M88.4 R100, [R117+0x6000] ;  /* 0x006000007564783b */ /* 0x000f220000000200 */
[C---:B---3--:R-:W-:Y:S08]  /*4830*/  HMMA.16816.F32.BF16 R4, R108.reuse, R112, R4 ;  /* 0x000000706c04723c */ /* 0x048ff00000041804 */
[C---:B------:R-:W-:Y:S01]  /*4840*/  HMMA.16816.F32.BF16 R8, R108.reuse, R114, R8 ;  /* 0x000000726c08723c */ /* 0x040fe20000041808 */
[----:B------:R-:W-:Y:S07]  /*4850*/  LDSM.16.M88.4 R112, [R224+0x1e000] ;  /* 0x01e00000e070783b */ /* 0x000fee0000000200 */
[C---:B--2---:R-:W-:Y:S03]  /*4860*/  HMMA.16816.F32.BF16 R12, R108.reuse, R88, R12 ;  /* 0x000000586c0c723c */ /* 0x044fe6000004180c */
[----:B-1----:R-:W-:Y:S05]  /*4870*/  LEA R226, R239, UR4, 0x1 ;  /* 0x00000004efe27c11 */ /* 0x002fea000f8e08ff */
        /* <DEDUP_REMOVED lines=8> */
[----:B------:R3:W4:Y:S06]  /*4900*/  LDSM.16.M88.4 R84, [R224+0x1e800] ;  /* 0x01e80000e054783b */ /* 0x00072c0000000200 */
[----:B------:R2:W4:Y:S01]  /*4910*/  LDSM.16.M88.4 R92, [R227+0x6000] ;  /* 0x00600000e35c783b */ /* 0x0005220000000200 */
[C---:B------:R-:W-:Y:S08]  /*4920*/  HMMA.16816.F32.BF16 R4, R100.reuse, R104, R4 ;  /* 0x000000686404723c */ /* 0x040ff00000041804 */
[C---:B------:R-:W-:Y:S08]  /*4930*/  HMMA.16816.F32.BF16 R8, R100.reuse, R106, R8 ;  /* 0x0000006a6408723c */ /* 0x040ff00000041808 */
[C---:B-1----:R-:W-:Y:S03]  /*4940*/  HMMA.16816.F32.BF16 R12, R100.reuse, R88, R12 ;  /* 0x00000058640c723c */ /* 0x042fe6000004180c */
[--C-:B---3--:R-:W-:Y:S01]  /*4950*/  IMAD.IADD R224, R229, 0x1, R226.reuse ;  /* 0x00000001e5e07824 */ /* 0x108fe200078e02e2 */
[----:B--2---:R-:W-:Y:S04]  /*4960*/  SEL R227, R250, 0xffffffe0, !P3 ;  /* 0xffffffe0fae37807 */ /* 0x004fe80005800000 */
[----:B------:R-:W-:Y:S03]  /*4970*/  HMMA.16816.F32.BF16 R16, R100, R90, R16 ;  /* 0x0000005a6410723c */ /* 0x000fe60000041810 */
[C---:B------:R-:W-:Y:S05]  /*4980*/  IMAD.IADD R225, R227.reuse, 0x1, R226 ;  /* 0x00000001e3e17824 */ /* 0x040fea00078e02e2 */
[C---:B------:R-:W-:Y:S08]  /*4990*/  HMMA.16816.F32.BF16 R4, R108.reuse, R112, R4 ;  /* 0x000000706c04723c */ /* 0x040ff00000041804 */
        /* <DEDUP_REMOVED lines=9> */
[----:B------:R-:W-:Y:S01]  /*4a30*/  FFMA.FTZ R5, R120, -UR12, R5 ;  /* 0x8000000c78057c23 */ /* 0x000fe20008010005 */
[----:B------:R-:W-:Y:S01]  /*4a40*/  FFMA.FTZ R7, R122, -UR12, R7 ;  /* 0x8000000c7a077c23 */ /* 0x000fe20008010007 */
[----:B------:R-:W-:Y:S01]  /*4a50*/  @P6 VIADD R121, R118, 0x1 ;  /* 0x0000000176796836 */ /* 0x000fe20000000000 */
[----:B------:R-:W-:Y:S02]  /*4a60*/  @P5 FSEL R4, R4, -INF , !P2 ;  /* 0xff80000004045808 */ /* 0x000fe40005000000 */
[----:B------:R-:W-:Y:S01]  /*4a70*/  @P1 FSEL R6, R6, -INF , !P2 ;  /* 0xff80000006061808 */ /* 0x000fe20005000000 */
[----:B------:R-:W-:Y:S01]  /*4a80*/  FFMA.FTZ R10, R119, -UR12, R10 ;  /* 0x8000000c770a7c23 */ /* 0x000fe2000801000a */
[----:B------:R-:W-:Y:S01]  /*4a90*/  PLOP3.LUT P1, PT, PT, PT, UP1, 0x80, 0x8 ;  /* 0x000000000008781c */ /* 0x000fe20003f2f018 */
[----:B------:R-:W-:Y:S01]  /*4aa0*/  FFMA.FTZ R11, R120, -UR12, R11 ;  /* 0x8000000c780b7c23 */ /* 0x000fe2000801000b */
[----:B------:R-:W-:Y:S01]  /*4ab0*/  PLOP3.LUT P2, PT, PT, PT, UP1, 0x80, 0x8 ;  /* 0x000000000008781c */ /* 0x000fe20003f4f018 */
[----:B------:R-:W-:Y:S01]  /*4ac0*/  VIADD R119, R234, 0x9 ;  /* 0x00000009ea777836 */ /* 0x000fe20000000000 */
[----:B------:R-:W-:Y:S01]  /*4ad0*/  PLOP3.LUT P5, PT, PT, PT, UP1, 0x80, 0x8 ;  /* 0x000000000008781c */ /* 0x000fe20003faf018 */
[C---:B--2---:R-:W-:Y:S01]  /*4ae0*/  HMMA.16816.F32.BF16 R12, R92.reuse, R84, R12 ;  /* 0x000000545c0c723c */ /* 0x044fe2000004180c */
[----:B------:R-:W2:Y:S01]  /*4af0*/  LDL R84, [R1+0x4] ;  /* 0x0000040001547983 */ /* 0x000ea20000100800 */
[----:B------:R-:W-:Y:S01]  /*4b00*/  PLOP3.LUT P6, PT, PT, PT, UP1, 0x80, 0x8 ;  /* 0x000000000008781c */ /* 0x000fe20003fcf018 */
[----:B------:R-:W-:Y:S01]  /*4b10*/  IMAD.U32 R120, RZ, RZ, UR40 ;  /* 0x00000028ff787e24 */ /* 0x000fe2000f8e00ff */
[----:B------:R-:W-:Y:S03]  /*4b20*/  IABS R119, R119 ;  /* 0x0000007700777213 */ /* 0x000fe60000000000 */
[----:B------:R-:W-:Y:S01]  /*4b30*/  IMAD R120, R120, 0x2, R125 ;  /* 0x0000000278787824 */ /* 0x000fe200078e027d */
[----:B------:R-:W-:Y:S03]  /*4b40*/  HMMA.16816.F32.BF16 R16, R92, R86, R16 ;  /* 0x000000565c10723c */ /* 0x000fe60000041810 */
[----:B------:R-:W-:Y:S02]  /*4b50*/  I2FP.F32.S32 R119, R119 ;  /* 0x0000007700777245 */ /* 0x000fe40000201400 */
[----:B------:R-:W-:Y:S01]  /*4b60*/  @P5 ISETP.GE.AND P5, PT, R121, UR36, PT ;  /* 0x0000002479005c0c */ /* 0x000fe2000bfa6270 */
[----:B------:R-:W-:Y:S01]  /*4b70*/  VIADD R121, R234, 0x11 ;  /* 0x00000011ea797836 */ /* 0x000fe20000000000 */
[----:B------:R-:W-:Y:S01]  /*4b80*/  LOP3.LUT R120, R120, UR59, R129, 0x96, !PT ;  /* 0x0000003b78787c12 */ /* 0x000fe2000f8e9681 */
[----:B------:R-:W-:Y:S01]  /*4b90*/  @P6 VIADD R122, R118, 0x8 ;  /* 0x00000008767a6836 */ /* 0x000fe20000000000 */
[----:B------:R-:W-:Y:S02]  /*4ba0*/  @P1 FSEL R5, R5, -INF , !P5 ;  /* 0xff80000005051808 */ /* 0x000fe40006800000 */
[----:B------:R-:W-:Y:S01]  /*4bb0*/  PLOP3.LUT P1, PT, PT, PT, UP1, 0x80, 0x8 ;  /* 0x000000000008781c */ /* 0x000fe20003f2f018 */
[----:B------:R-:W-:Y:S01]  /*4bc0*/  FFMA.FTZ R12, R119, -UR12, R12 ;  /* 0x8000000c770c7c23 */ /* 0x000fe2000801000c */
[----:B------:R-:W-:Y:S02]  /*4bd0*/  @P2 FSEL R7, R7, -INF , !P5 ;  /* 0xff80000007072808 */ /* 0x000fe40006800000 */
[----:B------:R-:W-:Y:S02]  /*4be0*/  PLOP3.LUT P2, PT, PT, PT, UP1, 0x80, 0x8 ;  /* 0x000000000008781c */ /* 0x000fe40003f4f018 */
[----:B------:R-:W-:Y:S02]  /*4bf0*/  IABS R121, R121 ;  /* 0x0000007900797213 */ /* 0x000fe40000000000 */
[----:B------:R-:W-:Y:S01]  /*4c00*/  PLOP3.LUT P6, PT, PT, PT, UP1, 0x80, 0x8 ;  /* 0x000000000008781c */ /* 0x000fe20003fcf018 */
[----:B------:R-:W-:Y:S01]  /*4c10*/  FFMA.FTZ R18, R119, -UR12, R18 ;  /* 0x8000000c77127c23 */ /* 0x000fe20008010012 */
[----:B------:R-:W-:Y:S01]  /*4c20*/  I2FP.F32.S32 R121, R121 ;  /* 0x0000007900797245 */ /* 0x000fe20000201400 */
[----:B-----5:R-:W-:Y:S01]  /*4c30*/  FMUL.FTZ R119, R236, 1.4426950216293334961 ;  /* 0x3fb8aa3bec777820 */ /* 0x020fe20000410000 */
[----:B------:R-:W-:Y:S01]  /*4c40*/  PLOP3.LUT P5, PT, PT, PT, UP1, 0x80, 0x8 ;  /* 0x000000000008781c */ /* 0x000fe20003faf018 */
[----:B------:R-:W-:Y:S01]  /*4c50*/  @P1 VIADD R123, R118, 0x9 ;  /* 0x00000009767b1836 */ /* 0x000fe20000000000 */
[----:B------:R-:W-:Y:S01]  /*4c60*/  PLOP3.LUT P1, PT, PT, PT, UP1, 0x80, 0x8 ;  /* 0x000000000008781c */ /* 0x000fe20003f2f018 */
[C---:B------:R-:W-:Y:S01]  /*4c70*/  FFMA.FTZ R8, R121.reuse, -UR12, R8 ;  /* 0x8000000c79087c23 */ /* 0x040fe20008010008 */
[----:B------:R-:W-:Y:S01]  /*4c80*/  FFMA.FTZ R14, R121, -UR12, R14 ;  /* 0x8000000c790e7c23 */ /* 0x000fe2000801000e */
[----:B------:R-:W-:Y:S01]  /*4c90*/  @P2 ISETP.GE.AND P2, PT, R122, UR36, PT ;  /* 0x000000247a002c0c */ /* 0x000fe2000bf46270 */
[----:B------:R-:W-:Y:S01]  /*4ca0*/  VIADD R121, R234, 0x8 ;  /* 0x00000008ea797836 */ /* 0x000fe20000000000 */
[----:B------:R-:W-:Y:S02]  /*4cb0*/  IABS R122, R124 ;  /* 0x0000007c007a7213 */ /* 0x000fe40000000000 */
[----:B------:R-:W-:Y:S02]  /*4cc0*/  @P6 FSEL R8, R8, -INF , !P2 ;  /* 0xff80000008086808 */ /* 0x000fe40005000000 */
[----:B------:R-:W-:Y:S02]  /*4cd0*/  PLOP3.LUT P6, PT, PT, PT, UP1, 0x80, 0x8 ;  /* 0x000000000008781c */ /* 0x000fe40003fcf018 */
[----:B------:R-:W-:Y:S02]  /*4ce0*/  I2FP.F32.S32 R122, R122 ;  /* 0x0000007a007a7245 */ /* 0x000fe40000201400 */
[----:B------:R-:W-:Y:S02]  /*4cf0*/  @P1 FSEL R10, R10, -INF , !P2 ;  /* 0xff8000000a0a1808 */ /* 0x000fe40005000000 */
[----:B------:R-:W-:Y:S01]  /*4d00*/  PLOP3.LUT P1, PT, PT, PT, UP1, 0x80, 0x8 ;  /* 0x000000000008781c */ /* 0x000fe20003f2f018 */
[C---:B------:R-:W-:Y:S01]  /*4d10*/  FFMA.FTZ R9, R122.reuse, -UR12, R9 ;  /* 0x8000000c7a097c23 */ /* 0x040fe20008010009 */
[----:B------:R-:W-:Y:S01]  /*4d20*/  @P5 ISETP.GE.AND P5, PT, R123, UR36, PT ;  /* 0x000000247b005c0c */ /* 0x000fe2000bfa6270 */
[----:B------:R-:W-:Y:S01]  /*4d30*/  FFMA.FTZ R15, R122, -UR12, R15 ;  /* 0x8000000c7a0f7c23 */ /* 0x000fe2000801000f */
[----:B------:R-:W-:Y:S02]  /*4d40*/  PLOP3.LUT P2, PT, PT, PT, UP1, 0x80, 0x8 ;  /* 0x000000000008781c */ /* 0x000fe40003f4f018 */
[----:B------:R-:W-:Y:S01]  /*4d50*/  LOP3.LUT R124, R130, UR58, R127, 0x96, !PT ;  /* 0x0000003a827c7c12 */ /* 0x000fe2000f8e967f */
[----:B------:R-:W-:Y:S01]  /*4d60*/  IMAD.WIDE.U32 R130, R120, -0x326172a9, RZ ;  /* 0xcd9e8d5778827825 */ /* 0x000fe200078e00ff */
[----:B------:R-:W-:Y:S02]  /*4d70*/  @P6 FSEL R9, R9, -INF , !P5 ;  /* 0xff80000009096808 */ /* 0x000fe40006800000 */
[----:B------:R-:W-:Y:S01]  /*4d80*/  PLOP3.LUT P6, PT, PT, PT, UP1, 0x80, 0x8 ;  /* 0x000000000008781c */ /* 0x000fe20003fcf018 */
[----:B------:R-:W-:Y:S01]  /*4d90*/  IMAD.WIDE.U32 R124, R124, -0x2daee0ad, RZ ;  /* 0xd2511f537c7c7825 */ /* 0x000fe200078e00ff */
[----:B------:R-:W-:Y:S02]  /*4da0*/  LOP3.LUT R120, R126, UR55, R131, 0x96, !PT ;  /* 0x000000377e787c12 */ /* 0x000fe4000f8e9683 */
[----:B------:R-:W-:Y:S02]  /*4db0*/  @P1 FSEL R11, R11, -INF , !P5 ;  /* 0xff8000000b0b1808 */ /* 0x000fe40006800000 */
[----:B------:R-:W-:Y:S01]  /*4dc0*/  PLOP3.LUT P1, PT, PT, PT, UP1, 0x80, 0x8 ;  /* 0x000000000008781c */ /* 0x000fe20003f2f018 */
[----:B------:R-:W-:Y:S01]  /*4dd0*/  @P2 VIADD R123, R118, 0x10 ;  /* 0x00000010767b2836 */ /* 0x000fe20000000000 */
[----:B------:R-:W-:Y:S02]  /*4de0*/  LOP3.LUT R128, R128, UR54, R125, 0x96, !PT ;  /* 0x0000003680807c12 */ /* 0x000fe4000f8e967d */
[----:B------:R-:W-:Y:S02]  /*4df0*/  PLOP3.LUT P5, PT, PT, PT, UP1, 0x80, 0x8 ;  /* 0x000000000008781c */ /* 0x000fe40003faf018 */
[----:B------:R-:W-:Y:S01]  /*4e00*/  PLOP3.LUT P2, PT, PT, PT, UP1, 0x80, 0x8 ;  /* 0x000000000008781c */ /* 0x000fe20003f4f018 */
[----:B------:R-:W-:Y:S01]  /*4e10*/  IMAD.WIDE.U32 R128, R128, -0x326172a9, RZ ;  /* 0xcd9e8d5780807825 */ /* 0x000fe200078e00ff */
[----:B------:R-:W-:Y:S04]  /*4e20*/  @P6 ISETP.GE.AND P6, PT, R123, UR36, PT ;  /* 0x000000247b006c0c */ /* 0x000fe8000bfc6270 */
[----:B------:R-:W-:Y:S01]  /*4e30*/  LOP3.LUT R126, R130, UR50, R129, 0x96, !PT ;  /* 0x00000032827e7c12 */ /* 0x000fe2000f8e9681 */
[----:B------:R-:W-:Y:S01]  /*4e40*/  IMAD.WIDE.U32 R130, R120, -0x2daee0ad, RZ ;  /* 0xd2511f5378827825 */ /* 0x000fe200078e00ff */
[----:B------:R-:W-:Y:S02]  /*4e50*/  @P1 FSEL R12, R12, -INF , !P6 ;  /* 0xff8000000c0c1808 */ /* 0x000fe40007000000 */
[----:B------:R-:W-:Y:S01]  /*4e60*/  PLOP3.LUT P1, PT, PT, PT, UP1, 0x80, 0x8 ;  /* 0x000000000008781c */ /* 0x000fe20003f2f018 */
[----:B------:R-:W-:Y:S01]  /*4e70*/  IMAD.WIDE.U32 R126, R126, -0x2daee0ad, RZ ;  /* 0xd2511f537e7e7825 */ /* 0x000fe200078e00ff */
[----:B------:R-:W-:Y:S02]  /*4e80*/  @P5 FSEL R14, R14, -INF , !P6 ;  /* 0xff8000000e0e5808 */ /* 0x000fe40007000000 */
[----:B------:R-:W-:Y:S01]  /*4e90*/  PLOP3.LUT P6, PT, PT, PT, UP1, 0x80, 0x8 ;  /* 0x000000000008781c */ /* 0x000fe20003fcf018 */
[----:B------:R-:W-:Y:S01]  /*4ea0*/  @P2 VIADD R123, R118, 0x11 ;  /* 0x00000011767b2836 */ /* 0x000fe20000000000 */
[----:B------:R-:W-:Y:S02]  /*4eb0*/  PLOP3.LUT P5, PT, PT, PT, UP1, 0x80, 0x8 ;  /* 0x000000000008781c */ /* 0x000fe40003faf018 */
[----:B------:R-:W-:Y:S02]  /*4ec0*/  IABS R120, R121 ;  /* 0x0000007900787213 */ /* 0x000fe40000000000 */
[----:B------:R-:W-:Y:S02]  /*4ed0*/  PLOP3.LUT P2, PT, PT, PT, UP1, 0x80, 0x8 ;  /* 0x000000000008781c */ /* 0x000fe40003f4f018 */
[----:B------:R-:W-:Y:S01]  /*4ee0*/  LOP3.LUT R125, R124, UR48, R131, 0x96, !PT ;  /* 0x000000307c7d7c12 */ /* 0x000fe2000f8e9683 */
[----:B------:R-:W-:Y:S01]  /*4ef0*/  @P1 VIADD R121, R118, 0x18 ;  /* 0x0000001876791836 */ /* 0x000fe20000000000 */
[----:B------:R-:W-:Y:S02]  /*4f00*/  LOP3.LUT R124, R130, UR41, R127, 0x96, !PT ;  /* 0x00000029827c7c12 */ /* 0x000fe4000f8e967f */
[----:B------:R-:W-:Y:S01]  /*4f10*/  I2FP.F32.S32 R120, R120 ;  /* 0x0000007800787245 */ /* 0x000fe20000201400 */
[----:B------:R-:W-:Y:S01]  /*4f20*/  IMAD.WIDE.U32 R130, R125, -0x326172a9, RZ ;  /* 0xcd9e8d577d827825 */ /* 0x000fe200078e00ff */
[----:B------:R-:W-:Y:S02]  /*4f30*/  @P6 ISETP.GE.AND P6, PT, R123, UR36, PT ;  /* 0x000000247b006c0c */ /* 0x000fe4000bfc6270 */
[----:B------:R-:W-:Y:S01]  /*4f40*/  PLOP3.LUT P1, PT, PT, PT, UP1, 0x80, 0x8 ;  /* 0x000000000008781c */ /* 0x000fe20003f2f018 */
[----:B------:R-:W-:Y:S04]  /*4f50*/  IMAD.WIDE.U32 R124, R124, -0x326172a9, RZ ;  /* 0xcd9e8d577c7c7825 */ /* 0x000fe800078e00ff */
[C---:B------:R-:W-:Y:S01]  /*4f60*/  FFMA.FTZ R13, R120.reuse, -UR12, R13 ;  /* 0x8000000c780d7c23 */ /* 0x040fe2000801000d */
[----:B------:R-:W-:Y:S01]  /*4f70*/  @P5 ISETP.GE.AND P5, PT, R121, UR36, PT ;  /* 0x0000002479005c0c */ /* 0x000fe2000bfa6270 */
[----:B------:R-:W-:Y:S01]  /*4f80*/  FFMA.FTZ R19, R120, -UR12, R19 ;  /* 0x8000000c78137c23 */ /* 0x000fe20008010013 */
[----:B------:R-:W-:Y:S02]  /*4f90*/  LOP3.LUT R123, R128, UR44, R131, 0x96, !PT ;  /* 0x0000002c807b7c12 */ /* 0x000fe4000f8e9683 */
[----:B------:R-:W-:Y:S01]  /*4fa0*/  LOP3.LUT R121, R130, UR38, R125, 0x96, !PT ;  /* 0x0000002682797c12 */ /* 0x000fe2000f8e967d */
[----:B------:R-:W-:Y:S01]  /*4fb0*/  VIADD R125, R234, 0x1 ;  /* 0x00000001ea7d7836 */ /* 0x000fe20000000000 */
[----:B------:R-:W-:Y:S01]  /*4fc0*/  @P2 FSEL R13, R13, -INF , !P6 ;  /* 0xff8000000d0d2808 */ /* 0x000fe20007000000 */
[----:B------:R-:W-:Y:S01]  /*4fd0*/  IMAD.WIDE.U32 R128, R123, -0x2daee0ad, RZ ;  /* 0xd2511f537b807825 */ /* 0x000fe200078e00ff */
[----:B------:R-:W-:Y:S02]  /*4fe0*/  PLOP3.LUT P2, PT, PT, PT, UP1, 0x80, 0x8 ;  /* 0x000000000008781c */ /* 0x000fe40003f4f018 */
[----:B------:R-:W-:Y:S01]  /*4ff0*/  @P1 FSEL R15, R15, -INF , !P6 ;  /* 0xff8000000f0f1808 */ /* 0x000fe20007000000 */
[----:B------:R-:W-:Y:S01]  /*5000*/  IMAD.WIDE.U32 R122, R121, -0x2daee0ad, RZ ;  /* 0xd2511f53797a7825 */ /* 0x000fe200078e00ff */
[----:B------:R-:W-:Y:S02]  /*5010*/  IABS R121, R125 ;  /* 0x0000007d00797213 */ /* 0x000fe40000000000 */
[----:B------:R-:W-:Y:S02]  /*5020*/  LOP3.LUT R127, R126, UR30, R129, 0x96, !PT ;  /* 0x0000001e7e7f7c12 */ /* 0x000fe4000f8e9681 */
[----:B------:R-:W-:Y:S01]  /*5030*/  LOP3.LUT R126, R128, UR15, R123, 0x96, !PT ;  /* 0x0000000f807e7c12 */ /* 0x000fe2000f8e967b */
[----:B------:R-:W-:Y:S01]  /*5040*/  IMAD.MOV.U32 R123, RZ, RZ, R121 ;  /* 0x000000ffff7b7224 */ /* 0x000fe200078e0079 */
[----:B------:R-:W-:Y:S01]  /*5050*/  PLOP3.LUT P1, PT, PT, PT, UP1, 0x80, 0x8 ;  /* 0x000000000008781c */ /* 0x000fe20003f2f018 */
[----:B------:R-:W-:Y:S01]  /*5060*/  IMAD.WIDE.U32 R128, R127, -0x326172a9, RZ ;  /* 0xcd9e8d577f807825 */ /* 0x000fe200078e00ff */
[----:B------:R-:W-:Y:S02]  /*5070*/  PLOP3.LUT P6, PT, PT, PT, UP1, 0x80, 0x8 ;  /* 0x000000000008781c */ /* 0x000fe40003fcf018 */
[----:B------:R-:W-:Y:S01]  /*5080*/  I2FP.F32.S32 R123, R123 ;  /* 0x0000007b007b7245 */ /* 0x000fe20000201400 */
[----:B------:R-:W-:Y:S01]  /*5090*/  @P2 VIADD R121, R118, 0x19 ;  /* 0x0000001976792836 */ /* 0x000fe20000000000 */
[----:B------:R-:W-:Y:S01]  /*50a0*/  PLOP3.LUT P2, PT, PT, PT, UP1, 0x80, 0x8 ;  /* 0x000000000008781c */ /* 0x000fe20003f4f018 */
[----:B------:R-:W-:Y:S01]  /*50b0*/  IMAD.WIDE.U32 R126, R126, -0x326172a9, RZ ;  /* 0xcd9e8d577e7e7825 */ /* 0x000fe200078e00ff */
[----:B------:R-:W-:Y:S03]  /*50c0*/  IABS R125, R234 ;  /* 0x000000ea007d7213 */ /* 0x000fe60000000000 */
[----:B------:R-:W-:Y:S01]  /*50d0*/  FFMA.FTZ R16, R123, -UR12, R16 ;  /* 0x8000000c7b107c23 */ /* 0x000fe20008010010 */
[----:B------:R-:W-:Y:S01]  /*50e0*/  LOP3.LUT R124, R124, UR23, R129, 0x96, !PT ;  /* 0x000000177c7c7c12 */ /* 0x000fe2000f8e9681 */
[----:B------:R-:W-:Y:S01]  /*50f0*/  IMAD.MOV.U32 R118, RZ, RZ, R125 ;  /* 0x000000ffff767224 */ /* 0x000fe200078e007d */
[----:B------:R-:W-:Y:S02]  /*5100*/  PRMT R120, R126, 0x7770, RZ ;  /* 0x000077707e787816 */ /* 0x000fe400000000ff */
[----:B------:R-:W-:Y:S01]  /*5110*/  @P1 FSEL R16, R16, -INF , !P5 ;  /* 0xff80000010101808 */ /* 0x000fe20006800000 */
[----:B------:R-:W-:Y:S01]  /*5120*/  IMAD.WIDE.U32 R124, R124, -0x2daee0ad, RZ ;  /* 0xd2511f537c7c7825 */ /* 0x000fe200078e00ff */
[----:B------:R-:W-:Y:S02]  /*5130*/  @P6 ISETP.GE.AND P6, PT, R121, UR36, PT ;  /* 0x0000002479006c0c */ /* 0x000fe4000bfc6270 */
[----:B------:R-:W-:Y:S02]  /*5140*/  PLOP3.LUT P1, PT, PT, PT, UP1, 0x80, 0x8 ;  /* 0x000000000008781c */ /* 0x000fe40003f2f018 */
[----:B------:R-:W-:Y:S02]  /*5150*/  LOP3.LUT R121, R128, UR14, R127, 0x96, !PT ;  /* 0x0000000e80797c12 */ /* 0x000fe4000f8e967f */
[----:B------:R-:W-:Y:S02]  /*5160*/  I2FP.F32.S32 R118, R118 ;  /* 0x0000007600767245 */ /* 0x000fe40000201400 */
[----:B------:R-:W-:Y:S02]  /*5170*/  @P2 FSEL R18, R18, -INF , !P5 ;  /* 0xff80000012122808 */ /* 0x000fe40006800000 */
[----:B------:R-:W-:Y:S01]  /*5180*/  FSETP.NEU.FTZ.AND P5, PT, R236, -INF , PT ;  /* 0xff800000ec00780b */ /* 0x000fe20003fbd000 */
[----:B------:R-:W-:Y:S01]  /*5190*/  FFMA.FTZ R17, R118, -UR12, R17 ;  /* 0x8000000c76117c23 */ /* 0x000fe20008010011 */
[----:B------:R-:W-:Y:S01]  /*51a0*/  LOP3.LUT R123, R121, 0xff, RZ, 0xc0, !PT ;  /* 0x000000ff797b7812 */ /* 0x000fe200078ec0ff */
[----:B------:R-:W-:Y:S01]  /*51b0*/  FMUL.FTZ R118, R235, 1.4426950216293334961 ;  /* 0x3fb8aa3beb767820 */ /* 0x000fe20000410000 */
[----:B------:R-:W-:Y:S02]  /*51c0*/  FSEL R119, R119, RZ, P5 ;  /* 0x000000ff77777208 */ /* 0x000fe40002800000 */
[----:B------:R-:W-:Y:S02]  /*51d0*/  FSETP.NEU.FTZ.AND P2, PT, R235, -INF , PT ;  /* 0xff800000eb00780b */ /* 0x000fe40003f5d000 */
[----:B------:R-:W-:Y:S01]  /*51e0*/  ISETP.LE.U32.AND P5, PT, R123, UR10, PT ;  /* 0x0000000a7b007c0c */ /* 0x000fe2000bfa3070 */
[----:B------:R-:W-:Y:S01]  /*51f0*/  FFMA.FTZ R202, R4, UR9, -R119 ;  /* 0x0000000904ca7c23 */ /* 0x000fe20008010877 */
[----:B------:R-:W-:Y:S01]  /*5200*/  SHF.R.U32.HI R123, RZ, 0x18, R121 ;  /* 0x00000018ff7b7819 */ /* 0x000fe20000011679 */
[--C-:B------:R-:W-:Y:S01]  /*5210*/  FFMA.FTZ R201, R5, UR9, -R119.reuse ;  /* 0x0000000905c97c23 */ /* 0x100fe20008010877 */
[----:B------:R-:W-:Y:S01]  /*5220*/  FSEL R118, R118, RZ, P2 ;  /* 0x000000ff76767208 */ /* 0x000fe20001000000 */
[----:B------:R-:W-:Y:S01]  /*5230*/  FFMA.FTZ R200, R8, UR9, -R119 ;  /* 0x0000000908c87c23 */ /* 0x000fe20008010877 */
[----:B------:R-:W-:Y:S01]  /*5240*/  @P1 FSEL R17, R17, -INF , !P6 ;  /* 0xff80000011111808 */ /* 0x000fe20007000000 */
[----:B------:R-:W1:Y:S01]  /*5250*/  MUFU.EX2 R202, R202 ;  /* 0x000000ca00ca7308 */ /* 0x000e620000000800 */
[----:B------:R-:W-:Y:S01]  /*5260*/  PLOP3.LUT P2, PT, PT, PT, UP1, 0x80, 0x8 ;  /* 0x000000000008781c */ /* 0x000fe20003f4f018 */
[--C-:B------:R-:W-:Y:S01]  /*5270*/  FFMA.FTZ R130, R6, UR9, -R118.reuse ;  /* 0x0000000906827c23 */ /* 0x100fe20008010876 */
[----:B------:R-:W-:Y:S01]  /*5280*/  ISETP.LE.U32.AND P1, PT, R123, UR10, PT ;  /* 0x0000000a7b007c0c */ /* 0x000fe2000bf23070 */
[--C-:B------:R-:W-:Y:S01]  /*5290*/  FFMA.FTZ R129, R7, UR9, -R118.reuse ;  /* 0x0000000907817c23 */ /* 0x100fe20008010876 */
[C---:B------:R-:W-:Y:S05]  /*52a0*/  LOP3.LUT R123, R121.reuse, 0xffff, RZ, 0xc0, !PT ;  /* 0x0000ffff797b7812 */ /* 0x040fea00078ec0ff */
[----:B------:R-:W-:Y:S01]  /*52b0*/  MUFU.EX2 R201, R201 ;  /* 0x000000c900c97308 */ /* 0x000fe20000000800 */
[----:B------:R-:W-:Y:S01]  /*52c0*/  PRMT R121, R121, 0x7632, R121 ;  /* 0x0000763279797816 */ /* 0x000fe20000000079 */
[----:B------:R-:W-:Y:S01]  /*52d0*/  FFMA.FTZ R199, R9, UR9, -R119 ;  /* 0x0000000909c77c23 */ /* 0x000fe20008010877 */
[----:B------:R-:W-:Y:S07]  /*52e0*/  SHF.R.U32.HI R123, RZ, 0x8, R123 ;  /* 0x00000008ff7b7819 */ /* 0x000fee000001167b */
[----:B------:R-:W-:Y:S01]  /*52f0*/  MUFU.EX2 R130, R130 ;  /* 0x0000008200827308 */ /* 0x000fe20000000800 */
[----:B------:R-:W-:Y:S01]  /*5300*/  LOP3.LUT R121, R121, 0xff, RZ, 0xc0, !PT ;  /* 0x000000ff79797812 */ /* 0x000fe200078ec0ff */
[--C-:B------:R-:W-:Y:S01]  /*5310*/  FFMA.FTZ R128, R10, UR9, -R118.reuse ;  /* 0x000000090a807c23 */ /* 0x100fe20008010876 */
[----:B------:R-:W-:Y:S07]  /*5320*/  LOP3.LUT R123, R123, 0xffff, RZ, 0xc0, !PT ;  /* 0x0000ffff7b7b7812 */ /* 0x000fee00078ec0ff */
[----:B------:R-:W3:Y:S01]  /*5330*/  MUFU.EX2 R129, R129 ;  /* 0x0000008100817308 */ /* 0x000ee20000000800 */
[----:B------:R-:W-:Y:S01]  /*5340*/  @P2 FSEL R19, R19, -INF , !P6 ;  /* 0xff80000013132808 */ /* 0x000fe20007000000 */
[----:B-1----:R-:W-:Y:S01]  /*5350*/  @!P5 FADD.FTZ R202, -R202, -RZ ;  /* 0x800000ffcacad221 */ /* 0x002fe20000010100 */
[----:B------:R-:W-:Y:S07]  /*5360*/  ISETP.LE.U32.AND P6, PT, R123, UR10, PT ;  /* 0x0000000a7b007c0c */ /* 0x000fee000bfc3070 */
[----:B------:R-:W1:Y:S01]  /*5370*/  MUFU.EX2 R200, R200 ;  /* 0x000000c800c87308 */ /* 0x000e620000000800 */
[----:B------:R-:W-:Y:S01]  /*5380*/  ISETP.LE.U32.AND P2, PT, R121, UR10, PT ;  /* 0x0000000a79007c0c */ /* 0x000fe2000bf43070 */
[--C-:B------:R-:W-:Y:S01]  /*5390*/  FFMA.FTZ R127, R11, UR9, -R118.reuse ;  /* 0x000000090b7f7c23 */ /* 0x100fe20008010876 */
[----:B------:R-:W-:Y:S07]  /*53a0*/  ISETP.LE.U32.AND P5, PT, R120, UR10, PT ;  /* 0x0000000a78007c0c */ /* 0x000fee000bfa3070 */
[----:B------:R-:W4:Y:S01]  /*53b0*/  MUFU.EX2 R199, R199 ;  /* 0x000000c700c77308 */ /* 0x000f220000000800 */
[----:B------:R-:W-:Y:S01]  /*53c0*/  PRMT R121, R126, 0x7771, RZ ;  /* 0x000077717e797816 */ /* 0x000fe200000000ff */
[----:B------:R-:W-:Y:S01]  /*53d0*/  FFMA.FTZ R198, R12, UR9, -R119 ;  /* 0x000000090cc67c23 */ /* 0x000fe20008010877 */
[----:B------:R-:W-:Y:S07]  /*53e0*/  PRMT R120, R126, 0x7772, RZ ;  /* 0x000077727e787816 */ /* 0x000fee00000000ff */
[----:B------:R-:W4:Y:S01]  /*53f0*/  MUFU.EX2 R128, R128 ;  /* 0x0000008000807308 */ /* 0x000f220000000800 */
[----:B------:R-:W-:Y:S01]  /*5400*/  LOP3.LUT R122, R122, UR13, R125, 0x96, !PT ;  /* 0x0000000d7a7a7c12 */ /* 0x000fe2000f8e967d */
[----:B---3--:R-:W-:Y:S01]  /*5410*/  @!P1 FADD.FTZ R129, -R129, -RZ ;  /* 0x800000ff81819221 */ /* 0x008fe20000010100 */
[----:B------:R-:W-:Y:S01]  /*5420*/  PRMT R126, R126, 0x7773, RZ ;  /* 0x000077737e7e7816 */ /* 0x000fe200000000ff */
[----:B------:R-:W-:Y:S01]  /*5430*/  @!P6 FADD.FTZ R201, -R201, -RZ ;  /* 0x800000ffc9c9e221 */ /* 0x000fe20000010100 */
[----:B------:R-:W-:Y:S01]  /*5440*/  ISETP.GT.U32.AND P6, PT, R121, UR10, PT ;  /* 0x0000000a79007c0c */ /* 0x000fe2000bfc4070 */
[----:B------:R-:W-:Y:S01]  /*5450*/  @!P2 FADD.FTZ R130, -R130, -RZ ;  /* 0x800000ff8282a221 */ /* 0x000fe20000010100 */
[----:B------:R-:W-:Y:S03]  /*5460*/  ISETP.GT.U32.AND P2, PT, R120, UR10, PT ;  /* 0x0000000a78007c0c */ /* 0x000fe6000bf44070 */
[----:B------:R-:W3:Y:S01]  /*5470*/  MUFU.EX2 R127, R127 ;  /* 0x0000007f007f7308 */ /* 0x000ee20000000800 */
[----:B------:R-:W-:Y:S01]  /*5480*/  LOP3.LUT R120, R122, 0xff, RZ, 0xc0, !PT ;  /* 0x000000ff7a787812 */ /* 0x000fe200078ec0ff */
[----:B-1----:R-:W-:Y:S01]  /*5490*/  @!P5 FADD.FTZ R200, -R200, -RZ ;  /* 0x800000ffc8c8d221 */ /* 0x002fe20000010100 */
[----:B------:R-:W-:Y:S01]  /*54a0*/  ISETP.GT.U32.AND P1, PT, R126, UR10, PT ;  /* 0x0000000a7e007c0c */ /* 0x000fe2000bf24070 */
[----:B------:R-:W-:Y:S01]  /*54b0*/  FFMA.FTZ R126, R14, UR9, -R118 ;  /* 0x000000090e7e7c23 */ /* 0x000fe20008010876 */
[----:B------:R-:W-:Y:S01]  /*54c0*/  PRMT R121, R122, 0x7632, R121 ;  /* 0x000076327a797816 */ /* 0x000fe20000000079 */
[--C-:B------:R-:W-:Y:S01]  /*54d0*/  FFMA.FTZ R197, R13, UR9, -R119.reuse ;  /* 0x000000090dc57c23 */ /* 0x100fe20008010877 */
[----:B------:R-:W-:Y:S01]  /*54e0*/  ISETP.LE.U32.AND P5, PT, R120, UR10, PT ;  /* 0x0000000a78007c0c */ /* 0x000fe2000bfa3070 */
[--C-:B------:R-:W-:Y:S01]  /*54f0*/  FFMA.FTZ R196, R16, UR9, -R119.reuse ;  /* 0x0000000910c47c23 */ /* 0x100fe20008010877 */
[----:B------:R-:W-:Y:S01]  /*5500*/  LOP3.LUT R120, R122, 0xffff, RZ, 0xc0, !PT ;  /* 0x0000ffff7a787812 */ /* 0x000fe200078ec0ff */
[----:B------:R-:W-:Y:S01]  /*5510*/  FFMA.FTZ R119, R17, UR9, -R119 ;  /* 0x0000000911777c23 */ /* 0x000fe20008010877 */
[----:B------:R-:W-:Y:S01]  /*5520*/  LOP3.LUT R121, R121, 0xff, RZ, 0xc0, !PT ;  /* 0x000000ff79797812 */ /* 0x000fe200078ec0ff */
[----:B----4-:R-:W-:Y:S01]  /*5530*/  @P6 FADD.FTZ R199, -R199, -RZ ;  /* 0x800000ffc7c76221 */ /* 0x010fe20000010100 */
[----:B------:R-:W-:Y:S01]  /*5540*/  SHF.R.U32.HI R120, RZ, 0x8, R120 ;  /* 0x00000008ff787819 */ /* 0x000fe20000011678 */
[----:B------:R-:W-:Y:S01]  /*5550*/  FFMA.FTZ R123, R15, UR9, -R118 ;  /* 0x000000090f7b7c23 */ /* 0x000fe20008010876 */
[----:B------:R-:W1:Y:S01]  /*5560*/  MUFU.EX2 R126, R126 ;  /* 0x0000007e007e7308 */ /* 0x000e620000000800 */
[----:B------:R-:W-:Y:S01]  /*5570*/  ISETP.LE.U32.AND P6, PT, R121, UR10, PT ;  /* 0x0000000a79007c0c */ /* 0x000fe2000bfc3070 */
[----:B------:R-:W-:Y:S01]  /*5580*/  @P2 FADD.FTZ R128, -R128, -RZ ;  /* 0x800000ff80802221 */ /* 0x000fe20000010100 */
[----:B------:R-:W-:Y:S07]  /*5590*/  SHF.R.U32.HI R122, RZ, 0x18, R122 ;  /* 0x00000018ff7a7819 */ /* 0x000fee000001167a */
[----:B------:R-:W-:Y:S01]  /*55a0*/  MUFU.EX2 R131, R119 ;  /* 0x0000007700837308 */ /* 0x000fe20000000800 */
[----:B------:R-:W-:Y:S01]  /*55b0*/  LOP3.LUT R120, R120, 0xffff, RZ, 0xc0, !PT ;  /* 0x0000ffff78787812 */ /* 0x000fe200078ec0ff */
[----:B---3--:R-:W-:Y:S01]  /*55c0*/  @P1 FADD.FTZ R127, -R127, -RZ ;  /* 0x800000ff7f7f1221 */ /* 0x008fe20000010100 */
[----:B------:R-:W-:Y:S07]  /*55d0*/  ISETP.LE.U32.AND P1, PT, R122, UR10, PT ;  /* 0x0000000a7a007c0c */ /* 0x000fee000bf23070 */
[----:B------:R-:W3:Y:S01]  /*55e0*/  MUFU.EX2 R197, R197 ;  /* 0x000000c500c57308 */ /* 0x000ee20000000800 */
[----:B------:R-:W-:Y:S01]  /*55f0*/  ISETP.LE.U32.AND P2, PT, R120, UR10, PT ;  /* 0x0000000a78007c0c */ /* 0x000fe2000bf43070 */
[--C-:B------:R-:W-:Y:S01]  /*5600*/  FFMA.FTZ R208, R18, UR9, -R118.reuse ;  /* 0x0000000912d07c23 */ /* 0x100fe20008010876 */
[----:B------:R-:W-:Y:S07]  /*5610*/  PRMT R120, R124, 0x7772, RZ ;  /* 0x000077727c787816 */ /* 0x000fee00000000ff */
[----:B------:R-:W4:Y:S01]  /*5620*/  MUFU.EX2 R123, R123 ;  /* 0x0000007b007b7308 */ /* 0x000f220000000800 */
[----:B------:R-:W-:Y:S01]  /*5630*/  F2FP.RELU.BF16.F32.PACK_AB R205, R129, R130 ;  /* 0x0000008281cd723e */ /* 0x000fe200000018ff */
[----:B-1----:R-:W-:Y:S01]  /*5640*/  @!P6 FADD.FTZ R126, -R126, -RZ ;  /* 0x800000ff7e7ee221 */ /* 0x002fe20000010100 */
[----:B------:R-:W-:Y:S07]  /*5650*/  F2FP.RELU.BF16.F32.PACK_AB R207, R201, R202 ;  /* 0x000000cac9cf723e */ /* 0x000fee00000018ff */
[----:B------:R-:W1:Y:S01]  /*5660*/  MUFU.EX2 R198, R198 ;  /* 0x000000c600c67308 */ /* 0x000e620000000800 */
[----:B------:R-:W-:Y:S01]  /*5670*/  ISETP.GT.U32.AND P6, PT, R120, UR10, PT ;  /* 0x0000000a78007c0c */ /* 0x000fe2000bfc4070 */
[----:B------:R-:W-:Y:S01]  /*5680*/  FFMA.FTZ R118, R19, UR9, -R118 ;  /* 0x0000000913767c23 */ /* 0x000fe20008010876 */
[----:B------:R-:W-:Y:S07]  /*5690*/  F2FP.RELU.BF16.F32.PACK_AB R120, R127, R128 ;  /* 0x000000807f78723e */ /* 0x000fee00000018ff */
[----:B------:R-:W-:Y:S01]  /*56a0*/  MUFU.EX2 R196, R196 ;  /* 0x000000c400c47308 */ /* 0x000fe20000000800 */
[C---:B------:R-:W-:Y:S01]  /*56b0*/  PRMT R125, R124.reuse, 0x7770, RZ ;  /* 0x000077707c7d7816 */ /* 0x040fe200000000ff */
[----:B---3--:R-:W-:Y:S01]  /*56c0*/  @!P2 FADD.FTZ R197, -R197, -RZ ;  /* 0x800000ffc5c5a221 */ /* 0x008fe20000010100 */
[C---:B------:R-:W-:Y:S02]  /*56d0*/  PRMT R121, R124.reuse, 0x7771, RZ ;  /* 0x000077717c797816 */ /* 0x040fe400000000ff */
[----:B------:R-:W-:Y:S01]  /*56e0*/  PRMT R124, R124, 0x7773, RZ ;  /* 0x000077737c7c7816 */ /* 0x000fe200000000ff */
[----:B----4-:R-:W-:Y:S01]  /*56f0*/  @!P1 FADD.FTZ R123, -R123, -RZ ;  /* 0x800000ff7b7b9221 */ /* 0x010fe20000010100 */
[----:B------:R-:W-:Y:S02]  /*5700*/  ISETP.GT.U32.AND P2, PT, R121, UR10, PT ;  /* 0x0000000a79007c0c */ /* 0x000fe4000bf44070 */
[----:B------:R-:W-:Y:S01]  /*5710*/  ISETP.GT.U32.AND P1, PT, R124, UR10, PT ;  /* 0x0000000a7c007c0c */ /* 0x000fe2000bf24070 */
[----:B-1----:R-:W-:Y:S01]  /*5720*/  @!P5 FADD.FTZ R198, -R198, -RZ ;  /* 0x800000ffc6c6d221 */ /* 0x002fe20000010100 */
[----:B------:R-:W1:Y:S01]  /*5730*/  MUFU.EX2 R124, R208 ;  /* 0x000000d0007c7308 */ /* 0x000e620000000800 */
[----:B------:R-:W-:Y:S02]  /*5740*/  ISETP.LE.U32.AND P5, PT, R125, UR10, PT ;  /* 0x0000000a7d007c0c */ /* 0x000fe4000bfa3070 */
[----:B------:R-:W-:Y:S07]  /*5750*/  F2FP.RELU.BF16.F32.PACK_AB R206, R199, R200 ;  /* 0x000000c8c7ce723e */ /* 0x000fee00000018ff */
[----:B------:R-:W3:Y:S01]  /*5760*/  MUFU.EX2 R121, R118 ;  /* 0x0000007600797308 */ /* 0x000ee20000000800 */
[----:B------:R-:W-:Y:S02]  /*5770*/  F2FP.RELU.BF16.F32.PACK_AB R209, R123, R126 ;  /* 0x0000007e7bd1723e */ /* 0x000fe400000018ff */
[----:B------:R-:W-:Y:S01]  /*5780*/  F2FP.RELU.BF16.F32.PACK_AB R211, R197, R198 ;  /* 0x000000c6c5d3723e */ /* 0x000fe200000018ff */
[----:B------:R-:W-:Y:S01]  /*5790*/  @P2 FADD.FTZ R131, -R131, -RZ ;  /* 0x800000ff83832221 */ /* 0x000fe20000010100 */
[----:B------:R-:W-:Y:S01]  /*57a0*/  FSETP.GE.FTZ.AND P2, PT, R201, RZ, PT ;  /* 0x000000ffc900720b */ /* 0x000fe20003f56000 */
[----:B-1----:R-:W-:Y:S01]  /*57b0*/  @P6 FADD.FTZ R124, -R124, -RZ ;  /* 0x800000ff7c7c6221 */ /* 0x002fe20000010100 */
[----:B------:R-:W-:Y:S01]  /*57c0*/  @!P5 FADD.FTZ R196, -R196, -RZ ;  /* 0x800000ffc4c4d221 */ /* 0x000fe20000010100 */
[----:B------:R-:W-:Y:S01]  /*57d0*/  FSETP.GE.FTZ.AND P5, PT, R202, RZ, PT ;  /* 0x000000ffca00720b */ /* 0x000fe20003fb6000 */
[----:B---3--:R-:W-:Y:S01]  /*57e0*/  @P1 FADD.FTZ R121, -R121, -RZ ;  /* 0x800000ff79791221 */ /* 0x008fe20000010100 */
[----:B------:R-:W-:Y:S02]  /*57f0*/  FSETP.GE.FTZ.AND P6, PT, R129, RZ, PT ;  /* 0x000000ff8100720b */ /* 0x000fe40003fd6000 */
[----:B--2---:R-:W-:Y:S05]  /*5800*/  LEA R122, R84, UR4, 0x1 ;  /* 0x00000004547a7c11 */ /* 0x004fea000f8e08ff */
[C---:B------:R-:W-:Y:S01]  /*5810*/  IMAD.IADD R119, R122.reuse, 0x1, R213 ;  /* 0x000000017a777824 */ /* 0x040fe200078e02d5 */
[----:B------:R1:W-:Y:S01]  /*5820*/  STS [R122+0x2a000], R207 ;  /* 0x02a000cf7a007388 */ /* 0x0003e20000000800 */
[C---:B------:R-:W-:Y:S02]  /*5830*/  VIADD R203, R122.reuse, 0x2a020 ;  /* 0x0002a0207acb7836 */ /* 0x040fe40000000000 */
[----:B------:R-:W-:Y:S03]  /*5840*/  VIADD R125, R122, 0x2a000 ;  /* 0x0002a0007a7d7836 */ /* 0x000fe60000000000 */
[----:B------:R2:W-:Y:S01]  /*5850*/  STS [R122+0x2a400], R205 ;  /* 0x02a400cd7a007388 */ /* 0x0005e20000000800 */
[----:B------:R-:W-:Y:S02]  /*5860*/  IMAD.MOV.U32 R204, RZ, RZ, R203 ;  /* 0x000000ffffcc7224 */ /* 0x000fe400078e00cb */
[C---:B------:R-:W-:Y:S03]  /*5870*/  @P4 VIADD R204, R125.reuse, 0xffffffe0 ;  /* 0xffffffe07dcc4836 */ /* 0x040fe60000000000 */
[----:B------:R3:W-:Y:S01]  /*5880*/  STS [R119+0x2a400], R120 ;  /* 0x02a4007877007388 */ /* 0x0007e20000000800 */
[----:B------:R-:W-:Y:S02]  /*5890*/  @P4 VIADD R203, R125, 0xffffffe0 ;  /* 0xffffffe07dcb4836 */ /* 0x000fe40000000000 */
[----:B------:R-:W-:Y:S03]  /*58a0*/  IMAD.IADD R118, R213, 0x1, R204 ;  /* 0x00000001d5767824 */ /* 0x000fe600078e02cc */
[----:B------:R-:W-:Y:S06]  /*58b0*/  STS [R119+0x2a000], R206 ;  /* 0x02a000ce77007388 */ /* 0x000fec0000000800 */
[----:B------:R-:W-:Y:S06]  /*58c0*/  STS [R204], R211 ;  /* 0x000000d3cc007388 */ /* 0x000fec0000000800 */
[----:B------:R4:W-:Y:S01]  /*58d0*/  STS [R204+0x400], R209 ;  /* 0x000400d1cc007388 */ /* 0x0009e20000000800 */
[----:B-1----:R-:W-:Y:S02]  /*58e0*/  F2FP.RELU.BF16.F32.PACK_AB R207, R131, R196 ;  /* 0x000000c483cf723e */ /* 0x002fe400000018ff */
[----:B--2---:R-:W-:Y:S03]  /*58f0*/  F2FP.RELU.BF16.F32.PACK_AB R205, R121, R124 ;  /* 0x0000007c79cd723e */ /* 0x004fe600000018ff */
[----:B------:R-:W-:Y:S01]  /*5900*/  STS [R118], R207 ;  /* 0x000000cf76007388 */ /* 0x000fe20000000800 */
[----:B---3--:R-:W-:Y:S05]  /*5910*/  LEA R120, R0, UR4, 0x1 ;  /* 0x0000000400787c11 */ /* 0x008fea000f8e08ff */
[----:B------:R1:W-:Y:S06]  /*5920*/  STS [R118+0x400], R205 ;  /* 0x000400cd76007388 */ /* 0x0003ec0000000800 */
[----:B------:R-:W-:Y:S01]  /*5930*/  LDSM.16.M88.4 R84, [R120+0x10000] ;  /* 0x010000007854783b */ /* 0x000fe20000000200 */
[C---:B------:R-:W-:Y:S05]  /*5940*/  IMAD.IADD R117, R120.reuse, 0x1, R227 ;  /* 0x0000000178757824 */ /* 0x040fea00078e02e3 */
[----:B------:R-:W2:Y:S01]  /*5950*/  LDSM.16.M88.4 R88, [R226+0x20000] ;  /* 0x02000000e258783b */ /* 0x000ea20000000200 */
[----:B----4-:R-:W-:Y:S05]  /*5960*/  IMAD.U32 R204, RZ, RZ, UR16 ;  /* 0x00000010ffcc7e24 */ /* 0x010fea000f8e00ff */
[----:B------:R-:W3:Y:S01]  /*5970*/  LDSM.16.M88.4 R92, [R226+0x20800] ;  /* 0x02080000e25c783b */ /* 0x000ee20000000200 */
[----:B------:R-:W-:Y:S05]  /*5980*/  LEA R208, P1, R237, R204, 0x2 ;  /* 0x000000ccedd07211 */ /* 0x000fea00078210ff */
[----:B------:R-:W-:Y:S01]  /*5990*/  LDSM.16.M88.4 R96, [R117+0x10000] ;  /* 0x010000007560783b */ /* 0x000fe20000000200 */
[----:B-1----:R-:W-:Y:S02]  /*59a0*/  IMAD.IADD R118, R120, 0x1, R229 ;  /* 0x0000000178767824 */ /* 0x002fe400078e02e5 */
[----:B------:R-:W-:Y:S03]  /*59b0*/  IMAD.U32 R205, RZ, RZ, UR17 ;  /* 0x00000011ffcd7e24 */ /* 0x000fe6000f8e00ff */
[----:B------:R-:W1:Y:S01]  /*59c0*/  LDSM.16.M88.4 R100, [R225+0x20000] ;  /* 0x02000000e164783b */ /* 0x000e620000000200 */
[----:B------:R-:W-:Y:S01]  /*59d0*/  IMAD.IADD R116, R227, 0x1, R118 ;  /* 0x00000001e3747824 */ /* 0x000fe200078e0276 */
[----:B------:R-:W-:Y:S04]  /*59e0*/  LEA.HI.X R209, R237, R205, RZ, 0x2, P1 ;  /* 0x000000cdedd17211 */ /* 0x000fe800008f14ff */
[----:B------:R-:W4:Y:S01]  /*59f0*/  LDSM.16.M88.4 R104, [R225+0x20800] ;  /* 0x02080000e168783b */ /* 0x000f220000000200 */
[----:B------:R-:W-:Y:S05]  /*5a00*/  FSETP.GE.FTZ.AND P1, PT, R200, RZ, PT ;  /* 0x000000ffc800720b */ /* 0x000fea0003f36000 */
[----:B------:R-:W4:Y:S06]  /*5a10*/  LDG.E R204, desc[UR34][R208.64] ;  /* 0x00000022d0cc7981 */ /* 0x000f2c000c1e1900 */
[----:B------:R-:W-:Y:S01]  /*5a20*/  LDSM.16.M88.4 R108, [R224+0x20000] ;  /* 0x02000000e06c783b */ /* 0x000fe20000000200 */
[C---:B--2---:R-:W-:Y:S05]  /*5a30*/  HMMA.16816.F32.BF16 R4, R84.reuse, R88, RZ ;  /* 0x000000585404723c */ /* 0x044fea00000418ff */
[----:B------:R2:W2:Y:S06]  /*5a40*/  LDG.E R206, desc[UR34][R208.64+0x20] ;  /* 0x00002022d0ce7981 */ /* 0x0004ac000c1e1900 */
[----:B------:R-:W-:Y:S01]  /*5a50*/  LDSM.16.M88.4 R112, [R226+0x22000] ;  /* 0x02200000e270783b */ /* 0x000fe20000000200 */
[C---:B------:R-:W-:Y:S05]  /*5a60*/  HMMA.16816.F32.BF16 R8, R84.reuse, R90, RZ ;  /* 0x0000005a5408723c */ /* 0x040fea00000418ff */
[----:B------:R-:W4:Y:S03]  /*5a70*/  LDSM.16.M88.4 R88, [R118+0x10000] ;  /* 0x010000007658783b */ /* 0x000f260000000200 */
[C---:B---3--:R-:W-:Y:S08]  /*5a80*/  HMMA.16816.F32.BF16 R12, R84.reuse, R92, RZ ;  /* 0x0000005c540c723c */ /* 0x048ff000000418ff */
[----:B------:R-:W-:Y:S01]  /*5a90*/  HMMA.16816.F32.BF16 R16, R84, R94, RZ ;  /* 0x0000005e5410723c */ /* 0x000fe200000418ff */
[----:B------:R-:W3:Y:S06]  /*5aa0*/  LDSM.16.M88.4 R84, [R224+0x20800] ;  /* 0x02080000e054783b */ /* 0x000eec0000000200 */
[----:B------:R-:W-:Y:S01]  /*5ab0*/  LDSM.16.M88.4 R92, [R116+0x10000] ;  /* 0x01000000745c783b */ /* 0x000fe20000000200 */
[C---:B-1----:R-:W-:Y:S08]  /*5ac0*/  HMMA.16816.F32.BF16 R4, R96.reuse, R100, R4 ;  /* 0x000000646004723c */ /* 0x042ff00000041804 */
[C---:B------:R-:W-:Y:S01]  /*5ad0*/  HMMA.16816.F32.BF16 R8, R96.reuse, R102, R8 ;  /* 0x000000666008723c */ /* 0x040fe20000041808 */
[----:B------:R-:W1:Y:S07]  /*5ae0*/  LDSM.16.M88.4 R100, [R223+0x20000] ;  /* 0x02000000df64783b */ /* 0x000e6e0000000200 */
[C---:B----4-:R-:W-:Y:S08]  /*5af0*/  HMMA.16816.F32.BF16 R12, R96.reuse, R104, R12 ;  /* 0x00000068600c723c */ /* 0x050ff0000004180c */
[----:B------:R-:W-:Y:S01]  /*5b00*/  HMMA.16816.F32.BF16 R16, R96, R106, R16 ;  /* 0x0000006a6010723c */ /* 0x000fe20000041810 */
[----:B------:R-:W4:Y:S06]  /*5b10*/  LDSM.16.M88.4 R96, [R223+0x20800] ;  /* 0x02080000df60783b */ /* 0x000f2c0000000200 */
        /* <DEDUP_REMOVED lines=11> */
[C---:B----4-:R-:W-:Y:S08]  /*5bd0*/  HMMA.16816.F32.BF16 R12, R92.reuse, R96, R12 ;  /* 0x000000605c0c723c */ /* 0x050ff0000004180c */
        /* <DEDUP_REMOVED lines=67> */
[C---:B------:R-:W-:Y:S08]  /*6010*/  HMMA.16816.F32.BF16 R8, R104.reuse, R114, R8 ;  /* 0x000000726808723c */ /* 0x040ff00000041808 */
[C---:B-1----:R-:W-:Y:S08]  /*6020*/  HMMA.16816.F32.BF16 R12, R104.reuse, R88, R12 ;  /* 0x00000058680c723c */ /* 0x042ff0000004180c */
[----:B------:R-:W-:Y:S01]  /*6030*/  HMMA.16816.F32.BF16 R16, R104, R90, R16 ;  /* 0x0000005a6810723c */ /* 0x000fe20000041810 */
[----:B------:R-:W1:Y:S07]  /*6040*/  LDSM.16.M88.4 R88, [R223+0x26800] ;  /* 0x02680000df58783b */ /* 0x000e6e0000000200 */
[C---:B------:R-:W-:Y:S08]  /*6050*/  HMMA.16816.F32.BF16 R4, R92.reuse, R108, R4 ;  /* 0x0000006c5c04723c */ /* 0x040ff00000041804 */
        /* <DEDUP_REMOVED lines=10> */
[C---:B------:R-:W-:Y:S04]  /*6100*/  FADD.FTZ R207, -R204.reuse, R4 ;  /* 0x00000004cccf7221 */ /* 0x040fe80000010100 */
[-C--:B------:R-:W-:Y:S01]  /*6110*/  FSEL R118, R205, R204.reuse, P2 ;  /* 0x000000cccd767208 */ /* 0x080fe20001000000 */
[----:B------:R-:W-:Y:S03]  /*6120*/  HMMA.16816.F32.BF16 R16, R96, R90, R16 ;  /* 0x0000005a6010723c */ /* 0x000fe60000041810 */
[----:B------:R-:W-:Y:S01]  /*6130*/  FSEL R207, R207, R204, P5 ;  /* 0x000000cccfcf7208 */ /* 0x000fe20002800000 */
[----:B------:R-:W-:Y:S01]  /*6140*/  FADD.FTZ R209, -R204, R8 ;  /* 0x00000008ccd17221 */ /* 0x000fe20000010100 */
[----:B------:R-:W-:Y:S01]  /*6150*/  FSETP.GE.FTZ.AND P5, PT, R198, RZ, PT ;  /* 0x000000ffc600720b */ /* 0x000fe20003fb6000 */
[C---:B------:R-:W-:Y:S01]  /*6160*/  FADD.FTZ R125, -R204.reuse, R9 ;  /* 0x00000009cc7d7221 */ /* 0x040fe20000010100 */
[----:B------:R-:W-:Y:S01]  /*6170*/  FSETP.GE.FTZ.AND P2, PT, R197, RZ, PT ;  /* 0x000000ffc500720b */ /* 0x000fe20003f56000 */
[----:B------:R-:W-:Y:S01]  /*6180*/  FMUL.FTZ R118, R201, R118 ;  /* 0x00000076c9767220 */ /* 0x000fe20000410000 */
[-C--:B------:R-:W-:Y:S01]  /*6190*/  FSEL R209, R209, R204.reuse, P1 ;  /* 0x000000ccd1d17208 */ /* 0x080fe20000800000 */
[----:B------:R-:W-:Y:S01]  /*61a0*/  FADD.FTZ R201, -R204, R13 ;  /* 0x0000000dccc97221 */ /* 0x000fe20000010100 */
        /* <DEDUP_REMOVED lines=16> */
[----:B------:R-:W-:Y:S01]  /*62b0*/  FADD.FTZ R197, -R206, R6 ;  /* 0x00000006cec57221 */ /* 0x000fe20000010100 */
[----:B------:R-:W-:Y:S01]  /*62c0*/  FSETP.GE.FTZ.AND P2, PT, R130, RZ, PT ;  /* 0x000000ff8200720b */ /* 0x000fe20003f56000 */
[----:B------:R-:W-:Y:S01]  /*62d0*/  @P1 FADD.FTZ R204, -R204, R17 ;  /* 0x00000011cccc1221 */ /* 0x000fe20000010100 */
[----:B------:R-:W-:Y:S01]  /*62e0*/  F2FP.BF16.F32.PACK_AB R200, R200, R125 ;  /* 0x0000007dc8c8723e */ /* 0x000fe200000010ff */
[C---:B------:R-:W-:Y:S01]  /*62f0*/  FADD.FTZ R125, -R206.reuse, R7 ;  /* 0x00000007ce7d7221 */ /* 0x040fe20000010100 */
[----:B------:R-:W-:Y:S01]  /*6300*/  FSETP.GE.FTZ.AND P1, PT, R121, RZ, PT ;  /* 0x000000ff7900720b */ /* 0x000fe20003f36000 */
[----:B------:R-:W-:Y:S01]  /*6310*/  FMUL.FTZ R204, R131, R204 ;  /* 0x000000cc83cc7220 */ /* 0x000fe20000410000 */
[-C--:B------:R-:W-:Y:S01]  /*6320*/  FSEL R197, R197, R206.reuse, P2 ;  /* 0x000000cec5c57208 */ /* 0x080fe20001000000 */
[C---:B------:R-:W-:Y:S01]  /*6330*/  FADD.FTZ R131, -R206.reuse, R10 ;  /* 0x0000000ace837221 */ /* 0x040fe20000010100 */
[----:B------:R-:W-:Y:S01]  /*6340*/  FSETP.GE.FTZ.AND P2, PT, R127, RZ, PT ;  /* 0x000000ff7f00720b */ /* 0x000fe20003f56000 */
[----:B------:R-:W-:Y:S01]  /*6350*/  FADD.FTZ R201, -R206, R11 ;  /* 0x0000000bcec97221 */ /* 0x000fe20000010100 */
[----:B------:R-:W-:Y:S01]  /*6360*/  F2FP.BF16.F32.PACK_AB R207, R118, R207 ;  /* 0x000000cf76cf723e */ /* 0x000fe200000010ff */
[----:B------:R-:W-:Y:S01]  /*6370*/  FMUL.FTZ R197, R130, R197 ;  /* 0x000000c582c57220 */ /* 0x000fe20000410000 */
[----:B------:R-:W-:Y:S01]  /*6380*/  F2FP.BF16.F32.PACK_AB R118, R120, R209 ;  /* 0x000000d17876723e */ /* 0x000fe200000010ff */
[C---:B------:R-:W-:Y:S01]  /*6390*/  FADD.FTZ R209, -R206.reuse, R15 ;  /* 0x0000000fced17221 */ /* 0x040fe20000010100 */
[-C--:B------:R-:W-:Y:S01]  /*63a0*/  FSEL R120, R125, R206.reuse, P6 ;  /* 0x000000ce7d787208 */ /* 0x080fe20003000000 */
[----:B------:R-:W-:Y:S01]  /*63b0*/  FADD.FTZ R125, -R206, R18 ;  /* 0x00000012ce7d7221 */ /* 0x000fe20000010100 */
[-C--:B------:R-:W-:Y:S01]  /*63c0*/  FSEL R131, R131, R206.reuse, P5 ;  /* 0x000000ce83837208 */ /* 0x080fe20002800000 */
[----:B------:R-:W-:Y:S01]  /*63d0*/  FMUL.FTZ R199, R196, R199 ;  /* 0x000000c7c4c77220 */ /* 0x000fe20000410000 */
[----:B------:R-:W-:Y:S01]  /*63e0*/  FSEL R130, R201, R206, P2 ;  /* 0x000000cec9827208 */ /* 0x000fe20001000000 */
[----:B------:R-:W-:Y:S01]  /*63f0*/  FMUL.FTZ R120, R129, R120 ;  /* 0x0000007881787220 */ /* 0x000fe20000410000 */
[----:B------:R-:W-:Y:S02]  /*6400*/  FSETP.GE.FTZ.AND P6, PT, R126, RZ, PT ;  /* 0x000000ff7e00720b */ /* 0x000fe40003fd6000 */
[----:B------:R-:W-:Y:S02]  /*6410*/  FSETP.GE.FTZ.AND P5, PT, R123, RZ, PT ;  /* 0x000000ff7b00720b */ /* 0x000fe40003fb6000 */
[----:B------:R-:W-:Y:S02]  /*6420*/  FSETP.GE.FTZ.AND P2, PT, R124, RZ, PT ;  /* 0x000000ff7c00720b */ /* 0x000fe40003f56000 */
[-C--:B------:R-:W-:Y:S02]  /*6430*/  FSEL R205, R205, R206.reuse, P6 ;  /* 0x000000cecdcd7208 */ /* 0x080fe40003000000 */
[-C--:B------:R-:W-:Y:S02]  /*6440*/  FSEL R196, R209, R206.reuse, P5 ;  /* 0x000000ced1c47208 */ /* 0x080fe40002800000 */
[----:B------:R-:W-:Y:S01]  /*6450*/  FSEL R125, R125, R206, P2 ;  /* 0x000000ce7d7d7208 */ /* 0x000fe20001000000 */
[----:B------:R-:W-:Y:S01]  /*6460*/  @P1 FADD.FTZ R206, -R206, R19 ;  /* 0x00000013cece1221 */ /* 0x000fe20000010100 */
        /* <DEDUP_REMOVED lines=72> */
.L_x_2185:
[----:B------:R-:W-:Y:S01]  /*68f0*/  FMUL.FTZ R131, R128, R131 ;  /* 0x0000008380837220 */ /* 0x000fe20000410000 */
[----:B------:R-:W-:Y:S01]  /*6900*/  FMUL.FTZ R130, R127, R130 ;  /* 0x000000827f827220 */ /* 0x000fe20000410000 */
[----:B------:R-:W-:Y:S01]  /*6910*/  F2FP.BF16.F32.PACK_AB R197, R120, R197 ;  /* 0x000000c578c5723e */ /* 0x000fe200000010ff */
[----:B------:R-:W-:Y:S01]  /*6920*/  FMUL.FTZ R205, R126, R205 ;  /* 0x000000cd7ecd7220 */ /* 0x000fe20000410000 */
[----:B------:R-:W-:Y:S01]  /*6930*/  FMUL.FTZ R196, R123, R196 ;  /* 0x000000c47bc47220 */ /* 0x000fe20000410000 */
[----:B------:R-:W-:Y:S01]  /*6940*/  STS [R122+0x28000], R207 ;  /* 0x028000cf7a007388 */ /* 0x000fe20000000800 */
[----:B------:R-:W-:Y:S01]  /*6950*/  F2FP.BF16.F32.PACK_AB R130, R130, R131 ;  /* 0x000000838282723e */ /* 0x000fe200000010ff */
[----:B------:R-:W-:Y:S01]  /*6960*/  FMUL.FTZ R206, R121, R206 ;  /* 0x000000ce79ce7220 */ /* 0x000fe20000410000 */
[----:B------:R-:W-:Y:S01]  /*6970*/  FMUL.FTZ R125, R124, R125 ;  /* 0x0000007d7c7d7220 */ /* 0x000fe20000410000 */
[----:B------:R2:W-:Y:S01]  /*6980*/  STS [R122+0x28400], R197 ;  /* 0x028400c57a007388 */ /* 0x0005e20000000800 */
[----:B------:R-:W-:Y:S01]  /*6990*/  F2FP.BF16.F32.PACK_AB R196, R196, R205 ;  /* 0x000000cdc4c4723e */ /* 0x000fe200000010ff */
[----:B------:R-:W-:Y:S01]  /*69a0*/  IMAD.IADD R88, R213, 0x1, R203 ;  /* 0x00000001d5587824 */ /* 0x000fe200078e02cb */
[----:B------:R-:W-:Y:S01]  /*69b0*/  F2FP.BF16.F32.PACK_AB R199, R204, R199 ;  /* 0x000000c7ccc7723e */ /* 0x000fe200000010ff */
[----:B------:R-:W-:Y:S01]  /*69c0*/  STS [R119+0x28000], R118 ;  /* 0x0280007677007388 */ /* 0x000fe20000000800 */
[----:B------:R-:W-:Y:S02]  /*69d0*/  F2FP.BF16.F32.PACK_AB R125, R206, R125 ;  /* 0x0000007dce7d723e */ /* 0x000fe400000010ff */
[--C-:B------:R-:W-:Y:S01]  /*69e0*/  SHF.R.U32.HI R120, RZ, 0x1, R219.reuse ;  /* 0x00000001ff787819 */ /* 0x100fe200000116db */
[----:B------:R-:W-:Y:S03]  /*69f0*/  STS [R119+0x28400], R130 ;  /* 0x0284008277007388 */ /* 0x000fe60000000800 */
[----:B-1----:R-:W-:Y:S01]  /*6a00*/  LOP3.LUT R4, R120, 0x10, RZ, 0xc0, !PT ;  /* 0x0000001078047812 */ /* 0x002fe200078ec0ff */
[----:B------:R-:W-:Y:S03]  /*6a10*/  STS [R203+-0x2000], R200 ;  /* 0xffe000c8cb007388 */ /* 0x000fe60000000800 */
        /* <DEDUP_REMOVED lines=8> */
[----:B------:R-:W-:Y:S01]  /*6aa0*/  LOP3.LUT R4, R4, 0x200, R3, 0xf8, !PT ;  /* 0x0000020004047812 */ /* 0x000fe200078ef803 */
[----:B--2---:R-:W-:Y:S01]  /*6ab0*/  IMAD R122, R248, UR8, RZ ;  /* 0x00000008f87a7c24 */ /* 0x004fe2000f8e02ff */
[----:B------:R-:W-:Y:S01]  /*6ac0*/  LEA R228, R228, UR4, 0x1 ;  /* 0x00000004e4e47c11 */ /* 0x000fe2000f8e08ff */
[----:B------:R-:W-:Y:S01]  /*6ad0*/  BAR.SYNC.DEFER_BLOCKING 0x0 ;  /* 0x0000000000007b1d */ /* 0x000fe20000010000 */
[----:B------:R-:W-:Y:S03]  /*6ae0*/  LEA R230, R4, UR4, 0x1 ;  /* 0x0000000404e67c11 */ /* 0x000fe6000f8e08ff */
[C---:B------:R-:W-:Y:S02]  /*6af0*/  VIADD R12, R228.reuse, 0x2a000 ;  /* 0x0002a000e40c7836 */ /* 0x040fe40000000000 */
[----:B------:R-:W-:Y:S02]  /*6b00*/  VIADD R121, R228, 0x2a040 ;  /* 0x0002a040e4797836 */ /* 0x000fe40000000000 */
[----:B------:R-:W-:Y:S01]  /*6b10*/  @P0 VIADD R121, R12, 0xffffffc0 ;  /* 0xffffffc00c790836 */ /* 0x000fe20000000000 */
        /* <DEDUP_REMOVED lines=105> */
[----:B------:R-:W-:Y:S02]  /*71b0*/  ISETP.GE.AND P2, PT, R252, UR5, PT ;  /* 0x00000005fc007c0c */ /* 0x000fe4000bf46270 */
[----:B------:R-:W-:Y:S01]  /*71c0*/  LEA.HI.X.SX32 R243, R5, R243, 0x1, P1 ;  /* 0x000000f305f37211 */ /* 0x000fe200008f0eff */
[----:B------:R-:W-:Y:S01]  /*71d0*/  IMAD.U32 R5, RZ, RZ, UR46 ;  /* 0x0000002eff057e24 */ /* 0x000fe2000f8e00ff */
[----:B------:R-:W-:Y:S02]  /*71e0*/  LEA R8, P1, R7, R242, 0x1 ;  /* 0x000000f207087211 */ /* 0x000fe400078208ff */
[----:B------:R-:W-:Y:S02]  /*71f0*/  LEA R7, R6, UR4, 0x1 ;  /* 0x0000000406077c11 */ /* 0x000fe4000f8e08ff */
[----:B------:R-:W-:Y:S02]  /*7200*/  LEA.HI.X R9, R4, R243, R5, 0x1, P1 ;  /* 0x000000f304097211 */ /* 0x000fe400008f0c05 */
        /* <DEDUP_REMOVED lines=42> */
.L_x_2186:
        /* <DEDUP_REMOVED lines=37> */
[----:B------:R1:W5:Y:S04]  /*7700*/  @P2 LDG.E R236, desc[UR34][R2.64+-0x100] ;  /* 0xffff002202ec2981 */ /* 0x000368000c1e1900 */
[----:B------:R1:W5:Y:S03]  /*7710*/  @P1 LDG.E R235, desc[UR34][R2.64+-0xe0] ;  /* 0xffff202202eb1981 */ /* 0x000366000c1e1900 */
[-C--:B------:R-:W-:Y:S08]  /*7720*/  HMMA.16816.F32.BF16 R84, R128, R96.reuse, RZ ;  /* 0x000000608054723c */ /* 0x080ff000000418ff */
[C---:B------:R-:W-:Y:S08]  /*7730*/  HMMA.16816.F32.BF16 R88, R124.reuse, R96, RZ ;  /* 0x000000607c58723c */ /* 0x040ff000000418ff */
[-C--:B------:R-:W-:Y:S01]  /*7740*/  HMMA.16816.F32.BF16 R92, R124, R98.reuse, RZ ;  /* 0x000000627c5c723c */ /* 0x080fe200000418ff */
[----:B------:R1:W5:Y:S07]  /*7750*/  LDL.LU.64 R2, [R1+0x18] ;  /* 0x0000180001027983 */ /* 0x00036e0000300a00 */
        /* <DEDUP_REMOVED lines=30> */
[----:B------:R-:W-:Y:S04]  /*7940*/  @P0 VIADD R212, R196, 0xffffffc0 ;  /* 0xffffffc0c4d40836 */ /* 0x000fe80000000000 */
[----:B------:R-:W-:Y:S01]  /*7950*/  IMAD.IADD R231, R227, 0x1, R212 ;  /* 0x00000001e3e77824 */ /* 0x000fe200078e02d4 */
[----:B------:R-:W-:Y:S01]  /*7960*/  HMMA.16816.F32.BF16 R128, R200, R198, R128 ;  /* 0x000000c6c880723c */ /* 0x000fe20000041880 */
[----:B------:R-:W-:Y:S04]  /*7970*/  LDSM.16.MT88.4 R200, [R230+0x19000] ;  /* 0x01900000e6c8783b */ /* 0x000fe80000004200 */
[----:B------:R-:W2:Y:S04]  /*7980*/  LDSM.16.M88.4 R196, [R212] ;  /* 0x00000000d4c4783b */ /* 0x000ea80000000200 */
[----:B------:R-:W3:Y:S04]  /*7990*/  LDSM.16.M88.4 R204, [R212+0x1000] ;  /* 0x00100000d4cc783b */ /* 0x000ee80000000200 */
[----:B------:R-:W-:Y:S01]  /*79a0*/  LDSM.16.M88.4 R212, [R231+0x1000] ;  /* 0x00100000e7d4783b */ /* 0x000fe20000000200 */
[-C--:B--2---:R-:W-:Y:S08]  /*79b0*/  HMMA.16816.F32.BF16 R4, R196, R200.reuse, R4 ;  /* 0x000000c8c404723c */ /* 0x084ff00000041804 */
[C---:B---3--:R-:W-:Y:S08]  /*79c0*/  HMMA.16816.F32.BF16 R8, R204.reuse, R200, R8 ;  /* 0x000000c8cc08723c */ /* 0x048ff00000041808 */
        /* <DEDUP_REMOVED lines=12> */
[----:B------:R2:W-:Y:S07]  /*7a90*/  LDSM.16.M88.4 R200, [R231] ;  /* 0x00000000e7c8783b */ /* 0x0005ee0000000200 */
[-C--:B---3--:R-:W-:Y:S08]  /*7aa0*/  HMMA.16816.F32.BF16 R116, R196, R208.reuse, R116 ;  /* 0x000000d0c474723c */ /* 0x088ff00000041874 */
[C---:B------:R-:W-:Y:S08]  /*7ab0*/  HMMA.16816.F32.BF16 R120, R204.reuse, R208, R120 ;  /* 0x000000d0cc78723c */ /* 0x040ff00000041878 */
[-C--:B------:R-:W-:Y:S01]  /*7ac0*/  HMMA.16816.F32.BF16 R124, R204, R210.reuse, R124 ;  /* 0x000000d2cc7c723c */ /* 0x080fe2000004187c */
[----:B------:R-:W3:Y:S02]  /*7ad0*/  LDSM.16.MT88.4 R204, [R230+0x19800] ;  /* 0x01980000e6cc783b */ /* 0x000ee40000004200 */
[C---:B--2---:R-:W-:Y:S05]  /*7ae0*/  IMAD R231, R248.reuse, UR8, RZ ;  /* 0x00000008f8e77c24 */ /* 0x044fea000f8e02ff */
[----:B------:R-:W-:Y:S01]  /*7af0*/  HMMA.16816.F32.BF16 R128, R196, R210, R128 ;  /* 0x000000d2c480723c */ /* 0x000fe20000041880 */
[----:B------:R-:W2:Y:S04]  /*7b00*/  LDSM.16.MT88.4 R196, [R230+0x1b800] ;  /* 0x01b80000e6c4783b */ /* 0x000ea80000004200 */
[----:B------:R-:W4:Y:S03]  /*7b10*/  LDSM.16.MT88.4 R208, [R230+0x1d800] ;  /* 0x01d80000e6d0783b */ /* 0x000f260000004200 */
[-C--:B---3--:R-:W-:Y:S08]  /*7b20*/  HMMA.16816.F32.BF16 R4, R200, R204.reuse, R4 ;  /* 0x000000ccc804723c */ /* 0x088ff00000041804 */
[C---:B------:R-:W-:Y:S08]  /*7b30*/  HMMA.16816.F32.BF16 R8, R212.reuse, R204, R8 ;  /* 0x000000ccd408723c */ /* 0x040ff00000041808 */
[-C--:B------:R-:W-:Y:S03]  /*7b40*/  HMMA.16816.F32.BF16 R12, R212, R206.reuse, R12 ;  /* 0x000000ced40c723c */ /* 0x080fe6000004180c */
[----:B------:R-:W-:Y:S05]  /*7b50*/  REDG.E.ADD.F32.FTZ.RN.STRONG.GPU desc[UR34][R240.64], R4 ;  /* 0x00000004f00079a6 */ /* 0x000fea000c12f322 */
[C---:B------:R-:W-:Y:S01]  /*7b60*/  HMMA.16816.F32.BF16 R16, R200.reuse, R206, R16 ;  /* 0x000000cec810723c */ /* 0x040fe20000041810 */
[----:B------:R-:W3:Y:S07]  /*7b70*/  LDSM.16.MT88.4 R204, [R230+0x1f800] ;  /* 0x01f80000e6cc783b */ /* 0x000eee0000004200 */
[-C--:B--2---:R-:W-:Y:S08]  /*7b80*/  HMMA.16816.F32.BF16 R84, R200, R196.reuse, R84 ;  /* 0x000000c4c854723c */ /* 0x084ff00000041854 */
[C---:B------:R-:W-:Y:S01]  /*7b90*/  HMMA.16816.F32.BF16 R88, R212.reuse, R196, R88 ;  /* 0x000000c4d458723c */ /* 0x040fe20000041858 */
[----:B------:R-:W-:Y:S07]  /*7ba0*/  IMAD.U32 R197, RZ, RZ, UR47 ;  /* 0x0000002fffc57e24 */ /* 0x000fee000f8e00ff */
[-C--:B------:R-:W-:Y:S08]  /*7bb0*/  HMMA.16816.F32.BF16 R92, R212, R198.reuse, R92 ;  /* 0x000000c6d45c723c */ /* 0x080ff0000004185c */
[C---:B------:R-:W-:Y:S01]  /*7bc0*/  HMMA.16816.F32.BF16 R96, R200.reuse, R198, R96 ;  /* 0x000000c6c860723c */ /* 0x040fe20000041860 */
[----:B------:R-:W-:Y:S05]  /*7bd0*/  IMAD.U32 R199, RZ, RZ, UR47 ;  /* 0x0000002fffc77e24 */ /* 0x000fea000f8e00ff */
[----:B------:R-:W-:Y:S02]  /*7be0*/  LEA R196, P5, R199, R240, 0x2 ;  /* 0x000000f0c7c47211 */ /* 0x000fe400078a10ff */
        /* <DEDUP_REMOVED lines=13> */
[-C--:B---3--:R-:W-:Y:S03]  /*7cc0*/  HMMA.16816.F32.BF16 R116, R200, R204.reuse, R116 ;  /* 0x000000ccc874723c */ /* 0x088fe60000041874 */
[C---:B------:R-:W-:Y:S01]  /*7cd0*/  LEA.HI.X.SX32 R211, R231.reuse, R209, 0x5, P5 ;  /* 0x000000d1e7d37211 */ /* 0x040fe200028f2eff */
[C---:B--2---:R-:W-:Y:S04]  /*7ce0*/  IMAD R197, R248.reuse, UR8, RZ ;  /* 0x00000008f8c57c24 */ /* 0x044fe8000f8e02ff */
[C---:B------:R-:W-:Y:S01]  /*7cf0*/  HMMA.16816.F32.BF16 R120, R212.reuse, R204, R120 ;  /* 0x000000ccd478723c */ /* 0x040fe20000041878 */
[----:B------:R2:W-:Y:S03]  /*7d00*/  REDG.E.ADD.F32.FTZ.RN.STRONG.GPU desc[UR34][R210.64], R8 ;  /* 0x00000008d20079a6 */ /* 0x0005e6000c12f322 */
[C---:B------:R-:W-:Y:S01]  /*7d10*/  LEA R204, P5, R231.reuse, R210, 0x5 ;  /* 0x000000d2e7cc7211 */ /* 0x040fe200078a28ff */
[C---:B----4-:R-:W-:Y:S03]  /*7d20*/  IMAD R6, R248.reuse, UR8, RZ ;  /* 0x00000008f8067c24 */ /* 0x050fe6000f8e02ff */
[-C--:B------:R-:W-:Y:S03]  /*7d30*/  HMMA.16816.F32.BF16 R124, R212, R206.reuse, R124 ;  /* 0x000000ced47c723c */ /* 0x080fe6000004187c */
[C---:B------:R-:W-:Y:S01]  /*7d40*/  LEA.HI.X.SX32 R205, R231.reuse, R211, 0x5, P5 ;  /* 0x000000d3e7cd7211 */ /* 0x040fe200028f2eff */
[C---:B-1----:R-:W-:Y:S01]  /*7d50*/  IMAD R209, R248.reuse, UR8, RZ ;  /* 0x00000008f8d17c24 */ /* 0x042fe2000f8e02ff */
[C---:B------:R-:W-:Y:S03]  /*7d60*/  LEA R214, P5, R231.reuse, R204, 0x5 ;  /* 0x000000cce7d67211 */ /* 0x040fe600078a28ff */
[----:B------:R-:W-:Y:S01]  /*7d70*/  HMMA.16816.F32.BF16 R128, R200, R206, R128 ;  /* 0x000000cec880723c */ /* 0x000fe20000041880 */
[----:B------:R1:W-:Y:S03]  /*7d80*/  REDG.E.ADD.F32.FTZ.RN.STRONG.GPU desc[UR34][R204.64], R9 ;  /* 0x00000009cc0079a6 */ /* 0x0003e6000c12f322 */
[C---:B------:R-:W-:Y:S02]  /*7d90*/  LEA.HI.X.SX32 R215, R231.reuse, R205, 0x5, P5 ;  /* 0x000000cde7d77211 */ /* 0x040fe400028f2eff */
[C---:B------:R-:W-:Y:S03]  /*7da0*/  LEA R212, P5, R231.reuse, R214, 0x5 ;  /* 0x000000d6e7d47211 */ /* 0x040fe600078a28ff */
[----:B------:R3:W-:Y:S01]  /*7db0*/  REDG.E.ADD.F32.FTZ.RN.STRONG.GPU desc[UR34][R214.64], R10 ;  /* 0x0000000ad60079a6 */ /* 0x0007e2000c12f322 */
[C---:B------:R-:W-:Y:S01]  /*7dc0*/  LEA.HI.X.SX32 R213, R231.reuse, R215, 0x5, P5 ;  /* 0x000000d7e7d57211 */ /* 0x040fe200028f2eff */
[C---:B--2---:R-:W-:Y:S02]  /*7dd0*/  IMAD R8, R248.reuse, UR8, RZ ;  /* 0x00000008f8087c24 */ /* 0x044fe4000f8e02ff */
[C---:B------:R-:W-:Y:S02]  /*7de0*/  IMAD.WIDE R206, R231.reuse, -0xc0, R212 ;  /* 0xffffff40e7ce7825 */ /* 0x040fe400078e02d4 */
[----:B------:R-:W-:Y:S01]  /*7df0*/  REDG.E.ADD.F32.FTZ.RN.STRONG.GPU desc[UR34][R212.64], R11 ;  /* 0x0000000bd40079a6 */ /* 0x000fe2000c12f322 */
[C---:B------:R-:W-:Y:S03]  /*7e00*/  LEA R202, P5, R231.reuse, R206, 0x5 ;  /* 0x000000cee7ca7211 */ /* 0x040fe600078a28ff */
[----:B------:R-:W-:Y:S01]  /*7e10*/  REDG.E.ADD.F32.FTZ.RN.STRONG.GPU desc[UR34][R240.64+0x80], R16 ;  /* 0x00008010f00079a6 */ /* 0x000fe2000c12f322 */
[C---:B------:R-:W-:Y:S03]  /*7e20*/  LEA.HI.X.SX32 R203, R231.reuse, R207, 0x5, P5 ;  /* 0x000000cfe7cb7211 */ /* 0x040fe600028f2eff */
[----:B------:R2:W-:Y:S01]  /*7e30*/  REDG.E.ADD.F32.FTZ.RN.STRONG.GPU desc[UR34][R206.64+0x80], R17 ;  /* 0x00008011ce0079a6 */ /* 0x0005e2000c12f322 */
[C---:B------:R-:W-:Y:S01]  /*7e40*/  LEA R200, P5, R231.reuse, R202, 0x5 ;  /* 0x000000cae7c87211 */ /* 0x040fe200078a28ff */
[C---:B-1----:R-:W-:Y:S02]  /*7e50*/  IMAD R205, R248.reuse, UR8, RZ ;  /* 0x00000008f8cd7c24 */ /* 0x042fe4000f8e02ff */
[----:B------:R1:W-:Y:S01]  /*7e60*/  REDG.E.ADD.F32.FTZ.RN.STRONG.GPU desc[UR34][R202.64+0x80], R18 ;  /* 0x00008012ca0079a6 */ /* 0x0003e2000c12f322 */
[C---:B------:R-:W-:Y:S02]  /*7e70*/  LEA.HI.X.SX32 R201, R231.reuse, R203, 0x5, P5 ;  /* 0x000000cbe7c97211 */ /* 0x040fe400028f2eff */
[C---:B------:R-:W-:Y:S03]  /*7e80*/  LEA R230, P1, R231.reuse, R200, 0x5 ;  /* 0x000000c8e7e67211 */ /* 0x040fe600078228ff */
[----:B------:R4:W-:Y:S01]  /*7e90*/  REDG.E.ADD.F32.FTZ.RN.STRONG.GPU desc[UR34][R200.64+0x80], R19 ;  /* 0x00008013c80079a6 */ /* 0x0009e2000c12f322 */
[----:B------:R-:W-:Y:S01]  /*7ea0*/  LEA.HI.X.SX32 R231, R231, R201, 0x5, P1 ;  /* 0x000000c9e7e77211 */ /* 0x000fe200008f2eff */
[----:B---3--:R-:W-:Y:S01]  /*7eb0*/  IMAD R10, R248, UR8, RZ ;  /* 0x00000008f80a7c24 */ /* 0x008fe2000f8e02ff */
[C---:B------:R-:W-:Y:S03]  /*7ec0*/  LEA R4, P1, R197.reuse, R230, 0x5 ;  /* 0x000000e6c5047211 */ /* 0x040fe600078228ff */
[----:B------:R3:W-:Y:S01]  /*7ed0*/  REDG.E.ADD.F32.FTZ.RN.STRONG.GPU desc[UR34][R230.64+0x80], R12 ;  /* 0x0000800ce60079a6 */ /* 0x0007e2000c12f322 */
[C---:B------:R-:W-:Y:S02]  /*7ee0*/  LEA.HI.X.SX32 R5, R197.reuse, R231, 0x5, P1 ;  /* 0x000000e7c5057211 */ /* 0x040fe400008f2eff */
[----:B------:R-:W-:Y:S03]  /*7ef0*/  LEA R196, P1, R197, R4, 0x5 ;  /* 0x00000004c5c47211 */ /* 0x000fe600078228ff */
[----:B------:R3:W-:Y:S01]  /*7f00*/  REDG.E.ADD.F32.FTZ.RN.STRONG.GPU desc[UR34][R4.64+0x80], R13 ;  /* 0x0000800d040079a6 */ /* 0x0007e2000c12f322 */
[C---:B------:R-:W-:Y:S02]  /*7f10*/  LEA.HI.X.SX32 R197, R6.reuse, R5, 0x5, P1 ;  /* 0x0000000506c57211 */ /* 0x040fe400008f2eff */
[----:B------:R-:W-:Y:S01]  /*7f20*/  LEA R198, P1, R6, R196, 0x5 ;  /* 0x000000c406c67211 */ /* 0x000fe200078228ff */
[----:B--2---:R-:W-:Y:S02]  /*7f30*/  IMAD R207, R248, UR8, RZ ;  /* 0x00000008f8cf7c24 */ /* 0x004fe4000f8e02ff */
[----:B------:R2:W-:Y:S01]  /*7f40*/  REDG.E.ADD.F32.FTZ.RN.STRONG.GPU desc[UR34][R196.64+0x80], R14 ;  /* 0x0000800ec40079a6 */ /* 0x0005e2000c12f322 */
[----:B------:R-:W-:Y:S01]  /*7f50*/  LEA.HI.X.SX32 R199, R6, R197, 0x5, P1 ;  /* 0x000000c506c77211 */ /* 0x000fe200008f2eff */
[C---:B-1----:R-:W-:Y:S02]  /*7f60*/  IMAD R18, R248.reuse, UR8, RZ ;  /* 0x00000008f8127c24 */ /* 0x042fe4000f8e02ff */
[C---:B------:R-:W-:Y:S02]  /*7f70*/  IMAD.WIDE R6, R209.reuse, -0xc0, R198 ;  /* 0xffffff40d1067825 */ /* 0x040fe400078e02c6 */
[----:B------:R1:W-:Y:S02]  /*7f80*/  REDG.E.ADD.F32.FTZ.RN.STRONG.GPU desc[UR34][R198.64+0x80], R15 ;  /* 0x0000800fc60079a6 */ /* 0x0003e4000c12f322 */
[----:B----4-:R-:W-:Y:S01]  /*7f90*/  IMAD R201, R248, UR8, RZ ;  /* 0x00000008f8c97c24 */ /* 0x010fe2000f8e02ff */
[----:B------:R-:W-:Y:S01]  /*7fa0*/  LEA R208, P1, R209, R6, 0x5 ;  /* 0x00000006d1d07211 */ /* 0x000fe200078228ff */
[----:B------:R-:W-:Y:S03]  /*7fb0*/  REDG.E.ADD.F32.FTZ.RN.STRONG.GPU desc[UR34][R240.64+0x100], R84 ;  /* 0x00010054f00079a6 */ /* 0x000fe6000c12f322 */
[C---:B------:R-:W-:Y:S01]  /*7fc0*/  LEA.HI.X.SX32 R209, R8.reuse, R7, 0x5, P1 ;  /* 0x0000000708d17211 */ /* 0x040fe200008f2eff */
[----:B------:R4:W-:Y:S01]  /*7fd0*/  REDG.E.ADD.F32.FTZ.RN.STRONG.GPU desc[UR34][R6.64+0x100], R85 ;  /* 0x00010055060079a6 */ /* 0x0009e2000c12f322 */
[----:B------:R-:W-:Y:S01]  /*7fe0*/  LEA R210, P1, R8, R208, 0x5 ;  /* 0x000000d008d27211 */ /* 0x000fe200078228ff */
[----:B---3--:R-:W-:Y:S02]  /*7ff0*/  IMAD R12, R248, UR8, RZ ;  /* 0x00000008f80c7c24 */ /* 0x008fe4000f8e02ff */
[----:B------:R3:W-:Y:S01]  /*8000*/  REDG.E.ADD.F32.FTZ.RN.STRONG.GPU desc[UR34][R208.64+0x100], R86 ;  /* 0x00010056d00079a6 */ /* 0x0007e2000c12f322 */
[----:B------:R-:W-:Y:S01]  /*8010*/  LEA.HI.X.SX32 R211, R8, R209, 0x5, P1 ;  /* 0x000000d108d37211 */ /* 0x000fe200008f2eff */
[C---:B------:R-:W-:Y:S01]  /*8020*/  IMAD R5, R248.reuse, UR8, RZ ;  /* 0x00000008f8057c24 */ /* 0x040fe2000f8e02ff */
[C---:B------:R-:W-:Y:S03]  /*8030*/  LEA R8, P1, R205.reuse, R210, 0x5 ;  /* 0x000000d2cd087211 */ /* 0x040fe600078228ff */
[----:B------:R3:W-:Y:S01]  /*8040*/  REDG.E.ADD.F32.FTZ.RN.STRONG.GPU desc[UR34][R210.64+0x100], R87 ;  /* 0x00010057d20079a6 */ /* 0x0007e2000c12f322 */
[C---:B------:R-:W-:Y:S01]  /*8050*/  LEA.HI.X.SX32 R9, R205.reuse, R211, 0x5, P1 ;  /* 0x000000d3cd097211 */ /* 0x040fe200008f2eff */
[----:B--2---:R-:W-:Y:S01]  /*8060*/  IMAD R14, R248, UR8, RZ ;  /* 0x00000008f80e7c24 */ /* 0x004fe2000f8e02ff */
[----:B------:R-:W-:Y:S03]  /*8070*/  LEA R204, P1, R205, R8, 0x5 ;  /* 0x00000008cdcc7211 */ /* 0x000fe600078228ff */
[----:B------:R2:W-:Y:S01]  /*8080*/  REDG.E.ADD.F32.FTZ.RN.STRONG.GPU desc[UR34][R8.64+0x100], R88 ;  /* 0x00010058080079a6 */ /* 0x0005e2000c12f322 */
[----:B------:R-:W-:Y:S01]  /*8090*/  LEA.HI.X.SX32 R205, R10, R9, 0x5, P1 ;  /* 0x000000090acd7211 */ /* 0x000fe200008f2eff */
[----:B-1----:R-:W-:Y:S01]  /*80a0*/  IMAD R199, R248, UR8, RZ ;  /* 0x00000008f8c77c24 */ /* 0x002fe2000f8e02ff */
[C---:B------:R-:W-:Y:S03]  /*80b0*/  LEA R214, P1, R10.reuse, R204, 0x5 ;  /* 0x000000cc0ad67211 */ /* 0x040fe600078228ff */
[----:B------:R1:W-:Y:S01]  /*80c0*/  REDG.E.ADD.F32.FTZ.RN.STRONG.GPU desc[UR34][R204.64+0x100], R89 ;  /* 0x00010059cc0079a6 */ /* 0x0003e2000c12f322 */
[C---:B------:R-:W-:Y:S02]  /*80d0*/  LEA.HI.X.SX32 R215, R10.reuse, R205, 0x5, P1 ;  /* 0x000000cd0ad77211 */ /* 0x040fe400008f2eff */
[----:B------:R-:W-:Y:S01]  /*80e0*/  LEA R212, P1, R10, R214, 0x5 ;  /* 0x000000d60ad47211 */ /* 0x000fe200078228ff */
[----:B----4-:R-:W-:Y:S02]  /*80f0*/  IMAD R7, R248, UR8, RZ ;  /* 0x00000008f8077c24 */ /* 0x010fe4000f8e02ff */
[----:B------:R4:W-:Y:S01]  /*8100*/  REDG.E.ADD.F32.FTZ.RN.STRONG.GPU desc[UR34][R214.64+0x100], R90 ;  /* 0x0001005ad60079a6 */ /* 0x0009e2000c12f322 */
[----:B------:R-:W-:Y:S01]  /*8110*/  LEA.HI.X.SX32 R213, R10, R215, 0x5, P1 ;  /* 0x000000d70ad57211 */ /* 0x000fe200008f2eff */
[----:B---3--:R-:W-:Y:S02]  /*8120*/  IMAD R209, R248, UR8, RZ ;  /* 0x00000008f8d17c24 */ /* 0x008fe4000f8e02ff */
[----:B------:R-:W-:Y:S02]  /*8130*/  IMAD.WIDE R10, R10, -0xc0, R212 ;  /* 0xffffff400a0a7825 */ /* 0x000fe400078e02d4 */
[----:B------:R3:W-:Y:S02]  /*8140*/  REDG.E.ADD.F32.FTZ.RN.STRONG.GPU desc[UR34][R212.64+0x100], R91 ;  /* 0x0001005bd40079a6 */ /* 0x0007e4000c12f322 */
[C---:B------:R-:W-:Y:S01]  /*8150*/  IMAD R211, R248.reuse, UR8, RZ ;  /* 0x00000008f8d37c24 */ /* 0x040fe2000f8e02ff */
[C---:B------:R-:W-:Y:S01]  /*8160*/  LEA R16, P1, R207.reuse, R10, 0x5 ;  /* 0x0000000acf107211 */ /* 0x040fe200078228ff */
[----:B------:R-:W-:Y:S03]  /*8170*/  REDG.E.ADD.F32.FTZ.RN.STRONG.GPU desc[UR34][R240.64+0x180], R96 ;  /* 0x00018060f00079a6 */ /* 0x000fe6000c12f322 */
[C---:B------:R-:W-:Y:S01]  /*8180*/  LEA.HI.X.SX32 R17, R207.reuse, R11, 0x5, P1 ;  /* 0x0000000bcf117211 */ /* 0x040fe200008f2eff */
[----:B------:R3:W-:Y:S01]  /*8190*/  REDG.E.ADD.F32.FTZ.RN.STRONG.GPU desc[UR34][R10.64+0x180], R97 ;  /* 0x000180610a0079a6 */ /* 0x0007e2000c12f322 */
[----:B------:R-:W-:Y:S01]  /*81a0*/  LEA R206, P1, R207, R16, 0x5 ;  /* 0x00000010cfce7211 */ /* 0x000fe200078228ff */
[----:B--2---:R-:W-:Y:S02]  /*81b0*/  IMAD R88, R248, UR8, RZ ;  /* 0x00000008f8587c24 */ /* 0x004fe4000f8e02ff */
[----:B------:R2:W-:Y:S01]  /*81c0*/  REDG.E.ADD.F32.FTZ.RN.STRONG.GPU desc[UR34][R16.64+0x180], R98 ;  /* 0x00018062100079a6 */ /* 0x0005e2000c12f322 */
[----:B------:R-:W-:Y:S01]  /*81d0*/  LEA.HI.X.SX32 R207, R18, R17, 0x5, P1 ;  /* 0x0000001112cf7211 */ /* 0x000fe200008f2eff */
[----:B-1----:R-:W-:Y:S01]  /*81e0*/  IMAD R205, R248, UR8, RZ ;  /* 0x00000008f8cd7c24 */ /* 0x002fe2000f8e02ff */
[C---:B------:R-:W-:Y:S03]  /*81f0*/  LEA R202, P1, R18.reuse, R206, 0x5 ;  /* 0x000000ce12ca7211 */ /* 0x040fe600078228ff */
[----:B------:R1:W-:Y:S01]  /*8200*/  REDG.E.ADD.F32.FTZ.RN.STRONG.GPU desc[UR34][R206.64+0x180], R99 ;  /* 0x00018063ce0079a6 */ /* 0x0003e2000c12f322 */
[----:B------:R-:W-:Y:S01]  /*8210*/  LEA.HI.X.SX32 R203, R18, R207, 0x5, P1 ;  /* 0x000000cf12cb7211 */ /* 0x000fe200008f2eff */
[C---:B----4-:R-:W-:Y:S01]  /*8220*/  IMAD R90, R248.reuse, UR8, RZ ;  /* 0x00000008f85a7c24 */ /* 0x050fe2000f8e02ff */
[C---:B------:R-:W-:Y:S03]  /*8230*/  LEA R18, P1, R201.reuse, R202, 0x5 ;  /* 0x000000cac9127211 */ /* 0x040fe600078228ff */
[----:B------:R4:W-:Y:S01]  /*8240*/  REDG.E.ADD.F32.FTZ.RN.STRONG.GPU desc[UR34][R202.64+0x180], R92 ;  /* 0x0001805cca0079a6 */ /* 0x0009e2000c12f322 */
[C---:B------:R-:W-:Y:S01]  /*8250*/  LEA.HI.X.SX32 R19, R201.reuse, R203, 0x5, P1 ;  /* 0x000000cbc9137211 */ /* 0x040fe200008f2eff */
[----:B---3--:R-:W-:Y:S01]  /*8260*/  IMAD R213, R248, UR8, RZ ;  /* 0x00000008f8d57c24 */ /* 0x008fe2000f8e02ff */
[----:B------:R-:W-:Y:S03]  /*8270*/  LEA R200, P1, R201, R18, 0x5 ;  /* 0x00000012c9c87211 */ /* 0x000fe600078228ff */
[----:B------:R3:W-:Y:S01]  /*8280*/  REDG.E.ADD.F32.FTZ.RN.STRONG.GPU desc[UR34][R18.64+0x180], R93 ;  /* 0x0001805d120079a6 */ /* 0x0007e2000c12f322 */
[C---:B------:R-:W-:Y:S02]  /*8290*/  LEA.HI.X.SX32 R201, R12.reuse, R19, 0x5, P1 ;  /* 0x000000130cc97211 */ /* 0x040fe400008f2eff */
[----:B------:R-:W-:Y:S01]  /*82a0*/  LEA R230, P1, R12, R200, 0x5 ;  /* 0x000000c80ce67211 */ /* 0x000fe200078228ff */
[----:B------:R-:W-:Y:S02]  /*82b0*/  IMAD R11, R248, UR8, RZ ;  /* 0x00000008f80b7c24 */ /* 0x000fe4000f8e02ff */
[----:B------:R-:W-:Y:S01]  /*82c0*/  REDG.E.ADD.F32.FTZ.RN.STRONG.GPU desc[UR34][R200.64+0x180], R94 ;  /* 0x0001805ec80079a6 */ /* 0x000fe2000c12f322 */
[----:B------:R-:W-:Y:S01]  /*82d0*/  LEA.HI.X.SX32 R231, R12, R201, 0x5, P1 ;  /* 0x000000c90ce77211 */ /* 0x000fe200008f2eff */
[C---:B--2---:R-:W-:Y:S02]  /*82e0*/  IMAD R98, R248.reuse, UR8, RZ ;  /* 0x00000008f8627c24 */ /* 0x044fe4000f8e02ff */
[C---:B------:R-:W-:Y:S02]  /*82f0*/  IMAD.WIDE R12, R5.reuse, -0xc0, R230 ;  /* 0xffffff40050c7825 */ /* 0x040fe400078e02e6 */
[----:B------:R2:W-:Y:S02]  /*8300*/  REDG.E.ADD.F32.FTZ.RN.STRONG.GPU desc[UR34][R230.64+0x180], R95 ;  /* 0x0001805fe60079a6 */ /* 0x0005e4000c12f322 */
[----:B-1----:R-:W-:Y:S01]  /*8310*/  IMAD R207, R248, UR8, RZ ;  /* 0x00000008f8cf7c24 */ /* 0x002fe2000f8e02ff */
[----:B------:R-:W-:Y:S01]  /*8320*/  LEA R4, P1, R5, R12, 0x5 ;  /* 0x0000000c05047211 */ /* 0x000fe200078228ff */
[----:B------:R-:W-:Y:S03]  /*8330*/  REDG.E.ADD.F32.FTZ.RN.STRONG.GPU desc[UR34][R240.64+0x200], R100 ;  /* 0x00020064f00079a6 */ /* 0x000fe6000c12f322 */
[C---:B------:R-:W-:Y:S01]  /*8340*/  LEA.HI.X.SX32 R5, R14.reuse, R13, 0x5, P1 ;  /* 0x0000000d0e057211 */ /* 0x040fe200008f2eff */
[----:B------:R-:W-:Y:S01]  /*8350*/  REDG.E.ADD.F32.FTZ.RN.STRONG.GPU desc[UR34][R12.64+0x200], R101 ;  /* 0x000200650c0079a6 */ /* 0x000fe2000c12f322 */
[----:B------:R-:W-:Y:S01]  /*8360*/  LEA R196, P1, R14, R4, 0x5 ;  /* 0x000000040ec47211 */ /* 0x000fe200078228ff */
[----:B----4-:R-:W-:Y:S02]  /*8370*/  IMAD R203, R248, UR8, RZ ;  /* 0x00000008f8cb7c24 */ /* 0x010fe4000f8e02ff */
[----:B------:R-:W-:Y:S01]  /*8380*/  REDG.E.ADD.F32.FTZ.RN.STRONG.GPU desc[UR34][R4.64+0x200], R102 ;  /* 0x00020066040079a6 */ /* 0x000fe2000c12f322 */
[----:B------:R-:W-:Y:S01]  /*8390*/  LEA.HI.X.SX32 R197, R14, R5, 0x5, P1 ;  /* 0x000000050ec57211 */ /* 0x000fe200008f2eff */
[C---:B---3--:R-:W-:Y:S01]  /*83a0*/  IMAD R19, R248.reuse, UR8, RZ ;  /* 0x00000008f8137c24 */ /* 0x048fe2000f8e02ff */
[C---:B------:R-:W-:Y:S03]  /*83b0*/  LEA R14, P1, R199.reuse, R196, 0x5 ;  /* 0x000000c4c70e7211 */ /* 0x040fe600078228ff */
[----:B------:R-:W-:Y:S01]  /*83c0*/  REDG.E.ADD.F32.FTZ.RN.STRONG.GPU desc[UR34][R196.64+0x200], R103 ;  /* 0x00020067c40079a6 */ /* 0x000fe2000c12f322 */
[C---:B------:R-:W-:Y:S02]  /*83d0*/  LEA.HI.X.SX32 R15, R199.reuse, R197, 0x5, P1 ;  /* 0x000000c5c70f7211 */ /* 0x040fe400008f2eff */
[C---:B------:R-:W-:Y:S03]  /*83e0*/  LEA R198, P1, R199.reuse, R14, 0x5 ;  /* 0x0000000ec7c67211 */ /* 0x040fe600078228ff */
[----:B------:R-:W-:Y:S01]  /*83f0*/  REDG.E.ADD.F32.FTZ.RN.STRONG.GPU desc[UR34][R14.64+0x200], R104 ;  /* 0x000200680e0079a6 */ /* 0x000fe2000c12f322 */
[----:B------:R-:W-:Y:S01]  /*8400*/  LEA.HI.X.SX32 R199, R199, R15, 0x5, P1 ;  /* 0x0000000fc7c77211 */ /* 0x000fe200008f2eff */
[----:B--2---:R-:W-:Y:S01]  /*8410*/  IMAD R231, R248, UR8, RZ ;  /* 0x00000008f8e77c24 */ /* 0x004fe2000f8e02ff */
[C---:B------:R-:W-:Y:S03]  /*8420*/  LEA R84, P1, R7.reuse, R198, 0x5 ;  /* 0x000000c607547211 */ /* 0x040fe600078228ff */
[----:B------:R-:W-:Y:S01]  /*8430*/  REDG.E.ADD.F32.FTZ.RN.STRONG.GPU desc[UR34][R198.64+0x200], R105 ;  /* 0x00020069c60079a6 */ /* 0x000fe2000c12f322 */
[C---:B------:R-:W-:Y:S02]  /*8440*/  LEA.HI.X.SX32 R85, R7.reuse, R199, 0x5, P1 ;  /* 0x000000c707557211 */ /* 0x040fe400008f2eff */
[----:B------:R-:W-:Y:S03]  /*8450*/  LEA R6, P1, R7, R84, 0x5 ;  /* 0x0000005407067211 */ /* 0x000fe600078228ff */
[----:B------:R-:W-:Y:S01]  /*8460*/  REDG.E.ADD.F32.FTZ.RN.STRONG.GPU desc[UR34][R84.64+0x200], R106 ;  /* 0x0002006a540079a6 */ /* 0x000fe2000c12f322 */
[C---:B------:R-:W-:Y:S03]  /*8470*/  LEA.HI.X.SX32 R7, R209.reuse, R85, 0x5, P1 ;  /* 0x00000055d1077211 */ /* 0x040fe600008f2eff */
[----:B------:R-:W-:Y:S02]  /*8480*/  IMAD.WIDE R208, R209, -0xc0, R6 ;  /* 0xffffff40d1d07825 */ /* 0x000fe400078e0206 */
[----:B------:R-:W-:Y:S01]  /*8490*/  REDG.E.ADD.F32.FTZ.RN.STRONG.GPU desc[UR34][R6.64+0x200], R107 ;  /* 0x0002006b060079a6 */ /* 0x000fe2000c12f322 */
[C---:B------:R-:W-:Y:S03]  /*84a0*/  LEA R86, P1, R211.reuse, R208, 0x5 ;  /* 0x000000d0d3567211 */ /* 0x040fe600078228ff */
[----:B------:R-:W-:Y:S01]  /*84b0*/  REDG.E.ADD.F32.FTZ.RN.STRONG.GPU desc[UR34][R240.64+0x280], R112 ;  /* 0x00028070f00079a6 */ /* 0x000fe2000c12f322 */
[C---:B------:R-:W-:Y:S03]  /*84c0*/  LEA.HI.X.SX32 R87, R211.reuse, R209, 0x5, P1 ;  /* 0x000000d1d3577211 */ /* 0x040fe600008f2eff */
[----:B------:R-:W-:Y:S01]  /*84d0*/  REDG.E.ADD.F32.FTZ.RN.STRONG.GPU desc[UR34][R208.64+0x280], R113 ;  /* 0x00028071d00079a6 */ /* 0x000fe2000c12f322 */
[----:B------:R-:W-:Y:S03]  /*84e0*/  LEA R210, P1, R211, R86, 0x5 ;  /* 0x00000056d3d27211 */ /* 0x000fe600078228ff */
[----:B------:R-:W-:Y:S01]  /*84f0*/  REDG.E.ADD.F32.FTZ.RN.STRONG.GPU desc[UR34][R86.64+0x280], R114 ;  /* 0x00028072560079a6 */ /* 0x000fe2000c12f322 */
[C---:B------:R-:W-:Y:S02]  /*8500*/  LEA.HI.X.SX32 R211, R88.reuse, R87, 0x5, P1 ;  /* 0x0000005758d37211 */ /* 0x040fe400008f2eff */
[C---:B------:R-:W-:Y:S01]  /*8510*/  LEA R8, P1, R88.reuse, R210, 0x5 ;  /* 0x000000d258087211 */ /* 0x040fe200078228ff */
[----:B------:R-:W-:Y:S03]  /*8520*/  LDSM.16.MT88.4 R4, [R228+0x28000] ;  /* 0x02800000e404783b */ /* 0x000fe60000004200 */
[----:B------:R-:W-:Y:S01]  /*8530*/  LEA.HI.X.SX32 R9, R88, R211, 0x5, P1 ;  /* 0x000000d358097211 */ /* 0x000fe200008f2eff */
[----:B------:R-:W-:Y:S01]  /*8540*/  REDG.E.ADD.F32.FTZ.RN.STRONG.GPU desc[UR34][R210.64+0x280], R115 ;  /* 0x00028073d20079a6 */ /* 0x000fe2000c12f322 */
[C---:B------:R-:W-:Y:S03]  /*8550*/  LEA R88, P1, R205.reuse, R8, 0x5 ;  /* 0x00000008cd587211 */ /* 0x040fe600078228ff */
[----:B------:R-:W-:Y:S01]  /*8560*/  REDG.E.ADD.F32.FTZ.RN.STRONG.GPU desc[UR34][R8.64+0x280], R108 ;  /* 0x0002806c080079a6 */ /* 0x000fe2000c12f322 */
[C---:B------:R-:W-:Y:S02]  /*8570*/  LEA.HI.X.SX32 R89, R205.reuse, R9, 0x5, P1 ;  /* 0x00000009cd597211 */ /* 0x040fe400008f2eff */
[----:B------:R-:W-:Y:S01]  /*8580*/  LEA R204, P1, R205, R88, 0x5 ;  /* 0x00000058cdcc7211 */ /* 0x000fe200078228ff */
[----:B------:R-:W-:Y:S03]  /*8590*/  LDSM.16.MT88.4 R84, [R221+0x4000] ;  /* 0x00400000dd54783b */ /* 0x000fe60000004200 */
[C---:B------:R-:W-:Y:S01]  /*85a0*/  LEA.HI.X.SX32 R205, R90.reuse, R89, 0x5, P1 ;  /* 0x000000595acd7211 */ /* 0x040fe200008f2eff */
[----:B------:R-:W-:Y:S01]  /*85b0*/  REDG.E.ADD.F32.FTZ.RN.STRONG.GPU desc[UR34][R88.64+0x280], R109 ;  /* 0x0002806d580079a6 */ /* 0x000fe2000c12f322 */
[C---:B------:R-:W-:Y:S03]  /*85c0*/  LEA R214, P1, R90.reuse, R204, 0x5 ;  /* 0x000000cc5ad67211 */ /* 0x040fe600078228ff */
[----:B------:R-:W-:Y:S01]  /*85d0*/  REDG.E.ADD.F32.FTZ.RN.STRONG.GPU desc[UR34][R204.64+0x280], R110 ;  /* 0x0002806ecc0079a6 */ /* 0x000fe2000c12f322 */
[----:B------:R-:W-:Y:S03]  /*85e0*/  LEA.HI.X.SX32 R215, R90, R205, 0x5, P1 ;  /* 0x000000cd5ad77211 */ /* 0x000fe600008f2eff */
[----:B------:R-:W-:Y:S01]  /*85f0*/  LDSM.16.MT88.4 R104, [R221+0x2800] ;  /* 0x00280000dd68783b */ /* 0x000fe20000004200 */
[C---:B------:R-:W-:Y:S03]  /*8600*/  IMAD.WIDE R90, R213.reuse, -0xc0, R214 ;  /* 0xffffff40d55a7825 */ /* 0x040fe600078e02d6 */
[----:B------:R-:W-:Y:S01]  /*8610*/  REDG.E.ADD.F32.FTZ.RN.STRONG.GPU desc[UR34][R214.64+0x280], R111 ;  /* 0x0002806fd60079a6 */ /* 0x000fe2000c12f322 */
[C---:B------:R-:W-:Y:S03]  /*8620*/  LEA R212, P1, R213.reuse, R90, 0x5 ;  /* 0x0000005ad5d47211 */ /* 0x040fe600078228ff */
[----:B------:R-:W-:Y:S01]  /*8630*/  REDG.E.ADD.F32.FTZ.RN.STRONG.GPU desc[UR34][R240.64+0x300], R116 ;  /* 0x00030074f00079a6 */ /* 0x000fe2000c12f322 */
[----:B------:R-:W-:Y:S03]  /*8640*/  LEA.HI.X.SX32 R213, R213, R91, 0x5, P1 ;  /* 0x0000005bd5d57211 */ /* 0x000fe600008f2eff */
        /* <DEDUP_REMOVED lines=9> */
[----:B------:R1:W-:Y:S01]  /*86e0*/  REDG.E.ADD.F32.FTZ.RN.STRONG.GPU desc[UR34][R10.64+0x300], R120 ;  /* 0x000300780a0079a6 */ /* 0x0003e2000c12f322 */
[----:B------:R-:W-:Y:S02]  /*86f0*/  LEA.HI.X.SX32 R17, R98, R11, 0x5, P1 ;  /* 0x0000000b62117211 */ /* 0x000fe400008f2eff */
[C---:B------:R-:W-:Y:S01]  /*8700*/  LEA R98, P1, R207.reuse, R16, 0x5 ;  /* 0x00000010cf627211 */ /* 0x040fe200078228ff */
[----:B------:R-:W2:Y:S03]  /*8710*/  LDSM.16.MT88.4 R8, [R221] ;  /* 0x00000000dd08783b */ /* 0x000ea60000004200 */
[C---:B------:R-:W-:Y:S01]  /*8720*/  LEA.HI.X.SX32 R99, R207.reuse, R17, 0x5, P1 ;  /* 0x00000011cf637211 */ /* 0x040fe200008f2eff */
[----:B------:R-:W-:Y:S01]  /*8730*/  REDG.E.ADD.F32.FTZ.RN.STRONG.GPU desc[UR34][R16.64+0x300], R121 ;  /* 0x00030079100079a6 */ /* 0x000fe2000c12f322 */
[----:B------:R-:W-:Y:S03]  /*8740*/  LEA R206, P1, R207, R98, 0x5 ;  /* 0x00000062cfce7211 */ /* 0x000fe600078228ff */
[----:B------:R-:W-:Y:S01]  /*8750*/  REDG.E.ADD.F32.FTZ.RN.STRONG.GPU desc[UR34][R98.64+0x300], R122 ;  /* 0x0003007a620079a6 */ /* 0x000fe2000c12f322 */
[C---:B------:R-:W-:Y:S03]  /*8760*/  LEA.HI.X.SX32 R207, R203.reuse, R99, 0x5, P1 ;  /* 0x00000063cbcf7211 */ /* 0x040fe600008f2eff */
[----:B------:R-:W-:Y:S01]  /*8770*/  LDSM.16.MT88.4 R96, [R221+0x800] ;  /* 0x00080000dd60783b */ /* 0x000fe20000004200 */
[----:B------:R-:W-:Y:S03]  /*8780*/  IMAD.WIDE R202, R203, -0xc0, R206 ;  /* 0xffffff40cbca7825 */ /* 0x000fe600078e02ce */
[----:B------:R-:W-:Y:S01]  /*8790*/  REDG.E.ADD.F32.FTZ.RN.STRONG.GPU desc[UR34][R206.64+0x300], R123 ;  /* 0x0003007bce0079a6 */ /* 0x000fe2000c12f322 */
[C---:B------:R-:W-:Y:S03]  /*87a0*/  LEA R92, P1, R19.reuse, R202, 0x5 ;  /* 0x000000ca135c7211 */ /* 0x040fe600078228ff */
[----:B------:R-:W-:Y:S01]  /*87b0*/  REDG.E.ADD.F32.FTZ.RN.STRONG.GPU desc[UR34][R240.64+0x380], R128 ;  /* 0x00038080f00079a6 */ /* 0x000fe2000c12f322 */
[C---:B-1----:R-:W-:Y:S01]  /*87c0*/  VIADD R120, R228.reuse, 0x40 ;  /* 0x00000040e4787836 */ /* 0x042fe20000000000 */
[C---:B------:R-:W-:Y:S01]  /*87d0*/  LEA.HI.X.SX32 R93, R19.reuse, R203, 0x5, P1 ;  /* 0x000000cb135d7211 */ /* 0x040fe200008f2eff */
[----:B------:R-:W-:Y:S01]  /*87e0*/  @P0 VIADD R120, R228, 0xffffffc0 ;  /* 0xffffffc0e4780836 */ /* 0x000fe20000000000 */
[C---:B------:R-:W-:Y:S01]  /*87f0*/  LEA R18, P1, R19.reuse, R92, 0x5 ;  /* 0x0000005c13127211 */ /* 0x040fe200078228ff */
[----:B------:R-:W-:Y:S03]  /*8800*/  REDG.E.ADD.F32.FTZ.RN.STRONG.GPU desc[UR34][R202.64+0x380], R129 ;  /* 0x00038081ca0079a6 */ /* 0x000fe6000c12f322 */
[----:B------:R-:W-:Y:S01]  /*8810*/  LEA.HI.X.SX32 R19, R19, R93, 0x5, P1 ;  /* 0x0000005d13137211 */ /* 0x000fe200008f2eff */
        /* <DEDUP_REMOVED lines=63> */
[----:B------:R3:W4:Y:S07]  /*8c10*/  LDSM.16.MT88.4 R8, [R221+0x7800] ;  /* 0x00780000dd08783b */ /* 0x00072e0000004200 */
        /* <DEDUP_REMOVED lines=40> */
[C---:B------:R-:W-:Y:S02]  /*8ea0*/  SHF.L.U32 R3, R219.reuse, 0x5, RZ ;  /* 0x00000005db037819 */ /* 0x040fe400000006ff */
[----:B------:R-:W-:Y:S01]  /*8eb0*/  LOP3.LUT R5, R2, 0x1c0, RZ, 0xc0, !PT ;  /* 0x000001c002057812 */ /* 0x000fe200078ec0ff */
[----:B------:R-:W3:Y:S01]  /*8ec0*/  LDCU UR8, c[0x0][0x4fc] ;  /* 0x00009f80ff0877ac */ /* 0x000ee20008000800 */
[----:B------:R-:W-:Y:S02]  /*8ed0*/  SHF.L.U32 R2, R219, 0x1, RZ ;  /* 0x00000001db027819 */ /* 0x000fe400000006ff */
[----:B------:R-:W-:Y:S01]  /*8ee0*/  LOP3.LUT R3, R3, 0x400, RZ, 0xc0, !PT ;  /* 0x0000040003037812 */ /* 0x000fe200078ec0ff */
[----:B------:R-:W-:Y:S01]  /*8ef0*/  UISETP.NE.AND UP0, UPT, UR39, -0x1, UPT ;  /* 0xffffffff2700788c */ /* 0x000fe2000bf05270 */
[----:B------:R-:W-:Y:S01]  /*8f00*/  LOP3.LUT P0, RZ, R219, 0x10, RZ, 0xc0, !PT ;  /* 0x00000010dbff7812 */ /* 0x000fe2000780c0ff */
[----:B------:R-:W-:Y:S01]  /*8f10*/  UMOV UR23, UR18 ;  /* 0x0000001200177c82 */ /* 0x000fe20008000000 */
[----:B------:R-:W-:Y:S01]  /*8f20*/  LOP3.LUT R3, R3, 0x6, R2, 0xf8, !PT ;  /* 0x0000000603037812 */ /* 0x000fe200078ef802 */
        /* <DEDUP_REMOVED lines=277> */
.L_x_2188:
[----:B------:R-:W2:Y:S01]  /*a080*/  LDCU.64 UR10, c[0x0][0x5c0] ;  /* 0x0000b800ff0a77ac */ /* 0x000ea20008000a00 */
[----:B------:R-:W-:-:S04]  /*a090*/  UIADD3 UR5, UPT, UPT, UR37, UR39, URZ ;  /* 0x0000002725057290 */ /* 0x000fc8000fffe0ff */
[----:B--2---:R-:W-:Y:S02]  /*a0a0*/  UIMAD.WIDE.U32 UR16, UR5, UR10, URZ ;  /* 0x0000000a051072a5 */ /* 0x004fe4000f8e00ff */
[----:B------:R-:W-:-:S04]  /*a0b0*/  UIMAD UR5, UR5, UR11, URZ ;  /* 0x0000000b050572a4 */ /* 0x000fc8000f8e02ff */
[----:B------:R-:W-:-:S06]  /*a0c0*/  UIADD3 UR5, UPT, UPT, UR17, UR5, URZ ;  /* 0x0000000511057290 */ /* 0x000fcc000fffe0ff */
[----:B-1----:R-:W-:Y:S02]  /*a0d0*/  MOV R52, UR5 ;  /* 0x0000000500347c02 */ /* 0x002fe40008000f00 */
.L_x_2189:
        /* <DEDUP_REMOVED lines=13> */
.L_x_2190:
[----:B------:R-:W1:Y:S01]  /*a1b0*/  LDCU.64 UR8, c[0x0][0x5c8] ;  /* 0x0000b900ff0877ac */ /* 0x000e620008000a00 */
[----:B------:R-:W-:-:S04]  /*a1c0*/  UIADD3 UR5, UPT, UPT, UR37, UR39, URZ ;  /* 0x0000002725057290 */ /* 0x000fc8000fffe0ff */
[----:B-1----:R-:W-:Y:S02]  /*a1d0*/  UIMAD.WIDE.U32 UR12, UR5, UR8, URZ ;  /* 0x00000008050c72a5 */ /* 0x002fe4000f8e00ff */
[----:B------:R-:W-:-:S04]  /*a1e0*/  UIMAD UR5, UR5, UR9, URZ ;  /* 0x00000009050572a4 */ /* 0x000fc8000f8e02ff */
[----:B------:R-:W-:Y:S01]  /*a1f0*/  UIADD3 UR5, UPT, UPT, UR13, UR5, URZ ;  /* 0x000000050d057290 */ /* 0x000fe2000fffe0ff */
[----:B------:R-:W-:-:S05]  /*a200*/  UMOV UR30, UR12 ;  /* 0x0000000c001e7c82 */ /* 0x000fca0008000000 */
[----:B------:R-:W-:-:S07]  /*a210*/  MOV R6, UR5 ;  /* 0x0000000500067c02 */ /* 0x000fce0008000f00 */
.L_x_2191:
        /* <DEDUP_REMOVED lines=8> */
[----:B------:R-:W1:Y:S01]  /*a2a0*/  S2R R79, SR_TID.X ;  /* 0x00000000004f7919 */ /* 0x000e620000002100 */
[----:B------:R-:W-:Y:S01]  /*a2b0*/  LOP3.LUT R7, R2, 0x1e00, R217, 0xf8, !PT ;  /* 0x00001e0002077812 */ /* 0x000fe200078ef8d9 */
[----:B------:R-:W-:Y:S01]  /*a2c0*/  USHF.R.S32.HI UR14, URZ, 0x1f, UR5 ;  /* 0x0000001fff0e7899 */ /* 0x000fe20008011405 */
[----:B------:R-:W2:Y:S01]  /*a2d0*/  LDC.64 R2, c[0x0][0x5d8] ;  /* 0x00017600ff027b82 */ /* 0x000ea20000000a00 */
[----:B------:R-:W-:Y:S01]  /*a2e0*/  IMAD.U32 R4, RZ, RZ, UR38 ;  /* 0x00000026ff047e24 */ /* 0x000fe2000f8e00ff */
[----:B------:R-:W-:Y:S01]  /*a2f0*/  LEA R7, R7, UR4, 0x1 ;  /* 0x0000000407077c11 */ /* 0x000fe2000f8e08ff */
[----:B------:R-:W-:Y:S01]  /*a300*/  IMAD.U32 R5, RZ, RZ, UR39 ;  /* 0x00000027ff057e24 */ /* 0x000fe2000f8e00ff */
[----:B------:R-:W-:-:S02]  /*a310*/  UIMAD UR12, UR14, UR10, URZ ;  /* 0x0000000a0e0c72a4 */ /* 0x000fc4000f8e02ff */
[----:B------:R-:W-:Y:S01]  /*a320*/  LOP3.LUT R217, R4, 0x38, R217, 0xf8, !PT ;  /* 0x0000003804d97812 */ /* 0x000fe200078ef8d9 */
[----:B------:R-:W-:Y:S02]  /*a330*/  UIADD3 UR36, UPT, UPT, -UR13, UR36, URZ ;  /* 0x000000240d247290 */ /* 0x000fe4000fffe1ff */
[----:B------:R-:W-:Y:S01]  /*a340*/  UIMAD UR12, UR5, UR11, UR12 ;  /* 0x0000000b050c72a4 */ /* 0x000fe2000f8e020c */
[----:B------:R-:W3:Y:S01]  /*a350*/  LDC.64 R4, c[0x0][0x5e0] ;  /* 0x00017800ff047b82 */ /* 0x000ee20000000a00 */
[----:B------:R-:W-:Y:S01]  /*a360*/  IADD3 R72, P0, PT, R217, UR16, RZ ;  /* 0x00000010d9487c10 */ /* 0x000fe2000ff1e0ff */
[----:B------:R4:W1:Y:S01]  /*a370*/  LDS.128 R48, [R7+0x19000] ;  /* 0x0190000007307984 */ /* 0x0008620000000c00 */
[----:B------:R-:W-:Y:S02]  /*a380*/  ISETP.GE.AND P4, PT, R0, UR36, PT ;  /* 0x0000002400007c0c */ /* 0x000fe4000bf86270 */
[----:B------:R-:W-:Y:S01]  /*a390*/  IMAD.U32 R53, RZ, RZ, UR12 ;  /* 0x0000000cff357e24 */ /* 0x000fe2000f8e00ff */
[----:B------:R-:W-:Y:S01]  /*a3a0*/  ISETP.GE.AND P6, PT, R54, UR36, PT ;  /* 0x0000002436007c0c */ /* 0x000fe2000bfc6270 */
[----:B------:R4:W3:Y:S03]  /*a3b0*/  LDS.128 R44, [R7+0x1b000] ;  /* 0x01b00000072c7984 */ /* 0x0008e60000000c00 */
[----:B------:R-:W-:Y:S01]  /*a3c0*/  IADD3.X R73, PT, PT, R52, UR39, R53, P0, !PT ;  /* 0x0000002734497c10 */ /* 0x000fe200087fe435 */
[----:B------:R4:W3:Y:S01]  /*a3d0*/  LDS.128 R40, [R7+0x1d000] ;  /* 0x01d0000007287984 */ /* 0x0008e20000000c00 */
[----:B------:R-:W-:-:S03]  /*a3e0*/  IADD3 R68, P0, PT, R0, 0x20, RZ ;  /* 0x0000002000447810 */ /* 0x000fc60007f1e0ff */
[----:B------:R4:W3:Y:S01]  /*a3f0*/  LDS.128 R36, [R7+0x20000] ;  /* 0x0200000007247984 */ /* 0x0008e20000000c00 */
[----:B--2---:R-:W-:-:S03]  /*a400*/  IMAD.WIDE.U32 R72, R2, UR20, R72 ;  /* 0x0000001402487c25 */ /* 0x004fc6000f8e0048 */
[----:B------:R4:W2:Y:S01]  /*a410*/  LDS.128 R32, [R7+0x21000] ;  /* 0x0210000007207984 */ /* 0x0008a20000000c00 */
[----:B-1----:R-:W-:Y:S02]  /*a420*/  IMAD.SHL.U32 R79, R79, 0x8, RZ ;  /* 0x000000084f4f7824 */ /* 0x002fe400078e00ff */
[----:B------:R-:W-:Y:S01]  /*a430*/  IMAD.U32 R2, RZ, RZ, UR8 ;  /* 0x00000008ff027e24 */ /* 0x000fe2000f8e00ff */
[----:B------:R4:W1:Y:S01]  /*a440*/  LDS.128 R28, [R7+0x22000] ;  /* 0x02200000071c7984 */ /* 0x0008620000000c00 */
[----:B------:R-:W-:Y:S01]  /*a450*/  IMAD.X R69, RZ, RZ, RZ, P0 ;  /* 0x000000ffff457224 */ /* 0x000fe200000e06ff */
[----:B------:R-:W-:Y:S01]  /*a460*/  LOP3.LUT R79, R79, 0x38, RZ, 0xc0, !PT ;  /* 0x000000384f4f7812 */ /* 0x000fe200078ec0ff */
[----:B------:R-:W-:Y:S01]  /*a470*/  IMAD R3, R3, UR20, R73 ;  /* 0x0000001403037c24 */ /* 0x000fe2000f8e0249 */
[----:B------:R4:W1:Y:S02]  /*a480*/  LDS.128 R24, [R7+0x23000] ;  /* 0x0230000007187984 */ /* 0x0008640000000c00 */
[----:B------:R-:W-:-:S02]  /*a490*/  LOP3.LUT R78, R79, 0x40, RZ, 0xfc, !PT ;  /* 0x000000404f4e7812 */ /* 0x000fc400078efcff */
[----:B------:R4:W1:Y:S04]  /*a4a0*/  LDS.128 R20, [R7+0x24000] ;  /* 0x0240000007147984 */ /* 0x0008680000000c00 */
[----:B------:R4:W1:Y:S04]  /*a4b0*/  LDS.128 R16, [R7+0x25000] ;  /* 0x0250000007107984 */ /* 0x0008680000000c00 */
[----:B------:R4:W1:Y:S04]  /*a4c0*/  LDS.128 R12, [R7+0x26000] ;  /* 0x02600000070c7984 */ /* 0x0008680000000c00 */
[----:B------:R4:W1:Y:S01]  /*a4d0*/  LDS.128 R8, [R7+0x27000] ;  /* 0x0270000007087984 */ /* 0x0008620000000c00 */
[----:B---3--:R-:W-:Y:S05]  /*a4e0*/  @P4 BRA `(.L_x_2193) ;  /* 0x0000000000504947 */ /* 0x008fea0003800000 */
[----:B------:R-:W3:Y:S01]  /*a4f0*/  LDCU UR15, c[0x0][0x440] ;  /* 0x00008800ff0f77ac */ /* 0x000ee20008000800 */
[----:B------:R-:W5:Y:S01]  /*a500*/  LDS.128 R64, [R7+0x1a000] ;  /* 0x01a0000007407984 */ /* 0x000f620000000c00 */
[----:B------:R-:W-:Y:S01]  /*a510*/  IMAD.MOV.U32 R70, RZ, RZ, R72 ;  /* 0x000000ffff467224 */ /* 0x000fe200078e0048 */
[----:B------:R-:W2:Y:S02]  /*a520*/  LDCU.64 UR12, c[0x0][0x560] ;  /* 0x0000ac00ff0c77ac */ /* 0x000ea40008000a00 */
[----:B------:R-:W4:Y:S01]  /*a530*/  LDS.128 R60, [R7+0x1c000] ;  /* 0x01c00000073c7984 */ /* 0x000f220000000c00 */
[----:B------:R-:W-:-:S03]  /*a540*/  IMAD.MOV.U32 R71, RZ, RZ, R3 ;  /* 0x000000ffff477224 */ /* 0x000fc600078e0003 */
[----:B------:R-:W1:Y:S01]  /*a550*/  LDS.128 R56, [R7+0x1e000] ;  /* 0x01e0000007387984 */ /* 0x000e620000000c00 */
[----:B------:R-:W-:-:S04]  /*a560*/  IMAD.WIDE.U32 R76, R0, UR10, R70 ;  /* 0x0000000a004c7c25 */ /* 0x000fc8000f8e0046 */
[----:B------:R-:W-:Y:S01]  /*a570*/  IMAD R70, R0, UR11, R77 ;  /* 0x0000000b00467c24 */ /* 0x000fe2000f8e024d */
[----:B---3--:R-:W-:Y:S02]  /*a580*/  ISETP.GE.AND P3, PT, R79, UR15, PT ;  /* 0x0000000f4f007c0c */ /* 0x008fe4000bf66270 */
[----:B------:R-:W-:Y:S02]  /*a590*/  ISETP.GE.AND P2, PT, R78, UR15, PT ;  /* 0x0000000f4e007c0c */ /* 0x000fe4000bf46270 */
[----:B------:R-:W-:Y:S02]  /*a5a0*/  ISETP.GE.AND P1, PT, R252, UR15, PT ;  /* 0x0000000ffc007c0c */ /* 0x000fe4000bf26270 */
[----:B------:R-:W-:Y:S02]  /*a5b0*/  ISETP.GE.AND P0, PT, R251, UR15, PT ;  /* 0x0000000ffb007c0c */ /* 0x000fe4000bf06270 */
[----:B--2---:R-:W-:-:S04]  /*a5c0*/  LEA R74, P5, R76, UR12, 0x1 ;  /* 0x0000000c4c4a7c11 */ /* 0x004fc8000f8a08ff */
[----:B------:R-:W-:Y:S01]  /*a5d0*/  LEA.HI.X R75, R76, UR13, R70, 0x1, P5 ;  /* 0x0000000d4c4b7c11 */ /* 0x000fe2000a8f0c46 */
[----:B------:R-:W2:Y:S04]  /*a5e0*/  @!P3 LDS.128 R52, [R7+0x18000] ;  /* 0x018000000734b984 */ /* 0x000ea80000000c00 */
[----:B-----5:R3:W-:Y:S04]  /*a5f0*/  @!P2 STG.E.128 desc[UR34][R74.64+0x80], R64 ;  /* 0x000080404a00a986 */ /* 0x0207e8000c101d22 */
[----:B----4-:R3:W-:Y:S04]  /*a600*/  @!P1 STG.E.128 desc[UR34][R74.64+0x100], R60 ;  /* 0x0001003c4a009986 */ /* 0x0107e8000c101d22 */
[----:B-1----:R3:W-:Y:S04]  /*a610*/  @!P0 STG.E.128 desc[UR34][R74.64+0x180], R56 ;  /* 0x000180384a008986 */ /* 0x0027e8000c101d22 */
[----:B--2---:R3:W-:Y:S02]  /*a620*/  @!P3 STG.E.128 desc[UR34][R74.64], R52 ;  /* 0x000000344a00b986 */ /* 0x0047e4000c101d22 */
.L_x_2193:
[----:B------:R-:W-:Y:S05]  /*a630*/  BSYNC.RECONVERGENT B0 ;  /* 0x0000000000007941 */ /* 0x000fea0003800200 */
.L_x_2192:
[----:B---3--:R3:W1:Y:S01]  /*a640*/  LDS.128 R52, [R7+0x1f000] ;  /* 0x01f0000007347984 */ /* 0x0086620000000c00 */
[----:B------:R-:W-:Y:S04]  /*a650*/  BSSY.RECONVERGENT B0, `(.L_x_2194) ;  /* 0x0000014000007945 */ /* 0x000fe80003800200 */
[----:B------:R-:W-:Y:S05]  /*a660*/  @P6 BRA `(.L_x_2195) ;  /* 0x0000000000486947 */ /* 0x000fea0003800000 */
[----:B------:R-:W5:Y:S01]  /*a670*/  LDCU UR15, c[0x0][0x440] ;  /* 0x00008800ff0f77ac */ /* 0x000f620008000800 */
[----:B---34-:R-:W-:Y:S02]  /*a680*/  IMAD R7, R69, UR10, RZ ;  /* 0x0000000a45077c24 */ /* 0x018fe4000f8e02ff */
        /* <DEDUP_REMOVED lines=15> */
[----:B-1----:R3:W-:Y:S02]  /*a780*/  @!P0 STG.E.128 desc[UR34][R58.64+0x180], R52 ;  /* 0x000180343a008986 */ /* 0x0027e4000c101d22 */
.L_x_2195:
[----:B------:R-:W-:Y:S05]  /*a790*/  BSYNC.RECONVERGENT B0 ;  /* 0x0000000000007941 */ /* 0x000fea0003800200 */
.L_x_2194:
        /* <DEDUP_REMOVED lines=13> */
[----:B------:R-:W5:Y:S03]  /*a870*/  LDCU.64 UR10, c[0x0][0x568] ;  /* 0x0000ad00ff0a77ac */ /* 0x000f660008000a00 */
[----:B----4-:R-:W-:-:S04]  /*a880*/  IMAD.WIDE.U32 R6, R0, UR8, R4 ;  /* 0x0000000800067c25 */ /* 0x010fc8000f8e0004 */
[----:B------:R-:W-:Y:S01]  /*a890*/  IMAD R0, R0, UR9, R7 ;  /* 0x0000000900007c24 */ /* 0x000fe2000f8e0207 */
[----:B---3--:R-:W-:Y:S02]  /*a8a0*/  ISETP.GE.AND P3, PT, R79, UR5, PT ;  /* 0x000000054f007c0c */ /* 0x008fe4000bf66270 */
        /* <DEDUP_REMOVED lines=9> */
.L_x_2197:
[----:B------:R-:W-:Y:S05]  /*a940*/  BSYNC.RECONVERGENT B0 ;  /* 0x0000000000007941 */ /* 0x000fea0003800200 */
.L_x_2196:
        /* <DEDUP_REMOVED lines=14> */
[----:B--2---:R1:W-:Y:S04]  /*aa30*/  @!P3 STG.E.128 desc[UR34][R4.64], R32 ;  /* 0x000000200400b986 */ /* 0x0043e8000c101d22 */
[----:B------:R1:W-:Y:S04]  /*aa40*/  @!P2 STG.E.128 desc[UR34][R4.64+0x80], R24 ;  /* 0x000080180400a986 */ /* 0x0003e8000c101d22 */
[----:B------:R1:W-:Y:S04]  /*aa50*/  @!P1 STG.E.128 desc[UR34][R4.64+0x100], R16 ;  /* 0x0001001004009986 */ /* 0x0003e8000c101d22 */
[----:B------:R1:W-:Y:S02]  /*aa60*/  @!P0 STG.E.128 desc[UR34][R4.64+0x180], R8 ;  /* 0x0001800804008986 */ /* 0x0003e4000c101d22 */
.L_x_2164:
[----:B------:R-:W-:Y:S05]  /*aa70*/  BSYNC.RECONVERGENT B1 ;  /* 0x0000000000017941 */ /* 0x000fea0003800200 */
.L_x_2142:
        /* <DEDUP_REMOVED lines=11> */
.L_x_2199:
        /* <DEDUP_REMOVED lines=13> */
.L_x_2532:


//--------------------- .text._ZN5flash44flash_bwd_dq_dk_dv_loop_seqk_parallel_kernelI23Flash_bwd_kernel_traitsILi256ELi64ELi64ELi8ELi4ELi2ELi2ELb0ELb0EN7cutlass10bfloat16_tE19Flash_kernel_traitsILi256ELi64ELi64ELi8ES3_EELb0ELb0ELb0ELb1ELb0ELb0ELb1EEEvNS_16Flash_bwd_paramsE --------------------------
	.section	.text._ZN5flash44flash_bwd_dq_dk_dv_loop_seqk_parallel_kernelI23Flash_bwd_kernel_traitsILi256ELi64ELi64ELi8ELi4ELi2ELi2ELb0ELb0EN7cutlass10bfloat16_tE19Flash_kernel_traitsILi256ELi64ELi64ELi8ES3_EELb0ELb0ELb0ELb1ELb0ELb0ELb1EEEvNS_16Flash_bwd_paramsE,"ax",@progbits
	.align	128
        .global         _ZN5flash44flash_bwd_dq_dk_dv_loop_seqk_parallel_kernelI23Flash_bwd_kernel_traitsILi256ELi64ELi64ELi8ELi4ELi2ELi2ELb0ELb0EN7cutlass10bfloat16_tE19Flash_kernel_traitsILi256ELi64ELi64ELi8ES3_EELb0ELb0ELb0ELb1ELb0ELb0ELb1EEEvNS_16Flash_bwd_paramsE
        .type           _ZN5flash44flash_bwd_dq_dk_dv_loop_seqk_parallel_kernelI23Flash_bwd_kernel_traitsILi256ELi64ELi64ELi8ELi4ELi2ELi2ELb0ELb0EN7cutlass10bfloat16_tE19Flash_kernel_traitsILi256ELi64ELi64ELi8ES3_EELb0ELb0ELb0ELb1ELb0ELb0ELb1EEEvNS_16Flash_bwd_paramsE,@function
        .size           _ZN5flash44flash_bwd_dq_dk_dv_loop_seqk_parallel_kernelI23Flash_bwd_kernel_traitsILi256ELi64ELi64ELi8ELi4ELi2ELi2ELb0ELb0EN7cutlass10bfloat16_tE19Flash_kernel_traitsILi256ELi64ELi64ELi8ES3_EELb0ELb0ELb0ELb1ELb0ELb0ELb1EEEvNS_16Flash_bwd_paramsE,(.L_x_2533 - _ZN5flash44flash_bwd_dq_dk_dv_loop_seqk_parallel_kernelI23Flash_bwd_kernel_traitsILi256ELi64ELi64ELi8ELi4ELi2ELi2ELb0ELb0EN7cutlass10bfloat16_tE19Flash_kernel_traitsILi256ELi64ELi64ELi8ES3_EELb0ELb0ELb0ELb1ELb0ELb0ELb1EEEvNS_16Flash_bwd_paramsE)
        .other          _ZN5flash44flash_bwd_dq_dk_dv_loop_seqk_parallel_kernelI23Flash_bwd_kernel_traitsILi256ELi64ELi64ELi8ELi4ELi2ELi2ELb0ELb0EN7cutlass10bfloat16_tE19Flash_kernel_traitsILi256ELi64ELi64ELi8ES3_EELb0ELb0ELb0ELb1ELb0ELb0ELb1EEEvNS_16Flash_bwd_paramsE,@"STO_CUDA_ENTRY STV_DEFAULT"
_ZN5flash44flash_bwd_dq_dk_dv_loop_seqk_parallel_kernelI23Flash_bwd_kernel_traitsILi256ELi64ELi64ELi8ELi4ELi2ELi2ELb0ELb0EN7cutlass10bfloat16_tE19Flash_kernel_traitsILi256ELi64ELi64ELi8ES3_EELb0ELb0ELb0ELb1ELb0ELb0ELb1EEEvNS_16Flash_bwd_paramsE:
.text._ZN5flash44flash_bwd_dq_dk_dv_loop_seqk_parallel_kernelI23Flash_bwd_kernel_traitsILi256ELi64ELi64ELi8ELi4ELi2ELi2ELb0ELb0EN7cutlass10bfloat16_tE19Flash_kernel_traitsILi256ELi64ELi64ELi8ES3_EELb0ELb0ELb0ELb1ELb0ELb0ELb1EEEvNS_16Flash_bwd_paramsE:
        /* <DEDUP_REMOVED lines=19> */
[----:B------:R-:W-:Y:S01]  /*0130*/  S2UR UR19, SR_CTAID.Y ;  /* 0x00000000001379c3 */ /* 0x000fe20000002600 */
[----:B-1----:R-:W-:-:S02]  /*0140*/  ULEA UR42, UP0, UR25, UR42, 0x2 ;  /* 0x0000002a192a7291 */ /* 0x002fc4000f8010ff */
[----:B--2---:R-:W-:Y:S02]  /*0150*/  UISETP.NE.U32.AND UP1, UPT, UR6, URZ, UPT ;  /* 0x000000ff0600728c */ /* 0x004fe4000bf25070 */
[----:B------:R-:W-:Y:S02]  /*0160*/  ULEA.HI.X UR43, UR25, UR43, URZ, 0x2, UP0 ;  /* 0x0000002b192b7291 */ /* 0x000fe400080f14ff */
[----:B------:R-:W-:Y:S01]  /*0170*/  UISETP.NE.U32.AND UP0, UPT, UR6, URZ, UPT ;  /* 0x000000ff0600728c */ /* 0x000fe2000bf05070 */
[----:B------:R-:W-:Y:S01]  /*0180*/  S2UR UR22, SR_CTAID.X ;  /* 0x00000000001679c3 */ /* 0x000fe20000002500 */
        /* <DEDUP_REMOVED lines=25> */
.L_x_2257:
[----:B-1----:R-:W1:Y:S01]  /*0320*/  LDCU.64 UR8, c[0x0][0x478] ;  /* 0x00008f00ff0877ac */ /* 0x002e620008000a00 */
        /* <DEDUP_REMOVED lines=24> */
[----:B-----5:R-:W5:Y:S04]  /*04b0*/  @P4 LDG.E R4, desc[UR36][R8.64] ;  /* 0x0000002408044981 */ /* 0x020f68000c1e1900 */
        /* <DEDUP_REMOVED lines=28> */
.L_x_2200:
        /* <DEDUP_REMOVED lines=33> */
.L_x_2202:
[----:B------:R-:W1:Y:S01]  /*0890*/  LDCU.64 UR14, c[0x0][0x3b8] ;  /* 0x00007700ff0e77ac */ /* 0x000e620008000a00 */
[----:B------:R-:W-:-:S04]  /*08a0*/  UIADD3 UR8, UPT, UPT, UR38, UR40, URZ ;  /* 0x0000002826087290 */ /* 0x000fc8000fffe0ff */
[----:B-1----:R-:W-:Y:S02]  /*08b0*/  UIMAD.WIDE.U32 UR52, UR8, UR14, URZ ;  /* 0x0000000e083472a5 */ /* 0x002fe4000f8e00ff */
[----:B------:R-:W-:-:S04]  /*08c0*/  UIMAD UR8, UR8, UR15, URZ ;  /* 0x0000000f080872a4 */ /* 0x000fc8000f8e02ff */
[----:B------:R-:W-:-:S06]  /*08d0*/  UIADD3 UR8, UPT, UPT, UR53, UR8, URZ ;  /* 0x0000000835087290 */ /* 0x000fcc000fffe0ff */
[----:B------:R-:W-:Y:S02]  /*08e0*/  MOV R8, UR8 ;  /* 0x0000000800087c02 */ /* 0x000fe40008000f00 */
.L_x_2203:
[----:B------:R-:W1:Y:S01]  /*08f0*/  LDC R0, c[0x0][0x3e8] ;  /* 0x0000fa00ff007b82 */ /* 0x000e620000000800 */
[----:B------:R-:W2:Y:S01]  /*0900*/  S2R R2, SR_CTAID.Z ;  /* 0x0000000000027919 */ /* 0x000ea20000002700 */
[----:B------:R-:W-:Y:S01]  /*0910*/  MOV R6, RZ ;  /* 0x000000ff00067202 */ /* 0x000fe20000000f00 */
        /* <DEDUP_REMOVED lines=38> */
.L_x_2204:
[----:B------:R-:W1:Y:S01]  /*0b80*/  LDCU.64 UR12, c[0x0][0x3c0] ;  /* 0x00007800ff0c77ac */ /* 0x000e620008000a00 */
[----:B------:R-:W-:-:S04]  /*0b90*/  UIADD3 UR8, UPT, UPT, UR38, UR40, URZ ;  /* 0x0000002826087290 */ /* 0x000fc8000fffe0ff */
[----:B-1----:R-:W-:Y:S02]  /*0ba0*/  UIMAD.WIDE.U32 UR10, UR8, UR12, URZ ;  /* 0x0000000c080a72a5 */ /* 0x002fe4000f8e00ff */
[----:B------:R-:W-:-:S04]  /*0bb0*/  UIMAD UR8, UR8, UR13, URZ ;  /* 0x0000000d080872a4 */ /* 0x000fc8000f8e02ff */
[----:B------:R-:W-:Y:S01]  /*0bc0*/  UIADD3 UR8, UPT, UPT, UR11, UR8, URZ ;  /* 0x000000080b087290 */ /* 0x000fe2000fffe0ff */
[----:B------:R-:W-:-:S05]  /*0bd0*/  UMOV UR50, UR10 ;  /* 0x0000000a00327c82 */ /* 0x000fca0008000000 */
[----:B------:R-:W-:-:S07]  /*0be0*/  MOV R9, UR8 ;  /* 0x0000000800097c02 */ /* 0x000fce0008000f00 */
.L_x_2205:
        /* <DEDUP_REMOVED lines=28> */
.L_x_2206:
[----:B------:R-:W-:Y:S02]  /*0db0*/  UIMAD.WIDE.U32 UR10, UR64, UR16, URZ ;  /* 0x00000010400a72a5 */ /* 0x000fe4000f8e00ff */
[----:B------:R-:W-:-:S04]  /*0dc0*/  UIMAD UR8, UR65, UR16, URZ ;  /* 0x00000010410872a4 */ /* 0x000fc8000f8e02ff */
[----:B------:R-:W-:-:S12]  /*0dd0*/  UIADD3 UR8, UPT, UPT, UR11, UR8, URZ ;  /* 0x000000080b087290 */ /* 0x000fd8000fffe0ff */
.L_x_2207:
        /* <DEDUP_REMOVED lines=21> */
.L_x_2208:
[----:B------:R-:W1:Y:S01]  /*0f30*/  LDCU UR57, c[0x0][0x434] ;  /* 0x00008680ff3977ac */ /* 0x000e620008000800 */
[----:B------:R-:W-:-:S04]  /*0f40*/  UIMAD UR9, UR25, UR17, UR24 ;  /* 0x00000011190972a4 */ /* 0x000fc8000f8e0218 */
[----:B-1----:R-:W-:Y:S02]  /*0f50*/  UIMAD UR57, UR9, UR57, URZ ;  /* 0x00000039093972a4 */ /* 0x002fe4000f8e02ff */
.L_x_2209:
        /* <DEDUP_REMOVED lines=11> */
.L_x_2210:
[----:B------:R-:W1:Y:S01]  /*1010*/  LDCU UR56, c[0x0][0x444] ;  /* 0x00008880ff3877ac */ /* 0x000e620008000800 */
[----:B------:R-:W-:-:S04]  /*1020*/  UIMAD UR9, UR25, UR17, UR24 ;  /* 0x00000011190972a4 */ /* 0x000fc8000f8e0218 */
[----:B-1----:R-:W-:-:S12]  /*1030*/  UIMAD UR56, UR9, UR56, URZ ;  /* 0x00000038093872a4 */ /* 0x002fd8000f8e02ff */
.L_x_2211:
[----:B------:R-:W1:Y:S01]  /*1040*/  S2R R10, SR_TID.X ;  /* 0x00000000000a7919 */ /* 0x000e620000002100 */
        /* <DEDUP_REMOVED lines=9> */
[----:B------:R-:W2:Y:S01]  /*10e0*/  LDCU.128 UR8, c[0x0][0x590] ;  /* 0x0000b200ff0877ac */ /* 0x000ea20008000c00 */
[----:B------:R-:W-:-:S02]  /*10f0*/  ULEA UR57, UR45, UR57, 0x6 ;  /* 0x000000392d397291 */ /* 0x000fc4000f8e30ff */
[----:B--2---:R-:W-:Y:S01]  /*1100*/  UIMAD UR16, UR51, UR8, URZ ;  /* 0x00000008331072a4 */ /* 0x004fe2000f8e02ff */
[----:B-1----:R-:W-:Y:S01]  /*1110*/  IMAD.SHL.U32 R7, R10, 0x8, RZ ;  /* 0x000000080a077824 */ /* 0x002fe200078e00ff */
[----:B------:R-:W-:Y:S01]  /*1120*/  MOV R14, UR10 ;  /* 0x0000000a000e7c02 */ /* 0x000fe20008000f00 */
[----:B------:R-:W-:Y:S01]  /*1130*/  IMAD.U32 R12, RZ, RZ, UR8 ;  /* 0x00000008ff0c7e24 */ /* 0x000fe2000f8e00ff */
[----:B------:R-:W-:Y:S01]  /*1140*/  UIMAD UR16, UR48, UR9, UR16 ;  /* 0x00000009301072a4 */ /* 0x000fe2000f8e0210 */
[----:B------:R-:W-:Y:S01]  /*1150*/  IMAD.U32 R16, RZ, RZ, UR11 ;  /* 0x0000000bff107e24 */ /* 0x000fe2000f8e00ff */
[----:B------:R-:W-:Y:S01]  /*1160*/  LOP3.LUT R22, R7, 0x38, RZ, 0xc0, !PT ;  /* 0x0000003807167812 */ /* 0x000fe200078ec0ff */
[----:B------:R-:W1:Y:S01]  /*1170*/  LDCU.64 UR10, c[0x0][0x550] ;  /* 0x0000aa00ff0a77ac */ /* 0x000e620008000a00 */
[--C-:B------:R-:W-:Y:S02]  /*1180*/  SHF.R.U32.HI R0, RZ, 0x3, R10.reuse ;  /* 0x00000003ff007819 */ /* 0x100fe4000001160a */
[----:B------:R-:W-:Y:S01]  /*1190*/  IADD3 R2, P0, PT, R22, UR60, RZ ;  /* 0x0000003c16027c10 */ /* 0x000fe2000ff1e0ff */
[----:B------:R-:W2:Y:S01]  /*11a0*/  LDCU.64 UR60, c[0x0][0x5e8] ;  /* 0x0000bd00ff3c77ac */ /* 0x000ea20008000a00 */
[----:B------:R-:W-:-:S02]  /*11b0*/  SHF.R.U32.HI R4, RZ, 0x5, R10 ;  /* 0x00000005ff047819 */ /* 0x000fc4000001160a */
[----:B------:R-:W-:Y:S01]  /*11c0*/  LOP3.LUT R11, R10, 0x1f, RZ, 0xc0, !PT ;  /* 0x0000001f0a0b7812 */ /* 0x000fe200078ec0ff */
[----:B------:R-:W-:Y:S01]  /*11d0*/  IMAD.X R3, RZ, RZ, UR47, P0 ;  /* 0x0000002fff037e24 */ /* 0x000fe200080e06ff */
[----:B------:R-:W-:Y:S01]  /*11e0*/  USHF.L.U64.HI UR47, UR8, 0x5, UR9 ;  /* 0x00000005082f7899 */ /* 0x000fe20008010209 */
[----:B------:R-:W-:-:S04]  /*11f0*/  IMAD.WIDE.U32 R12, R12, UR48, R2 ;  /* 0x000000300c0c7c25 */ /* 0x000fc8000f8e0002 */
[----:B------:R-:W3:Y:S01]  /*1200*/  LDC.64 R2, c[0x0][0x3b0] ;  /* 0x0000ec00ff027b82 */ /* 0x000ee20000000a00 */
[----:B------:R-:W-:Y:S01]  /*1210*/  VIADD R13, R13, UR16 ;  /* 0x000000100d0d7c36 */ /* 0x000fe20008000000 */
[----:B------:R-:W4:Y:S01]  /*1220*/  LDCU.64 UR16, c[0x0][0x3c8] ;  /* 0x00007900ff1077ac */ /* 0x000f220008000a00 */
[----:B------:R-:W-:Y:S02]  /*1230*/  IMAD R11, R4, UR46, R11 ;  /* 0x0000002e040b7c24 */ /* 0x000fe4000f8e020b */
[----:B------:R-:W-:-:S03]  /*1240*/  IMAD.WIDE.U32 R14, R14, UR24, R12 ;  /* 0x000000180e0e7c25 */ /* 0x000fc6000f8e000c */
[----:B------:R-:W5:Y:S01]  /*1250*/  LDC.64 R12, c[0x0][0x5f8] ;  /* 0x00017e00ff0c7b82 */ /* 0x000f620000000a00 */
[----:B--2---:R-:W-:Y:S01]  /*1260*/  UIMAD.WIDE UR60, UR56, 0x4, UR60 ;  /* 0x00000004383c78a5 */ /* 0x004fe2000f8e023c */
[----:B------:R-:W-:Y:S02]  /*1270*/  IMAD R17, R16, UR24, R15 ;  /* 0x0000001810117c24 */ /* 0x000fe4000f8e020f */
[----:B------:R-:W-:-:S04]  /*1280*/  IMAD.MOV.U32 R16, RZ, RZ, R14 ;  /* 0x000000ffff107224 */ /* 0x000fc800078e000e */
[----:B------:R-:W-:-:S04]  /*1290*/  IMAD.WIDE.U32 R16, R0, UR8, R16 ;  /* 0x0000000800107c25 */ /* 0x000fc8000f8e0010 */
[----:B------:R-:W-:Y:S01]  /*12a0*/  IMAD R4, R0, UR9, R17 ;  /* 0x0000000900047c24 */ /* 0x000fe2000f8e0211 */
[----:B-1----:R-:W-:Y:S01]  /*12b0*/  LEA R238, P2, R16, UR10, 0x1 ;  /* 0x0000000a10ee7c11 */ /* 0x002fe2000f8408ff */
[----:B---3--:R-:W-:-:S03]  /*12c0*/  IMAD R14, R2, UR51, RZ ;  /* 0x00000033020e7c24 */ /* 0x008fc6000f8e02ff */
[----:B------:R-:W-:Y:S01]  /*12d0*/  LEA.HI.X R239, R16, UR11, R4, 0x1, P2 ;  /* 0x0000000b10ef7c11 */ /* 0x000fe200090f0c04 */
[----:B------:R-:W-:-:S04]  /*12e0*/  IMAD.WIDE.U32 R18, R2, UR48, R22 ;  /* 0x0000003002127c25 */ /* 0x000fc8000f8e0016 */
[----:B------:R-:W-:Y:S01]  /*12f0*/  IMAD R14, R3, UR48, R14 ;  /* 0x00000030030e7c24 */ /* 0x000fe2000f8e020e */
[----:B------:R-:W-:Y:S01]  /*1300*/  IADD3 R24, P0, PT, R18, UR54, RZ ;  /* 0x0000003612187c10 */ /* 0x000fe2000ff1e0ff */
[----:B-----5:R-:W-:Y:S01]  /*1310*/  IMAD.WIDE.U32 R20, R12, UR22, RZ ;  /* 0x000000160c147c25 */ /* 0x020fe2000f8e00ff */
[----:B----4-:R-:W-:Y:S01]  /*1320*/  MOV R18, UR16 ;  /* 0x0000001000127c02 */ /* 0x010fe20008000f00 */
[----:B------:R-:W-:Y:S01]  /*1330*/  USHF.L.U32 UR48, UR8, 0x5, URZ ;  /* 0x0000000508307899 */ /* 0x000fe200080006ff */
[----:B------:R-:W-:Y:S01]  /*1340*/  IADD3.X R25, PT, PT, R19, UR49, R14, P0, !PT ;  /* 0x0000003113197c10 */ /* 0x000fe200087fe40e */
[----:B------:R-:W-:Y:S01]  /*1350*/  IMAD.U32 R14, RZ, RZ, UR17 ;  /* 0x00000011ff0e7e24 */ /* 0x000fe2000f8e00ff */
[----:B------:R-:W1:Y:S01]  /*1360*/  LDCU.64 UR16, c[0x0][0x570] ;  /* 0x0000ae00ff1077ac */ /* 0x000e620008000a00 */
[----:B------:R-:W-:Y:S01]  /*1370*/  SEL R12, R20, RZ, P3 ;  /* 0x000000ff140c7207 */ /* 0x000fe20001800000 */
[----:B------:R-:W-:Y:S02]  /*1380*/  IMAD R13, R13, UR22, R21 ;  /* 0x000000160d0d7c24 */ /* 0x000fe4000f8e0215 */
[----:B------:R-:W-:Y:S01]  /*1390*/  IMAD.WIDE.U32 R18, R18, UR24, R24 ;  /* 0x0000001812127c25 */ /* 0x000fe2000f8e0018 */
[----:B------:R-:W2:Y:S01]  /*13a0*/  LDCU.64 UR8, c[0x0][0x380] ;  /* 0x00007000ff0877ac */ /* 0x000ea20008000a00 */
[----:B------:R-:W-:-:S02]  /*13b0*/  IADD3 R12, P1, P0, R11, UR55, R12 ;  /* 0x000000370b0c7c10 */ /* 0x000fc4000f83e00c */
[----:B------:R-:W-:Y:S01]  /*13c0*/  IMAD R19, R14, UR24, R19 ;  /* 0x000000180e137c24 */ /* 0x000fe2000f8e0213 */
[----:B------:R-:W-:Y:S01]  /*13d0*/  USHF.L.U32 UR49, UR46, 0x6, URZ ;  /* 0x000000062e317899 */ /* 0x000fe200080006ff */
[----:B------:R-:W-:Y:S01]  /*13e0*/  SHF.R.S32.HI R11, RZ, 0x1f, R11 ;  /* 0x0000001fff0b7819 */ /* 0x000fe2000001140b */
[----:B------:R-:W3:Y:S01]  /*13f0*/  LDCU.64 UR54, c[0x0][0x420] ;  /* 0x00008400ff3677ac */ /* 0x000ee20008000a00 */
[----:B------:R-:W-:Y:S01]  /*1400*/  SEL R14, R13, RZ, P3 ;  /* 0x000000ff0d0e7207 */ /* 0x000fe20001800000 */
[----:B------:R-:W-:Y:S01]  /*1410*/  IMAD.WIDE.U32 R16, R0, R2, R18 ;  /* 0x0000000200107225 */ /* 0x000fe200078e0012 */
[----:B------:R-:W-:Y:S02]  /*1420*/  LOP3.LUT R18, R22, 0x40, RZ, 0xfc, !PT ;  /* 0x0000004016127812 */ /* 0x000fe400078efcff */
[----:B------:R-:W-:Y:S01]  /*1430*/  IADD3.X R14, PT, PT, R11, UR53, R14, P1, P0 ;  /* 0x000000350b0e7c10 */ /* 0x000fe20008fe040e */
[----:B------:R-:W-:Y:S01]  /*1440*/  IMAD.U32 R11, RZ, RZ, UR49 ;  /* 0x00000031ff0b7e24 */ /* 0x000fe2000f8e00ff */
[----:B------:R-:W-:Y:S01]  /*1450*/  IADD3 R12, P0, PT, R12, UR49, RZ ;  /* 0x000000310c0c7c10 */ /* 0x000fe2000ff1e0ff */
[----:B------:R-:W-:Y:S01]  /*1460*/  IMAD R4, R0, R3, R17 ;  /* 0x0000000300047224 */ /* 0x000fe200078e0211 */
[----:B------:R-:W-:Y:S01]  /*1470*/  LOP3.LUT R17, R22, 0xc0, RZ, 0xfc, !PT ;  /* 0x000000c016117812 */ /* 0x000fe200078efcff */
[----:B------:R-:W-:Y:S01]  /*1480*/  IMAD.SHL.U32 R13, R2, 0x20, RZ ;  /* 0x00000020020d7824 */ /* 0x000fe200078e00ff */
[----:B------:R-:W-:-:S02]  /*1490*/  LEA.HI.X.SX32 R11, R11, R14, 0x1, P0 ;  /* 0x0000000e0b0b7211 */ /* 0x000fc400000f0eff */
[----:B-1----:R-:W-:Y:S01]  /*14a0*/  LEA R236, P0, R12, UR16, 0x2 ;  /* 0x000000100cec7c11 */ /* 0x002fe2000f8010ff */
[----:B------:R-:W-:Y:S01]  /*14b0*/  UMOV UR16, UR60 ;  /* 0x0000003c00107c82 */ /* 0x000fe20008000000 */
[----:B--2---:R-:W-:Y:S02]  /*14c0*/  LEA R240, P1, R16, UR8, 0x1 ;  /* 0x0000000810f07c11 */ /* 0x004fe4000f8208ff */
[----:B------:R-:W-:Y:S01]  /*14d0*/  LEA.HI.X R237, R12, UR17, R11, 0x2, P0 ;  /* 0x000000110ced7c11 */ /* 0x000fe200080f140b */
[----:B---3--:R-:W-:Y:S01]  /*14e0*/  UIMAD.WIDE UR54, UR57, 0x4, UR54 ;  /* 0x00000004393678a5 */ /* 0x008fe2000f8e0236 */
        /* <DEDUP_REMOVED lines=20> */
.L_x_2213:
[----:B------:R-:W1:Y:S01]  /*1630*/  LDCU.64 UR10, c[0x0][0x5c0] ;  /* 0x0000b800ff0a77ac */ /* 0x000e620008000a00 */
[----:B------:R-:W-:-:S04]  /*1640*/  UIADD3 UR5, UPT, UPT, UR38, UR40, URZ ;  /* 0x0000002826057290 */ /* 0x000fc8000fffe0ff */
[----:B-1----:R-:W-:Y:S02]  /*1650*/  UIMAD.WIDE.U32 UR16, UR5, UR10, URZ ;  /* 0x0000000a051072a5 */ /* 0x002fe4000f8e00ff */
[----:B------:R-:W-:-:S04]  /*1660*/  UIMAD UR5, UR5, UR11, URZ ;  /* 0x0000000b050572a4 */ /* 0x000fc8000f8e02ff */
[----:B------:R-:W-:-:S06]  /*1670*/  UIADD3 UR5, UPT, UPT, UR17, UR5, URZ ;  /* 0x0000000511057290 */ /* 0x000fcc000fffe0ff */
[----:B------:R-:W-:Y:S02]  /*1680*/  MOV R4, UR5 ;  /* 0x0000000500047c02 */ /* 0x000fe40008000f00 */
.L_x_2214:
        /* <DEDUP_REMOVED lines=12> */
.L_x_2215:
[----:B------:R-:W1:Y:S01]  /*1750*/  LDCU.64 UR8, c[0x0][0x5c8] ;  /* 0x0000b900ff0877ac */ /* 0x000e620008000a00 */
[----:B------:R-:W-:-:S04]  /*1760*/  UIADD3 UR38, UPT, UPT, UR38, UR40, URZ ;  /* 0x0000002826267290 */ /* 0x000fc8000fffe0ff */
[----:B-1----:R-:W-:Y:S02]  /*1770*/  UIMAD.WIDE.U32 UR14, UR38, UR8, URZ ;  /* 0x00000008260e72a5 */ /* 0x002fe4000f8e00ff */
[----:B------:R-:W-:-:S04]  /*1780*/  UIMAD UR38, UR38, UR9, URZ ;  /* 0x00000009262672a4 */ /* 0x000fc8000f8e02ff */
[----:B------:R-:W-:-:S06]  /*1790*/  UIADD3 UR38, UPT, UPT, UR15, UR38, URZ ;  /* 0x000000260f267290 */ /* 0x000fcc000fffe0ff */
[----:B------:R-:W-:Y:S02]  /*17a0*/  MOV R3, UR38 ;  /* 0x0000002600037c02 */ /* 0x000fe40008000f00 */
.L_x_2216:
        /* <DEDUP_REMOVED lines=31> */
.L_x_2218:
[----:B------:R-:W-:Y:S05]  /*19a0*/  BSYNC.RECONVERGENT B0 ;  /* 0x0000000000007941 */ /* 0x000fea0003800200 */
.L_x_2217:
        /* <DEDUP_REMOVED lines=19> */
.L_x_2220:
[----:B------:R-:W-:Y:S05]  /*1ae0*/  BSYNC.RECONVERGENT B0 ;  /* 0x0000000000007941 */ /* 0x000fea0003800200 */
.L_x_2219:
        /* <DEDUP_REMOVED lines=29> */
.L_x_2222:
[----:B------:R-:W-:Y:S05]  /*1cc0*/  BSYNC.RECONVERGENT B0 ;  /* 0x0000000000007941 */ /* 0x000fea0003800200 */
.L_x_2221:
        /* <DEDUP_REMOVED lines=20> */
.L_x_2212:
        /* <DEDUP_REMOVED lines=38> */
.L_x_2225:
[----:B------:R2:W-:Y:S04]  /*2070*/  STS.128 [R15+0x10000], RZ ;  /* 0x010000ff0f007388 */ /* 0x0005e80000000c00 */
[----:B------:R2:W-:Y:S04]  /*2080*/  STS.128 [R15+0x12000], RZ ;  /* 0x012000ff0f007388 */ /* 0x0005e80000000c00 */
[----:B------:R2:W-:Y:S04]  /*2090*/  STS.128 [R15+0x14000], RZ ;  /* 0x014000ff0f007388 */ /* 0x0005e80000000c00 */
[----:B------:R2:W-:Y:S02]  /*20a0*/  STS.128 [R15+0x16000], RZ ;  /* 0x016000ff0f007388 */ /* 0x0005e40000000c00 */
.L_x_2226:
[----:B------:R-:W-:Y:S05]  /*20b0*/  BSYNC.RECONVERGENT B0 ;  /* 0x0000000000007941 */ /* 0x000fea0003800200 */
.L_x_2224:
        /* <DEDUP_REMOVED lines=37> */
.L_x_2228:
[----:B------:R-:W-:Y:S05]  /*2310*/  BSYNC.RECONVERGENT B0 ;  /* 0x0000000000007941 */ /* 0x000fea0003800200 */
.L_x_2227:
        /* <DEDUP_REMOVED lines=29> */
.L_x_2230:
[----:B------:R1:W-:Y:S04]  /*24f0*/  STS.128 [R232], RZ ;  /* 0x000000ffe8007388 */ /* 0x0003e80000000c00 */
[----:B------:R1:W-:Y:S04]  /*2500*/  STS.128 [R232+0x2000], RZ ;  /* 0x002000ffe8007388 */ /* 0x0003e80000000c00 */
[----:B------:R1:W-:Y:S04]  /*2510*/  STS.128 [R232+0x4000], RZ ;  /* 0x004000ffe8007388 */ /* 0x0003e80000000c00 */
[----:B------:R1:W-:Y:S02]  /*2520*/  STS.128 [R232+0x6000], RZ ;  /* 0x006000ffe8007388 */ /* 0x0003e40000000c00 */
.L_x_2231:
[----:B------:R-:W-:Y:S05]  /*2530*/  BSYNC.RECONVERGENT B0 ;  /* 0x0000000000007941 */ /* 0x000fea0003800200 */
.L_x_2229:
        /* <DEDUP_REMOVED lines=46> */
.L_x_2233:
[----:B------:R-:W-:Y:S05]  /*2820*/  BSYNC.RECONVERGENT B0 ;  /* 0x0000000000007941 */ /* 0x000fea0003800200 */
.L_x_2232:
        /* <DEDUP_REMOVED lines=48> */
.L_x_2235:
[----:B------:R2:W-:Y:S04]  /*2b30*/  STS.128 [R15+0x18000], RZ ;  /* 0x018000ff0f007388 */ /* 0x0005e80000000c00 */
[----:B------:R2:W-:Y:S04]  /*2b40*/  STS.128 [R15+0x1a000], RZ ;  /* 0x01a000ff0f007388 */ /* 0x0005e80000000c00 */
[----:B------:R2:W-:Y:S04]  /*2b50*/  STS.128 [R15+0x1c000], RZ ;  /* 0x01c000ff0f007388 */ /* 0x0005e80000000c00 */
[----:B------:R2:W-:Y:S02]  /*2b60*/  STS.128 [R15+0x1e000], RZ ;  /* 0x01e000ff0f007388 */ /* 0x0005e40000000c00 */
.L_x_2236:
[----:B------:R-:W-:Y:S05]  /*2b70*/  BSYNC.RECONVERGENT B0 ;  /* 0x0000000000007941 */ /* 0x000fea0003800200 */
.L_x_2234:
        /* <DEDUP_REMOVED lines=40> */
.L_x_2238:
[----:B------:R-:W-:Y:S05]  /*2e00*/  BSYNC.RECONVERGENT B0 ;  /* 0x0000000000007941 */ /* 0x000fea0003800200 */
.L_x_2237:
        /* <DEDUP_REMOVED lines=46> */
.L_x_2240:
[----:B------:R2:W-:Y:S04]  /*30f0*/  STS.128 [R15+0x20000], RZ ;  /* 0x020000ff0f007388 */ /* 0x0005e80000000c00 */
[----:B------:R2:W-:Y:S04]  /*3100*/  STS.128 [R15+0x22000], RZ ;  /* 0x022000ff0f007388 */ /* 0x0005e80000000c00 */
[----:B------:R2:W-:Y:S04]  /*3110*/  STS.128 [R15+0x24000], RZ ;  /* 0x024000ff0f007388 */ /* 0x0005e80000000c00 */
[----:B------:R2:W-:Y:S02]  /*3120*/  STS.128 [R15+0x26000], RZ ;  /* 0x026000ff0f007388 */ /* 0x0005e40000000c00 */
.L_x_2241:
[----:B------:R-:W-:Y:S05]  /*3130*/  BSYNC.RECONVERGENT B0 ;  /* 0x0000000000007941 */ /* 0x000fea0003800200 */
.L_x_2239:
        /* <DEDUP_REMOVED lines=40> */
.L_x_2243:
[----:B------:R-:W-:Y:S05]  /*33c0*/  BSYNC.RECONVERGENT B0 ;  /* 0x0000000000007941 */ /* 0x000fea0003800200 */
.L_x_2242:
[----:B------:R-:W2:Y:S01]  /*33d0*/  LDCU.64 UR10, c[0x0][0x538] ;  /* 0x0000a700ff0a77ac */ /* 0x000ea20008000a00 */
[----:B------:R-:W3:Y:S01]  /*33e0*/  S2R R214, SR_TID.X ;  /* 0x0000000000d67919 */ /* 0x000ee20000002100 */
[----:B------:R-:W-:Y:S01]  /*33f0*/  IMAD.SHL.U32 R11, R10, 0x20, RZ ;  /* 0x000000200a0b7824 */ /* 0x000fe200078e00ff */
[----:B------:R-:W1:Y:S01]  /*3400*/  LDC R244, c[0x0][0x44c] ;  /* 0x00011300fff47b82 */ /* 0x000e620000000800 */
[----:B------:R-:W-:Y:S01]  /*3410*/  VIADD R5, R231, UR35 ;  /* 0x00000023e7057c36 */ /* 0x000fe20008000000 */
        /* <DEDUP_REMOVED lines=8> */
[----:B------:R-:W-:Y:S01]  /*34a0*/  IMAD.U32 R234, RZ, RZ, UR5 ;  /* 0x00000005ffea7e24 */ /* 0x000fe2000f8e00ff */
[----:B------:R-:W2:Y:S02]  /*34b0*/  @UP0 LDCU UR5, c[0x0][0x458] ;  /* 0x00008b00ff0507ac */ /* 0x000ea40008000800 */
[----:B------:R-:W-:Y:S02]  /*34c0*/  @UP0 UIMAD UR9, UR25, UR9, UR13 ;  /* 0x00000009190902a4 */ /* 0x000fe4000f8e020d */
[----:B------:R-:W-:Y:S01]  /*34d0*/  @UP0 ULEA UR10, UP1, UR12, UR10, 0x2 ;  /* 0x0000000a0c0a0291 */ /* 0x000fe2000f8210ff */
[C---:B-1----:R-:W-:Y:S01]  /*34e0*/  IMAD.SHL.U32 R9, R10.reuse, 0x2, RZ ;  /* 0x000000020a097824 */ /* 0x042fe200078e00ff */
[----:B------:R-:W-:Y:S01]  /*34f0*/  LOP3.LUT R8, R11, 0x200, RZ, 0xc0, !PT ;  /* 0x000002000b087812 */ /* 0x000fe200078ec0ff */
[----:B------:R-:W-:Y:S01]  /*3500*/  IMAD.SHL.U32 R225, R10, 0x10, RZ ;  /* 0x000000100ae17824 */ /* 0x000fe200078e00ff */
[----:B------:R-:W-:-:S02]  /*3510*/  @UP0 ULEA.HI.X UR11, UR12, UR11, UR9, 0x2, UP1 ;  /* 0x0000000b0c0b0291 */ /* 0x000fc400088f1409 */
[----:B------:R-:W-:Y:S02]  /*3520*/  IMAD.U32 R12, RZ, RZ, UR10 ;  /* 0x0000000aff0c7e24 */ /* 0x000fe4000f8e00ff */
[----:B------:R-:W-:Y:S01]  /*3530*/  IMAD.SHL.U32 R2, R10, 0x40, RZ ;  /* 0x000000400a027824 */ /* 0x000fe200078e00ff */
[--C-:B---3--:R-:W-:Y:S01]  /*3540*/  SHF.R.U32.HI R233, RZ, 0x2, R214.reuse ;  /* 0x00000002ffe97819 */ /* 0x108fe200000116d6 */
[----:B------:R-:W-:Y:S02]  /*3550*/  IMAD.U32 R13, RZ, RZ, UR11 ;  /* 0x0000000bff0d7e24 */ /* 0x000fe4000f8e00ff */
[----:B------:R-:W-:Y:S01]  /*3560*/  IMAD.MOV.U32 R220, RZ, RZ, 0x40 ;  /* 0x00000040ffdc7424 */ /* 0x000fe200078e00ff */
[----:B------:R-:W-:Y:S01]  /*3570*/  SHF.R.U32.HI R216, RZ, 0x1, R214 ;  /* 0x00000001ffd87819 */ /* 0x000fe200000116d6 */
[----:B------:R-:W-:Y:S01]  /*3580*/  IMAD R234, R234, 0x40, R5 ;  /* 0x00000040eaea7824 */ /* 0x000fe200078e0205 */
[----:B------:R1:W3:Y:S01]  /*3590*/  @P6 LDG.E R6, desc[UR36][R12.64] ;  /* 0x000000240c066981 */ /* 0x0002e2000c1e1900 */
[----:B------:R-:W-:Y:S01]  /*35a0*/  LOP3.LUT R5, R9, 0x6, RZ, 0xc0, !PT ;  /* 0x0000000609057812 */ /* 0x000fe200078ec0ff */
[----:B------:R-:W-:Y:S01]  /*35b0*/  IMAD.SHL.U32 R208, R214, 0x40, RZ ;  /* 0x00000040d6d07824 */ /* 0x000fe200078e00ff */
[----:B------:R-:W-:Y:S01]  /*35c0*/  LOP3.LUT R225, R8, 0x3800, R225, 0xf8, !PT ;  /* 0x0000380008e17812 */ /* 0x000fe200078ef8e1 */
[----:B------:R-:W-:Y:S01]  /*35d0*/  IMAD.U32 R8, RZ, RZ, UR29 ;  /* 0x0000001dff087e24 */ /* 0x000fe2000f8e00ff */
[----:B------:R-:W-:Y:S01]  /*35e0*/  LOP3.LUT R5, R5, 0xe0, R4, 0xf8, !PT ;  /* 0x000000e005057812 */ /* 0x000fe200078ef804 */
[C---:B------:R-:W-:Y:S01]  /*35f0*/  IMAD.SHL.U32 R212, R214.reuse, 0x2, RZ ;  /* 0x00000002d6d47824 */ /* 0x040fe200078e00ff */
[----:B------:R-:W-:Y:S01]  /*3600*/  LOP3.LUT R9, R9, 0x20, RZ, 0xc0, !PT ;  /* 0x0000002009097812 */ /* 0x000fe200078ec0ff */
[C---:B------:R-:W-:Y:S01]  /*3610*/  IMAD.SHL.U32 R209, R214.reuse, 0x20, RZ ;  /* 0x00000020d6d17824 */ /* 0x040fe200078e00ff */
[----:B------:R-:W-:Y:S01]  /*3620*/  IADD3 R5, PT, PT, R5, UR39, R8 ;  /* 0x0000002705057c10 */ /* 0x000fe2000fffe008 */
[----:B------:R-:W-:Y:S01]  /*3630*/  IMAD.SHL.U32 R211, R214, 0x8, RZ ;  /* 0x00000008d6d37824 */ /* 0x000fe200078e00ff */
[----:B------:R-:W-:Y:S01]  /*3640*/  LOP3.LUT R9, R9, 0x18, R0, 0xf8, !PT ;  /* 0x0000001809097812 */ /* 0x000fe200078ef800 */
[----:B------:R-:W4:Y:S01]  /*3650*/  LDCU UR11, c[0x0][0x590] ;  /* 0x0000b200ff0b77ac */ /* 0x000f220008000800 */
[----:B------:R-:W-:Y:S01]  /*3660*/  IADD3 R234, PT, PT, R234, -0x59, -R5 ;  /* 0xffffffa7eaea7810 */ /* 0x000fe20007ffe805 */
[C---:B------:R-:W-:Y:S01]  /*3670*/  IMAD.SHL.U32 R248, R214.reuse, 0x10, RZ ;  /* 0x00000010d6f87824 */ /* 0x040fe200078e00ff */
[----:B--2---:R-:W3:Y:S01]  /*3680*/  @P6 MUFU.RCP R5, UR5 ;  /* 0x0000000500056d08 */ /* 0x004ee20008001000 */
[----:B------:R-:W-:Y:S01]  /*3690*/  LOP3.LUT P4, R0, R214, 0x4, RZ, 0xc0, !PT ;  /* 0x00000004d6007812 */ /* 0x000fe2000788c0ff */
[----:B------:R-:W-:Y:S01]  /*36a0*/  IMAD.MOV.U32 R222, RZ, RZ, 0x20 ;  /* 0x00000020ffde7424 */ /* 0x000fe200078e00ff */
[----:B------:R-:W-:Y:S01]  /*36b0*/  LOP3.LUT R8, R212, 0x38, RZ, 0xc0, !PT ;  /* 0x00000038d4087812 */ /* 0x000fe200078ec0ff */
[----:B------:R-:W-:Y:S01]  /*36c0*/  IMAD.MOV.U32 R217, RZ, RZ, 0x20 ;  /* 0x00000020ffd97424 */ /* 0x000fe200078e00ff */
[----:B------:R-:W-:Y:S01]  /*36d0*/  ISETP.NE.AND P3, PT, R0, RZ, PT ;  /* 0x000000ff0000720c */ /* 0x000fe20003f65270 */
[----:B------:R-:W-:Y:S01]  /*36e0*/  IMAD.MOV.U32 R210, RZ, RZ, 0x40 ;  /* 0x00000040ffd27424 */ /* 0x000fe200078e00ff */
[----:B------:R-:W-:Y:S01]  /*36f0*/  LOP3.LUT R0, R9, 0x1c0, R2, 0xf8, !PT ;  /* 0x000001c009007812 */ /* 0x000fe200078ef802 */
[----:B------:R-:W-:Y:S01]  /*3700*/  IMAD.MOV.U32 R245, RZ, RZ, 0x10 ;  /* 0x00000010fff57424 */ /* 0x000fe200078e00ff */
[----:B------:R-:W-:Y:S01]  /*3710*/  LOP3.LUT R9, R209, 0x200, RZ, 0xc0, !PT ;  /* 0x00000200d1097812 */ /* 0x000fe200078ec0ff */
[----:B------:R-:W-:Y:S01]  /*3720*/  UIADD3 UR29, UPT, UPT, UR29, 0x40, URZ ;  /* 0x000000401d1d7890 */ /* 0x000fe2000fffe0ff */
[----:B-1----:R-:W-:Y:S01]  /*3730*/  LOP3.LUT R12, R2, 0x200, RZ, 0xc0, !PT ;  /* 0x00000200020c7812 */ /* 0x002fe200078ec0ff */
[----:B------:R-:W-:Y:S01]  /*3740*/  IMAD.MOV.U32 R249, RZ, RZ, R232 ;  /* 0x000000fffff97224 */ /* 0x000fe200078e00e8 */
[----:B------:R-:W-:Y:S01]  /*3750*/  LOP3.LUT R246, R211, 0x38, RZ, 0xc0, !PT ;  /* 0x00000038d3f67812 */ /* 0x000fe200078ec0ff */
[----:B------:R-:W-:Y:S01]  /*3760*/  IMAD.MOV.U32 R242, RZ, RZ, 0x4 ;  /* 0x00000004fff27424 */ /* 0x000fe200078e00ff */
[----:B------:R-:W-:-:S02]  /*3770*/  LOP3.LUT R4, R12, 0xc00, R11, 0xf8, !PT ;  /* 0x00000c000c047812 */ /* 0x000fc400078ef80b */
[----:B------:R-:W-:Y:S02]  /*3780*/  CS2R R190, SRZ ;  /* 0x0000000000be7805 */ /* 0x000fe4000001ff00 */
[----:B------:R-:W-:Y:S02]  /*3790*/  LOP3.LUT P5, R11, R214, 0x2, RZ, 0xc0, !PT ;  /* 0x00000002d60b7812 */ /* 0x000fe400078ac0ff */
[----:B------:R-:W-:Y:S02]  /*37a0*/  CS2R R188, SRZ ;  /* 0x0000000000bc7805 */ /* 0x000fe4000001ff00 */
[----:B------:R-:W-:Y:S02]  /*37b0*/  LOP3.LUT R12, R2, 0x1c0, RZ, 0xc0, !PT ;  /* 0x000001c0020c7812 */ /* 0x000fe400078ec0ff */
[----:B------:R-:W-:Y:S02]  /*37c0*/  CS2R R194, SRZ ;  /* 0x0000000000c27805 */ /* 0x000fe4000001ff00 */
[----:B------:R-:W-:-:S02]  /*37d0*/  ISETP.NE.AND P0, PT, R11, RZ, PT ;  /* 0x000000ff0b00720c */ /* 0x000fc40003f05270 */
        /* <DEDUP_REMOVED lines=13> */
[----:B------:R-:W-:Y:S02]  /*38b0*/  LOP3.LUT R225, R225, R10, RZ, 0xfc, !PT ;  /* 0x0000000ae1e17212 */ /* 0x000fe400078efcff */
        /* <DEDUP_REMOVED lines=13> */
[----:B------:R-:W-:Y:S02]  /*3990*/  SEL R220, R220, 0xffffffc0, !P2 ;  /* 0xffffffc0dcdc7807 */ /* 0x000fe40005000000 */
[----:B------:R-:W-:Y:S02]  /*39a0*/  CS2R R156, SRZ ;  /* 0x00000000009c7805 */ /* 0x000fe4000001ff00 */
[----:B------:R-:W-:-:S02]  /*39b0*/  LEA R225, R225, UR26, 0x1 ;  /* 0x0000001ae1e17c11 */ /* 0x000fc4000f8e08ff */
[----:B------:R-:W-:Y:S02]  /*39c0*/  CS2R R162, SRZ ;  /* 0x0000000000a27805 */ /* 0x000fe4000001ff00 */
[----:B------:R-:W-:Y:S02]  /*39d0*/  LOP3.LUT R9, R209, 0xc00, RZ, 0xc0, !PT ;  /* 0x00000c00d1097812 */ /* 0x000fe400078ec0ff */
[----:B------:R-:W-:Y:S02]  /*39e0*/  CS2R R160, SRZ ;  /* 0x0000000000a07805 */ /* 0x000fe4000001ff00 */
[----:B------:R-:W-:Y:S01]  /*39f0*/  LEA R0, R0, UR26, 0x1 ;  /* 0x0000001a00007c11 */ /* 0x000fe2000f8e08ff */
[----:B------:R-:W-:Y:S01]  /*3a00*/  IMAD.IADD R213, R220, 0x1, R225 ;  /* 0x00000001dcd57824 */ /* 0x000fe200078e02e1 */
[----:B------:R-:W-:Y:S02]  /*3a10*/  LOP3.LUT R7, R2, 0xc00, R209, 0xf8, !PT ;  /* 0x00000c0002077812 */ /* 0x000fe400078ef8d1 */
[----:B------:R-:W-:-:S02]  /*3a20*/  CS2R R154, SRZ ;  /* 0x00000000009a7805 */ /* 0x000fc4000001ff00 */
[C---:B------:R-:W-:Y:S01]  /*3a30*/  LOP3.LUT R216, R3.reuse, 0x8, R216, 0x78, !PT ;  /* 0x0000000803d87812 */ /* 0x040fe200078e78d8 */
[----:B------:R-:W-:Y:S01]  /*3a40*/  VIADD R221, R0, UR49 ;  /* 0x0000003100dd7c36 */ /* 0x000fe20008000000 */
        /* <DEDUP_REMOVED lines=12> */
[----:B------:R-:W-:Y:S02]  /*3b10*/  LOP3.LUT R235, R8, R235, RZ, 0xfc, !PT ;  /* 0x000000eb08eb7212 */ /* 0x000fe400078efcff */
        /* <DEDUP_REMOVED lines=38> */
[----:B------:R-:W-:Y:S01]  /*3d80*/  SHF.R.U32.HI R243, RZ, 0x2, R214 ;  /* 0x00000002fff37819 */ /* 0x000fe200000116d6 */
[----:B------:R-:W-:Y:S01]  /*3d90*/  VIADD R223, R4, UR49 ;  /* 0x0000003104df7c36 */ /* 0x000fe20008000000 */
[----:B------:R-:W-:Y:S01]  /*3da0*/  SEL R218, R210, 0xffffffc0, !P4 ;  /* 0xffffffc0d2da7807 */ /* 0x000fe20006000000 */
[C---:B------:R-:W-:Y:S01]  /*3db0*/  IMAD.IADD R215, R222.reuse, 0x1, R225 ;  /* 0x00000001ded77824 */ /* 0x040fe200078e02e1 */
[----:B------:R-:W-:Y:S01]  /*3dc0*/  SEL R247, R245, 0xfffffff0, !P4 ;  /* 0xfffffff0f5f77807 */ /* 0x000fe20006000000 */
[----:B------:R-:W-:Y:S01]  /*3dd0*/  IMAD.IADD R0, R222, 0x1, R213 ;  /* 0x00000001de007824 */ /* 0x000fe200078e02d5 */
[----:B------:R-:W-:Y:S01]  /*3de0*/  SEL R217, R217, 0xffffffe0, !P0 ;  /* 0xffffffe0d9d97807 */ /* 0x000fe20004000000 */
[----:B------:R-:W-:Y:S01]  /*3df0*/  UMOV UR13, URZ ;  /* 0x000000ff000d7c82 */ /* 0x000fe20008000000 */
[C---:B------:R-:W-:Y:S01]  /*3e00*/  LOP3.LUT R252, R246.reuse, 0x40, RZ, 0xfc, !PT ;  /* 0x00000040f6fc7812 */ /* 0x040fe200078efcff */
[----:B------:R-:W1:Y:S01]  /*3e10*/  LDCU UR5, c[0x0][0x440] ;  /* 0x00008800ff0577ac */ /* 0x000e620008000800 */
[----:B------:R-:W-:-:S02]  /*3e20*/  LOP3.LUT R251, R246, 0xc0, RZ, 0xfc, !PT ;  /* 0x000000c0f6fb7812 */ /* 0x000fc400078efcff */
[----:B------:R-:W-:Y:S01]  /*3e30*/  LOP3.LUT R250, R246, 0x80, RZ, 0xfc, !PT ;  /* 0x00000080f6fa7812 */ /* 0x000fe200078efcff */
[----:B------:R-:W2:Y:S01]  /*3e40*/  LDCU UR8, c[0x0][0x3e0] ;  /* 0x00007c00ff0877ac */ /* 0x000ea20008000800 */
[----:B------:R-:W1:Y:S01]  /*3e50*/  LDCU UR10, c[0x0][0x50c] ;  /* 0x0000a180ff0a77ac */ /* 0x000e620008000800 */
[----:B------:R-:W1:Y:S01]  /*3e60*/  LDCU UR9, c[0x0][0x45c] ;  /* 0x00008b80ff0977ac */ /* 0x000e620008000800 */
[----:B----4-:R-:W-:Y:S02]  /*3e70*/  USHF.L.U32 UR11, UR11, 0x6, URZ ;  /* 0x000000060b0b7899 */ /* 0x010fe400080006ff */
[----:B------:R-:W-:Y:S02]  /*3e80*/  USHF.L.U32 UR46, UR46, 0x3, URZ ;  /* 0x000000032e2e7899 */ /* 0x000fe400080006ff */
[----:B------:R-:W-:Y:S01]  /*3e90*/  UISETP.GE.AND UP1, UPT, UR29, UR35, UPT ;  /* 0x000000231d00728c */ /* 0x000fe2000bf26270 */
[----:B---3--:R-:W-:Y:S01]  /*3ea0*/  @P6 FMUL.FTZ R6, R6, R5 ;  /* 0x0000000506066220 */ /* 0x008fe20000410000 */
[----:B------:R-:W-:-:S02]  /*3eb0*/  LOP3.LUT R5, R2, 0x400, R209, 0xf8, !PT ;  /* 0x0000040002057812 */ /* 0x000fc400078ef8d1 */
[-C--:B------:R-:W-:Y:S02]  /*3ec0*/  LOP3.LUT R2, R7, R216.reuse, RZ, 0xfc, !PT ;  /* 0x000000d807027212 */ /* 0x080fe400078efcff */
[----:B------:R-:W-:Y:S02]  /*3ed0*/  @P6 R2UR UR12, R6 ;  /* 0x00000000060c62ca */ /* 0x000fe400000e0000 */
[----:B------:R-:W-:Y:S02]  /*3ee0*/  LOP3.LUT R216, R5, R216, RZ, 0xfc, !PT ;  /* 0x000000d805d87212 */ /* 0x000fe400078efcff */
[----:B------:R-:W-:-:S09]  /*3ef0*/  LOP3.LUT P6, RZ, R214, 0x8, RZ, 0xc0, !PT ;  /* 0x00000008d6ff7812 */ /* 0x000fd200078cc0ff */
[----:B-12---:R-:W-:-:S05]  /*3f00*/  @UP0 UMOV UR13, UR12 ;  /* 0x0000000c000d0c82 */ /* 0x006fca0008000000 */
.L_x_2246:
[----:B------:R-:W0:Y:S01]  /*3f10*/  LDGDEPBAR ;  /* 0x00000000000079af */ /* 0x000e220000000000 */
[C---:B------:R-:W-:Y:S02]  /*3f20*/  IMAD.IADD R118, R223.reuse, 0x1, R222 ;  /* 0x00000001df767824 */ /* 0x040fe400078e02de */
[----:B-----5:R-:W-:Y:S01]  /*3f30*/  FMUL.FTZ R196, R230, 1.4426950216293334961 ;  /* 0x3fb8aa3be6c47820 */ /* 0x020fe20000410000 */
[----:B------:R-:W-:Y:S01]  /*3f40*/  IMAD.IADD R117, R223, 0x1, R220 ;  /* 0x00000001df757824 */ /* 0x000fe200078e02dc */
[----:B------:R-:W-:Y:S01]  /*3f50*/  PLOP3.LUT P2, PT, PT, PT, UP1, 0x80, 0x8 ;  /* 0x000000000008781c */ /* 0x000fe20003f4f018 */
[----:B------:R-:W-:Y:S01]  /*3f60*/  VIADD R197, R234, 0x9 ;  /* 0x00000009eac57836 */ /* 0x000fe20000000000 */
[----:B------:R-:W-:Y:S01]  /*3f70*/  PLOP3.LUT P0, PT, PT, PT, UP1, 0x80, 0x8 ;  /* 0x000000000008781c */ /* 0x000fe20003f0f018 */
[----:B------:R-:W-:Y:S01]  /*3f80*/  IMAD.U32 R128, RZ, RZ, UR41 ;  /* 0x00000029ff807e24 */ /* 0x000fe2000f8e00ff */
[----:B------:R-:W-:Y:S01]  /*3f90*/  IADD3 R116, PT, PT, R222, R117, RZ ;  /* 0x00000075de747210 */ /* 0x000fe20007ffe0ff */
[C---:B------:R-:W-:Y:S01]  /*3fa0*/  VIADD R126, R234.reuse, 0x20 ;  /* 0x00000020ea7e7836 */ /* 0x040fe20000000000 */
[----:B------:R-:W-:Y:S01]  /*3fb0*/  IABS R197, R197 ;  /* 0x000000c500c57213 */ /* 0x000fe20000000000 */
[C---:B------:R-:W-:Y:S01]  /*3fc0*/  VIADD R125, R234.reuse, 0x11 ;  /* 0x00000011ea7d7836 */ /* 0x040fe20000000000 */
[----:B------:R-:W-:Y:S01]  /*3fd0*/  PLOP3.LUT P4, PT, PT, PT, UP1, 0x80, 0x8 ;  /* 0x000000000008781c */ /* 0x000fe20003f8f018 */
[----:B------:R-:W-:Y:S01]  /*3fe0*/  VIADD R207, R234, 0x10 ;  /* 0x00000010eacf7836 */ /* 0x000fe20000000000 */
[----:B------:R-:W-:Y:S01]  /*3ff0*/  PLOP3.LUT P5, PT, PT, PT, UP1, 0x80, 0x8 ;  /* 0x000000000008781c */ /* 0x000fe20003faf018 */
[----:B------:R-:W-:Y:S01]  /*4000*/  UISETP.NE.AND UP2, UPT, UR45, URZ, UPT ;  /* 0x000000ff2d00728c */ /* 0x000fe2000bf45270 */
[----:B------:R-:W-:Y:S02]  /*4010*/  PLOP3.LUT P1, PT, PT, PT, UP1, 0x80, 0x8 ;  /* 0x000000000008781c */ /* 0x000fe40003f2f018 */
[----:B------:R-:W-:Y:S02]  /*4020*/  @P2 LOP3.LUT R120, R212, 0x6, RZ, 0xc0, !PT ;  /* 0x00000006d4782812 */ /* 0x000fe400078ec0ff */
[----:B------:R-:W-:Y:S02]  /*4030*/  PLOP3.LUT P2, PT, PT, PT, UP1, 0x80, 0x8 ;  /* 0x000000000008781c */ /* 0x000fe40003f4f018 */
[----:B------:R-:W-:Y:S01]  /*4040*/  @P0 LOP3.LUT R121, R120, 0xe0, R233, 0xf8, !PT ;  /* 0x000000e078790812 */ /* 0x000fe200078ef8e9 */
[----:B------:R-:W-:Y:S04]  /*4050*/  DEPBAR.LE SB0, 0x0 ;  /* 0x000080000000791a */ /* 0x000fe80000000000 */
[----:B------:R-:W-:Y:S02]  /*4060*/  BAR.SYNC.DEFER_BLOCKING 0x0 ;  /* 0x0000000000007b1d */ /* 0x000fe40000010000 */
[----:B------:R-:W-:Y:S01]  /*4070*/  @P1 IMAD R128, R128, 0x40, R121 ;  /* 0x0000004080801824 */ /* 0x000fe200078e0279 */
[----:B------:R-:W-:Y:S01]  /*4080*/  PLOP3.LUT P0, PT, PT, PT, UP1, 0x80, 0x8 ;  /* 0x000000000008781c */ /* 0x000fe20003f0f018 */
[----:B------:R-:W-:Y:S01]  /*4090*/  VIADD R121, R234, 0x21 ;  /* 0x00000021ea797836 */ /* 0x000fe20000000000 */
[----:B------:R-:W-:Y:S02]  /*40a0*/  IABS R126, R126 ;  /* 0x0000007e007e7213 */ /* 0x000fe40000000000 */
[C---:B------:R-:W-:Y:S02]  /*40b0*/  @P5 IADD3 R127, PT, PT, R128.reuse, 0x8, RZ ;  /* 0x00000008807f5810 */ /* 0x040fe40007ffe0ff */
[----:B------:R-:W-:Y:S02]  /*40c0*/  IABS R121, R121 ;  /* 0x0000007900797213 */ /* 0x000fe40000000000 */
[----:B------:R-:W-:Y:S02]  /*40d0*/  I2FP.F32.S32 R199, R126 ;  /* 0x0000007e00c77245 */ /* 0x000fe40000201400 */
[----:B------:R-:W-:Y:S02]  /*40e0*/  I2FP.F32.S32 R123, R121 ;  /* 0x00000079007b7245 */ /* 0x000fe40000201400 */
[----:B------:R-:W-:Y:S01]  /*40f0*/  IABS R125, R125 ;  /* 0x0000007d007d7213 */ /* 0x000fe20000000000 */
[----:B------:R-:W-:Y:S01]  /*4100*/  @P0 VIADD R122, R128, 0x1 ;  /* 0x00000001807a0836 */ /* 0x000fe20000000000 */
[----:B------:R-:W-:Y:S02]  /*4110*/  PLOP3.LUT P0, PT, PT, PT, UP1, 0x80, 0x8 ;  /* 0x000000000008781c */ /* 0x000fe40003f0f018 */
[----:B------:R-:W-:Y:S02]  /*4120*/  PLOP3.LUT P5, PT, PT, PT, UP1, 0x80, 0x8 ;  /* 0x000000000008781c */ /* 0x000fe40003faf018 */
[----:B------:R-:W-:Y:S02]  /*4130*/  @P4 ISETP.GE.AND P4, PT, R122, UR35, PT ;  /* 0x000000237a004c0c */ /* 0x000fe4000bf86270 */
[----:B------:R-:W-:Y:S01]  /*4140*/  I2FP.F32.S32 R202, R125 ;  /* 0x0000007d00ca7245 */ /* 0x000fe20000201400 */
[----:B------:R-:W-:Y:S01]  /*4150*/  LDSM.16.M88.4 R84, [R223] ;  /* 0x00000000df54783b */ /* 0x000fe20000000200 */
[----:B------:R-:W-:Y:S02]  /*4160*/  PLOP3.LUT P1, PT, PT, PT, UP1, 0x80, 0x8 ;  /* 0x000000000008781c */ /* 0x000fe40003f2f018 */
[C---:B------:R-:W-:Y:S02]  /*4170*/  IADD3 R130, PT, PT, R234.reuse, 0x18, RZ ;  /* 0x00000018ea827810 */ /* 0x040fe40007ffe0ff */
[----:B------:R-:W-:Y:S01]  /*4180*/  IABS R207, R207 ;  /* 0x000000cf00cf7213 */ /* 0x000fe20000000000 */
[----:B------:R-:W1:Y:S01]  /*4190*/  LDSM.16.M88.4 R88, [R225+0x18000] ;  /* 0x01800000e158783b */ /* 0x000e620000000200 */
[----:B------:R-:W-:Y:S02]  /*41a0*/  IABS R130, R130 ;  /* 0x0000008200827213 */ /* 0x000fe40000000000 */
[----:B------:R-:W-:Y:S02]  /*41b0*/  I2FP.F32.S32 R207, R207 ;  /* 0x000000cf00cf7245 */ /* 0x000fe40000201400 */
[----:B------:R-:W-:Y:S01]  /*41c0*/  I2FP.F32.S32 R130, R130 ;  /* 0x0000008200827245 */ /* 0x000fe20000201400 */
[----:B------:R-:W2:Y:S01]  /*41d0*/  LDSM.16.M88.4 R92, [R225+0x18800] ;  /* 0x01880000e15c783b */ /* 0x000ea20000000200 */
[----:B------:R-:W-:Y:S02]  /*41e0*/  IADD3 R203, PT, PT, R234, 0x19, RZ ;  /* 0x00000019eacb7810 */ /* 0x000fe40007ffe0ff */
[----:B------:R-:W-:Y:S02]  /*41f0*/  @P1 ISETP.GE.AND P1, PT, R128, UR35, PT ;  /* 0x0000002380001c0c */ /* 0x000fe4000bf26270 */
[----:B------:R-:W-:Y:S01]  /*4200*/  IABS R203, R203 ;  /* 0x000000cb00cb7213 */ /* 0x000fe20000000000 */
[----:B------:R-:W-:Y:S03]  /*4210*/  LDSM.16.M88.4 R96, [R118] ;  /* 0x000000007660783b */ /* 0x000fe60000000200 */
[----:B------:R-:W-:Y:S03]  /*4220*/  I2FP.F32.S32 R203, R203 ;  /* 0x000000cb00cb7245 */ /* 0x000fe60000201400 */
        /* <DEDUP_REMOVED lines=96> */
[C---:B------:R-:W-:Y:S08]  /*4830*/  HMMA.16816.F32.BF16 R8, R100.reuse, R106, R8 ;  /* 0x0000006a6408723c */ /* 0x040ff00000041808 */
[C---:B--2---:R-:W-:Y:S08]  /*4840*/  HMMA.16816.F32.BF16 R12, R100.reuse, R88, R12 ;  /* 0x00000058640c723c */ /* 0x044ff0000004180c */
[----:B------:R-:W-:Y:S08]  /*4850*/  HMMA.16816.F32.BF16 R16, R100, R90, R16 ;  /* 0x0000005a6410723c */ /* 0x000ff00000041810 */
[C---:B------:R-:W-:Y:S08]  /*4860*/  HMMA.16816.F32.BF16 R4, R108.reuse, R112, R4 ;  /* 0x000000706c04723c */ /* 0x040ff00000041804 */
[C---:B------:R-:W-:Y:S08]  /*4870*/  HMMA.16816.F32.BF16 R8, R108.reuse, R114, R8 ;  /* 0x000000726c08723c */ /* 0x040ff00000041808 */
[C---:B-1----:R-:W-:Y:S08]  /*4880*/  HMMA.16816.F32.BF16 R12, R108.reuse, R84, R12 ;  /* 0x000000546c0c723c */ /* 0x042ff0000004180c */
[----:B------:R-:W-:Y:S01]  /*4890*/  HMMA.16816.F32.BF16 R16, R108, R86, R16 ;  /* 0x000000566c10723c */ /* 0x000fe20000041810 */
[----:B------:R-:W1:Y:S07]  /*48a0*/  LDSM.16.M88.4 R84, [R0+0x1e800] ;  /* 0x01e800000054783b */ /* 0x000e6e0000000200 */
[C---:B---3--:R-:W-:Y:S08]  /*48b0*/  HMMA.16816.F32.BF16 R4, R92.reuse, R96, R4 ;  /* 0x000000605c04723c */ /* 0x048ff00000041804 */
        /* <DEDUP_REMOVED lines=8> */
[C---:B-1----:R-:W-:Y:S06]  /*4940*/  HMMA.16816.F32.BF16 R12, R92.reuse, R84, R12 ;  /* 0x000000545c0c723c */ /* 0x042fec000004180c */
[----:B------:R-:W1:Y:S02]  /*4950*/  MUFU.TANH R119, R119 ;  /* 0x0000007700777308 */ /* 0x000e640000002400 */
[----:B------:R-:W-:Y:S08]  /*4960*/  HMMA.16816.F32.BF16 R16, R92, R86, R16 ;  /* 0x000000565c10723c */ /* 0x000ff00000041810 */
[----:B------:R3:W4:Y:S01]  /*4970*/  MUFU.TANH R121, R124 ;  /* 0x0000007c00797308 */ /* 0x0007220000002400 */
[----:B--2---:R-:W-:Y:S01]  /*4980*/  FFMA.FTZ R198, R123, -UR13, R120 ;  /* 0x8000000d7bc67c23 */ /* 0x004fe20008010078 */
[----:B------:R-:W-:Y:S04]  /*4990*/  FMUL.FTZ R123, R8, UR10 ;  /* 0x0000000a087b7c20 */ /* 0x000fe80008410000 */
[----:B------:R-:W-:Y:S04]  /*49a0*/  @P0 FSEL R198, R198, -INF , !P1 ;  /* 0xff800000c6c60808 */ /* 0x000fe80004800000 */
[----:B------:R-:W2:Y:S01]  /*49b0*/  MUFU.TANH R122, R122 ;  /* 0x0000007a007a7308 */ /* 0x000ea20000002400 */
[----:B------:R-:W-:Y:S01]  /*49c0*/  PLOP3.LUT P0, PT, PT, PT, UP1, 0x80, 0x8 ;  /* 0x000000000008781c */ /* 0x000fe20003f0f018 */
[----:B-1----:R-:W-:Y:S01]  /*49d0*/  FFMA.FTZ R200, R203, -UR13, R119 ;  /* 0x8000000dcbc87c23 */ /* 0x002fe20008010077 */
[----:B------:R-:W-:Y:S04]  /*49e0*/  FFMA.FTZ R119, -R119, R119, 1 ;  /* 0x3f80000077777423 */ /* 0x000fe80000010177 */
[----:B------:R-:W-:Y:S03]  /*49f0*/  @P2 FSEL R200, R200, -INF , !P1 ;  /* 0xff800000c8c82808 */ /* 0x000fe60004800000 */
[----:B------:R-:W1:Y:S01]  /*4a00*/  MUFU.TANH R123, R123 ;  /* 0x0000007b007b7308 */ /* 0x000e620000002400 */
[----:B------:R-:W-:Y:S01]  /*4a10*/  PLOP3.LUT P1, PT, PT, PT, UP1, 0x80, 0x8 ;  /* 0x000000000008781c */ /* 0x000fe20003f2f018 */
[----:B---3--:R-:W-:Y:S01]  /*4a20*/  FMUL.FTZ R124, R10, UR10 ;  /* 0x0000000a0a7c7c20 */ /* 0x008fe20008410000 */
[----:B------:R-:W-:Y:S01]  /*4a30*/  PLOP3.LUT P2, PT, PT, PT, UP1, 0x80, 0x8 ;  /* 0x000000000008781c */ /* 0x000fe20003f4f018 */
[----:B----4-:R-:W-:Y:S01]  /*4a40*/  FFMA.FTZ R201, R130, -UR13, R121 ;  /* 0x8000000d82c97c23 */ /* 0x010fe20008010079 */
[----:B------:R-:W-:Y:S01]  /*4a50*/  I2FP.F32.S32 R10, R197 ;  /* 0x000000c5000a7245 */ /* 0x000fe20000201400 */
[----:B------:R-:W-:Y:S01]  /*4a60*/  FMUL.FTZ R197, R17, UR10 ;  /* 0x0000000a11c57c20 */ /* 0x000fe20008410000 */
[----:B------:R-:W-:Y:S03]  /*4a70*/  FMUL.FTZ R19, R19, UR10 ;  /* 0x0000000a13137c20 */ /* 0x000fe60008410000 */
[----:B------:R-:W3:Y:S01]  /*4a80*/  MUFU.TANH R124, R124 ;  /* 0x0000007c007c7308 */ /* 0x000ee20000002400 */
[----:B------:R-:W-:Y:S01]  /*4a90*/  FMUL.FTZ R119, R119, UR10 ;  /* 0x0000000a77777c20 */ /* 0x000fe20008410000 */
[----:B--2---:R-:W-:Y:S01]  /*4aa0*/  FFMA.FTZ R199, R199, -UR13, R122 ;  /* 0x8000000dc7c77c23 */ /* 0x004fe2000801007a */
[----:B------:R-:W-:Y:S01]  /*4ab0*/  FFMA.FTZ R121, -R121, R121, 1 ;  /* 0x3f80000079797423 */ /* 0x000fe20000010179 */
[----:B------:R-:W-:Y:S03]  /*4ac0*/  @P1 FSEL R201, R201, -INF , !P4 ;  /* 0xff800000c9c91808 */ /* 0x000fe60006000000 */
[----:B------:R-:W-:Y:S01]  /*4ad0*/  FMUL.FTZ R121, R121, UR10 ;  /* 0x0000000a79797c20 */ /* 0x000fe20008410000 */
[----:B------:R-:W-:Y:S02]  /*4ae0*/  @P0 FSEL R199, R199, -INF , !P4 ;  /* 0xff800000c7c70808 */ /* 0x000fe40006000000 */
[----:B------:R-:W2:Y:S01]  /*4af0*/  MUFU.TANH R125, R125 ;  /* 0x0000007d007d7308 */ /* 0x000ea20000002400 */
[----:B------:R-:W-:Y:S01]  /*4b00*/  PLOP3.LUT P4, PT, PT, PT, UP1, 0x80, 0x8 ;  /* 0x000000000008781c */ /* 0x000fe20003f8f018 */
[----:B-1----:R-:W-:Y:S01]  /*4b10*/  FFMA.FTZ R204, R202, -UR13, R123 ;  /* 0x8000000dcacc7c23 */ /* 0x002fe2000801007b */
[----:B------:R-:W-:Y:S01]  /*4b20*/  @P2 ISETP.GE.AND P2, PT, R127, UR35, PT ;  /* 0x000000237f002c0c */ /* 0x000fe2000bf46270 */
[----:B------:R-:W-:Y:S01]  /*4b30*/  FMUL.FTZ R127, R12, UR10 ;  /* 0x0000000a0c7f7c20 */ /* 0x000fe20008410000 */
[----:B------:R-:W-:Y:S01]  /*4b40*/  PLOP3.LUT P1, PT, PT, PT, UP1, 0x80, 0x8 ;  /* 0x000000000008781c */ /* 0x000fe20003f2f018 */
[----:B------:R-:W-:Y:S01]  /*4b50*/  FFMA.FTZ R123, -R123, R123, 1 ;  /* 0x3f8000007b7b7423 */ /* 0x000fe2000001017b */
[----:B------:R-:W-:Y:S03]  /*4b60*/  @P5 FSEL R204, R204, -INF , !P2 ;  /* 0xff800000cccc5808 */ /* 0x000fe60005000000 */
[----:B------:R-:W1:Y:S01]  /*4b70*/  MUFU.TANH R126, R126 ;  /* 0x0000007e007e7308 */ /* 0x000e620000002400 */
[----:B------:R-:W-:Y:S01]  /*4b80*/  PLOP3.LUT P5, PT, PT, PT, UP1, 0x80, 0x8 ;  /* 0x000000000008781c */ /* 0x000fe20003faf018 */
[----:B---3--:R-:W-:Y:S01]  /*4b90*/  FFMA.FTZ R203, R203, -UR13, R124 ;  /* 0x8000000dcbcb7c23 */ /* 0x008fe2000801007c */
[----:B------:R-:W-:Y:S01]  /*4ba0*/  PLOP3.LUT P0, PT, PT, PT, UP1, 0x80, 0x8 ;  /* 0x000000000008781c */ /* 0x000fe20003f0f018 */
[----:B------:R-:W-:Y:S01]  /*4bb0*/  FMUL.FTZ R123, R123, UR10 ;  /* 0x0000000a7b7b7c20 */ /* 0x000fe20008410000 */
[----:B------:R-:W-:Y:S01]  /*4bc0*/  @P4 VIADD R129, R128, 0x9 ;  /* 0x0000000980814836 */ /* 0x000fe20000000000 */
[----:B------:R-:W-:Y:S04]  /*4bd0*/  PLOP3.LUT P4, PT, PT, PT, UP1, 0x80, 0x8 ;  /* 0x000000000008781c */ /* 0x000fe80003f8f018 */
[----:B------:R-:W3:Y:S01]  /*4be0*/  MUFU.TANH R127, R127 ;  /* 0x0000007f007f7308 */ /* 0x000ee20000002400 */
[----:B------:R-:W-:Y:S01]  /*4bf0*/  @P1 FSEL R203, R203, -INF , !P2 ;  /* 0xff800000cbcb1808 */ /* 0x000fe20005000000 */
[----:B--2---:R-:W-:Y:S01]  /*4c00*/  FFMA.FTZ R227, R130, -UR13, R125 ;  /* 0x8000000d82e37c23 */ /* 0x004fe2000801007d */
[----:B------:R-:W-:Y:S01]  /*4c10*/  PLOP3.LUT P2, PT, PT, PT, UP1, 0x80, 0x8 ;  /* 0x000000000008781c */ /* 0x000fe20003f4f018 */
[----:B------:R-:W-:Y:S01]  /*4c20*/  FMUL.FTZ R130, R13, UR10 ;  /* 0x0000000a0d827c20 */ /* 0x000fe20008410000 */
[----:B------:R-:W-:Y:S01]  /*4c30*/  @P5 ISETP.GE.AND P5, PT, R129, UR35, PT ;  /* 0x0000002381005c0c */ /* 0x000fe2000bfa6270 */
[----:B------:R-:W-:Y:S01]  /*4c40*/  FMUL.FTZ R129, R14, UR10 ;  /* 0x0000000a0e817c20 */ /* 0x000fe20008410000 */
[----:B------:R-:W-:Y:S03]  /*4c50*/  @P0 IADD3 R131, PT, PT, R128, 0x10, RZ ;  /* 0x0000001080830810 */ /* 0x000fe60007ffe0ff */
[----:B------:R-:W-:Y:S01]  /*4c60*/  MUFU.TANH R197, R197 ;  /* 0x000000c500c57308 */ /* 0x000fe20000002400 */
[----:B-1----:R-:W-:Y:S01]  /*4c70*/  FFMA.FTZ R224, R207, -UR13, R126 ;  /* 0x8000000dcfe07c23 */ /* 0x002fe2000801007e */
[----:B------:R-:W-:Y:S01]  /*4c80*/  FSETP.NEU.FTZ.AND P0, PT, R230, -INF , PT ;  /* 0xff800000e600780b */ /* 0x000fe20003f1d000 */
[----:B------:R-:W-:Y:S01]  /*4c90*/  FFMA.FTZ R126, -R126, R126, 1 ;  /* 0x3f8000007e7e7423 */ /* 0x000fe2000001017e */
[----:B------:R-:W-:Y:S02]  /*4ca0*/  @P4 FSEL R227, R227, -INF , !P5 ;  /* 0xff800000e3e34808 */ /* 0x000fe40006800000 */
[----:B------:R-:W-:Y:S01]  /*4cb0*/  PLOP3.LUT P4, PT, PT, PT, UP1, 0x80, 0x8 ;  /* 0x000000000008781c */ /* 0x000fe20003f8f018 */
[----:B------:R-:W-:Y:S01]  /*4cc0*/  FMUL.FTZ R126, R126, UR10 ;  /* 0x0000000a7e7e7c20 */ /* 0x000fe20008410000 */
[----:B------:R-:W-:Y:S02]  /*4cd0*/  @P2 FSEL R224, R224, -INF , !P5 ;  /* 0xff800000e0e02808 */ /* 0x000fe40006800000 */
[----:B------:R-:W1:Y:S01]  /*4ce0*/  MUFU.TANH R129, R129 ;  /* 0x0000008100817308 */ /* 0x000e620000002400 */
[----:B------:R-:W-:Y:S01]  /*4cf0*/  PLOP3.LUT P2, PT, PT, PT, UP1, 0x80, 0x8 ;  /* 0x000000000008781c */ /* 0x000fe20003f4f018 */
[----:B---3--:R-:W-:Y:S01]  /*4d00*/  FFMA.FTZ R226, R10, -UR13, R127 ;  /* 0x8000000d0ae27c23 */ /* 0x008fe2000801007f */
[----:B------:R-:W-:Y:S01]  /*4d10*/  PLOP3.LUT P1, PT, PT, PT, UP1, 0x80, 0x8 ;  /* 0x000000000008781c */ /* 0x000fe20003f2f018 */
[----:B------:R-:W-:Y:S01]  /*4d20*/  FFMA.FTZ R127, -R127, R127, 1 ;  /* 0x3f8000007f7f7423 */ /* 0x000fe2000001017f */
[----:B------:R-:W-:Y:S02]  /*4d30*/  PLOP3.LUT P5, PT, PT, PT, UP1, 0x80, 0x8 ;  /* 0x000000000008781c */ /* 0x000fe40003faf018 */
[----:B------:R-:W-:Y:S03]  /*4d40*/  FSEL R9, R196, RZ, P0 ;  /* 0x000000ffc4097208 */ /* 0x000fe60000000000 */
[----:B------:R-:W-:Y:S01]  /*4d50*/  MUFU.TANH R130, R130 ;  /* 0x0000008200827308 */ /* 0x000fe20000002400 */
[----:B------:R-:W-:Y:S01]  /*4d60*/  PLOP3.LUT P0, PT, PT, PT, UP1, 0x80, 0x8 ;  /* 0x000000000008781c */ /* 0x000fe20003f0f018 */
[----:B------:R-:W-:Y:S01]  /*4d70*/  FMUL.FTZ R196, R16, UR10 ;  /* 0x0000000a10c47c20 */ /* 0x000fe20008410000 */
[----:B------:R-:W-:Y:S01]  /*4d80*/  @P4 IADD3 R206, PT, PT, R128, 0x18, RZ ;  /* 0x0000001880ce4810 */ /* 0x000fe20007ffe0ff */
[--C-:B------:R-:W-:Y:S01]  /*4d90*/  FFMA.FTZ R11, R200, UR9, -R9.reuse ;  /* 0x00000009c80b7c23 */ /* 0x100fe20008010809 */
[----:B------:R-:W-:Y:S01]  /*4da0*/  PLOP3.LUT P4, PT, PT, PT, UP1, 0x80, 0x8 ;  /* 0x000000000008781c */ /* 0x000fe20003f8f018 */
[C---:B------:R-:W-:Y:S01]  /*4db0*/  @P2 VIADD R205, R128.reuse, 0x11 ;  /* 0x0000001180cd2836 */ /* 0x040fe20000000000 */
[----:B------:R-:W-:Y:S01]  /*4dc0*/  PLOP3.LUT P2, PT, PT, PT, UP1, 0x80, 0x8 ;  /* 0x000000000008781c */ /* 0x000fe20003f4f018 */
[----:B------:R-:W-:Y:S01]  /*4dd0*/  FFMA.FTZ R228, R201, UR9, -R9 ;  /* 0x00000009c9e47c23 */ /* 0x000fe20008010809 */
[----:B------:R-:W-:Y:S01]  /*4de0*/  @P1 ISETP.GE.AND P1, PT, R131, UR35, PT ;  /* 0x0000002383001c0c */ /* 0x000fe2000bf26270 */
[----:B------:R-:W-:Y:S01]  /*4df0*/  @P5 VIADD R128, R128, 0x19 ;  /* 0x0000001980805836 */ /* 0x000fe20000000000 */
[----:B------:R-:W-:Y:S01]  /*4e00*/  PLOP3.LUT P5, PT, PT, PT, UP1, 0x80, 0x8 ;  /* 0x000000000008781c */ /* 0x000fe20003faf018 */
[----:B-1----:R-:W-:Y:S01]  /*4e10*/  FFMA.FTZ R202, R202, -UR13, R129 ;  /* 0x8000000dcaca7c23 */ /* 0x002fe20008010081 */
[----:B------:R-:W-:Y:S01]  /*4e20*/  FMUL.FTZ R131, R15, UR10 ;  /* 0x0000000a0f837c20 */ /* 0x000fe20008410000 */
[----:B------:R-:W-:Y:S01]  /*4e30*/  @P0 FSEL R226, R226, -INF , !P1 ;  /* 0xff800000e2e20808 */ /* 0x000fe20004800000 */
[----:B------:R1:W-:Y:S01]  /*4e40*/  MUFU.EX2 R113, R11 ;  /* 0x0000000b00717308 */ /* 0x0003e20000000800 */
[----:B------:R-:W-:Y:S02]  /*4e50*/  PLOP3.LUT P0, PT, PT, PT, UP1, 0x80, 0x8 ;  /* 0x000000000008781c */ /* 0x000fe40003f0f018 */
[----:B------:R-:W-:Y:S01]  /*4e60*/  @P4 ISETP.GE.AND P4, PT, R206, UR35, PT ;  /* 0x00000023ce004c0c */ /* 0x000fe2000bf86270 */
[----:B------:R-:W-:Y:S01]  /*4e70*/  FMUL.FTZ R206, R18, UR10 ;  /* 0x0000000a12ce7c20 */ /* 0x000fe20008410000 */
[----:B------:R-:W-:Y:S01]  /*4e80*/  @P2 ISETP.GE.AND P2, PT, R205, UR35, PT ;  /* 0x00000023cd002c0c */ /* 0x000fe2000bf46270 */
[C---:B------:R-:W-:Y:S04]  /*4e90*/  VIADD R205, R234.reuse, 0x8 ;  /* 0x00000008eacd7836 */ /* 0x040fe80000000000 */
[----:B------:R-:W2:Y:S01]  /*4ea0*/  MUFU.TANH R131, R131 ;  /* 0x0000008300837308 */ /* 0x000ea20000002400 */
[----:B------:R-:W-:Y:S02]  /*4eb0*/  IADD3 R201, PT, PT, R234, 0x1, RZ ;  /* 0x00000001eac97810 */ /* 0x000fe40007ffe0ff */
[----:B------:R-:W-:Y:S02]  /*4ec0*/  @P5 ISETP.GE.AND P5, PT, R128, UR35, PT ;  /* 0x0000002380005c0c */ /* 0x000fe4000bfa6270 */
[----:B------:R-:W-:Y:S01]  /*4ed0*/  IABS R128, R205 ;  /* 0x000000cd00807213 */ /* 0x000fe20000000000 */
[C---:B------:R-:W-:Y:S01]  /*4ee0*/  FMUL.FTZ R205, R229.reuse, 1.4426950216293334961 ;  /* 0x3fb8aa3be5cd7820 */ /* 0x040fe20000410000 */
[----:B------:R-:W-:Y:S03]  /*4ef0*/  @P0 FSEL R202, R202, -INF , !P1 ;  /* 0xff800000caca0808 */ /* 0x000fe60004800000 */
[----:B------:R3:W4:Y:S01]  /*4f00*/  MUFU.TANH R118, R206 ;  /* 0x000000ce00767308 */ /* 0x0007220000002400 */
[----:B------:R-:W-:Y:S01]  /*4f10*/  FSETP.NEU.FTZ.AND P0, PT, R229, -INF , PT ;  /* 0xff800000e500780b */ /* 0x000fe20003f1d000 */
[----:B-1----:R-:W-:Y:S01]  /*4f20*/  FFMA.FTZ R11, R204, UR9, -R9 ;  /* 0x00000009cc0b7c23 */ /* 0x002fe20008010809 */
[----:B------:R-:W-:Y:S02]  /*4f30*/  PLOP3.LUT P1, PT, PT, PT, UP1, 0x80, 0x8 ;  /* 0x000000000008781c */ /* 0x000fe40003f2f018 */
[----:B------:R-:W-:Y:S02]  /*4f40*/  FSEL R200, R205, RZ, P0 ;  /* 0x000000ffcdc87208 */ /* 0x000fe40000000000 */
[----:B------:R-:W-:Y:S03]  /*4f50*/  I2FP.F32.S32 R128, R128 ;  /* 0x0000008000807245 */ /* 0x000fe60000201400 */
[----:B------:R-:W1:Y:S01]  /*4f60*/  MUFU.TANH R196, R196 ;  /* 0x000000c400c47308 */ /* 0x000e620000002400 */
[----:B------:R-:W-:Y:S01]  /*4f70*/  PLOP3.LUT P0, PT, PT, PT, UP1, 0x80, 0x8 ;  /* 0x000000000008781c */ /* 0x000fe20003f0f018 */
[----:B--2---:R-:W-:Y:S01]  /*4f80*/  FFMA.FTZ R207, R207, -UR13, R131 ;  /* 0x8000000dcfcf7c23 */ /* 0x004fe20008010083 */
[----:B------:R-:W-:Y:S01]  /*4f90*/  IABS R201, R201 ;  /* 0x000000c900c97213 */ /* 0x000fe20000000000 */
[--C-:B------:R-:W-:Y:S01]  /*4fa0*/  FFMA.FTZ R205, R199, UR9, -R200.reuse ;  /* 0x00000009c7cd7c23 */ /* 0x100fe200080108c8 */
[----:B------:R-:W-:Y:S01]  /*4fb0*/  IABS R199, R234 ;  /* 0x000000ea00c77213 */ /* 0x000fe20000000000 */
[--C-:B------:R-:W-:Y:S01]  /*4fc0*/  FFMA.FTZ R204, R203, UR9, -R200.reuse ;  /* 0x00000009cbcc7c23 */ /* 0x100fe200080108c8 */
[----:B------:R-:W-:Y:S03]  /*4fd0*/  I2FP.F32.S32 R201, R201 ;  /* 0x000000c900c97245 */ /* 0x000fe60000201400 */
[----:B------:R2:W1:Y:S01]  /*4fe0*/  MUFU.EX2 R114, R228 ;  /* 0x000000e400727308 */ /* 0x0004620000000800 */
[----:B------:R-:W-:Y:S01]  /*4ff0*/  I2FP.F32.S32 R199, R199 ;  /* 0x000000c700c77245 */ /* 0x000fe20000201400 */
[----:B---3--:R-:W-:Y:S01]  /*5000*/  FFMA.FTZ R206, R198, UR9, -R200 ;  /* 0x00000009c6ce7c23 */ /* 0x008fe200080108c8 */
[----:B------:R-:W-:Y:S07]  /*5010*/  FFMA.FTZ R198, R128, -UR13, R130 ;  /* 0x8000000d80c67c23 */ /* 0x000fee0008010082 */
[----:B------:R-:W3:Y:S01]  /*5020*/  MUFU.TANH R225, R19 ;  /* 0x0000001300e17308 */ /* 0x000ee20000002400 */
[----:B------:R-:W-:Y:S01]  /*5030*/  FFMA.FTZ R203, R227, UR9, -R200 ;  /* 0x00000009e3cb7c23 */ /* 0x000fe200080108c8 */
[----:B------:R-:W-:Y:S01]  /*5040*/  @P0 FSEL R207, R207, -INF , !P2 ;  /* 0xff800000cfcf0808 */ /* 0x000fe20005000000 */
[----:B------:R-:W-:Y:S01]  /*5050*/  FFMA.FTZ R199, R199, -UR13, R197 ;  /* 0x8000000dc7c77c23 */ /* 0x000fe200080100c5 */
[----:B------:R-:W-:Y:S01]  /*5060*/  @P1 FSEL R198, R198, -INF , !P2 ;  /* 0xff800000c6c61808 */ /* 0x000fe20005000000 */
[--C-:B------:R-:W-:Y:S01]  /*5070*/  FFMA.FTZ R227, R226, UR9, -R9.reuse ;  /* 0x00000009e2e37c23 */ /* 0x100fe20008010809 */
[----:B------:R-:W-:Y:S01]  /*5080*/  PLOP3.LUT P1, PT, PT, PT, UP1, 0x80, 0x8 ;  /* 0x000000000008781c */ /* 0x000fe20003f2f018 */
[----:B----4-:R4:W-:Y:S03]  /*5090*/  STL [R1+0x4], R118 ;  /* 0x0000047601007387 */ /* 0x0109e60000100800 */
[----:B------:R3:W-:Y:S01]  /*50a0*/  MUFU.EX2 R208, R11 ;  /* 0x0000000b00d07308 */ /* 0x0007e20000000800 */
[----:B------:R-:W-:Y:S01]  /*50b0*/  PLOP3.LUT P0, PT, PT, PT, UP1, 0x80, 0x8 ;  /* 0x000000000008781c */ /* 0x000fe20003f0f018 */
[--C-:B--2---:R-:W-:Y:S01]  /*50c0*/  FFMA.FTZ R228, R224, UR9, -R9.reuse ;  /* 0x00000009e0e47c23 */ /* 0x104fe20008010809 */
[----:B-1----:R-:W-:Y:S01]  /*50d0*/  FFMA.FTZ R224, R201, -UR13, R196 ;  /* 0x8000000dc9e07c23 */ /* 0x002fe200080100c4 */
[----:B------:R-:W-:Y:S01]  /*50e0*/  PLOP3.LUT P2, PT, PT, PT, UP1, 0x80, 0x8 ;  /* 0x000000000008781c */ /* 0x000fe20003f4f018 */
[----:B------:R-:W-:Y:S01]  /*50f0*/  FFMA.FTZ R201, R207, UR9, -R200 ;  /* 0x00000009cfc97c23 */ /* 0x000fe200080108c8 */
[----:B------:R-:W-:Y:S01]  /*5100*/  FFMA.FTZ R207, R10, -UR13, R118 ;  /* 0x8000000d0acf7c23 */ /* 0x000fe20008010076 */
[----:B------:R-:W-:Y:S01]  /*5110*/  FFMA.FTZ R226, R198, UR9, -R9 ;  /* 0x00000009c6e27c23 */ /* 0x000fe20008010809 */
[----:B------:R-:W-:Y:S02]  /*5120*/  LEA R198, R248, UR4, 0x1 ;  /* 0x00000004f8c67c11 */ /* 0x000fe4000f8e08ff */
[----:B------:R-:W-:Y:S01]  /*5130*/  MUFU.EX2 R206, R206 ;  /* 0x000000ce00ce7308 */ /* 0x000fe20000000800 */
[--C-:B------:R-:W-:Y:S01]  /*5140*/  FFMA.FTZ R202, R202, UR9, -R200.reuse ;  /* 0x00000009caca7c23 */ /* 0x100fe200080108c8 */
[----:B------:R-:W-:Y:S01]  /*5150*/  @P1 FSEL R224, R224, -INF , !P4 ;  /* 0xff800000e0e01808 */ /* 0x000fe20006000000 */
[----:B---3--:R1:W-:Y:S01]  /*5160*/  STL [R1], R225 ;  /* 0x000000e101007387 */ /* 0x0083e20000100800 */
[----:B------:R-:W-:Y:S01]  /*5170*/  PLOP3.LUT P1, PT, PT, PT, UP1, 0x80, 0x8 ;  /* 0x000000000008781c */ /* 0x000fe20003f2f018 */
[----:B------:R-:W-:Y:S01]  /*5180*/  FFMA.FTZ R11, R128, -UR13, R225 ;  /* 0x8000000d800b7c23 */ /* 0x000fe200080100e1 */
[----:B------:R-:W-:Y:S04]  /*5190*/  @P0 FSEL R199, R199, -INF , !P5 ;  /* 0xff800000c7c70808 */ /* 0x000fe80006800000 */
[----:B------:R-:W2:Y:S01]  /*51a0*/  MUFU.EX2 R205, R205 ;  /* 0x000000cd00cd7308 */ /* 0x000ea20000000800 */
[----:B------:R-:W-:Y:S01]  /*51b0*/  @P2 FSEL R207, R207, -INF , !P4 ;  /* 0xff800000cfcf2808 */ /* 0x000fe20006000000 */
[--C-:B------:R-:W-:Y:S01]  /*51c0*/  FFMA.FTZ R224, R224, UR9, -R9.reuse ;  /* 0x00000009e0e07c23 */ /* 0x100fe20008010809 */
[C---:B------:R-:W-:Y:S07]  /*51d0*/  VIADD R128, R198.reuse, 0x2a020 ;  /* 0x0002a020c6807836 */ /* 0x040fee0000000000 */
[----:B------:R-:W3:Y:S01]  /*51e0*/  MUFU.EX2 R228, R228 ;  /* 0x000000e400e47308 */ /* 0x000ee20000000800 */
[----:B------:R-:W-:Y:S01]  /*51f0*/  FFMA.FTZ R9, R199, UR9, -R9 ;  /* 0x00000009c7097c23 */ /* 0x000fe20008010809 */
[----:B------:R-:W-:Y:S02]  /*5200*/  VIADD R199, R198, 0x2a000 ;  /* 0x0002a000c6c77836 */ /* 0x000fe40000000000 */
[--C-:B------:R-:W-:Y:S06]  /*5210*/  FFMA.FTZ R13, R207, UR9, -R200.reuse ;  /* 0x00000009cf0d7c23 */ /* 0x100fec00080108c8 */
[----:B------:R-:W-:Y:S01]  /*5220*/  MUFU.EX2 R204, R204 ;  /* 0x000000cc00cc7308 */ /* 0x000fe20000000800 */
[----:B------:R-:W-:Y:S01]  /*5230*/  F2FP.BF16.F32.PACK_AB R19, R114, R113 ;  /* 0x000000717213723e */ /* 0x000fe200000010ff */
[----:B------:R-:W-:Y:S01]  /*5240*/  FFMA.FTZ R130, -R130, R130, 1 ;  /* 0x3f80000082827423 */ /* 0x000fe20000010182 */
[----:B------:R-:W-:Y:S07]  /*5250*/  @P1 FSEL R11, R11, -INF , !P5 ;  /* 0xff8000000b0b1808 */ /* 0x000fee0006800000 */
[----:B------:R-:W1:Y:S01]  /*5260*/  MUFU.EX2 R203, R203 ;  /* 0x000000cb00cb7308 */ /* 0x000e620000000800 */
[----:B------:R-:W-:Y:S01]  /*5270*/  @P6 IADD3 R128, PT, PT, R199, -0x20, RZ ;  /* 0xffffffe0c7806810 */ /* 0x000fe20007ffe0ff */
[----:B------:R-:W-:Y:S01]  /*5280*/  STS [R198+0x2a000], R19 ;  /* 0x02a00013c6007388 */ /* 0x000fe20000000800 */
[----:B--2---:R-:W-:Y:S01]  /*5290*/  F2FP.BF16.F32.PACK_AB R17, R205, R206 ;  /* 0x000000cecd11723e */ /* 0x004fe200000010ff */
[----:B------:R-:W-:Y:S06]  /*52a0*/  FFMA.FTZ R10, R11, UR9, -R200 ;  /* 0x000000090b0a7c23 */ /* 0x000fec00080108c8 */
[----:B------:R-:W-:Y:S01]  /*52b0*/  MUFU.EX2 R227, R227 ;  /* 0x000000e300e37308 */ /* 0x000fe20000000800 */
[----:B------:R-:W-:Y:S01]  /*52c0*/  IMAD.IADD R11, R198, 0x1, R247 ;  /* 0x00000001c60b7824 */ /* 0x000fe200078e02f7 */
[----:B---3--:R-:W-:Y:S01]  /*52d0*/  F2FP.BF16.F32.PACK_AB R102, R228, R208 ;  /* 0x000000d0e466723e */ /* 0x008fe200000010ff */
[----:B------:R-:W-:Y:S07]  /*52e0*/  STS [R198+0x2a400], R17 ;  /* 0x02a40011c6007388 */ /* 0x000fee0000000800 */
[----:B------:R-:W2:Y:S01]  /*52f0*/  MUFU.EX2 R226, R226 ;  /* 0x000000e200e27308 */ /* 0x000ea20000000800 */
[----:B----4-:R-:W-:Y:S01]  /*5300*/  LEA R118, R2, UR4, 0x1 ;  /* 0x0000000402767c11 */ /* 0x010fe2000f8e08ff */
[----:B------:R-:W-:Y:S01]  /*5310*/  FFMA.FTZ R196, -R196, R196, 1 ;  /* 0x3f800000c4c47423 */ /* 0x000fe200000101c4 */
[----:B------:R-:W-:Y:S07]  /*5320*/  STS [R11+0x2a000], R102 ;  /* 0x02a000660b007388 */ /* 0x000fee0000000800 */
[----:B------:R-:W-:Y:S01]  /*5330*/  MUFU.EX2 R202, R202 ;  /* 0x000000ca00ca7308 */ /* 0x000fe20000000800 */
[----:B-1----:R-:W-:Y:S01]  /*5340*/  F2FP.BF16.F32.PACK_AB R18, R203, R204 ;  /* 0x000000cccb12723e */ /* 0x002fe200000010ff */
[----:B------:R-:W-:Y:S01]  /*5350*/  FFMA.FTZ R197, -R197, R197, 1 ;  /* 0x3f800000c5c57423 */ /* 0x000fe200000101c5 */
[----:B------:R-:W-:Y:S07]  /*5360*/  LEA R225, R235, UR4, 0x1 ;  /* 0x00000004ebe17c11 */ /* 0x000fee000f8e08ff */
[----:B------:R-:W1:Y:S01]  /*5370*/  MUFU.EX2 R201, R201 ;  /* 0x000000c900c97308 */ /* 0x000e620000000800 */
[C---:B------:R-:W-:Y:S01]  /*5380*/  IADD3 R117, PT, PT, R118.reuse, R219, RZ ;  /* 0x000000db76757210 */ /* 0x040fe20007ffe0ff */
[----:B------:R-:W-:Y:S01]  /*5390*/  STS [R11+0x2a400], R18 ;  /* 0x02a400120b007388 */ /* 0x000fe20000000800 */
[----:B------:R-:W-:Y:S07]  /*53a0*/  IADD3 R116, PT, PT, R118, R218, RZ ;  /* 0x000000da76747210 */ /* 0x000fee0007ffe0ff */
[----:B------:R1:W-:Y:S01]  /*53b0*/  MUFU.EX2 R207, R9 ;  /* 0x0000000900cf7308 */ /* 0x0003e20000000800 */
[C---:B------:R-:W-:Y:S01]  /*53c0*/  IMAD.IADD R115, R225.reuse, 0x1, R219 ;  /* 0x00000001e1737824 */ /* 0x040fe200078e02db */
[----:B--2---:R-:W-:Y:S01]  /*53d0*/  F2FP.BF16.F32.PACK_AB R15, R226, R227 ;  /* 0x000000e3e20f723e */ /* 0x004fe200000010ff */
[----:B------:R-:W-:Y:S07]  /*53e0*/  IMAD.IADD R112, R225, 0x1, R218 ;  /* 0x00000001e1707824 */ /* 0x000fee00078e02da */
[----:B------:R-:W2:Y:S01]  /*53f0*/  MUFU.EX2 R224, R224 ;  /* 0x000000e000e07308 */ /* 0x000ea20000000800 */
[----:B------:R-:W-:Y:S09]  /*5400*/  STS [R128], R15 ;  /* 0x0000000f80007388 */ /* 0x000ff20000000800 */
[----:B------:R3:W-:Y:S10]  /*5410*/  MUFU.EX2 R200, R13 ;  /* 0x0000000d00c87308 */ /* 0x0007f40000000800 */
[----:B------:R2:W4:Y:S01]  /*5420*/  MUFU.EX2 R199, R10 ;  /* 0x0000000a00c77308 */ /* 0x0005220000000800 */
[----:B-1----:R-:W-:Y:S05]  /*5430*/  F2FP.BF16.F32.PACK_AB R9, R201, R202 ;  /* 0x000000cac909723e */ /* 0x002fea00000010ff */
[----:B------:R-:W-:Y:S01]  /*5440*/  STS [R128+0x400], R9 ;  /* 0x0004000980007388 */ /* 0x000fe20000000800 */
[----:B---3--:R-:W-:Y:S01]  /*5450*/  IMAD.IADD R13, R247, 0x1, R128 ;  /* 0x00000001f70d7824 */ /* 0x008fe200078e0280 */
[----:B--2---:R-:W-:Y:S02]  /*5460*/  F2FP.BF16.F32.PACK_AB R10, R207, R224 ;  /* 0x000000e0cf0a723e */ /* 0x004fe400000010ff */
[----:B----4-:R-:W-:Y:S03]  /*5470*/  F2FP.BF16.F32.PACK_AB R14, R199, R200 ;  /* 0x000000c8c70e723e */ /* 0x010fe600000010ff */
        /* <DEDUP_REMOVED lines=10> */
[C---:B------:R-:W-:Y:S01]  /*5520*/  HMMA.16816.F32.BF16 R8, R84.reuse, R90, RZ ;  /* 0x0000005a5408723c */ /* 0x040fe200000418ff */
[----:B------:R-:W1:Y:S07]  /*5530*/  LDSM.16.M88.4 R88, [R116+0x10000] ;  /* 0x010000007458783b */ /* 0x000e6e0000000200 */
[C---:B--2---:R-:W-:Y:S08]  /*5540*/  HMMA.16816.F32.BF16 R12, R84.reuse, R92, RZ ;  /* 0x0000005c540c723c */ /* 0x044ff000000418ff */
[----:B------:R-:W-:Y:S01]  /*5550*/  HMMA.16816.F32.BF16 R16, R84, R94, RZ ;  /* 0x0000005e5410723c */ /* 0x000fe200000418ff */
[----:B------:R-:W2:Y:S07]  /*5560*/  LDSM.16.M88.4 R84, [R112+0x20800] ;  /* 0x020800007054783b */ /* 0x000eae0000000200 */
[C---:B---3--:R-:W-:Y:S05]  /*5570*/  HMMA.16816.F32.BF16 R4, R96.reuse, R100, R4 ;  /* 0x000000646004723c */ /* 0x048fea0000041804 */
[----:B------:R-:W-:Y:S01]  /*5580*/  MOV R100, R114 ;  /* 0x0000007200647202 */ /* 0x000fe20000000f00 */
[----:B------:R-:W-:Y:S01]  /*5590*/  IMAD.MOV.U32 R101, RZ, RZ, R113 ;  /* 0x000000ffff657224 */ /* 0x000fe200078e0071 */
[C---:B------:R-:W-:Y:S01]  /*55a0*/  IADD3 R114, PT, PT, R219.reuse, R116, RZ ;  /* 0x00000074db727210 */ /* 0x040fe20007ffe0ff */
[C---:B------:R-:W-:Y:S03]  /*55b0*/  HMMA.16816.F32.BF16 R8, R96.reuse, R102, R8 ;  /* 0x000000666008723c */ /* 0x040fe60000041808 */
[----:B------:R-:W-:Y:S01]  /*55c0*/  IMAD.IADD R113, R219, 0x1, R112 ;  /* 0x00000001db717824 */ /* 0x000fe200078e0270 */
[----:B------:R-:W-:Y:S04]  /*55d0*/  LDSM.16.M88.4 R92, [R114+0x10000] ;  /* 0x01000000725c783b */ /* 0x000fe80000000200 */
[C---:B----4-:R-:W-:Y:S08]  /*55e0*/  HMMA.16816.F32.BF16 R12, R96.reuse, R104, R12 ;  /* 0x00000068600c723c */ /* 0x050ff0000004180c */
[----:B------:R-:W-:Y:S01]  /*55f0*/  HMMA.16816.F32.BF16 R16, R96, R106, R16 ;  /* 0x0000006a6010723c */ /* 0x000fe20000041810 */
[----:B------:R-:W3:Y:S01]  /*5600*/  LDSM.16.M88.4 R96, [R113+0x20000] ;  /* 0x020000007160783b */ /* 0x000ee20000000200 */
[----:B------:R-:W-:Y:S01]  /*5610*/  MOV R106, UR16 ;  /* 0x00000010006a7c02 */ /* 0x000fe20008000f00 */
[----:B------:R-:W-:Y:S05]  /*5620*/  IMAD.U32 R107, RZ, RZ, UR17 ;  /* 0x00000011ff6b7e24 */ /* 0x000fea000f8e00ff */
[C---:B-1----:R-:W-:Y:S05]  /*5630*/  HMMA.16816.F32.BF16 R4, R88.reuse, R108, R4 ;  /* 0x0000006c5804723c */ /* 0x042fea0000041804 */
[----:B------:R-:W-:Y:S03]  /*5640*/  MOV R108, R100 ;  /* 0x00000064006c7202 */ /* 0x000fe60000000f00 */
[C---:B------:R-:W-:Y:S03]  /*5650*/  HMMA.16816.F32.BF16 R8, R88.reuse, R110, R8 ;  /* 0x0000006e5808723c */ /* 0x040fe60000041808 */
[----:B------:R-:W-:Y:S02]  /*5660*/  IMAD.MOV.U32 R111, RZ, RZ, R101 ;  /* 0x000000ffff6f7224 */ /* 0x000fe400078e0065 */
[----:B------:R-:W-:Y:S03]  /*5670*/  LDSM.16.M88.4 R100, [R225+0x22000] ;  /* 0x02200000e164783b */ /* 0x000fe60000000200 */
[C---:B--2---:R-:W-:Y:S08]  /*5680*/  HMMA.16816.F32.BF16 R12, R88.reuse, R84, R12 ;  /* 0x00000054580c723c */ /* 0x044ff0000004180c */
[----:B------:R-:W-:Y:S01]  /*5690*/  HMMA.16816.F32.BF16 R16, R88, R86, R16 ;  /* 0x000000565810723c */ /* 0x000fe20000041810 */
[----:B------:R-:W1:Y:S06]  /*56a0*/  LDSM.16.M88.4 R84, [R113+0x20800] ;  /* 0x020800007154783b */ /* 0x000e6c0000000200 */
[----:B------:R-:W2:Y:S01]  /*56b0*/  LDSM.16.M88.4 R88, [R118+0x12000] ;  /* 0x012000007658783b */ /* 0x000ea20000000200 */
[C---:B---3--:R-:W-:Y:S08]  /*56c0*/  HMMA.16816.F32.BF16 R4, R92.reuse, R96, R4 ;  /* 0x000000605c04723c */ /* 0x048ff00000041804 */
[C---:B------:R-:W-:Y:S01]  /*56d0*/  HMMA.16816.F32.BF16 R8, R92.reuse, R98, R8 ;  /* 0x000000625c08723c */ /* 0x040fe20000041808 */
[----:B------:R-:W3:Y:S07]  /*56e0*/  LDSM.16.M88.4 R96, [R225+0x22800] ;  /* 0x02280000e160783b */ /* 0x000eee0000000200 */
        /* <DEDUP_REMOVED lines=26> */
[C---:B------:R-:W-:Y:S03]  /*5890*/  HMMA.16816.F32.BF16 R8, R84.reuse, R102, R8 ;  /* 0x000000665408723c */ /* 0x040fe60000041808 */
[C---:B------:R-:W-:Y:S04]  /*58a0*/  LEA R102, P0, R231.reuse, R106, 0x2 ;  /* 0x0000006ae7667211 */ /* 0x040fe800078010ff */
[----:B------:R-:W-:Y:S01]  /*58b0*/  LEA.HI.X R103, R231, R107, RZ, 0x2, P0 ;  /* 0x0000006be7677211 */ /* 0x000fe200000f14ff */
[C---:B---3--:R-:W-:Y:S01]  /*58c0*/  HMMA.16816.F32.BF16 R12, R84.reuse, R96, R12 ;  /* 0x00000060540c723c */ /* 0x048fe2000004180c */
[----:B------:R-:W-:Y:S06]  /*58d0*/  LDSM.16.M88.4 R104, [R113+0x26800] ;  /* 0x026800007168783b */ /* 0x000fec0000000200 */
[----:B------:R-:W2:Y:S01]  /*58e0*/  LDG.E R109, desc[UR36][R102.64] ;  /* 0x00000024666d7981 */ /* 0x000ea2000c1e1900 */
[----:B------:R-:W-:Y:S05]  /*58f0*/  HMMA.16816.F32.BF16 R16, R84, R98, R16 ;  /* 0x000000625410723c */ /* 0x000fea0000041810 */
[----:B------:R-:W1:Y:S06]  /*5900*/  LDSM.16.M88.4 R84, [R225+0x24000] ;  /* 0x02400000e154783b */ /* 0x000e6c0000000200 */
[----:B------:R3:W4:Y:S06]  /*5910*/  LDG.E R110, desc[UR36][R102.64+0x20] ;  /* 0x00002024666e7981 */ /* 0x00072c000c1e1900 */
[----:B------:R-:W-:Y:S06]  /*5920*/  LDSM.16.M88.4 R96, [R115+0x24000] ;  /* 0x024000007360783b */ /* 0x000fec0000000200 */
[----:B---3--:R-:W-:Y:S01]  /*5930*/  LDSM.16.M88.4 R100, [R225+0x26000] ;  /* 0x02600000e164783b */ /* 0x008fe20000000200 */
[C---:B-1----:R-:W-:Y:S08]  /*5940*/  HMMA.16816.F32.BF16 R4, R88.reuse, R84, R4 ;  /* 0x000000545804723c */ /* 0x042ff00000041804 */
[C---:B------:R-:W-:Y:S01]  /*5950*/  HMMA.16816.F32.BF16 R8, R88.reuse, R86, R8 ;  /* 0x000000565808723c */ /* 0x040fe20000041808 */
[----:B------:R-:W1:Y:S07]  /*5960*/  LDSM.16.M88.4 R84, [R117+0x14000] ;  /* 0x014000007554783b */ /* 0x000e6e0000000200 */
[C---:B------:R-:W-:Y:S08]  /*5970*/  HMMA.16816.F32.BF16 R12, R88.reuse, R92, R12 ;  /* 0x0000005c580c723c */ /* 0x040ff0000004180c */
[----:B------:R-:W-:Y:S01]  /*5980*/  HMMA.16816.F32.BF16 R16, R88, R94, R16 ;  /* 0x0000005e5810723c */ /* 0x000fe20000041810 */
[----:B------:R-:W3:Y:S06]  /*5990*/  LDSM.16.M88.4 R88, [R115+0x24800] ;  /* 0x024800007358783b */ /* 0x000eec0000000200 */
[----:B------:R-:W-:Y:S01]  /*59a0*/  LDSM.16.M88.4 R92, [R116+0x14000] ;  /* 0x01400000745c783b */ /* 0x000fe20000000200 */
[C---:B-1----:R-:W-:Y:S08]  /*59b0*/  HMMA.16816.F32.BF16 R4, R84.reuse, R96, R4 ;  /* 0x000000605404723c */ /* 0x042ff00000041804 */
[C---:B------:R-:W-:Y:S01]  /*59c0*/  HMMA.16816.F32.BF16 R8, R84.reuse, R98, R8 ;  /* 0x000000625408723c */ /* 0x040fe20000041808 */
[----:B------:R-:W1:Y:S07]  /*59d0*/  LDSM.16.M88.4 R96, [R112+0x24000] ;  /* 0x024000007060783b */ /* 0x000e6e0000000200 */
[C---:B---3--:R-:W-:Y:S08]  /*59e0*/  HMMA.16816.F32.BF16 R12, R84.reuse, R88, R12 ;  /* 0x00000058540c723c */ /* 0x048ff0000004180c */
        /* <DEDUP_REMOVED lines=9> */
[----:B------:R-:W3:Y:S01]  /*5a80*/  LDSM.16.M88.4 R92, [R118+0x16000] ;  /* 0x01600000765c783b */ /* 0x000ee20000000200 */
[C---:B-1----:R-:W-:Y:S08]  /*5a90*/  HMMA.16816.F32.BF16 R4, R88.reuse, R96, R4 ;  /* 0x000000605804723c */ /* 0x042ff00000041804 */
[C---:B------:R-:W-:Y:S01]  /*5aa0*/  HMMA.16816.F32.BF16 R8, R88.reuse, R98, R8 ;  /* 0x000000625808723c */ /* 0x040fe20000041808 */
[----:B------:R-:W1:Y:S07]  /*5ab0*/  LDSM.16.M88.4 R96, [R225+0x26800] ;  /* 0x02680000e160783b */ /* 0x000e6e0000000200 */
[C---:B---3--:R-:W-:Y:S08]  /*5ac0*/  HMMA.16816.F32.BF16 R12, R88.reuse, R84, R12 ;  /* 0x00000054580c723c */ /* 0x048ff0000004180c */
[----:B------:R-:W-:Y:S01]  /*5ad0*/  HMMA.16816.F32.BF16 R16, R88, R86, R16 ;  /* 0x000000565810723c */ /* 0x000fe20000041810 */
[----:B------:R-:W-:Y:S06]  /*5ae0*/  LDSM.16.M88.4 R84, [R117+0x16000] ;  /* 0x016000007554783b */ /* 0x000fec0000000200 */
[----:B------:R-:W3:Y:S01]  /*5af0*/  LDSM.16.M88.4 R88, [R115+0x26000] ;  /* 0x026000007358783b */ /* 0x000ee20000000200 */
[C---:B------:R-:W-:Y:S08]  /*5b00*/  HMMA.16816.F32.BF16 R4, R92.reuse, R100, R4 ;  /* 0x000000645c04723c */ /* 0x040ff00000041804 */
[C---:B------:R-:W-:Y:S01]  /*5b10*/  HMMA.16816.F32.BF16 R8, R92.reuse, R102, R8 ;  /* 0x000000665c08723c */ /* 0x040fe20000041808 */
[----:B------:R-:W3:Y:S07]  /*5b20*/  LDSM.16.M88.4 R100, [R115+0x26800] ;  /* 0x026800007364783b */ /* 0x000eee0000000200 */
[C---:B-1----:R-:W-:Y:S08]  /*5b30*/  HMMA.16816.F32.BF16 R12, R92.reuse, R96, R12 ;  /* 0x000000605c0c723c */ /* 0x042ff0000004180c */
[----:B------:R-:W-:Y:S01]  /*5b40*/  HMMA.16816.F32.BF16 R16, R92, R98, R16 ;  /* 0x000000625c10723c */ /* 0x000fe20000041810 */
[----:B------:R-:W-:Y:S06]  /*5b50*/  LDSM.16.M88.4 R92, [R116+0x16000] ;  /* 0x01600000745c783b */ /* 0x000fec0000000200 */
[----:B------:R-:W1:Y:S01]  /*5b60*/  LDSM.16.M88.4 R96, [R112+0x26000] ;  /* 0x026000007060783b */ /* 0x000e620000000200 */
[C---:B---3--:R-:W-:Y:S08]  /*5b70*/  HMMA.16816.F32.BF16 R4, R84.reuse, R88, R4 ;  /* 0x000000585404723c */ /* 0x048ff00000041804 */
[C---:B------:R-:W-:Y:S01]  /*5b80*/  HMMA.16816.F32.BF16 R8, R84.reuse, R90, R8 ;  /* 0x0000005a5408723c */ /* 0x040fe20000041808 */
[----:B------:R-:W3:Y:S07]  /*5b90*/  LDSM.16.M88.4 R88, [R112+0x26800] ;  /* 0x026800007058783b */ /* 0x000eee0000000200 */
[C---:B------:R-:W-:Y:S08]  /*5ba0*/  HMMA.16816.F32.BF16 R12, R84.reuse, R100, R12 ;  /* 0x00000064540c723c */ /* 0x040ff0000004180c */
[----:B------:R-:W-:Y:S01]  /*5bb0*/  HMMA.16816.F32.BF16 R16, R84, R102, R16 ;  /* 0x000000665410723c */ /* 0x000fe20000041810 */
[----:B------:R-:W-:Y:S06]  /*5bc0*/  LDSM.16.M88.4 R84, [R114+0x16000] ;  /* 0x016000007254783b */ /* 0x000fec0000000200 */
[----:B------:R-:W2:Y:S01]  /*5bd0*/  LDSM.16.M88.4 R100, [R113+0x26000] ;  /* 0x026000007164783b */ /* 0x000ea20000000200 */
[C---:B-1----:R-:W-:Y:S08]  /*5be0*/  HMMA.16816.F32.BF16 R4, R92.reuse, R96, R4 ;  /* 0x000000605c04723c */ /* 0x042ff00000041804 */
[C---:B------:R-:W-:Y:S08]  /*5bf0*/  HMMA.16816.F32.BF16 R8, R92.reuse, R98, R8 ;  /* 0x000000625c08723c */ /* 0x040ff00000041808 */
[C---:B---3--:R-:W-:Y:S08]  /*5c00*/  HMMA.16816.F32.BF16 R12, R92.reuse, R88, R12 ;  /* 0x000000585c0c723c */ /* 0x048ff0000004180c */
[----:B------:R-:W-:Y:S08]  /*5c10*/  HMMA.16816.F32.BF16 R16, R92, R90, R16 ;  /* 0x0000005a5c10723c */ /* 0x000ff00000041810 */
[C---:B--2---:R-:W-:Y:S08]  /*5c20*/  HMMA.16816.F32.BF16 R4, R84.reuse, R100, R4 ;  /* 0x000000645404723c */ /* 0x044ff00000041804 */
[C---:B------:R-:W-:Y:S08]  /*5c30*/  HMMA.16816.F32.BF16 R8, R84.reuse, R102, R8 ;  /* 0x000000665408723c */ /* 0x040ff00000041808 */
[C---:B------:R-:W-:Y:S03]  /*5c40*/  HMMA.16816.F32.BF16 R12, R84.reuse, R104, R12 ;  /* 0x00000068540c723c */ /* 0x040fe6000004180c */
[C---:B------:R-:W-:Y:S01]  /*5c50*/  FADD.FTZ R102, -R109.reuse, R4 ;  /* 0x000000046d667221 */ /* 0x040fe20000010100 */
[----:B------:R-:W-:Y:S03]  /*5c60*/  FADD.FTZ R103, -R109, R5 ;  /* 0x000000056d677221 */ /* 0x000fe60000010100 */
        /* <DEDUP_REMOVED lines=8> */
[----:B------:R-:W-:Y:S01]  /*5cf0*/  LOP3.LUT R85, R212, 0x20, RZ, 0xc0, !PT ;  /* 0x00000020d4557812 */ /* 0x000fe200078ec0ff */
[----:B------:R-:W-:Y:S01]  /*5d00*/  FMUL.FTZ R121, R121, R103 ;  /* 0x0000006779797220 */ /* 0x000fe20000410000 */
[C---:B------:R-:W-:Y:S01]  /*5d10*/  FADD.FTZ R102, -R109.reuse, R12 ;  /* 0x0000000c6d667221 */ /* 0x040fe20000010100 */
[----:B------:R-:W-:Y:S01]  /*5d20*/  FADD.FTZ R13, -R109, R13 ;  /* 0x0000000d6d0d7221 */ /* 0x000fe20000010100 */
[----:B------:R-:W-:Y:S01]  /*5d30*/  FMUL.FTZ R126, R126, R228 ;  /* 0x000000e47e7e7220 */ /* 0x000fe20000410000 */
[----:B------:R-:W-:Y:S01]  /*5d40*/  FMUL.FTZ R228, R127, UR10 ;  /* 0x0000000a7fe47c20 */ /* 0x000fe20008410000 */
[----:B------:R-:W-:Y:S01]  /*5d50*/  FMUL.FTZ R227, R227, R102 ;  /* 0x00000066e3e37220 */ /* 0x000fe20000410000 */
[----:B------:R-:W-:Y:S01]  /*5d60*/  FMUL.FTZ R226, R226, R13 ;  /* 0x0000000de2e27220 */ /* 0x000fe20000410000 */
[----:B------:R-:W-:Y:S01]  /*5d70*/  FMUL.FTZ R127, R130, UR10 ;  /* 0x0000000a827f7c20 */ /* 0x000fe20008410000 */
[----:B------:R-:W-:Y:S01]  /*5d80*/  FMUL.FTZ R123, R123, R105 ;  /* 0x000000697b7b7220 */ /* 0x000fe20000410000 */
[C---:B------:R-:W-:Y:S01]  /*5d90*/  FADD.FTZ R9, -R109.reuse, R16 ;  /* 0x000000106d097221 */ /* 0x040fe20000010100 */
[----:B------:R-:W-:Y:S01]  /*5da0*/  SHF.R.U32.HI R84, RZ, 0x3, R214 ;  /* 0x00000003ff547819 */ /* 0x000fe200000116d6 */
[----:B------:R-:W-:Y:S01]  /*5db0*/  FADD.FTZ R106, -R109, R17 ;  /* 0x000000116d6a7221 */ /* 0x000fe20000010100 */
[----:B------:R-:W-:Y:S01]  /*5dc0*/  FMUL.FTZ R227, R228, R227 ;  /* 0x000000e3e4e37220 */ /* 0x000fe20000410000 */
[----:B------:R-:W-:Y:S01]  /*5dd0*/  F2FP.BF16.F32.PACK_AB R119, R121, R119 ;  /* 0x000000777977723e */ /* 0x000fe200000010ff */
[----:B------:R-:W-:Y:S01]  /*5de0*/  FMUL.FTZ R226, R127, R226 ;  /* 0x000000e27fe27220 */ /* 0x000fe20000410000 */
[----:B------:R-:W-:Y:S01]  /*5df0*/  FMUL.FTZ R224, R224, R9 ;  /* 0x00000009e0e07220 */ /* 0x000fe20000410000 */
[----:B------:R-:W-:Y:S01]  /*5e00*/  F2FP.BF16.F32.PACK_AB R123, R126, R123 ;  /* 0x0000007b7e7b723e */ /* 0x000fe200000010ff */
[----:B------:R-:W-:Y:S01]  /*5e10*/  FMUL.FTZ R207, R207, R106 ;  /* 0x0000006acfcf7220 */ /* 0x000fe20000410000 */
[----:B------:R-:W-:Y:S01]  /*5e20*/  FMUL.FTZ R127, R196, UR10 ;  /* 0x0000000ac47f7c20 */ /* 0x000fe20008410000 */
[----:B------:R-:W-:Y:S01]  /*5e30*/  LOP3.LUT R85, R85, 0x18, R84, 0xf8, !PT ;  /* 0x0000001855557812 */ /* 0x000fe200078ef854 */
[----:B------:R-:W-:Y:S01]  /*5e40*/  FMUL.FTZ R130, R197, UR10 ;  /* 0x0000000ac5827c20 */ /* 0x000fe20008410000 */
[----:B------:R-:W-:Y:S01]  /*5e50*/  SHF.L.U32 R208, R214, 0x6, RZ ;  /* 0x00000006d6d07819 */ /* 0x000fe200000006ff */
[----:B------:R-:W-:Y:S01]  /*5e60*/  FMUL.FTZ R127, R127, R224 ;  /* 0x000000e07f7f7220 */ /* 0x000fe20000410000 */
[----:B------:R-:W-:Y:S01]  /*5e70*/  F2FP.BF16.F32.PACK_AB R227, R226, R227 ;  /* 0x000000e3e2e3723e */ /* 0x000fe200000010ff */
[----:B------:R-:W-:Y:S01]  /*5e80*/  FMUL.FTZ R130, R130, R207 ;  /* 0x000000cf82827220 */ /* 0x000fe20000410000 */
[C---:B----4-:R-:W-:Y:S01]  /*5e90*/  FADD.FTZ R121, -R110.reuse, R6 ;  /* 0x000000066e797221 */ /* 0x050fe20000010100 */
        /* <DEDUP_REMOVED lines=71> */
.L_x_2244:
[----:B------:R-:W2:Y:S01]  /*6310*/  LDL.LU R13, [R1+0x4] ;  /* 0x00000400010d7983 */ /* 0x000ea20000300800 */
[C---:B-1----:R-:W-:Y:S01]  /*6320*/  FADD.FTZ R5, -R110.reuse, R10 ;  /* 0x0000000a6e057221 */ /* 0x042fe20000010100 */
[----:B------:R-:W-:Y:S01]  /*6330*/  FADD.FTZ R4, -R110, R11 ;  /* 0x0000000b6e047221 */ /* 0x000fe20000010100 */
[----:B------:R-:W-:Y:S01]  /*6340*/  FFMA.FTZ R124, -R124, R124, 1 ;  /* 0x3f8000007c7c7423 */ /* 0x000fe2000001017c */
[----:B------:R-:W3:Y:S01]  /*6350*/  LDL.LU R12, [R1] ;  /* 0x00000000010c7983 */ /* 0x000ee20000300800 */
[----:B------:R-:W-:Y:S01]  /*6360*/  FFMA.FTZ R125, -R125, R125, 1 ;  /* 0x3f8000007d7d7423 */ /* 0x000fe2000001017d */
[----:B------:R-:W-:Y:S01]  /*6370*/  FFMA.FTZ R120, -R120, R120, 1 ;  /* 0x3f80000078787423 */ /* 0x000fe20000010178 */
[----:B------:R-:W-:Y:S01]  /*6380*/  FFMA.FTZ R122, -R122, R122, 1 ;  /* 0x3f8000007a7a7423 */ /* 0x000fe2000001017a */
[----:B------:R-:W-:Y:S01]  /*6390*/  FADD.FTZ R9, -R110, R14 ;  /* 0x0000000e6e097221 */ /* 0x000fe20000010100 */
[----:B------:R-:W-:Y:S01]  /*63a0*/  FMUL.FTZ R5, R204, R5 ;  /* 0x00000005cc057220 */ /* 0x000fe20000410000 */
[----:B------:R-:W-:Y:S01]  /*63b0*/  FMUL.FTZ R4, R203, R4 ;  /* 0x00000004cb047220 */ /* 0x000fe20000410000 */
[----:B------:R-:W-:Y:S01]  /*63c0*/  FMUL.FTZ R124, R124, UR10 ;  /* 0x0000000a7c7c7c20 */ /* 0x000fe20008410000 */
[----:B------:R-:W-:Y:S01]  /*63d0*/  FMUL.FTZ R125, R125, UR10 ;  /* 0x0000000a7d7d7c20 */ /* 0x000fe20008410000 */
[----:B------:R-:W-:Y:S01]  /*63e0*/  FFMA.FTZ R129, -R129, R129, 1 ;  /* 0x3f80000081817423 */ /* 0x000fe20000010181 */
[----:B------:R-:W-:Y:S01]  /*63f0*/  FMUL.FTZ R121, R206, R121 ;  /* 0x00000079ce797220 */ /* 0x000fe20000410000 */
[----:B------:R-:W-:Y:S01]  /*6400*/  FMUL.FTZ R126, R205, R126 ;  /* 0x0000007ecd7e7220 */ /* 0x000fe20000410000 */
[----:B------:R-:W-:Y:S01]  /*6410*/  FMUL.FTZ R120, R120, UR10 ;  /* 0x0000000a78787c20 */ /* 0x000fe20008410000 */
[----:B------:R-:W-:Y:S01]  /*6420*/  FMUL.FTZ R7, R122, UR10 ;  /* 0x0000000a7a077c20 */ /* 0x000fe20008410000 */
[----:B------:R-:W-:Y:S01]  /*6430*/  FMUL.FTZ R9, R202, R9 ;  /* 0x00000009ca097220 */ /* 0x000fe20000410000 */
[----:B------:R-:W-:Y:S01]  /*6440*/  FMUL.FTZ R5, R124, R5 ;  /* 0x000000057c057220 */ /* 0x000fe20000410000 */
[----:B------:R-:W-:Y:S01]  /*6450*/  FMUL.FTZ R4, R125, R4 ;  /* 0x000000047d047220 */ /* 0x000fe20000410000 */
[----:B------:R-:W-:Y:S01]  /*6460*/  FMUL.FTZ R8, R129, UR10 ;  /* 0x0000000a81087c20 */ /* 0x000fe20008410000 */
[----:B------:R-:W-:Y:S01]  /*6470*/  FMUL.FTZ R120, R120, R121 ;  /* 0x0000007978787220 */ /* 0x000fe20000410000 */
[----:B------:R-:W-:Y:S01]  /*6480*/  FMUL.FTZ R7, R7, R126 ;  /* 0x0000007e07077220 */ /* 0x000fe20000410000 */
[----:B------:R-:W-:Y:S01]  /*6490*/  FADD.FTZ R6, -R110, R15 ;  /* 0x0000000f6e067221 */ /* 0x000fe20000010100 */
[----:B------:R-:W-:Y:S01]  /*64a0*/  FFMA.FTZ R131, -R131, R131, 1 ;  /* 0x3f80000083837423 */ /* 0x000fe20000010183 */
[----:B------:R-:W-:Y:S01]  /*64b0*/  FMUL.FTZ R8, R8, R9 ;  /* 0x0000000908087220 */ /* 0x000fe20000410000 */
[----:B------:R-:W-:Y:S01]  /*64c0*/  FADD.FTZ R11, -R110, R18 ;  /* 0x000000126e0b7221 */ /* 0x000fe20000010100 */
[----:B------:R-:W-:Y:S01]  /*64d0*/  F2FP.BF16.F32.PACK_AB R9, R4, R5 ;  /* 0x000000050409723e */ /* 0x000fe200000010ff */
[----:B------:R-:W-:Y:S01]  /*64e0*/  FADD.FTZ R110, -R110, R19 ;  /* 0x000000136e6e7221 */ /* 0x000fe20000010100 */
[----:B------:R-:W-:Y:S01]  /*64f0*/  FMUL.FTZ R6, R201, R6 ;  /* 0x00000006c9067220 */ /* 0x000fe20000410000 */
[----:B------:R-:W-:Y:S01]  /*6500*/  FMUL.FTZ R131, R131, UR10 ;  /* 0x0000000a83837c20 */ /* 0x000fe20008410000 */
[----:B------:R-:W-:Y:S01]  /*6510*/  F2FP.BF16.F32.PACK_AB R7, R7, R120 ;  /* 0x000000780707723e */ /* 0x000fe200000010ff */
[----:B------:R-:W-:Y:S01]  /*6520*/  FMUL.FTZ R11, R200, R11 ;  /* 0x0000000bc80b7220 */ /* 0x000fe20000410000 */
[----:B------:R-:W-:Y:S01]  /*6530*/  FMUL.FTZ R110, R199, R110 ;  /* 0x0000006ec76e7220 */ /* 0x000fe20000410000 */
[----:B------:R-:W-:Y:S01]  /*6540*/  FMUL.FTZ R131, R131, R6 ;  /* 0x0000000683837220 */ /* 0x000fe20000410000 */
[----:B------:R-:W-:Y:S01]  /*6550*/  STS [R198+0x28000], R119 ;  /* 0x02800077c6007388 */ /* 0x000fe20000000800 */
[----:B------:R-:W-:Y:S01]  /*6560*/  F2FP.BF16.F32.PACK_AB R84, R130, R127 ;  /* 0x0000007f8254723e */ /* 0x000fe200000010ff */
[----:B------:R-:W-:Y:S01]  /*6570*/  IMAD R122, R244, UR8, RZ ;  /* 0x00000008f47a7c24 */ /* 0x000fe2000f8e02ff */
[----:B------:R-:W-:Y:S01]  /*6580*/  SHF.R.U32.HI R120, RZ, 0x1, R214 ;  /* 0x00000001ff787819 */ /* 0x000fe200000116d6 */
[----:B------:R1:W-:Y:S01]  /*6590*/  STS [R198+0x28400], R7 ;  /* 0x02840007c6007388 */ /* 0x0003e20000000800 */
[----:B------:R-:W-:Y:S02]  /*65a0*/  F2FP.BF16.F32.PACK_AB R131, R131, R8 ;  /* 0x000000088383723e */ /* 0x000fe400000010ff */
[----:B------:R-:W-:Y:S02]  /*65b0*/  LOP3.LUT R5, R120, 0x10, RZ, 0xc0, !PT ;  /* 0x0000001078057812 */ /* 0x000fe400078ec0ff */
[----:B------:R-:W-:Y:S02]  /*65c0*/  LOP3.LUT R6, R85, 0x1c0, R208, 0xf8, !PT ;  /* 0x000001c055067812 */ /* 0x000fe400078ef8d0 */
[----:B------:R-:W-:Y:S02]  /*65d0*/  SEL R201, R210, 0xffffffc0, !P3 ;  /* 0xffffffc0d2c97807 */ /* 0x000fe40005800000 */
[----:B-1----:R-:W-:Y:S01]  /*65e0*/  LOP3.LUT R7, R6, 0x38, R211, 0x78, !PT ;  /* 0x0000003806077812 */ /* 0x002fe200078e78d3 */
[----:B---3--:R-:W-:Y:S01]  /*65f0*/  FFMA.FTZ R15, -R12, R12, 1 ;  /* 0x3f8000000c0f7423 */ /* 0x008fe2000001010c */
[----:B--2---:R-:W-:Y:S01]  /*6600*/  FFMA.FTZ R4, -R13, R13, 1 ;  /* 0x3f8000000d047423 */ /* 0x004fe2000001010d */
[----:B------:R-:W-:Y:S02]  /*6610*/  SEL R13, R245, 0xfffffff0, !P3 ;  /* 0xfffffff0f50d7807 */ /* 0x000fe40005800000 */
[----:B------:R-:W-:Y:S01]  /*6620*/  FMUL.FTZ R15, R15, UR10 ;  /* 0x0000000a0f0f7c20 */ /* 0x000fe20008410000 */
[----:B------:R-:W-:Y:S01]  /*6630*/  FMUL.FTZ R4, R4, UR10 ;  /* 0x0000000a04047c20 */ /* 0x000fe20008410000 */
[----:B------:R-:W-:Y:S02]  /*6640*/  IADD3 R10, PT, PT, R198, R13, RZ ;  /* 0x0000000dc60a7210 */ /* 0x000fe40007ffe0ff */
[----:B------:R-:W-:Y:S01]  /*6650*/  FMUL.FTZ R110, R15, R110 ;  /* 0x0000006e0f6e7220 */ /* 0x000fe20000410000 */
[----:B------:R-:W-:Y:S01]  /*6660*/  FMUL.FTZ R11, R4, R11 ;  /* 0x0000000b040b7220 */ /* 0x000fe20000410000 */
[----:B------:R-:W-:Y:S01]  /*6670*/  IADD3 R97, PT, PT, R128, R13, RZ ;  /* 0x0000000d80617210 */ /* 0x000fe20007ffe0ff */
[----:B------:R-:W-:Y:S01]  /*6680*/  STS [R10+0x28000], R123 ;  /* 0x0280007b0a007388 */ /* 0x000fe20000000800 */
[----:B------:R-:W-:Y:S02]  /*6690*/  LOP3.LUT R4, R5, 0x8, R214, 0xf8, !PT ;  /* 0x0000000805047812 */ /* 0x000fe400078ef8d6 */
[----:B------:R-:W-:Y:S01]  /*66a0*/  F2FP.BF16.F32.PACK_AB R110, R110, R11 ;  /* 0x0000000b6e6e723e */ /* 0x000fe200000010ff */
[----:B------:R-:W-:Y:S01]  /*66b0*/  STS [R10+0x28400], R9 ;  /* 0x028400090a007388 */ /* 0x000fe20000000800 */
[----:B------:R-:W-:Y:S03]  /*66c0*/  LOP3.LUT R4, R4, R3, RZ, 0x3c, !PT ;  /* 0x0000000304047212 */ /* 0x000fe600078e3cff */
[----:B------:R-:W-:Y:S01]  /*66d0*/  STS [R128+-0x2000], R227 ;  /* 0xffe000e380007388 */ /* 0x000fe20000000800 */
[----:B------:R-:W-:Y:S02]  /*66e0*/  LOP3.LUT R5, R4, 0x200, R209, 0xf8, !PT ;  /* 0x0000020004057812 */ /* 0x000fe400078ef8d1 */
[----:B------:R-:W-:Y:S01]  /*66f0*/  LOP3.LUT R4, R7, 0x200, R208, 0xf8, !PT ;  /* 0x0000020007047812 */ /* 0x000fe200078ef8d0 */
[----:B------:R-:W-:Y:S01]  /*6700*/  STS [R128+-0x1c00], R131 ;  /* 0xffe4008380007388 */ /* 0x000fe20000000800 */
[----:B------:R-:W-:Y:S02]  /*6710*/  LEA R224, R5, UR4, 0x1 ;  /* 0x0000000405e07c11 */ /* 0x000fe4000f8e08ff */
[----:B------:R-:W-:Y:S01]  /*6720*/  LEA R226, R4, UR4, 0x1 ;  /* 0x0000000404e27c11 */ /* 0x000fe2000f8e08ff */
[----:B------:R-:W-:Y:S01]  /*6730*/  STS [R97+-0x2000], R84 ;  /* 0xffe0005461007388 */ /* 0x000fe20000000800 */
[----:B------:R-:W-:Y:S03]  /*6740*/  IADD3 R121, PT, PT, R201, R224, RZ ;  /* 0x000000e0c9797210 */ /* 0x000fe60007ffe0ff */
[----:B------:R-:W-:Y:S01]  /*6750*/  STS [R97+-0x1c00], R110 ;  /* 0xffe4006e61007388 */ /* 0x000fe20000000800 */
[----:B------:R-:W-:Y:S06]  /*6760*/  BAR.SYNC.DEFER_BLOCKING 0x0 ;  /* 0x0000000000007b1d */ /* 0x000fec0000010000 */
        /* <DEDUP_REMOVED lines=95> */
[----:B------:R-:W-:Y:S02]  /*6d60*/  ISETP.GE.AND P5, PT, R246, UR5, PT ;  /* 0x00000005f6007c0c */ /* 0x000fe4000bfa6270 */
[----:B------:R-:W-:Y:S01]  /*6d70*/  ISETP.GE.AND P4, PT, R252, UR5, PT ;  /* 0x00000005fc007c0c */ /* 0x000fe2000bf86270 */
[----:B------:R-:W-:Y:S01]  /*6d80*/  IMAD.X R7, RZ, RZ, ~UR11, P0 ;  /* 0x8000000bff077e24 */ /* 0x000fe200080e06ff */
[----:B------:R-:W-:Y:S02]  /*6d90*/  ISETP.GE.AND P2, PT, R250, UR5, PT ;  /* 0x00000005fa007c0c */ /* 0x000fe4000bf46270 */
[----:B------:R-:W-:Y:S02]  /*6da0*/  ISETP.GE.AND P1, PT, R251, UR5, PT ;  /* 0x00000005fb007c0c */ /* 0x000fe4000bf26270 */
[----:B------:R-:W-:Y:S01]  /*6db0*/  SHF.R.S64 R5, R4, 0x1f, R7 ;  /* 0x0000001f04057819 */ /* 0x000fe20000001007 */
[----:B------:R-:W-:Y:S03]  /*6dc0*/  IMAD.U32 R4, RZ, RZ, UR48 ;  /* 0x00000030ff047e24 */ /* 0x000fe6000f8e00ff */
[----:B------:R-:W-:Y:S02]  /*6dd0*/  IADD3 R238, P0, PT, R238, R5, RZ ;  /* 0x00000005eeee7210 */ /* 0x000fe40007f1e0ff */
[----:B------:R-:W-:Y:S02]  /*6de0*/  LOP3.LUT R5, R211, 0x1f8, RZ, 0xc0, !PT ;  /* 0x000001f8d3057812 */ /* 0x000fe400078ec0ff */
[----:B------:R-:W-:Y:S01]  /*6df0*/  LEA.HI.X.SX32 R239, R7, R239, 0x1, P0 ;  /* 0x000000ef07ef7211 */ /* 0x000fe200000f0eff */
[----:B------:R-:W-:Y:S01]  /*6e00*/  IMAD.U32 R7, RZ, RZ, UR48 ;  /* 0x00000030ff077e24 */ /* 0x000fe2000f8e00ff */
[----:B------:R-:W-:Y:S01]  /*6e10*/  LOP3.LUT R6, R5, 0x38, R214, 0x78, !PT ;  /* 0x0000003805067812 */ /* 0x000fe200078e78d6 */
[----:B------:R-:W-:Y:S03]  /*6e20*/  IMAD.U32 R5, RZ, RZ, UR47 ;  /* 0x0000002fff057e24 */ /* 0x000fe6000f8e00ff */
[----:B------:R-:W-:Y:S02]  /*6e30*/  LOP3.LUT R6, R6, 0x1e00, R211, 0xf8, !PT ;  /* 0x00001e0006067812 */ /* 0x000fe400078ef8d3 */
[----:B------:R-:W-:Y:S02]  /*6e40*/  LEA R10, P0, R7, R238, 0x1 ;  /* 0x000000ee070a7211 */ /* 0x000fe400078008ff */
[----:B------:R-:W-:Y:S02]  /*6e50*/  LEA R9, R6, UR4, 0x1 ;  /* 0x0000000406097c11 */ /* 0x000fe4000f8e08ff */
        /* <DEDUP_REMOVED lines=42> */
.L_x_2245:
[----:B------:R-:W-:Y:S01]  /*7100*/  LEA R200, R216, UR4, 0x1 ;  /* 0x00000004d8c87c11 */ /* 0x000fe2000f8e08ff */
[----:B------:R-:W-:Y:S01]  /*7110*/  LDSM.16.MT88.4 R16, [R226+0x18000] ;  /* 0x01800000e210783b */ /* 0x000fe20000004200 */
[----:B------:R-:W-:Y:S01]  /*7120*/  PLOP3.LUT P0, PT, PT, PT, UP2, 0x80, 0x8 ;  /* 0x000000000008781c */ /* 0x000fe20003f0f028 */
[----:B------:R-:W-:Y:S01]  /*7130*/  @UP2 UIADD3 UR15, UP0, UPT, UR54, -0x100, URZ ;  /* 0xffffff00360f2890 */ /* 0x000fe2000ff1e0ff */
[----:B------:R-:W-:Y:S01]  /*7140*/  PLOP3.LUT P4, PT, PT, PT, UP2, 0x80, 0x8 ;  /* 0x000000000008781c */ /* 0x000fe20003f8f028 */
[----:B------:R-:W2:Y:S01]  /*7150*/  LDSM.16.M88.4 R128, [R200+0x28000] ;  /* 0x02800000c880783b */ /* 0x000ea20000000200 */
[--C-:B------:R-:W-:Y:S01]  /*7160*/  IMAD.IADD R227, R217, 0x1, R200.reuse ;  /* 0x00000001d9e37824 */ /* 0x100fe200078e02c8 */
[----:B------:R-:W-:Y:S01]  /*7170*/  PLOP3.LUT P1, PT, PT, PT, UP2, 0x80, 0x8 ;  /* 0x000000000008781c */ /* 0x000fe20003f2f028 */
[----:B------:R-:W-:Y:S01]  /*7180*/  IMAD.IADD R228, R201, 0x1, R200 ;  /* 0x00000001c9e47824 */ /* 0x000fe200078e02c8 */
[----:B------:R-:W1:Y:S01]  /*7190*/  LDSM.16.M88.4 R124, [R200+0x29000] ;  /* 0x02900000c87c783b */ /* 0x000e620000000200 */
        /* <DEDUP_REMOVED lines=14> */
[----:B------:R-:W-:Y:S04]  /*7280*/  LDSM.16.MT88.4 R200, [R226+0x18800] ;  /* 0x01880000e2c8783b */ /* 0x000fe80000004200 */
[----:B------:R-:W-:Y:S01]  /*7290*/  LDSM.16.M88.4 R204, [R227+0x29000] ;  /* 0x02900000e3cc783b */ /* 0x000fe20000000200 */
        /* <DEDUP_REMOVED lines=14> */
[----:B------:R-:W-:Y:S01]  /*7380*/  @P2 IMAD.WIDE.U32 R196, R231, R242, UR54 ;  /* 0x00000036e7c42e25 */ /* 0x000fe2000f8e00f2 */
[----:B------:R-:W-:Y:S01]  /*7390*/  @UP2 UMOV UR54, UR15 ;  /* 0x0000000f00362c82 */ /* 0x000fe20008000000 */
[----:B------:R-:W-:Y:S03]  /*73a0*/  @UP2 UMOV UR55, UR14 ;  /* 0x0000000e00372c82 */ /* 0x000fe60008000000 */
[----:B------:R-:W5:Y:S01]  /*73b0*/  @P1 LDG.E R230, desc[UR36][R196.64+-0x100] ;  /* 0xffff0024c4e61981 */ /* 0x000f62000c1e1900 */
[-C--:B------:R-:W-:Y:S01]  /*73c0*/  HMMA.16816.F32.BF16 R124, R124, R198.reuse, RZ ;  /* 0x000000c67c7c723c */ /* 0x080fe200000418ff */
[----:B------:R-:W-:Y:S01]  /*73d0*/  PLOP3.LUT P1, PT, PT, PT, UP0, 0x80, 0x8 ;  /* 0x000000000008781c */ /* 0x000fe20003f2f008 */
[----:B------:R-:W-:Y:S01]  /*73e0*/  UISETP.GT.AND UP0, UPT, UR45, URZ, UPT ;  /* 0x000000ff2d00728c */ /* 0x000fe2000bf04270 */
[----:B------:R1:W5:Y:S02]  /*73f0*/  @P0 LDG.E R229, desc[UR36][R196.64+-0xe0] ;  /* 0xffff2024c4e50981 */ /* 0x000364000c1e1900 */
[----:B------:R-:W-:Y:S03]  /*7400*/  UMOV UR45, UR12 ;  /* 0x0000000c002d7c82 */ /* 0x000fe60008000000 */
[----:B------:R-:W-:Y:S01]  /*7410*/  HMMA.16816.F32.BF16 R128, R128, R198, RZ ;  /* 0x000000c68080723c */ /* 0x000fe200000418ff */
[----:B-1----:R1:W2:Y:S02]  /*7420*/  LDSM.16.M88.4 R196, [R227+0x28000] ;  /* 0x02800000e3c4783b */ /* 0x0022a40000000200 */
[----:B-1----:R-:W-:Y:S05]  /*7430*/  IMAD.U32 R227, RZ, RZ, UR46 ;  /* 0x0000002effe37e24 */ /* 0x002fea000f8e00ff */
        /* <DEDUP_REMOVED lines=21> */
[----:B------:R1:W2:Y:S02]  /*7590*/  LDSM.16.M88.4 R196, [R228+0x28000] ;  /* 0x02800000e4c4783b */ /* 0x0002a40000000200 */
        /* <DEDUP_REMOVED lines=23> */
[----:B-1----:R-:W-:Y:S01]  /*7710*/  IMAD R228, R244, UR8, RZ ;  /* 0x00000008f4e47c24 */ /* 0x002fe2000f8e02ff */
        /* <DEDUP_REMOVED lines=18> */
[----:B------:R-:W-:Y:S03]  /*7840*/  IMAD.U32 R201, RZ, RZ, UR46 ;  /* 0x0000002effc97e24 */ /* 0x000fe6000f8e00ff */
[----:B------:R-:W-:Y:S04]  /*7850*/  LEA R200, P0, R227, R236, 0x2 ;  /* 0x000000ece3c87211 */ /* 0x000fe800078010ff */
        /* <DEDUP_REMOVED lines=115> */
[----:B------:R-:W-:Y:S03]  /*7f90*/  LDSM.16.MT88.4 R8, [R221] ;  /* 0x00000000dd08783b */ /* 0x000fe60000004200 */
        /* <DEDUP_REMOVED lines=33> */
[C---:B-1----:R-:W-:Y:S03]  /*81b0*/  LEA R12, P0, R228.reuse, R6, 0x5 ;  /* 0x00000006e40c7211 */ /* 0x042fe600078028ff */
[----:B------:R-:W-:Y:S01]  /*81c0*/  REDG.E.ADD.F32.FTZ.RN.STRONG.GPU desc[UR36][R6.64+0x300], R122 ;  /* 0x0003007a060079a6 */ /* 0x000fe2000c12f324 */
[C---:B------:R-:W-:Y:S03]  /*81d0*/  LEA.HI.X.SX32 R13, R228.reuse, R7, 0x5, P0 ;  /* 0x00000007e40d7211 */ /* 0x040fe600000f2eff */
[----:B------:R-:W1:Y:S01]  /*81e0*/  LDSM.16.MT88.4 R4, [R224+0x28000] ;  /* 0x02800000e004783b */ /* 0x000e620000004200 */
[C---:B------:R-:W-:Y:S03]  /*81f0*/  IMAD.WIDE R92, R228.reuse, -0xc0, R12 ;  /* 0xffffff40e45c7825 */ /* 0x040fe600078e020c */
[----:B------:R-:W-:Y:S01]  /*8200*/  REDG.E.ADD.F32.FTZ.RN.STRONG.GPU desc[UR36][R12.64+0x300], R123 ;  /* 0x0003007b0c0079a6 */ /* 0x000fe2000c12f324 */
[----:B------:R-:W-:Y:S03]  /*8210*/  LEA R196, P0, R228, R92, 0x5 ;  /* 0x0000005ce4c47211 */ /* 0x000fe600078028ff */
[----:B------:R-:W-:Y:S01]  /*8220*/  LDSM.16.MT88.4 R96, [R221+0x800] ;  /* 0x00080000dd60783b */ /* 0x000fe20000004200 */
[C---:B--2---:R-:W-:Y:S03]  /*8230*/  VIADD R120, R224.reuse, 0x40 ;  /* 0x00000040e0787836 */ /* 0x044fe60000000000 */
[----:B------:R-:W-:Y:S01]  /*8240*/  LDSM.16.MT88.4 R116, [R221+0x5800] ;  /* 0x00580000dd74783b */ /* 0x000fe20000004200 */
[----:B------:R-:W-:Y:S01]  /*8250*/  @P3 VIADD R120, R224, 0xffffffc0 ;  /* 0xffffffc0e0783836 */ /* 0x000fe20000000000 */
[C---:B------:R-:W-:Y:S02]  /*8260*/  LEA.HI.X.SX32 R197, R228.reuse, R93, 0x5, P0 ;  /* 0x0000005de4c57211 */ /* 0x040fe400000f2eff */
[----:B------:R-:W-:Y:S01]  /*8270*/  REDG.E.ADD.F32.FTZ.RN.STRONG.GPU desc[UR36][R236.64+0x380], R128 ;  /* 0x00038080ec0079a6 */ /* 0x000fe2000c12f324 */
[C---:B------:R-:W-:Y:S03]  /*8280*/  LEA R94, P0, R228.reuse, R196, 0x5 ;  /* 0x000000c4e45e7211 */ /* 0x040fe600078028ff */
[----:B------:R-:W2:Y:S01]  /*8290*/  LDSM.16.MT88.4 R12, [R120+0x28000] ;  /* 0x02800000780c783b */ /* 0x000ea20000004200 */
        /* <DEDUP_REMOVED lines=11> */
[-C--:B-1----:R-:W-:Y:S01]  /*8350*/  HMMA.16816.F32.BF16 R132, R4, R8.reuse, R132 ;  /* 0x000000080484723c */ /* 0x082fe20000041884 */
[----:B------:R-:W1:Y:S04]  /*8360*/  LDSM.16.MT88.4 R92, [R224+0x28800] ;  /* 0x02880000e05c783b */ /* 0x000e680000004200 */
[----:B------:R-:W-:Y:S01]  /*8370*/  REDG.E.ADD.F32.FTZ.RN.STRONG.GPU desc[UR36][R100.64+0x380], R124 ;  /* 0x0003807c640079a6 */ /* 0x000fe2000c12f324 */
[C---:B------:R-:W-:Y:S03]  /*8380*/  LEA R106, P0, R228.reuse, R104, 0x5 ;  /* 0x00000068e46a7211 */ /* 0x040fe600078028ff */
[----:B------:R-:W-:Y:S01]  /*8390*/  REDG.E.ADD.F32.FTZ.RN.STRONG.GPU desc[UR36][R102.64+0x380], R125 ;  /* 0x0003807d660079a6 */ /* 0x000fe2000c12f324 */
[----:B------:R-:W-:Y:S03]  /*83a0*/  LEA.HI.X.SX32 R107, R228, R105, 0x5, P0 ;  /* 0x00000069e46b7211 */ /* 0x000fe600000f2eff */
[----:B------:R-:W3:Y:S04]  /*83b0*/  LDSM.16.MT88.4 R100, [R120+0x28800] ;  /* 0x028800007864783b */ /* 0x000ee80000004200 */
[----:B------:R-:W-:Y:S01]  /*83c0*/  REDG.E.ADD.F32.FTZ.RN.STRONG.GPU desc[UR36][R104.64+0x380], R126 ;  /* 0x0003807e680079a6 */ /* 0x000fe2000c12f324 */
[C---:B--2---:R-:W-:Y:S03]  /*83d0*/  HMMA.16816.F32.BF16 R136, R12.reuse, R8, R136 ;  /* 0x000000080c88723c */ /* 0x044fe60000041888 */
[----:B------:R-:W-:Y:S04]  /*83e0*/  REDG.E.ADD.F32.FTZ.RN.STRONG.GPU desc[UR36][R106.64+0x380], R127 ;  /* 0x0003807f6a0079a6 */ /* 0x000fe8000c12f324 */
[----:B------:R-:W2:Y:S01]  /*83f0*/  LDSM.16.MT88.4 R104, [R221+0x2800] ;  /* 0x00280000dd68783b */ /* 0x000ea20000004200 */
        /* <DEDUP_REMOVED lines=20> */
[-C--:B-1----:R-:W-:Y:S08]  /*8540*/  HMMA.16816.F32.BF16 R132, R92, R96.reuse, R132 ;  /* 0x000000605c84723c */ /* 0x082ff00000041884 */
[C---:B---3--:R-:W-:Y:S08]  /*8550*/  HMMA.16816.F32.BF16 R136, R100.reuse, R96, R136 ;  /* 0x000000606488723c */ /* 0x048ff00000041888 */
        /* <DEDUP_REMOVED lines=18> */
[----:B------:R4:W3:Y:S07]  /*8680*/  LDSM.16.MT88.4 R8, [R221+0x7800] ;  /* 0x00780000dd08783b */ /* 0x0008ee0000004200 */
        /* <DEDUP_REMOVED lines=19> */
[----:B----4-:R-:W-:Y:S03]  /*87c0*/  IMAD.MOV.U32 R221, RZ, RZ, R4 ;  /* 0x000000ffffdd7224 */ /* 0x010fe600078e0004 */
        /* <DEDUP_REMOVED lines=21> */
[----:B------:R-:W-:Y:S02]  /*8920*/  LOP3.LUT P0, RZ, R214, 0x10, RZ, 0xc0, !PT ;  /* 0x00000010d6ff7812 */ /* 0x000fe4000780c0ff */
[----:B------:R-:W-:Y:S01]  /*8930*/  LOP3.LUT R2, R2, 0x1c0, RZ, 0xc0, !PT ;  /* 0x000001c002027812 */ /* 0x000fe200078ec0ff */
[----:B------:R-:W-:Y:S01]  /*8940*/  UISETP.NE.AND UP0, UPT, UR40, -0x1, UPT ;  /* 0xffffffff2800788c */ /* 0x000fe2000bf05270 */
[----:B------:R-:W-:Y:S01]  /*8950*/  LOP3.LUT R3, R3, 0x400, RZ, 0xc0, !PT ;  /* 0x0000040003037812 */ /* 0x000fe200078ec0ff */
[----:B------:R-:W-:Y:S01]  /*8960*/  UMOV UR25, UR18 ;  /* 0x0000001200197c82 */ /* 0x000fe20008000000 */
[----:B------:R-:W-:-:S02]  /*8970*/  F2FP.BF16.F32.PACK_AB R20, R21, R20 ;  /* 0x000000141514723e */ /* 0x000fc400000010ff */
[----:B------:R-:W-:Y:S02]  /*8980*/  F2FP.BF16.F32.PACK_AB R22, R23, R22 ;  /* 0x000000161716723e */ /* 0x000fe400000010ff */
        /* <DEDUP_REMOVED lines=16> */
[----:B------:R-:W-:-:S02]  /*8a90*/  IMAD.SHL.U32 R0, R214, 0x2, RZ ;  /* 0x00000002d6007824 */ /* 0x000fc400078e00ff */
[----:B------:R-:W-:Y:S01]  /*8aa0*/  FMUL.FTZ R140, R140, UR5 ;  /* 0x000000058c8c7c20 */ /* 0x000fe20008410000 */
        /* <DEDUP_REMOVED lines=18> */
[----:B------:R-:W-:Y:S01]  /*8bd0*/  VIADD R0, R3, 0x18000 ;  /* 0x0001800003007836 */ /* 0x000fe20000000000 */
        /* <DEDUP_REMOVED lines=176> */
.L_x_2247:
[----:B------:R-:W2:Y:S01]  /*96e0*/  LDCU.64 UR10, c[0x0][0x5c0] ;  /* 0x0000b800ff0a77ac */ /* 0x000ea20008000a00 */
[----:B------:R-:W-:-:S04]  /*96f0*/  UIADD3 UR5, UPT, UPT, UR38, UR40, URZ ;  /* 0x0000002826057290 */ /* 0x000fc8000fffe0ff */
[----:B--2---:R-:W-:Y:S02]  /*9700*/  UIMAD.WIDE.U32 UR16, UR5, UR10, URZ ;  /* 0x0000000a051072a5 */ /* 0x004fe4000f8e00ff */
[----:B------:R-:W-:-:S04]  /*9710*/  UIMAD UR5, UR5, UR11, URZ ;  /* 0x0000000b050572a4 */ /* 0x000fc8000f8e02ff */
[----:B------:R-:W-:-:S06]  /*9720*/  UIADD3 UR5, UPT, UPT, UR17, UR5, URZ ;  /* 0x0000000511057290 */ /* 0x000fcc000fffe0ff */
[----:B-1----:R-:W-:Y:S02]  /*9730*/  MOV R52, UR5 ;  /* 0x0000000500347c02 */ /* 0x002fe40008000f00 */
.L_x_2248:
        /* <DEDUP_REMOVED lines=12> */
.L_x_2249:
[----:B------:R-:W1:Y:S01]  /*9800*/  LDCU.64 UR8, c[0x0][0x5c8] ;  /* 0x0000b900ff0877ac */ /* 0x000e620008000a00 */
[----:B------:R-:W-:-:S04]  /*9810*/  UIADD3 UR5, UPT, UPT, UR38, UR40, URZ ;  /* 0x0000002826057290 */ /* 0x000fc8000fffe0ff */
[----:B-1----:R-:W-:Y:S02]  /*9820*/  UIMAD.WIDE.U32 UR38, UR5, UR8, URZ ;  /* 0x00000008052672a5 */ /* 0x002fe4000f8e00ff */
[----:B------:R-:W-:-:S04]  /*9830*/  UIMAD UR5, UR5, UR9, URZ ;  /* 0x00000009050572a4 */ /* 0x000fc8000f8e02ff */
[----:B------:R-:W-:-:S06]  /*9840*/  UIADD3 UR5, UPT, UPT, UR39, UR5, URZ ;  /* 0x0000000527057290 */ /* 0x000fcc000fffe0ff */
[----:B------:R-:W-:-:S07]  /*9850*/  MOV R0, UR5 ;  /* 0x0000000500007c02 */ /* 0x000fce0008000f00 */
.L_x_2250:
[----:B------:R-:W-:Y:S01]  /*9860*/  BAR.SYNC.DEFER_BLOCKING 0x0 ;  /* 0x0000000000007b1d */ /* 0x000fe20000010000 */
[----:B------:R-:W-:Y:S01]  /*9870*/  LOP3.LUT R3, R211, 0x1f8, RZ, 0xc0, !PT ;  /* 0x000001f8d3037812 */ /* 0x000fe200078ec0ff */
[----:B------:R-:W-:Y:S01]  /*9880*/  USHF.L.U32 UR5, UR41, 0x6, URZ ;  /* 0x0000000629057899 */ /* 0x000fe200080006ff */
[----:B------:R-:W-:Y:S01]  /*9890*/  VIADD R54, R5, 0x20 ;  /* 0x0000002005367836 */ /* 0x000fe20000000000 */
[----:B------:R-:W-:Y:S01]  /*98a0*/  USHF.L.U32 UR13, UR41, 0x6, URZ ;  /* 0x00000006290d7899 */ /* 0x000fe200080006ff */
[----:B------:R-:W-:Y:S01]  /*98b0*/  LOP3.LUT R4, R3, 0x38, R214, 0x78, !PT ;  /* 0x0000003803047812 */ /* 0x000fe200078e78d6 */
[----:B------:R-:W-:Y:S02]  /*98c0*/  UIMAD.WIDE.U32 UR44, UR5, UR10, URZ ;  /* 0x0000000a052c72a5 */ /* 0x000fe4000f8e00ff */
[----:B------:R-:W1:Y:S01]  /*98d0*/  LDC.64 R2, c[0x0][0x5d8] ;  /* 0x00017600ff027b82 */ /* 0x000e620000000a00 */
[----:B------:R-:W-:Y:S01]  /*98e0*/  USHF.R.S32.HI UR14, URZ, 0x1f, UR5 ;  /* 0x0000001fff0e7899 */ /* 0x000fe20008011405 */
[----:B------:R-:W-:Y:S01]  /*98f0*/  LOP3.LUT R4, R4, 0x1e00, R211, 0xf8, !PT ;  /* 0x00001e0004047812 */ /* 0x000fe200078ef8d3 */
[----:B------:R-:W-:Y:S01]  /*9900*/  UIADD3 UR35, UPT, UPT, -UR13, UR35, URZ ;  /* 0x000000230d237290 */ /* 0x000fe2000fffe1ff */
[----:B------:R-:W-:Y:S01]  /*9910*/  BSSY.RECONVERGENT B0, `(.L_x_2251) ;  /* 0x0000032000007945 */ /* 0x000fe20003800200 */
        /* <DEDUP_REMOVED lines=11> */
[----:B------:R-:W-:-:S03]  /*99d0*/  IMAD.U32 R53, RZ, RZ, UR12 ;  /* 0x0000000cff357e24 */ /* 0x000fc6000f8e00ff */
[----:B------:R3:W2:Y:S02]  /*99e0*/  LDS.128 R44, [R4+0x1b000] ;  /* 0x01b00000042c7984 */ /* 0x0006a40000000c00 */
[----:B------:R-:W-:Y:S02]  /*99f0*/  IADD3.X R73, PT, PT, R52, UR45, R53, P0, !PT ;  /* 0x0000002d34497c10 */ /* 0x000fe400087fe435 */
[----:B------:R3:W2:Y:S01]  /*9a00*/  LDS.128 R40, [R4+0x1d000] ;  /* 0x01d0000004287984 */ /* 0x0006a20000000c00 */
[----:B------:R-:W-:Y:S01]  /*9a10*/  IADD3 R68, P0, PT, R5, 0x20, RZ ;  /* 0x0000002005447810 */ /* 0x000fe20007f1e0ff */
[----:B-1----:R-:W-:Y:S02]  /*9a20*/  IMAD.WIDE.U32 R72, R2, UR21, R72 ;  /* 0x0000001502487c25 */ /* 0x002fe4000f8e0048 */
[----:B------:R3:W1:Y:S02]  /*9a30*/  LDS.128 R36, [R4+0x20000] ;  /* 0x0200000004247984 */ /* 0x0006640000000c00 */
[----:B------:R-:W-:-:S02]  /*9a40*/  IMAD.U32 R2, RZ, RZ, UR8 ;  /* 0x00000008ff027e24 */ /* 0x000fc4000f8e00ff */
        /* <DEDUP_REMOVED lines=30> */
.L_x_2252:
[----:B------:R-:W-:Y:S05]  /*9c30*/  BSYNC.RECONVERGENT B0 ;  /* 0x0000000000007941 */ /* 0x000fea0003800200 */
.L_x_2251:
        /* <DEDUP_REMOVED lines=21> */
.L_x_2254:
[----:B------:R-:W-:Y:S05]  /*9d90*/  BSYNC.RECONVERGENT B0 ;  /* 0x0000000000007941 */ /* 0x000fea0003800200 */
.L_x_2253:
        /* <DEDUP_REMOVED lines=25> */
.L_x_2256:
[----:B------:R-:W-:Y:S05]  /*9f30*/  BSYNC.RECONVERGENT B0 ;  /* 0x0000000000007941 */ /* 0x000fea0003800200 */
.L_x_2255:
        /* <DEDUP_REMOVED lines=12> */
[----:B-1-3--:R-:W-:-:S04]  /*a000*/  LEA R4, P4, R2, UR10, 0x1 ;  /* 0x0000000a02047c11 */ /* 0x00afc8000f8808ff */
[----:B------:R-:W-:-:S05]  /*a010*/  LEA.HI.X R5, R2, UR11, R69, 0x1, P4 ;  /* 0x0000000b02057c11 */ /* 0x000fca000a0f0c45 */
[----:B------:R1:W-:Y:S04]  /*a020*/  @!P3 STG.E.128 desc[UR36][R4.64], R32 ;  /* 0x000000200400b986 */ /* 0x0003e8000c101d24 */
[----:B------:R1:W-:Y:S04]  /*a030*/  @!P2 STG.E.128 desc[UR36][R4.64+0x80], R24 ;  /* 0x000080180400a986 */ /* 0x0003e8000c101d24 */
[----:B------:R1:W-:Y:S04]  /*a040*/  @!P1 STG.E.128 desc[UR36][R4.64+0x100], R16 ;  /* 0x0001001004009986 */ /* 0x0003e8000c101d24 */
[----:B------:R1:W-:Y:S02]  /*a050*/  @!P0 STG.E.128 desc[UR36][R4.64+0x180], R8 ;  /* 0x0001800804008986 */ /* 0x0003e4000c101d24 */
.L_x_2223:
[----:B------:R-:W-:Y:S05]  /*a060*/  BSYNC.RECONVERGENT B1 ;  /* 0x0000000000017941 */ /* 0x000fea0003800200 */
.L_x_2201:
[----:B------:R-:W3:Y:S01]  /*a070*/  LDCU UR8, c[0x0][0x438] ;  /* 0x00008700ff0877ac */ /* 0x000ee20008000800 */
[----:B------:R-:W2:Y:S01]  /*a080*/  LDCU UR9, c[0x0][0x370] ;  /* 0x00006e00ff0977ac */ /* 0x000ea20008000800 */
[----:B------:R-:W-:Y:S01]  /*a090*/  UMOV UR10, UR20 ;  /* 0x00000014000a7c82 */ /* 0x000fe20008000000 */
[----:B---3--:R-:W-:-:S04]  /*a0a0*/  UIADD3 UR8, UPT, UPT, UR8, 0x3f, URZ ;  /* 0x0000003f08087890 */ /* 0x008fc8000fffe0ff */
[----:B------:R-:W-:Y:S02]  /*a0b0*/  USHF.R.S32.HI UR5, URZ, 0x1f, UR8 ;  /* 0x0000001fff057899 */ /* 0x000fe40008011408 */
[----:B--2---:R-:W-:Y:S02]  /*a0c0*/  UIADD3 UR41, UPT, UPT, UR9, UR41, URZ ;  /* 0x0000002909297290 */ /* 0x004fe4000fffe0ff */
[----:B------:R-:W-:-:S04]  /*a0d0*/  ULEA.HI UR5, UR5, UR8, URZ, 0x6 ;  /* 0x0000000805057291 */ /* 0x000fc8000f8f30ff */
[----:B------:R-:W-:-:S04]  /*a0e0*/  USHF.R.S32.HI UR5, URZ, 0x6, UR5 ;  /* 0x00000006ff057899 */ /* 0x000fc80008011405 */
[----:B------:R-:W-:-:S09]  /*a0f0*/  UISETP.GE.AND UP0, UPT, UR41, UR5, UPT ;  /* 0x000000052900728c */ /* 0x000fd2000bf06270 */
[----:B------:R-:W-:Y:S05]  /*a100*/  BRA.U !UP0, `(.L_x_2257) ;  /* 0xffffff6108847547 */ /* 0x000fea000b83ffff */
[----:B------:R-:W-:Y:S05]  /*a110*/  EXIT ;  /* 0x000000000000794d */ /* 0x000fea0003800000 */
.L_x_2258:
        /* <DEDUP_REMOVED lines=14> */
.L_x_2533:


//--------------------- .text._ZN5flash44flash_bwd_dq_dk_dv_loop_seqk_parallel_kernelI23Flash_bwd_kernel_traitsILi256ELi64ELi64ELi8ELi4ELi2ELi2ELb0ELb0EN7cutlass10bfloat16_tE19Flash_kernel_traitsILi256ELi64ELi64ELi8ES3_EELb1ELb0ELb1ELb0ELb0ELb1ELb0EEEvNS_16Flash_bwd_paramsE --------------------------
	.section	.text._ZN5flash44flash_bwd_dq_dk_dv_loop_seqk_parallel_kernelI23Flash_bwd_kernel_traitsILi256ELi64ELi64ELi8ELi4ELi2ELi2ELb0ELb0EN7cutlass10bfloat16_tE19Flash_kernel_traitsILi256ELi64ELi64ELi8ES3_EELb1ELb0ELb1ELb0ELb0ELb1ELb0EEEvNS_16Flash_bwd_paramsE,"ax",@progbits
	.align	128
        .global         _ZN5flash44flash_bwd_dq_dk_dv_loop_seqk_parallel_kernelI23Flash_bwd_kernel_traitsILi256ELi64ELi64ELi8ELi4ELi2ELi2ELb0ELb0EN7cutlass10bfloat16_tE19Flash_kernel_traitsILi256ELi64ELi64ELi8ES3_EELb1ELb0ELb1ELb0ELb0ELb1ELb0EEEvNS_16Flash_bwd_paramsE
        .type           _ZN5flash44flash_bwd_dq_dk_dv_loop_seqk_parallel_kernelI23Flash_bwd_kernel_traitsILi256ELi64ELi64ELi8ELi4ELi2ELi2ELb0ELb0EN7cutlass10bfloat16_tE19Flash_kernel_traitsILi256ELi64ELi64ELi8ES3_EELb1ELb0ELb1ELb0ELb0ELb1ELb0EEEvNS_16Flash_bwd_paramsE,@function
        .size           _ZN5flash44flash_bwd_dq_dk_dv_loop_seqk_parallel_kernelI23Flash_bwd_kernel_traitsILi256ELi64ELi64ELi8ELi4ELi2ELi2ELb0ELb0EN7cutlass10bfloat16_tE19Flash_kernel_traitsILi256ELi64ELi64ELi8ES3_EELb1ELb0ELb1ELb0ELb0ELb1ELb0EEEvNS_16Flash_bwd_paramsE,(.L_x_2534 - _ZN5flash44flash_bwd_dq_dk_dv_loop_seqk_parallel_kernelI23Flash_bwd_kernel_traitsILi256ELi64ELi64ELi8ELi4ELi2ELi2ELb0ELb0EN7cutlass10bfloat16_tE19Flash_kernel_traitsILi256ELi64ELi64ELi8ES3_EELb1ELb0ELb1ELb0ELb0ELb1ELb0EEEvNS_16Flash_bwd_paramsE)
        .other          _ZN5flash44flash_bwd_dq_dk_dv_loop_seqk_parallel_kernelI23Flash_bwd_kernel_traitsILi256ELi64ELi64ELi8ELi4ELi2ELi2ELb0ELb0EN7cutlass10bfloat16_tE19Flash_kernel_traitsILi256ELi64ELi64ELi8ES3_EELb1ELb0ELb1ELb0ELb0ELb1ELb0EEEvNS_16Flash_bwd_paramsE,@"STO_CUDA_ENTRY STV_DEFAULT"
_ZN5flash44flash_bwd_dq_dk_dv_loop_seqk_parallel_kernelI23Flash_bwd_kernel_traitsILi256ELi64ELi64ELi8ELi4ELi2ELi2ELb0ELb0EN7cutlass10bfloat16_tE19Flash_kernel_traitsILi256ELi64ELi64ELi8ES3_EELb1ELb0ELb1ELb0ELb0ELb1ELb0EEEvNS_16Flash_bwd_paramsE:
.text._ZN5flash44flash_bwd_dq_dk_dv_loop_seqk_parallel_kernelI23Flash_bwd_kernel_traitsILi256ELi64ELi64ELi8ELi4ELi2ELi2ELb0ELb0EN7cutlass10bfloat16_tE19Flash_kernel_traitsILi256ELi64ELi64ELi8ES3_EELb1ELb0ELb1ELb0ELb0ELb1ELb0EEEvNS_16Flash_bwd_paramsE:
        /* <DEDUP_REMOVED lines=52> */
.L_x_2297:
        /* <DEDUP_REMOVED lines=52> */
.L_x_2259:
        /* <DEDUP_REMOVED lines=23> */
[----:B------:R-:W-:Y:S02]  /*07f0*/  ULEA UR53, UR45, 0xffffffc0, 0x6 ;  /* 0xffffffc02d357891 */ /* 0x000fe4000f8e30ff */
[----:B--2---:R-:W-:Y:S02]  /*0800*/  @!UP1 UIMAD.WIDE.U32 UR54, UR24, UR10, URZ ;  /* 0x0000000a183692a5 */ /* 0x004fe4000f8e00ff */
[----:B---3--:R-:W-:Y:S02]  /*0810*/  @UP1 UIMAD.WIDE.U32 UR12, UR16, UR8, URZ ;  /* 0x00000008100c12a5 */ /* 0x008fe4000f8e00ff */
[----:B------:R-:W-:-:S02]  /*0820*/  @!UP1 UIMAD UR49, UR24, UR11, UR55 ;  /* 0x0000000b183192a4 */ /* 0x000fc4000f8e0237 */
        /* <DEDUP_REMOVED lines=16> */
.L_x_2261:
[----:B------:R-:W2:Y:S01]  /*0930*/  LDCU.64 UR14, c[0x0][0x3b8] ;  /* 0x00007700ff0e77ac */ /* 0x000ea20008000a00 */
[----:B------:R-:W-:-:S04]  /*0940*/  UIADD3 UR8, UPT, UPT, UR39, UR42, URZ ;  /* 0x0000002a27087290 */ /* 0x000fc8000fffe0ff */
[----:B--2---:R-:W-:Y:S02]  /*0950*/  UIMAD.WIDE.U32 UR46, UR8, UR14, URZ ;  /* 0x0000000e082e72a5 */ /* 0x004fe4000f8e00ff */
[----:B------:R-:W-:-:S04]  /*0960*/  UIMAD UR8, UR8, UR15, URZ ;  /* 0x0000000f080872a4 */ /* 0x000fc8000f8e02ff */
[----:B------:R-:W-:-:S06]  /*0970*/  UIADD3 UR8, UPT, UPT, UR47, UR8, URZ ;  /* 0x000000082f087290 */ /* 0x000fcc000fffe0ff */
[----:B------:R-:W-:Y:S02]  /*0980*/  MOV R9, UR8 ;  /* 0x0000000800097c02 */ /* 0x000fe40008000f00 */
.L_x_2262:
        /* <DEDUP_REMOVED lines=42> */
.L_x_2263:
[----:B------:R-:W2:Y:S01]  /*0c30*/  LDCU.64 UR12, c[0x0][0x3c0] ;  /* 0x00007800ff0c77ac */ /* 0x000ea20008000a00 */
[----:B------:R-:W-:-:S04]  /*0c40*/  UIADD3 UR8, UPT, UPT, UR39, UR42, URZ ;  /* 0x0000002a27087290 */ /* 0x000fc8000fffe0ff */
[----:B--2---:R-:W-:Y:S02]  /*0c50*/  UIMAD.WIDE.U32 UR10, UR8, UR12, URZ ;  /* 0x0000000c080a72a5 */ /* 0x004fe4000f8e00ff */
[----:B------:R-:W-:-:S04]  /*0c60*/  UIMAD UR8, UR8, UR13, URZ ;  /* 0x0000000d080872a4 */ /* 0x000fc8000f8e02ff */
[----:B------:R-:W-:Y:S01]  /*0c70*/  UIADD3 UR8, UPT, UPT, UR11, UR8, URZ ;  /* 0x000000080b087290 */ /* 0x000fe2000fffe0ff */
[----:B------:R-:W-:-:S05]  /*0c80*/  UMOV UR48, UR10 ;  /* 0x0000000a00307c82 */ /* 0x000fca0008000000 */
[----:B------:R-:W-:-:S07]  /*0c90*/  MOV R12, UR8 ;  /* 0x00000008000c7c02 */ /* 0x000fce0008000f00 */
.L_x_2264:
        /* <DEDUP_REMOVED lines=28> */
.L_x_2265:
[----:B------:R-:W-:Y:S02]  /*0e60*/  UIMAD.WIDE.U32 UR10, UR58, UR16, URZ ;  /* 0x000000103a0a72a5 */ /* 0x000fe4000f8e00ff */
[----:B------:R-:W-:-:S04]  /*0e70*/  UIMAD UR8, UR59, UR16, URZ ;  /* 0x000000103b0872a4 */ /* 0x000fc8000f8e02ff */
[----:B------:R-:W-:-:S12]  /*0e80*/  UIADD3 UR8, UPT, UPT, UR11, UR8, URZ ;  /* 0x000000080b087290 */ /* 0x000fd8000fffe0ff */
.L_x_2266:
[----:B------:R-:W2:Y:S01]  /*0e90*/  LDCU.U8 UR9, c[0x0][0x548] ;  /* 0x0000a900ff0977ac */ /* 0x000ea20008000000 */
[----:B------:R-:W-:Y:S01]  /*0ea0*/  USHF.L.U32 UR50, UR24, 0x7, URZ ;  /* 0x0000000718327899 */ /* 0x000fe200080006ff */
[----:B------:R-:W3:Y:S03]  /*0eb0*/  LDCU.U8 UR60, c[0x0][0x5f0] ;  /* 0x0000be00ff3c77ac */ /* 0x000ee60008000000 */
[----:B------:R-:W-:Y:S02]  /*0ec0*/  USEL UR11, UR50, URZ, UP5 ;  /* 0x000000ff320b7287 */ /* 0x000fe4000a800000 */
[----:B------:R-:W-:Y:S02]  /*0ed0*/  UIMAD UR57, UR23, UR61, URZ ;  /* 0x0000003d173972a4 */ /* 0x000fe4000f8e02ff */
[----:B------:R-:W-:Y:S02]  /*0ee0*/  UIADD3 UR11, UP0, UPT, UR53, UR11, URZ ;  /* 0x0000000b350b7290 */ /* 0x000fe4000ff1e0ff */
[----:B--2---:R-:W-:-:S02]  /*0ef0*/  UISETP.NE.AND UP1, UPT, UR9, URZ, UPT ;  /* 0x000000ff0900728c */ /* 0x004fc4000bf25270 */
[----:B------:R-:W-:Y:S02]  /*0f00*/  UIADD3.X UR56, UPT, UPT, URZ, UR55, URZ, UP0, !UPT ;  /* 0x00000037ff387290 */ /* 0x000fe400087fe4ff */
[----:B------:R-:W-:Y:S02]  /*0f10*/  UIMAD.WIDE.U32 UR64, UR11, UR58, URZ ;  /* 0x0000003a0b4072a5 */ /* 0x000fe4000f8e00ff */
[----:B------:R-:W-:-:S04]  /*0f20*/  UIMAD UR56, UR56, UR58, URZ ;  /* 0x0000003a383872a4 */ /* 0x000fc8000f8e02ff */
[----:B------:R-:W-:-:S04]  /*0f30*/  UIMAD UR56, UR59, UR11, UR56 ;  /* 0x0000000b3b3872a4 */ /* 0x000fc8000f8e0238 */
        /* <DEDUP_REMOVED lines=9> */
.L_x_2267:
[----:B------:R-:W2:Y:S01]  /*0fd0*/  LDCU UR59, c[0x0][0x434] ;  /* 0x00008680ff3b77ac */ /* 0x000ea20008000800 */
[----:B------:R-:W-:-:S04]  /*0fe0*/  UIMAD UR9, UR24, UR47, UR23 ;  /* 0x0000002f180972a4 */ /* 0x000fc8000f8e0217 */
[----:B--2---:R-:W-:Y:S02]  /*0ff0*/  UIMAD UR59, UR9, UR59, URZ ;  /* 0x0000003b093b72a4 */ /* 0x004fe4000f8e02ff */
.L_x_2268:
        /* <DEDUP_REMOVED lines=11> */
.L_x_2269:
[----:B------:R-:W2:Y:S01]  /*10b0*/  LDCU UR58, c[0x0][0x444] ;  /* 0x00008880ff3a77ac */ /* 0x000ea20008000800 */
[----:B------:R-:W-:-:S04]  /*10c0*/  UIMAD UR9, UR24, UR47, UR23 ;  /* 0x0000002f180972a4 */ /* 0x000fc8000f8e0217 */
[----:B--2---:R-:W-:-:S12]  /*10d0*/  UIMAD UR58, UR9, UR58, URZ ;  /* 0x0000003a093a72a4 */ /* 0x004fd8000f8e02ff */
.L_x_2270:
[----:B------:R-:W2:Y:S01]  /*10e0*/  LDCU UR52, c[0x0][0x508] ;  /* 0x0000a100ff3477ac */ /* 0x000ea20008000800 */
[----:B------:R-:W3:Y:S01]  /*10f0*/  S2R R0, SR_TID.X ;  /* 0x0000000000007919 */ /* 0x000ee20000002100 */
[----:B------:R-:W4:Y:S01]  /*1100*/  LDC.64 R2, c[0x0][0x3b0] ;  /* 0x0000ec00ff027b82 */ /* 0x000f220000000a00 */
[----:B------:R-:W-:Y:S01]  /*1110*/  MOV R15, RZ ;  /* 0x000000ff000f7202 */ /* 0x000fe20000000f00 */
[----:B------:R-:W-:Y:S01]  /*1120*/  USHF.R.S32.HI UR9, URZ, 0x1f, UR57 ;  /* 0x0000001fff097899 */ /* 0x000fe20008011439 */
[----:B------:R-:W-:Y:S01]  /*1130*/  BSSY.RECONVERGENT B1, `(.L_x_2260) ;  /* 0x0000820000017945 */ /* 0x000fe20003800200 */
[----:B------:R-:W-:Y:S02]  /*1140*/  UIADD3 UR57, UP1, UP0, UR64, UR10, UR57 ;  /* 0x0000000a40397290 */ /* 0x000fe4000f83e039 */
[----:B------:R-:W-:Y:S02]  /*1150*/  ULEA UR58, UR51, UR58, 0x6 ;  /* 0x0000003a333a7291 */ /* 0x000fe4000f8e30ff */
[----:B------:R-:W-:-:S02]  /*1160*/  UIADD3.X UR56, UPT, UPT, UR56, UR8, UR9, UP1, UP0 ;  /* 0x0000000838387290 */ /* 0x000fc40008fe0409 */
[----:B------:R-:W-:Y:S02]  /*1170*/  ULEA UR59, UR51, UR59, 0x6 ;  /* 0x0000003b333b7291 */ /* 0x000fe4000f8e30ff */
[----:B--2---:R-:W-:-:S04]  /*1180*/  UIADD3 UR52, UPT, UPT, UR35, UR52, URZ ;  /* 0x0000003423347290 */ /* 0x004fc8000fffe0ff */
[----:B------:R-:W-:-:S04]  /*1190*/  UIADD3 UR9, UPT, UPT, UR43, -0x40, -UR52 ;  /* 0xffffffc02b097890 */ /* 0x000fc8000fffe834 */
[----:B------:R-:W-:Y:S01]  /*11a0*/  USHF.R.S32.HI UR8, URZ, 0x1f, UR9 ;  /* 0x0000001fff087899 */ /* 0x000fe20008011409 */
[----:B----4-:R-:W-:-:S03]  /*11b0*/  IMAD R11, R2, UR55, RZ ;  /* 0x00000037020b7c24 */ /* 0x010fc6000f8e02ff */
[----:B------:R-:W-:Y:S01]  /*11c0*/  ULEA.HI UR8, UR8, UR9, URZ, 0x6 ;  /* 0x0000000908087291 */ /* 0x000fe2000f8f30ff */
[----:B---3--:R-:W-:-:S03]  /*11d0*/  IMAD.SHL.U32 R10, R0, 0x8, RZ ;  /* 0x00000008000a7824 */ /* 0x008fc600078e00ff */
[----:B------:R-:W-:Y:S01]  /*11e0*/  USHF.R.S32.HI UR50, URZ, 0x6, UR8 ;  /* 0x00000006ff327899 */ /* 0x000fe20008011408 */
[----:B------:R-:W-:Y:S02]  /*11f0*/  LOP3.LUT R240, R0, 0x1f, RZ, 0xc0, !PT ;  /* 0x0000001f00f07812 */ /* 0x000fe400078ec0ff */
[----:B------:R-:W-:Y:S01]  /*1200*/  SHF.R.U32.HI R13, RZ, 0x5, R0 ;  /* 0x00000005ff0d7819 */ /* 0x000fe20000011600 */
[----:B------:R-:W-:Y:S01]  /*1210*/  UISETP.LT.AND UP0, UPT, URZ, UR50, UPT ;  /* 0x00000032ff00728c */ /* 0x000fe2000bf01270 */
[----:B------:R-:W-:Y:S02]  /*1220*/  LOP3.LUT R14, R10, 0x38, RZ, 0xc0, !PT ;  /* 0x000000380a0e7812 */ /* 0x000fe400078ec0ff */
[----:B------:R-:W2:Y:S02]  /*1230*/  LDCU.128 UR8, c[0x0][0x590] ;  /* 0x0000b200ff0877ac */ /* 0x000ea40008000c00 */
[----:B------:R-:W-:Y:S01]  /*1240*/  IADD3 R16, P0, PT, R14, UR62, RZ ;  /* 0x0000003e0e107c10 */ /* 0x000fe2000ff1e0ff */
[----:B------:R-:W3:Y:S04]  /*1250*/  LDCU.64 UR62, c[0x0][0x5e8] ;  /* 0x0000bd00ff3e77ac */ /* 0x000ee80008000a00 */
[----:B------:R-:W-:Y:S01]  /*1260*/  IMAD.X R17, RZ, RZ, UR17, P0 ;  /* 0x00000011ff117e24 */ /* 0x000fe200080e06ff */
[----:B------:R-:W-:-:S04]  /*1270*/  USEL UR50, URZ, UR50, !UP0 ;  /* 0x00000032ff327287 */ /* 0x000fc8000c000000 */
[----:B------:R-:W-:Y:S02]  /*1280*/  UISETP.GT.AND UP0, UPT, UR45, UR50, UPT ;  /* 0x000000322d00728c */ /* 0x000fe4000bf04270 */
[----:B--2---:R-:W-:Y:S01]  /*1290*/  UIMAD UR16, UR55, UR8, URZ ;  /* 0x00000008371072a4 */ /* 0x004fe2000f8e02ff */
[----:B------:R-:W-:Y:S01]  /*12a0*/  IMAD.U32 R4, RZ, RZ, UR8 ;  /* 0x00000008ff047e24 */ /* 0x000fe2000f8e00ff */
[----:B------:R-:W-:Y:S01]  /*12b0*/  UIMAD UR55, UR47, UR61, URZ ;  /* 0x0000003d2f3772a4 */ /* 0x000fe2000f8e02ff */
[----:B------:R-:W-:Y:S01]  /*12c0*/  IMAD.U32 R18, RZ, RZ, UR10 ;  /* 0x0000000aff127e24 */ /* 0x000fe2000f8e00ff */
[----:B------:R-:W-:Y:S01]  /*12d0*/  UIMAD UR16, UR53, UR9, UR16 ;  /* 0x00000009351072a4 */ /* 0x000fe2000f8e0210 */
[----:B------:R-:W-:Y:S01]  /*12e0*/  IMAD.WIDE.U32 R4, R4, UR53, R16 ;  /* 0x0000003504047c25 */ /* 0x000fe2000f8e0010 */
[----:B---3--:R-:W-:-:S03]  /*12f0*/  UIMAD.WIDE UR62, UR58, 0x4, UR62 ;  /* 0x000000043a3e78a5 */ /* 0x008fc6000f8e023e */
[----:B------:R-:W-:Y:S01]  /*1300*/  IMAD.U32 R6, RZ, RZ, UR11 ;  /* 0x0000000bff067e24 */ /* 0x000fe2000f8e00ff */
[----:B------:R-:W-:Y:S01]  /*1310*/  IADD3 R5, PT, PT, R5, UR16, RZ ;  /* 0x0000001005057c10 */ /* 0x000fe2000fffe0ff */
[----:B------:R-:W-:Y:S01]  /*1320*/  IMAD.WIDE.U32 R16, R2, UR53, R14 ;  /* 0x0000003502107c25 */ /* 0x000fe2000f8e000e */
[----:B------:R-:W2:Y:S03]  /*1330*/  LDCU.64 UR10, c[0x0][0x550] ;  /* 0x0000aa00ff0a77ac */ /* 0x000ea60008000a00 */
[----:B------:R-:W-:Y:S01]  /*1340*/  IMAD.WIDE.U32 R18, R18, UR23, R4 ;  /* 0x0000001712127c25 */ /* 0x000fe2000f8e0004 */
[----:B------:R-:W3:Y:S01]  /*1350*/  LDCU.64 UR16, c[0x0][0x3c8] ;  /* 0x00007900ff1077ac */ /* 0x000ee20008000a00 */
[----:B------:R-:W4:Y:S01]  /*1360*/  LDC.64 R4, c[0x0][0x5f8] ;  /* 0x00017e00ff047b82 */ /* 0x000f220000000a00 */
[----:B------:R-:W-:Y:S01]  /*1370*/  IADD3 R16, P0, PT, R16, UR54, RZ ;  /* 0x0000003610107c10 */ /* 0x000fe2000ff1e0ff */
[----:B------:R-:W-:Y:S01]  /*1380*/  IMAD R19, R6, UR23, R19 ;  /* 0x0000001706137c24 */ /* 0x000fe2000f8e0213 */
[----:B------:R-:W-:Y:S01]  /*1390*/  USHF.L.U32 UR54, UR55, 0x6, URZ ;  /* 0x0000000637367899 */ /* 0x000fe200080006ff */
[----:B------:R-:W-:Y:S01]  /*13a0*/  IMAD R6, R3, UR53, R11 ;  /* 0x0000003503067c24 */ /* 0x000fe2000f8e020b */
[----:B------:R-:W-:Y:S01]  /*13b0*/  SHF.R.U32.HI R11, RZ, 0x3, R0 ;  /* 0x00000003ff0b7819 */ /* 0x000fe20000011600 */
[----:B------:R-:W-:-:S03]  /*13c0*/  USHF.L.U32 UR53, UR8, 0x5, URZ ;  /* 0x0000000508357899 */ /* 0x000fc600080006ff */
[----:B------:R-:W-:Y:S01]  /*13d0*/  IADD3.X R17, PT, PT, R17, UR49, R6, P0, !PT ;  /* 0x0000003111117c10 */ /* 0x000fe200087fe406 */
[C---:B------:R-:W-:Y:S01]  /*13e0*/  IMAD.WIDE.U32 R18, R11.reuse, UR8, R18 ;  /* 0x000000080b127c25 */ /* 0x040fe2000f8e0012 */
[----:B------:R-:W-:Y:S01]  /*13f0*/  ISETP.NE.AND P0, PT, RZ, UR60, PT ;  /* 0x0000003cff007c0c */ /* 0x000fe2000bf05270 */
[----:B------:R-:W-:Y:S02]  /*1400*/  USHF.L.U64.HI UR49, UR8, 0x5, UR9 ;  /* 0x0000000508317899 */ /* 0x000fe40008010209 */
[----:B------:R-:W-:Y:S01]  /*1410*/  IMAD R6, R11, UR9, R19 ;  /* 0x000000090b067c24 */ /* 0x000fe2000f8e0213 */
[----:B------:R-:W5:Y:S01]  /*1420*/  LDCU.64 UR8, c[0x0][0x380] ;  /* 0x00007000ff0877ac */ /* 0x000f620008000a00 */
[C---:B--2---:R-:W-:Y:S01]  /*1430*/  LEA R248, P3, R18.reuse, UR10, 0x1 ;  /* 0x0000000a12f87c11 */ /* 0x044fe2000f8608ff */
[----:B---3--:R-:W-:Y:S01]  /*1440*/  IMAD.U32 R20, RZ, RZ, UR16 ;  /* 0x00000010ff147e24 */ /* 0x008fe2000f8e00ff */
[----:B------:R-:W2:Y:S02]  /*1450*/  LDCU.64 UR60, c[0x0][0x420] ;  /* 0x00008400ff3c77ac */ /* 0x000ea40008000a00 */
[----:B------:R-:W-:Y:S01]  /*1460*/  LEA.HI.X R249, R18, UR11, R6, 0x1, P3 ;  /* 0x0000000b12f97c11 */ /* 0x000fe200098f0c06 */
[----:B------:R-:W-:-:S04]  /*1470*/  IMAD.WIDE.U32 R20, R20, UR23, R16 ;  /* 0x0000001714147c25 */ /* 0x000fc8000f8e0010 */
[----:B----4-:R-:W-:-:S04]  /*1480*/  IMAD.WIDE.U32 R22, R4, UR21, RZ ;  /* 0x0000001504167c25 */ /* 0x010fc8000f8e00ff */
[----:B------:R-:W-:Y:S01]  /*1490*/  IMAD.U32 R16, RZ, RZ, UR17 ;  /* 0x00000011ff107e24 */ /* 0x000fe2000f8e00ff */
[----:B------:R-:W3:Y:S01]  /*14a0*/  LDCU.64 UR16, c[0x0][0x570] ;  /* 0x0000ae00ff1077ac */ /* 0x000ee20008000a00 */
[----:B------:R-:W-:Y:S01]  /*14b0*/  IMAD R4, R13, UR55, R240 ;  /* 0x000000370d047c24 */ /* 0x000fe2000f8e02f0 */
[----:B------:R-:W-:Y:S01]  /*14c0*/  SEL R13, R22, RZ, P0 ;  /* 0x000000ff160d7207 */ /* 0x000fe20000000000 */
[----:B------:R-:W-:Y:S02]  /*14d0*/  IMAD R5, R5, UR21, R23 ;  /* 0x0000001505057c24 */ /* 0x000fe4000f8e0217 */
[----:B------:R-:W-:Y:S01]  /*14e0*/  IMAD R17, R16, UR23, R21 ;  /* 0x0000001710117c24 */ /* 0x000fe2000f8e0215 */
[----:B------:R-:W-:Y:S02]  /*14f0*/  IADD3 R13, P2, P1, R4, UR57, R13 ;  /* 0x00000039040d7c10 */ /* 0x000fe4000f95e00d */
[----:B------:R-:W-:Y:S02]  /*1500*/  SHF.R.S32.HI R4, RZ, 0x1f, R4 ;  /* 0x0000001fff047819 */ /* 0x000fe40000011404 */
[----:B------:R-:W-:-:S02]  /*1510*/  SEL R5, R5, RZ, P0 ;  /* 0x000000ff05057207 */ /* 0x000fc40000000000 */
[----:B------:R-:W-:Y:S02]  /*1520*/  MOV R16, R20 ;  /* 0x0000001400107202 */ /* 0x000fe40000000f00 */
[----:B------:R-:W-:Y:S01]  /*1530*/  IADD3.X R6, PT, PT, R4, UR56, R5, P2, P1 ;  /* 0x0000003804067c10 */ /* 0x000fe200097e2405 */
[----:B------:R-:W-:Y:S01]  /*1540*/  IMAD.U32 R5, RZ, RZ, UR54 ;  /* 0x00000036ff057e24 */ /* 0x000fe2000f8e00ff */
[----:B------:R-:W-:Y:S01]  /*1550*/  IADD3 R13, P1, PT, R13, UR54, RZ ;  /* 0x000000360d0d7c10 */ /* 0x000fe2000ff3e0ff */
[----:B------:R-:W-:Y:S01]  /*1560*/  IMAD.WIDE.U32 R16, R11, R2, R16 ;  /* 0x000000020b107225 */ /* 0x000fe200078e0010 */
[----:B--2---:R-:W-:Y:S02]  /*1570*/  UIMAD.WIDE UR56, UR59, 0x4, UR60 ;  /* 0x000000043b3878a5 */ /* 0x004fe4000f8e023c */
[----:B------:R-:W-:Y:S01]  /*1580*/  LEA.HI.X.SX32 R5, R5, R6, 0x1, P1 ;  /* 0x0000000605057211 */ /* 0x000fe200008f0eff */
[----:B------:R-:W-:Y:S01]  /*1590*/  IMAD R4, R11, R3, R17 ;  /* 0x000000030b047224 */ /* 0x000fe200078e0211 */
[----:B-----5:R-:W-:Y:S01]  /*15a0*/  LEA R250, P2, R16, UR8, 0x1 ;  /* 0x0000000810fa7c11 */ /* 0x020fe2000f8408ff */
[----:B------:R-:W-:Y:S01]  /*15b0*/  IMAD.SHL.U32 R6, R2, 0x20, RZ ;  /* 0x0000002002067824 */ /* 0x000fe200078e00ff */
[----:B---3--:R-:W-:Y:S01]  /*15c0*/  LEA R246, P1, R13, UR16, 0x2 ;  /* 0x000000100df67c11 */ /* 0x008fe2000f8210ff */
[----:B------:R-:W-:Y:S01]  /*15d0*/  UMOV UR16, UR62 ;  /* 0x0000003e00107c82 */ /* 0x000fe20008000000 */
[----:B------:R-:W-:-:S02]  /*15e0*/  LEA.HI.X R251, R16, UR9, R4, 0x1, P2 ;  /* 0x0000000910fb7c11 */ /* 0x000fc400090f0c04 */
[----:B------:R-:W-:Y:S01]  /*15f0*/  LEA.HI.X R247, R13, UR17, R5, 0x2, P1 ;  /* 0x000000110df77c11 */ /* 0x000fe200088f1405 */
[----:B------:R-:W-:Y:S01]  /*1600*/  UMOV UR17, UR63 ;  /* 0x0000003f00117c82 */ /* 0x000fe20008000000 */
[C---:B------:R-:W-:Y:S02]  /*1610*/  IADD3 R16, P1, PT, R11.reuse, 0x20, RZ ;  /* 0x000000200b107810 */ /* 0x040fe40007f3e0ff */
[----:B------:R-:W-:Y:S02]  /*1620*/  SHF.L.U64.HI R4, R2, 0x5, R3 ;  /* 0x0000000502047819 */ /* 0x000fe40000010203 */
[----:B------:R-:W-:Y:S01]  /*1630*/  IADD3 R13, PT, PT, R11, 0x20, RZ ;  /* 0x000000200b0d7810 */ /* 0x000fe20007ffe0ff */
[----:B------:R-:W-:Y:S01]  /*1640*/  IMAD.X R5, RZ, RZ, RZ, P1 ;  /* 0x000000ffff057224 */ /* 0x000fe200008e06ff */
[----:B------:R-:W-:Y:S07]  /*1650*/  BRA.U UP0, `(.L_x_2271) ;  /* 0x0000000500e07547 */ /* 0x000fee000b800000 */
        /* <DEDUP_REMOVED lines=13> */
.L_x_2272:
[----:B------:R-:W2:Y:S01]  /*1730*/  LDCU.64 UR12, c[0x0][0x5c0] ;  /* 0x0000b800ff0c77ac */ /* 0x000ea20008000a00 */
[----:B------:R-:W-:-:S04]  /*1740*/  UIADD3 UR8, UPT, UPT, UR39, UR42, URZ ;  /* 0x0000002a27087290 */ /* 0x000fc8000fffe0ff */
[----:B--2---:R-:W-:Y:S02]  /*1750*/  UIMAD.WIDE.U32 UR16, UR8, UR12, URZ ;  /* 0x0000000c081072a5 */ /* 0x004fe4000f8e00ff */
[----:B------:R-:W-:-:S04]  /*1760*/  UIMAD UR8, UR8, UR13, URZ ;  /* 0x0000000d080872a4 */ /* 0x000fc8000f8e02ff */
[----:B------:R-:W-:-:S06]  /*1770*/  UIADD3 UR8, UPT, UPT, UR17, UR8, URZ ;  /* 0x0000000811087290 */ /* 0x000fcc000fffe0ff */
[----:B------:R-:W-:Y:S02]  /*1780*/  MOV R0, UR8 ;  /* 0x0000000800007c02 */ /* 0x000fe40008000f00 */
.L_x_2273:
        /* <DEDUP_REMOVED lines=13> */
.L_x_2274:
[----:B------:R-:W2:Y:S01]  /*1860*/  LDCU.64 UR10, c[0x0][0x5c8] ;  /* 0x0000b900ff0a77ac */ /* 0x000ea20008000a00 */
[----:B------:R-:W-:-:S04]  /*1870*/  UIADD3 UR39, UPT, UPT, UR39, UR42, URZ ;  /* 0x0000002a27277290 */ /* 0x000fc8000fffe0ff */
[----:B--2---:R-:W-:Y:S02]  /*1880*/  UIMAD.WIDE.U32 UR14, UR39, UR10, URZ ;  /* 0x0000000a270e72a5 */ /* 0x004fe4000f8e00ff */
[----:B------:R-:W-:-:S04]  /*1890*/  UIMAD UR39, UR39, UR11, URZ ;  /* 0x0000000b272772a4 */ /* 0x000fc8000f8e02ff */
[----:B------:R-:W-:-:S06]  /*18a0*/  UIADD3 UR39, UPT, UPT, UR15, UR39, URZ ;  /* 0x000000270f277290 */ /* 0x000fcc000fffe0ff */
[----:B------:R-:W-:-:S07]  /*18b0*/  MOV R2, UR39 ;  /* 0x0000002700027c02 */ /* 0x000fce0008000f00 */
.L_x_2275:
        /* <DEDUP_REMOVED lines=27> */
.L_x_2277:
[----:B-1----:R-:W-:Y:S05]  /*1a70*/  BSYNC.RECONVERGENT B0 ;  /* 0x0000000000007941 */ /* 0x002fea0003800200 */
.L_x_2276:
[----:B------:R-:W-:Y:S04]  /*1a80*/  BSSY.RECONVERGENT B0, `(.L_x_2278) ;  /* 0x000000e000007945 */ /* 0x000fe80003800200 */
[----:B------:R-:W-:Y:S05]  /*1a90*/  @P1 BRA `(.L_x_2279) ;  /* 0x0000000000301947 */ /* 0x000fea0003800000 */
[----:B------:R-:W1:Y:S01]  /*1aa0*/  LDCU.64 UR8, c[0x0][0x560] ;  /* 0x0000ac00ff0877ac */ /* 0x000e620008000a00 */
[----:B------:R-:W-:Y:S01]  /*1ab0*/  MOV R7, R3 ;  /* 0x0000000300077202 */ /* 0x000fe20000000f00 */
[----:B------:R-:W-:Y:S02]  /*1ac0*/  IMAD R0, R5, UR12, RZ ;  /* 0x0000000c05007c24 */ /* 0x000fe4000f8e02ff */
[----:B------:R-:W-:-:S04]  /*1ad0*/  IMAD.WIDE.U32 R6, R16, UR12, R6 ;  /* 0x0000000c10067c25 */ /* 0x000fc8000f8e0006 */
[----:B------:R-:W-:-:S05]  /*1ae0*/  IMAD R0, R16, UR13, R0 ;  /* 0x0000000d10007c24 */ /* 0x000fca000f8e0200 */
[----:B------:R-:W-:Y:S02]  /*1af0*/  IADD3 R0, PT, PT, R7, R0, RZ ;  /* 0x0000000007007210 */ /* 0x000fe40007ffe0ff */
[----:B-1----:R-:W-:-:S04]  /*1b00*/  LEA R8, P0, R6, UR8, 0x1 ;  /* 0x0000000806087c11 */ /* 0x002fc8000f8008ff */
[----:B------:R-:W-:-:S05]  /*1b10*/  LEA.HI.X R9, R6, UR9, R0, 0x1, P0 ;  /* 0x0000000906097c11 */ /* 0x000fca00080f0c00 */
[----:B------:R1:W-:Y:S04]  /*1b20*/  STG.E.128 desc[UR36][R8.64], RZ ;  /* 0x000000ff08007986 */ /* 0x0003e8000c101d24 */
[----:B------:R1:W-:Y:S04]  /*1b30*/  STG.E.128 desc[UR36][R8.64+0x80], RZ ;  /* 0x000080ff08007986 */ /* 0x0003e8000c101d24 */
[----:B------:R1:W-:Y:S04]  /*1b40*/  STG.E.128 desc[UR36][R8.64+0x100], RZ ;  /* 0x000100ff08007986 */ /* 0x0003e8000c101d24 */
[----:B------:R1:W-:Y:S02]  /*1b50*/  STG.E.128 desc[UR36][R8.64+0x180], RZ ;  /* 0x000180ff08007986 */ /* 0x0003e4000c101d24 */
.L_x_2279:
[----:B------:R-:W-:Y:S05]  /*1b60*/  BSYNC.RECONVERGENT B0 ;  /* 0x0000000000007941 */ /* 0x000fea0003800200 */
.L_x_2278:
        /* <DEDUP_REMOVED lines=24> */
.L_x_2281:
[----:B------:R-:W-:Y:S05]  /*1cf0*/  BSYNC.RECONVERGENT B0 ;  /* 0x0000000000007941 */ /* 0x000fea0003800200 */
.L_x_2280:
[----:B------:R-:W-:Y:S05]  /*1d00*/  @P1 BRA `(.L_x_2282) ;  /* 0x0000007400881947 */ /* 0x000fea0003800000 */
[----:B------:R-:W4:Y:S01]  /*1d10*/  LDCU.64 UR8, c[0x0][0x568] ;  /* 0x0000ad00ff0877ac */ /* 0x000f220008000a00 */
[----:B------:R-:W-:Y:S01]  /*1d20*/  MOV R3, R0 ;  /* 0x0000000000037202 */ /* 0x000fe20000000f00 */
[----:B------:R-:W-:Y:S02]  /*1d30*/  IMAD R5, R5, UR10, RZ ;  /* 0x0000000a05057c24 */ /* 0x000fe4000f8e02ff */
[----:B------:R-:W-:-:S04]  /*1d40*/  IMAD.WIDE.U32 R2, R16, UR10, R2 ;  /* 0x0000000a10027c25 */ /* 0x000fc8000f8e0002 */
[----:B------:R-:W-:-:S05]  /*1d50*/  IMAD R5, R16, UR11, R5 ;  /* 0x0000000b10057c24 */ /* 0x000fca000f8e0205 */
[----:B------:R-:W-:Y:S02]  /*1d60*/  IADD3 R5, PT, PT, R3, R5, RZ ;  /* 0x0000000503057210 */ /* 0x000fe40007ffe0ff */
[----:B----4-:R-:W-:-:S04]  /*1d70*/  LEA R4, P0, R2, UR8, 0x1 ;  /* 0x0000000802047c11 */ /* 0x010fc8000f8008ff */
[----:B------:R-:W-:-:S05]  /*1d80*/  LEA.HI.X R5, R2, UR9, R5, 0x1, P0 ;  /* 0x0000000902057c11 */ /* 0x000fca00080f0c05 */
[----:B------:R4:W-:Y:S04]  /*1d90*/  STG.E.128 desc[UR36][R4.64], RZ ;  /* 0x000000ff04007986 */ /* 0x0009e8000c101d24 */
[----:B------:R4:W-:Y:S04]  /*1da0*/  STG.E.128 desc[UR36][R4.64+0x80], RZ ;  /* 0x000080ff04007986 */ /* 0x0009e8000c101d24 */
[----:B------:R4:W-:Y:S04]  /*1db0*/  STG.E.128 desc[UR36][R4.64+0x100], RZ ;  /* 0x000100ff04007986 */ /* 0x0009e8000c101d24 */
[----:B------:R4:W-:Y:S01]  /*1dc0*/  STG.E.128 desc[UR36][R4.64+0x180], RZ ;  /* 0x000180ff04007986 */ /* 0x0009e2000c101d24 */
[----:B------:R-:W-:Y:S05]  /*1dd0*/  BRA `(.L_x_2282) ;  /* 0x0000007400547947 */ /* 0x000fea0003800000 */
.L_x_2271:
[----:B------:R-:W-:Y:S01]  /*1de0*/  IMAD.U32 R3, RZ, RZ, UR14 ;  /* 0x0000000eff037e24 */ /* 0x000fe2000f8e00ff */
[----:B------:R-:W2:Y:S01]  /*1df0*/  LDCU.64 UR10, c[0x0][0x3d0] ;  /* 0x00007a00ff0a77ac */ /* 0x000ea20008000a00 */
[----:B------:R-:W-:Y:S02]  /*1e00*/  IMAD.U32 R2, RZ, RZ, UR12 ;  /* 0x0000000cff027e24 */ /* 0x000fe4000f8e00ff */
[--C-:B------:R-:W-:Y:S01]  /*1e10*/  IMAD.WIDE.U32 R18, R3, UR31, R14.reuse ;  /* 0x0000001f03127c25 */ /* 0x100fe2000f8e000e */
[----:B------:R-:W3:Y:S03]  /*1e20*/  LDCU.64 UR8, c[0x0][0x3d8] ;  /* 0x00007b00ff0877ac */ /* 0x000ee60008000a00 */
[----:B------:R-:W-:Y:S01]  /*1e30*/  IMAD.WIDE.U32 R2, R2, UR31, R14 ;  /* 0x0000001f02027c25 */ /* 0x000fe2000f8e000e */
[----:B------:R-:W-:Y:S01]  /*1e40*/  UIMAD UR54, UR30, UR14, URZ ;  /* 0x0000000e1e3672a4 */ /* 0x000fe2000f8e02ff */
[----:B------:R-:W-:Y:S01]  /*1e50*/  IADD3 R20, P1, PT, R18, UR46, RZ ;  /* 0x0000002e12147c10 */ /* 0x000fe2000ff3e0ff */
[----:B------:R-:W-:-:S02]  /*1e60*/  UIMAD UR45, UR51, -0x40, UR44 ;  /* 0xffffffc0332d78a4 */ /* 0x000fc4000f8e022c */
[----:B------:R-:W-:Y:S02]  /*1e70*/  UIMAD UR54, UR31, UR15, UR54 ;  /* 0x0000000f1f3672a4 */ /* 0x000fe4000f8e0236 */
[----:B------:R-:W-:Y:S02]  /*1e80*/  UIMAD UR30, UR30, UR12, URZ ;  /* 0x0000000c1e1e72a4 */ /* 0x000fe4000f8e02ff */
[----:B------:R-:W-:Y:S01]  /*1e90*/  UIADD3 UR46, UPT, UPT, -UR31, UR35, URZ ;  /* 0x000000231f2e7290 */ /* 0x000fe2000fffe1ff */
[----:B------:R-:W-:Y:S01]  /*1ea0*/  ISETP.GE.AND P4, PT, R13, UR45, PT ;  /* 0x0000002d0d007c0c */ /* 0x000fe2000bf86270 */
[----:B------:R-:W-:Y:S01]  /*1eb0*/  UIMAD UR30, UR31, UR13, UR30 ;  /* 0x0000000d1f1e72a4 */ /* 0x000fe2000f8e021e */
[----:B------:R-:W-:Y:S01]  /*1ec0*/  IADD3.X R21, PT, PT, R9, UR54, R19, P1, !PT ;  /* 0x0000003609157c10 */ /* 0x000fe20008ffe413 */
[----:B--2---:R-:W-:Y:S01]  /*1ed0*/  IMAD R22, R8, UR10, RZ ;  /* 0x0000000a08167c24 */ /* 0x004fe2000f8e02ff */
[----:B------:R-:W-:Y:S01]  /*1ee0*/  IADD3 R14, P1, PT, R2, UR48, RZ ;  /* 0x00000030020e7c10 */ /* 0x000fe2000ff3e0ff */
[----:B---3--:R-:W-:Y:S01]  /*1ef0*/  IMAD R18, R8, UR8, RZ ;  /* 0x0000000808127c24 */ /* 0x008fe2000f8e02ff */
[----:B------:R-:W-:Y:S01]  /*1f00*/  ISETP.GE.AND P2, PT, R13, UR46, PT ;  /* 0x0000002e0d007c0c */ /* 0x000fe2000bf46270 */
[----:B------:R-:W-:Y:S01]  /*1f10*/  IMAD.U32 R2, RZ, RZ, UR53 ;  /* 0x00000035ff027e24 */ /* 0x000fe2000f8e00ff */
[----:B------:R-:W-:Y:S01]  /*1f20*/  IADD3.X R15, PT, PT, R12, UR30, R3, P1, !PT ;  /* 0x0000001e0c0f7c10 */ /* 0x000fe20008ffe403 */
[----:B------:R-:W-:Y:S01]  /*1f30*/  IMAD R22, R7, UR11, R22 ;  /* 0x0000000b07167c24 */ /* 0x000fe2000f8e0216 */
[----:B------:R-:W-:Y:S01]  /*1f40*/  ISETP.GE.AND P3, PT, R11, UR46, PT ;  /* 0x0000002e0b007c0c */ /* 0x000fe2000bf66270 */
[----:B------:R-:W-:Y:S01]  /*1f50*/  IMAD.WIDE.U32 R20, R7, UR10, R20 ;  /* 0x0000000a07147c25 */ /* 0x000fe2000f8e0014 */
[----:B------:R-:W-:Y:S01]  /*1f60*/  @P0 BAR.SYNC.DEFER_BLOCKING 0x0 ;  /* 0x0000000000000b1d */ /* 0x000fe20000010000 */
[----:B------:R-:W-:-:S02]  /*1f70*/  @!P4 LEA R2, P5, R2, R248, 0x1 ;  /* 0x000000f80202c211 */ /* 0x000fc400078a08ff */
[C---:B------:R-:W-:Y:S01]  /*1f80*/  IMAD R18, R7.reuse, UR9, R18 ;  /* 0x0000000907127c24 */ /* 0x040fe2000f8e0212 */
[----:B------:R-:W-:Y:S01]  /*1f90*/  @!P4 LEA R24, P1, R6, R250, 0x1 ;  /* 0x000000fa0618c211 */ /* 0x000fe200078208ff */
[----:B------:R-:W-:Y:S01]  /*1fa0*/  IMAD.WIDE.U32 R8, R7, UR8, R14 ;  /* 0x0000000807087c25 */ /* 0x000fe2000f8e000e */
[----:B------:R-:W-:Y:S01]  /*1fb0*/  LOP3.LUT R15, R10, 0x1f8, RZ, 0xc0, !PT ;  /* 0x000001f80a0f7812 */ /* 0x000fe200078ec0ff */
[----:B------:R-:W-:Y:S01]  /*1fc0*/  ULOP3.LUT UR8, UR51, 0x80000001, URZ, 0xc0, !UPT ;  /* 0x8000000133087892 */ /* 0x000fe2000f8ec0ff */
        /* <DEDUP_REMOVED lines=11> */
[--C-:B------:R-:W-:Y:S01]  /*2080*/  @!P3 IMAD.MOV.U32 R18, RZ, RZ, R8.reuse ;  /* 0x000000ffff12b224 */ /* 0x100fe200078e0008 */
[----:B------:R-:W-:Y:S01]  /*2090*/  LEA R15, R15, UR25, 0x1 ;  /* 0x000000190f0f7c11 */ /* 0x000fe2000f8e08ff */
[----:B------:R-:W-:Y:S01]  /*20a0*/  @!P2 IMAD.MOV.U32 R6, RZ, RZ, R8 ;  /* 0x000000ffff06a224 */ /* 0x000fe200078e0008 */
[----:B------:R-:W-:Y:S01]  /*20b0*/  USEL UR8, URZ, 0x8000, UP0 ;  /* 0x00008000ff087887 */ /* 0x000fe20008000000 */
[----:B------:R-:W-:Y:S01]  /*20c0*/  @!P2 IMAD.MOV.U32 R7, RZ, RZ, R19 ;  /* 0x000000ffff07a224 */ /* 0x000fe200078e0013 */
[----:B------:R-:W2:Y:S01]  /*20d0*/  @!P3 LDC.64 R8, c[0x0][0x388] ;  /* 0x0000e200ff08bb82 */ /* 0x000ea20000000a00 */
[C---:B------:R-:W-:Y:S01]  /*20e0*/  @!P2 IMAD R13, R5.reuse, UR14, RZ ;  /* 0x0000000e050dac24 */ /* 0x040fe2000f8e02ff */
[----:B------:R-:W-:Y:S01]  /*20f0*/  SHF.R.U32.HI R243, RZ, 0x2, R0 ;  /* 0x00000002fff37819 */ /* 0x000fe20000011600 */
[----:B------:R-:W-:Y:S01]  /*2100*/  @!P2 IMAD R12, R5, UR12, RZ ;  /* 0x0000000c050cac24 */ /* 0x000fe2000f8e02ff */
[----:B------:R-:W-:Y:S01]  /*2110*/  UIMAD UR47, UR24, UR47, UR23 ;  /* 0x0000002f182f72a4 */ /* 0x000fe2000f8e0217 */
[----:B------:R-:W-:Y:S01]  /*2120*/  @!P3 IMAD.MOV.U32 R22, RZ, RZ, R20 ;  /* 0x000000ffff16b224 */ /* 0x000fe200078e0014 */
[----:B------:R-:W3:Y:S01]  /*2130*/  S2R R238, SR_TID.X ;  /* 0x0000000000ee7919 */ /* 0x000ee20000002100 */
[C---:B------:R-:W-:Y:S01]  /*2140*/  @!P2 IMAD R13, R16.reuse, UR15, R13 ;  /* 0x0000000f100dac24 */ /* 0x040fe2000f8e020d */
[----:B------:R-:W4:Y:S01]  /*2150*/  @!P2 LDC.64 R4, c[0x0][0x388] ;  /* 0x0000e200ff04ab82 */ /* 0x000f220000000a00 */
        /* <DEDUP_REMOVED lines=10> */
[----:B------:R-:W1:Y:S01]  /*2200*/  @!P3 LDC.64 R6, c[0x0][0x390] ;  /* 0x0000e400ff06bb82 */ /* 0x000e620000000a00 */
[C---:B------:R-:W-:Y:S01]  /*2210*/  @!P3 IMAD.WIDE.U32 R22, R11.reuse, UR14, R22 ;  /* 0x0000000e0b16bc25 */ /* 0x040fe2000f8e0016 */
[----:B------:R-:W-:Y:S03]  /*2220*/  @!P5 LDGSTS.E.BYPASS.LTC128B.128 [R15+0x14000], desc[UR36][R248.64+0x100] ;  /* 0x14000100f80fdfae */ /* 0x000fe6000b981a24 */
[----:B------:R-:W-:Y:S01]  /*2230*/  IMAD.SHL.U32 R230, R0, 0x10, RZ ;  /* 0x0000001000e67824 */ /* 0x000fe200078e00ff */
[----:B--2---:R-:W-:Y:S01]  /*2240*/  @!P3 LEA R8, P1, R22, R8, 0x1 ;  /* 0x000000081608b211 */ /* 0x004fe200078208ff */
[C---:B------:R-:W-:Y:S01]  /*2250*/  @!P3 IMAD R14, R11.reuse, UR15, R23 ;  /* 0x0000000f0b0ebc24 */ /* 0x040fe2000f8e0217 */
[----:B------:R-:W-:Y:S01]  /*2260*/  @!P5 LDGSTS.E.BYPASS.LTC128B.128 [R15+0x16000], desc[UR36][R248.64+0x180] ;  /* 0x16000180f80fdfae */ /* 0x000fe2000b981a24 */
[----:B------:R-:W-:Y:S01]  /*2270*/  @!P3 IMAD.WIDE.U32 R18, R11, UR12, R18 ;  /* 0x0000000c0b12bc25 */ /* 0x000fe2000f8e0012 */
[----:B----4-:R-:W-:-:S03]  /*2280*/  @!P2 LEA R26, P0, R20, R4, 0x1 ;  /* 0x00000004141aa211 */ /* 0x010fc600078008ff */
[----:B------:R-:W-:Y:S01]  /*2290*/  IMAD.MOV.U32 R232, RZ, RZ, 0x40 ;  /* 0x00000040ffe87424 */ /* 0x000fe200078e00ff */
[----:B------:R-:W-:Y:S01]  /*22a0*/  @!P3 LEA.HI.X R9, R22, R9, R14, 0x1, P1 ;  /* 0x000000091609b211 */ /* 0x000fe200008f0c0e */
[----:B------:R-:W-:Y:S01]  /*22b0*/  @!P2 IMAD.IADD R13, R21, 0x1, R13 ;  /* 0x00000001150da824 */ /* 0x000fe200078e020d */
[----:B------:R2:W-:Y:S01]  /*22c0*/  @P5 STS.128 [R15+0x10000], RZ ;  /* 0x010000ff0f005388 */ /* 0x0005e20000000c00 */
[----:B------:R-:W-:Y:S02]  /*22d0*/  @!P3 IMAD R4, R11, UR13, R19 ;  /* 0x0000000d0b04bc24 */ /* 0x000fe4000f8e0213 */
[----:B------:R-:W-:Y:S01]  /*22e0*/  IMAD.MOV.U32 R231, RZ, RZ, 0x20 ;  /* 0x00000020ffe77424 */ /* 0x000fe200078e00ff */
[----:B------:R2:W-:Y:S01]  /*22f0*/  @P5 STS.128 [R15+0x12000], RZ ;  /* 0x012000ff0f005388 */ /* 0x0005e20000000c00 */
[----:B------:R-:W-:Y:S01]  /*2300*/  VIADD R244, R15, UR8 ;  /* 0x000000080ff47c36 */ /* 0x000fe20008000000 */
[----:B------:R-:W-:Y:S01]  /*2310*/  @!P2 LEA.HI.X R27, R20, R5, R13, 0x1, P0 ;  /* 0x00000005141ba211 */ /* 0x000fe200000f0c0d */
[----:B------:R-:W-:Y:S01]  /*2320*/  @!P2 IMAD.IADD R12, R17, 0x1, R12 ;  /* 0x00000001110ca824 */ /* 0x000fe200078e020c */
[----:B-1----:R-:W-:Y:S01]  /*2330*/  @!P3 LEA R6, P1, R18, R6, 0x1 ;  /* 0x000000061206b211 */ /* 0x002fe200078208ff */
[----:B------:R2:W-:Y:S01]  /*2340*/  @P5 STS.128 [R15+0x14000], RZ ;  /* 0x014000ff0f005388 */ /* 0x0005e20000000c00 */
[----:B------:R-:W-:Y:S01]  /*2350*/  IMAD.MOV.U32 R236, RZ, RZ, 0x4 ;  /* 0x00000004ffec7424 */ /* 0x000fe200078e00ff */
[----:B------:R-:W-:-:S02]  /*2360*/  CS2R R190, SRZ ;  /* 0x0000000000be7805 */ /* 0x000fc4000001ff00 */
[----:B------:R-:W-:Y:S01]  /*2370*/  @!P3 LEA.HI.X R7, R18, R7, R4, 0x1, P1 ;  /* 0x000000071207b211 */ /* 0x000fe200008f0c04 */
[----:B------:R2:W-:Y:S01]  /*2380*/  @P5 STS.128 [R15+0x16000], RZ ;  /* 0x016000ff0f005388 */ /* 0x0005e20000000c00 */
[----:B------:R-:W1:Y:S01]  /*2390*/  LDC.64 R4, c[0x0][0x528] ;  /* 0x00014a00ff047b82 */ /* 0x000e620000000a00 */
        /* <DEDUP_REMOVED lines=15> */
[----:B------:R-:W-:Y:S01]  /*2490*/  USHF.L.U32 UR47, UR47, 0x5, URZ ;  /* 0x000000052f2f7899 */ /* 0x000fe200080006ff */
        /* <DEDUP_REMOVED lines=43> */
[----:B------:R-:W-:Y:S01]  /*2750*/  CS2R R66, SRZ ;  /* 0x0000000000427805 */ /* 0x000fe2000001ff00 */
[----:B----4-:R-:W4:Y:S01]  /*2760*/  @!P2 LDC.64 R2, c[0x0][0x390] ;  /* 0x0000e400ff02ab82 */ /* 0x010f220000000a00 */
        /* <DEDUP_REMOVED lines=23> */
[----:B----4-:R-:W-:Y:S01]  /*28e0*/  @!P2 LEA R2, P0, R16, R2, 0x1 ;  /* 0x000000021002a211 */ /* 0x010fe200078008ff */
[----:B------:R-:W-:Y:S01]  /*28f0*/  @!PT LDS RZ, [RZ] ;  /* 0x00000000fffff984 */ /* 0x000fe20000000800 */
[----:B------:R-:W-:Y:S01]  /*2900*/  @!PT LDS RZ, [RZ] ;  /* 0x00000000fffff984 */ /* 0x000fe20000000800 */
[----:B------:R-:W-:Y:S01]  /*2910*/  @!PT LDS RZ, [RZ] ;  /* 0x00000000fffff984 */ /* 0x000fe20000000800 */
[----:B------:R-:W-:Y:S01]  /*2920*/  @!P4 LDGSTS.E.BYPASS.LTC128B.128 [R244+0x1000], desc[UR36][R24.64] ;  /* 0x0100000018f4cfae */ /* 0x000fe2000b981a24 */
[----:B------:R-:W-:-:S02]  /*2930*/  CS2R R22, SRZ ;  /* 0x0000000000167805 */ /* 0x000fc4000001ff00 */
[----:B---3--:R-:W-:Y:S01]  /*2940*/  SHF.R.U32.HI R237, RZ, 0x2, R238 ;  /* 0x00000002ffed7819 */ /* 0x008fe200000116ee */
[----:B------:R-:W-:Y:S01]  /*2950*/  UIADD3 UR52, UPT, UPT, -UR52, UR43, URZ ;  /* 0x0000002b34347290 */ /* 0x000fe2000fffe1ff */
[----:B------:R-:W-:Y:S01]  /*2960*/  @!P4 LDGSTS.E.BYPASS.LTC128B.128 [R244+0x3000], desc[UR36][R24.64+0x80] ;  /* 0x0300008018f4cfae */ /* 0x000fe2000b981a24 */
[----:B------:R-:W-:Y:S01]  /*2970*/  @!P2 LEA.HI.X R3, R16, R3, R12, 0x1, P0 ;  /* 0x000000031003a211 */ /* 0x000fe200000f0c0c */
[----:B------:R-:W-:Y:S02]  /*2980*/  USHF.L.U32 UR55, UR55, 0x3, URZ ;  /* 0x0000000337377899 */ /* 0x000fe400080006ff */
[----:B------:R-:W-:Y:S01]  /*2990*/  @!P4 LDGSTS.E.BYPASS.LTC128B.128 [R244+0x5000], desc[UR36][R24.64+0x100] ;  /* 0x0500010018f4cfae */ /* 0x000fe2000b981a24 */
[----:B------:R-:W3:Y:S03]  /*29a0*/  LDCU UR11, c[0x0][0x504] ;  /* 0x0000a080ff0b77ac */ /* 0x000ee60008000800 */
[----:B------:R-:W-:Y:S01]  /*29b0*/  @!P4 LDGSTS.E.BYPASS.LTC128B.128 [R244+0x7000], desc[UR36][R24.64+0x180] ;  /* 0x0700018018f4cfae */ /* 0x000fe2000b981a24 */
[----:B------:R-:W4:Y:S03]  /*29c0*/  LDCU UR10, c[0x0][0x508] ;  /* 0x0000a100ff0a77ac */ /* 0x000f260008000800 */
        /* <DEDUP_REMOVED lines=42> */
[----:B-1----:R-:W4:Y:S04]  /*2c70*/  LDG.E.64 R6, desc[UR36][R4.64+0x8] ;  /* 0x0000082404067981 */ /* 0x002f28000c1e1b00 */
[----:B------:R-:W2:Y:S01]  /*2c80*/  LDG.E.64 R4, desc[UR36][R4.64] ;  /* 0x0000002404047981 */ /* 0x000ea2000c1e1b00 */
[----:B---3--:R-:W-:-:S04]  /*2c90*/  SHF.R.U32.HI R2, RZ, 0x1, R0 ;  /* 0x00000001ff027819 */ /* 0x008fc80000011600 */
[----:B------:R-:W-:-:S04]  /*2ca0*/  LOP3.LUT R3, R2, 0x30, RZ, 0xc0, !PT ;  /* 0x0000003002037812 */ /* 0x000fc800078ec0ff */
[----:B------:R-:W-:-:S04]  /*2cb0*/  LOP3.LUT R243, R3, 0x7, R243, 0xf8, !PT ;  /* 0x0000000703f37812 */ /* 0x000fc800078ef8f3 */
[C---:B------:R-:W-:Y:S01]  /*2cc0*/  ISETP.GE.AND P1, PT, R243.reuse, UR45, PT ;  /* 0x0000002df3007c0c */ /* 0x040fe2000bf26270 */
[----:B------:R-:W-:-:S05]  /*2cd0*/  VIADD R3, R243, 0x8 ;  /* 0x00000008f3037836 */ /* 0x000fca0000000000 */
[----:B------:R-:W-:Y:S01]  /*2ce0*/  ISETP.GE.AND P0, PT, R3, UR45, PT ;  /* 0x0000002d03007c0c */ /* 0x000fe2000bf06270 */
[----:B------:R-:W-:-:S04]  /*2cf0*/  IMAD.MOV.U32 R3, RZ, RZ, 0x4 ;  /* 0x00000004ff037424 */ /* 0x000fc800078e00ff */
[----:B------:R-:W-:-:S04]  /*2d00*/  IMAD.WIDE.U32 R8, R243, R3, UR56 ;  /* 0x00000038f3087e25 */ /* 0x000fc8000f8e0003 */
[C---:B------:R-:W-:Y:S01]  /*2d10*/  IMAD.SHL.U32 R3, R0.reuse, 0x2, RZ ;  /* 0x0000000200037824 */ /* 0x040fe200078e00ff */
[----:B------:R-:W5:Y:S04]  /*2d20*/  @!P1 LDG.E R242, desc[UR36][R8.64] ;  /* 0x0000002408f29981 */ /* 0x000f68000c1e1900 */
[----:B------:R-:W-:Y:S01]  /*2d30*/  LOP3.LUT R3, R3, 0x20, RZ, 0xc0, !PT ;  /* 0x0000002003037812 */ /* 0x000fe200078ec0ff */
[----:B------:R1:W5:Y:S01]  /*2d40*/  @!P0 LDG.E R241, desc[UR36][R8.64+0x20] ;  /* 0x0000202408f18981 */ /* 0x000362000c1e1900 */
[----:B------:R-:W-:Y:S01]  /*2d50*/  USHF.R.S32.HI UR14, URZ, 0x1f, UR47 ;  /* 0x0000001fff0e7899 */ /* 0x000fe2000801142f */
[----:B------:R-:W-:Y:S02]  /*2d60*/  R2P PR, R0, 0x6 ;  /* 0x0000000600007804 */ /* 0x000fe40000000000 */
[----:B------:R-:W-:-:S02]  /*2d70*/  CS2R R26, SRZ ;  /* 0x00000000001a7805 */ /* 0x000fc4000001ff00 */
[----:B------:R-:W-:Y:S01]  /*2d80*/  LOP3.LUT R11, R3, 0x18, R11, 0xf8, !PT ;  /* 0x00000018030b7812 */ /* 0x000fe200078ef80b */
[----:B------:R-:W-:Y:S01]  /*2d90*/  IMAD.SHL.U32 R3, R0, 0x40, RZ ;  /* 0x0000004000037824 */ /* 0x000fe200078e00ff */
[----:B------:R-:W-:Y:S02]  /*2da0*/  CS2R R24, SRZ ;  /* 0x0000000000187805 */ /* 0x000fe4000001ff00 */
[----:B------:R-:W-:Y:S02]  /*2db0*/  SEL R232, R232, 0xffffffc0, !P2 ;  /* 0xffffffc0e8e87807 */ /* 0x000fe40005000000 */
[----:B------:R-:W-:Y:S02]  /*2dc0*/  CS2R R20, SRZ ;  /* 0x0000000000147805 */ /* 0x000fe4000001ff00 */
[----:B------:R-:W-:Y:S02]  /*2dd0*/  SEL R231, R231, 0xffffffe0, !P1 ;  /* 0xffffffe0e7e77807 */ /* 0x000fe40004800000 */
[----:B------:R-:W-:-:S02]  /*2de0*/  LOP3.LUT R13, R3, 0x200, RZ, 0xc0, !PT ;  /* 0x00000200030d7812 */ /* 0x000fc400078ec0ff */
[----:B------:R-:W-:-:S04]  /*2df0*/  LOP3.LUT R11, R11, 0x1c0, R3, 0xf8, !PT ;  /* 0x000001c00b0b7812 */ /* 0x000fc800078ef803 */
[----:B------:R-:W-:Y:S01]  /*2e00*/  LOP3.LUT R11, R11, 0x38, R10, 0x78, !PT ;  /* 0x000000380b0b7812 */ /* 0x000fe200078e780a */
[----:B-1----:R-:W-:Y:S01]  /*2e10*/  IMAD.SHL.U32 R9, R0, 0x20, RZ ;  /* 0x0000002000097824 */ /* 0x002fe200078e00ff */
[----:B------:R-:W-:-:S04]  /*2e20*/  LOP3.LUT R8, R3, 0x1c0, RZ, 0xc0, !PT ;  /* 0x000001c003087812 */ /* 0x000fc800078ec0ff */
[----:B------:R-:W-:Y:S02]  /*2e30*/  LOP3.LUT R12, R9, 0x200, RZ, 0xc0, !PT ;  /* 0x00000200090c7812 */ /* 0x000fe400078ec0ff */
[----:B------:R-:W-:Y:S02]  /*2e40*/  LOP3.LUT R8, R8, 0x38, R10, 0xf8, !PT ;  /* 0x0000003808087812 */ /* 0x000fe400078ef80a */
[----:B------:R-:W-:Y:S02]  /*2e50*/  LOP3.LUT R230, R12, 0x3800, R230, 0xf8, !PT ;  /* 0x000038000ce67812 */ /* 0x000fe400078ef8e6 */
[C---:B------:R-:W-:Y:S02]  /*2e60*/  LOP3.LUT R0, R8.reuse, 0x8, R0, 0x78, !PT ;  /* 0x0000000808007812 */ /* 0x040fe400078e7800 */
[----:B------:R-:W-:Y:S02]  /*2e70*/  LOP3.LUT R9, R13, 0xc00, R9, 0xf8, !PT ;  /* 0x00000c000d097812 */ /* 0x000fe400078ef809 */
[----:B------:R-:W-:-:S02]  /*2e80*/  LOP3.LUT R2, R8, 0x8, R2, 0x78, !PT ;  /* 0x0000000808027812 */ /* 0x000fc400078e7802 */
[----:B------:R-:W-:Y:S02]  /*2e90*/  LOP3.LUT R230, R230, R0, RZ, 0xfc, !PT ;  /* 0x00000000e6e67212 */ /* 0x000fe400078efcff */
[----:B------:R-:W-:Y:S02]  /*2ea0*/  LOP3.LUT R2, R9, R2, RZ, 0xfc, !PT ;  /* 0x0000000209027212 */ /* 0x000fe400078efcff */
[----:B------:R-:W-:Y:S02]  /*2eb0*/  LOP3.LUT R0, R11, 0x200, R3, 0xf8, !PT ;  /* 0x000002000b007812 */ /* 0x000fe400078ef803 */
[----:B------:R-:W-:Y:S02]  /*2ec0*/  LEA R230, R230, UR25, 0x1 ;  /* 0x00000019e6e67c11 */ /* 0x000fe4000f8e08ff */
[----:B------:R-:W-:Y:S02]  /*2ed0*/  LEA R2, R2, UR25, 0x1 ;  /* 0x0000001902027c11 */ /* 0x000fe4000f8e08ff */
[----:B------:R-:W-:Y:S01]  /*2ee0*/  LEA R0, R0, UR25, 0x1 ;  /* 0x0000001900007c11 */ /* 0x000fe2000f8e08ff */
[----:B------:R-:W-:-:S02]  /*2ef0*/  IMAD.IADD R228, R232, 0x1, R230 ;  /* 0x00000001e8e47824 */ /* 0x000fc400078e02e6 */
[----:B------:R-:W-:Y:S02]  /*2f00*/  VIADD R2, R2, UR8 ;  /* 0x0000000802027c36 */ /* 0x000fe40008000000 */
[C---:B------:R-:W-:Y:S02]  /*2f10*/  IMAD.IADD R229, R231.reuse, 0x1, R230 ;  /* 0x00000001e7e57824 */ /* 0x040fe400078e02e6 */
[----:B------:R-:W-:Y:S02]  /*2f20*/  VIADD R0, R0, UR8 ;  /* 0x0000000800007c36 */ /* 0x000fe40008000000 */
[----:B------:R-:W-:Y:S01]  /*2f30*/  IMAD.IADD R3, R231, 0x1, R228 ;  /* 0x00000001e7037824 */ /* 0x000fe200078e02e4 */
[----:B----4-:R-:W-:-:S04]  /*2f40*/  IADD3 R240, P3, P0, R6, UR47, R240 ;  /* 0x0000002f06f07c10 */ /* 0x010fc8000f87e0f0 */
[----:B------:R-:W-:Y:S01]  /*2f50*/  IADD3.X R239, PT, PT, R7, UR14, RZ, P3, P0 ;  /* 0x0000000e07ef7c10 */ /* 0x000fe20009fe04ff */
[----:B------:R-:W1:Y:S02]  /*2f60*/  LDCU UR14, c[0x0][0x590] ;  /* 0x0000b200ff0e77ac */ /* 0x000e640008000800 */
[----:B-1----:R-:W-:Y:S01]  /*2f70*/  USHF.L.U32 UR14, UR14, 0x6, URZ ;  /* 0x000000060e0e7899 */ /* 0x002fe200080006ff */
[----:B--2---:R-:W-:Y:S02]  /*2f80*/  R2UR UR61, R5 ;  /* 0x00000000053d72ca */ /* 0x004fe400000e0000 */
[----:B------:R-:W-:-:S11]  /*2f90*/  R2UR UR62, R4 ;  /* 0x00000000043e72ca */ /* 0x000fd600000e0000 */
[----:B------:R-:W-:Y:S02]  /*2fa0*/  UIADD3 UR59, UPT, UPT, UR61, -0x4498517b, URZ ;  /* 0xbb67ae853d3b7890 */ /* 0x000fe4000fffe0ff */
[----:B------:R-:W-:Y:S02]  /*2fb0*/  UIADD3 UR60, UPT, UPT, UR62, -0x61c88647, URZ ;  /* 0x9e3779b93e3c7890 */ /* 0x000fe4000fffe0ff */
[----:B------:R-:W-:Y:S02]  /*2fc0*/  UIADD3 UR58, UPT, UPT, UR62, 0x3c6ef372, URZ ;  /* 0x3c6ef3723e3a7890 */ /* 0x000fe4000fffe0ff */
[----:B------:R-:W-:Y:S02]  /*2fd0*/  UIADD3 UR54, UPT, UPT, UR61, 0x76cf5d0a, URZ ;  /* 0x76cf5d0a3d367890 */ /* 0x000fe4000fffe0ff */
[----:B------:R-:W-:Y:S02]  /*2fe0*/  UIADD3 UR48, UPT, UPT, UR62, -0x255992d5, URZ ;  /* 0xdaa66d2b3e307890 */ /* 0x000fe4000fffe0ff */
[----:B------:R-:W-:-:S02]  /*2ff0*/  UIADD3 UR47, UPT, UPT, UR61, 0x32370b8f, URZ ;  /* 0x32370b8f3d2f7890 */ /* 0x000fc4000fffe0ff */
[----:B------:R-:W-:Y:S02]  /*3000*/  UIADD3 UR46, UPT, UPT, UR62, 0x78dde6e4, URZ ;  /* 0x78dde6e43e2e7890 */ /* 0x000fe4000fffe0ff */
[----:B------:R-:W-:Y:S02]  /*3010*/  UIADD3 UR45, UPT, UPT, UR61, -0x126145ec, URZ ;  /* 0xed9eba143d2d7890 */ /* 0x000fe4000fffe0ff */
[----:B------:R-:W-:Y:S02]  /*3020*/  UIADD3 UR31, UPT, UPT, UR62, 0x1715609d, URZ ;  /* 0x1715609d3e1f7890 */ /* 0x000fe4000fffe0ff */
[----:B------:R-:W-:Y:S02]  /*3030*/  UIADD3 UR30, UPT, UPT, UR61, -0x56f99767, URZ ;  /* 0xa90668993d1e7890 */ /* 0x000fe4000fffe0ff */
[----:B------:R-:W-:Y:S02]  /*3040*/  UIADD3 UR24, UPT, UPT, UR62, -0x4ab325aa, URZ ;  /* 0xb54cda563e187890 */ /* 0x000fe4000fffe0ff */
[----:B------:R-:W-:-:S12]  /*3050*/  UIADD3 UR15, UPT, UPT, UR61, 0x646e171e, URZ ;  /* 0x646e171e3d0f7890 */ /* 0x000fd8000fffe0ff */
.L_x_2287:
[----:B------:R-:W0:Y:S01]  /*3060*/  LDGDEPBAR ;  /* 0x00000000000079af */ /* 0x000e220000000000 */
[C---:B-----5:R-:W-:Y:S01]  /*3070*/  IMAD.IADD R116, R2.reuse, 0x1, R231 ;  /* 0x0000000102747824 */ /* 0x060fe200078e02e7 */
        /* <DEDUP_REMOVED lines=137> */
.L_x_2283:
        /* <DEDUP_REMOVED lines=89> */
.L_x_2284:
[----:B------:R-:W1:Y:S01]  /*3ea0*/  S2R R116, SR_TID.X ;  /* 0x0000000000747919 */ /* 0x000e620000002100 */
[----:B------:R-:W-:Y:S01]  /*3eb0*/  IMAD.U32 R88, RZ, RZ, UR38 ;  /* 0x00000026ff587e24 */ /* 0x000fe2000f8e00ff */
[----:B------:R-:W-:Y:S01]  /*3ec0*/  FSETP.NEU.FTZ.AND P1, PT, R242, -INF , PT ;  /* 0xff800000f200780b */ /* 0x000fe20003f3d000 */
[----:B------:R-:W-:Y:S01]  /*3ed0*/  IMAD.U32 R84, RZ, RZ, UR51 ;  /* 0x00000033ff547e24 */ /* 0x000fe2000f8e00ff */
[----:B------:R-:W-:Y:S01]  /*3ee0*/  FSETP.NEU.FTZ.AND P0, PT, R241, -INF , PT ;  /* 0xff800000f100780b */ /* 0x000fe20003f1d000 */
[----:B------:R-:W-:Y:S01]  /*3ef0*/  IMAD.WIDE.U32 R86, R240, -0x2daee0ad, RZ ;  /* 0xd2511f53f0567825 */ /* 0x000fe200078e00ff */
[----:B------:R-:W-:Y:S03]  /*3f00*/  UISETP.GT.AND UP0, UPT, UR51, UR50, UPT ;  /* 0x000000323300728c */ /* 0x000fe6000bf04270 */
[----:B------:R-:W-:Y:S02]  /*3f10*/  IMAD.MOV.U32 R197, RZ, RZ, 0x10 ;  /* 0x00000010ffc57424 */ /* 0x000fe400078e00ff */
[----:B------:R-:W-:Y:S02]  /*3f20*/  IMAD.MOV.U32 R231, RZ, RZ, 0x20 ;  /* 0x00000020ffe77424 */ /* 0x000fe400078e00ff */
[----:B------:R-:W-:Y:S01]  /*3f30*/  IMAD.MOV.U32 R232, RZ, RZ, 0x40 ;  /* 0x00000040ffe87424 */ /* 0x000fe200078e00ff */
[--C-:B-1----:R-:W-:Y:S01]  /*3f40*/  SHF.R.U32.HI R85, RZ, 0x5, R116.reuse ;  /* 0x00000005ff557819 */ /* 0x102fe20000011674 */
[C---:B------:R-:W-:Y:S01]  /*3f50*/  IMAD.SHL.U32 R122, R116.reuse, 0x2, RZ ;  /* 0x00000002747a7824 */ /* 0x040fe200078e00ff */
[--C-:B------:R-:W-:Y:S01]  /*3f60*/  SHF.R.U32.HI R3, RZ, 0x7, R116.reuse ;  /* 0x00000007ff037819 */ /* 0x100fe20000011674 */
[C---:B------:R-:W-:Y:S01]  /*3f70*/  IMAD.SHL.U32 R118, R116.reuse, 0x20, RZ ;  /* 0x0000002074767824 */ /* 0x040fe200078e00ff */
[----:B------:R-:W-:Y:S01]  /*3f80*/  LOP3.LUT R85, R85, 0x3, RZ, 0xc0, !PT ;  /* 0x0000000355557812 */ /* 0x000fe200078ec0ff */
[----:B------:R-:W-:Y:S01]  /*3f90*/  IMAD.SHL.U32 R230, R116, 0x10, RZ ;  /* 0x0000001074e67824 */ /* 0x000fe200078e00ff */
[--C-:B------:R-:W-:Y:S01]  /*3fa0*/  SHF.R.U32.HI R130, RZ, 0x2, R116.reuse ;  /* 0x00000002ff827819 */ /* 0x100fe20000011674 */
[----:B------:R-:W-:Y:S02]  /*3fb0*/  IMAD R88, R88, 0x2, R3 ;  /* 0x0000000258587824 */ /* 0x000fe400078e0203 */
[----:B------:R-:W-:Y:S01]  /*3fc0*/  FMUL.FTZ R3, R241, 1.4426950216293334961 ;  /* 0x3fb8aa3bf1037820 */ /* 0x000fe20000410000 */
[----:B------:R-:W-:Y:S01]  /*3fd0*/  IMAD R84, R84, 0x4, R85 ;  /* 0x0000000454547824 */ /* 0x000fe200078e0255 */
[----:B------:R-:W-:Y:S01]  /*3fe0*/  SHF.R.U32.HI R233, RZ, 0x1, R116 ;  /* 0x00000001ffe97819 */ /* 0x000fe20000011674 */
[----:B------:R-:W-:Y:S01]  /*3ff0*/  IMAD.SHL.U32 R121, R116, 0x40, RZ ;  /* 0x0000004074797824 */ /* 0x000fe200078e00ff */
[----:B------:R-:W-:Y:S01]  /*4000*/  LOP3.LUT R88, R88, UR61, R87, 0x96, !PT ;  /* 0x0000003d58587c12 */ /* 0x000fe2000f8e9657 */
[----:B------:R-:W-:Y:S04]  /*4010*/  IMAD.WIDE.U32 R84, R84, -0x326172a9, RZ ;  /* 0xcd9e8d5754547825 */ /* 0x000fe800078e00ff */
[----:B------:R-:W-:Y:S01]  /*4020*/  FMUL.FTZ R87, R242, 1.4426950216293334961 ;  /* 0x3fb8aa3bf2577820 */ /* 0x000fe20000410000 */
[----:B------:R-:W-:Y:S01]  /*4030*/  FSEL R3, R3, RZ, P0 ;  /* 0x000000ff03037208 */ /* 0x000fe20000000000 */
[----:B------:R-:W-:Y:S01]  /*4040*/  IMAD.WIDE.U32 R88, R88, -0x326172a9, RZ ;  /* 0xcd9e8d5758587825 */ /* 0x000fe200078e00ff */
[----:B------:R-:W-:Y:S02]  /*4050*/  LOP3.LUT R90, R239, UR62, R85, 0x96, !PT ;  /* 0x0000003eef5a7c12 */ /* 0x000fe4000f8e9655 */
[----:B------:R-:W-:Y:S01]  /*4060*/  FSEL R87, R87, RZ, P1 ;  /* 0x000000ff57577208 */ /* 0x000fe20000800000 */
[----:B------:R-:W-:Y:S01]  /*4070*/  FFMA.FTZ R10, R10, UR13, -R3 ;  /* 0x0000000d0a0a7c23 */ /* 0x000fe20008010803 */
[----:B------:R-:W-:Y:S01]  /*4080*/  LOP3.LUT R84, R84, UR60, R89, 0x96, !PT ;  /* 0x0000003c54547c12 */ /* 0x000fe2000f8e9659 */
[----:B------:R-:W-:Y:S01]  /*4090*/  IMAD.WIDE.U32 R90, R90, -0x2daee0ad, RZ ;  /* 0xd2511f535a5a7825 */ /* 0x000fe200078e00ff */
[----:B------:R-:W-:Y:S01]  /*40a0*/  LOP3.LUT P0, RZ, R116, 0x8, RZ, 0xc0, !PT ;  /* 0x0000000874ff7812 */ /* 0x000fe2000780c0ff */
[----:B------:R-:W-:Y:S02]  /*40b0*/  MUFU.EX2 R203, R10 ;  /* 0x0000000a00cb7308 */ /* 0x000fe40000000800 */
[----:B------:R-:W-:Y:S01]  /*40c0*/  FFMA.FTZ R16, R16, UR13, -R87 ;  /* 0x0000000d10107c23 */ /* 0x000fe20008010857 */
[----:B------:R-:W-:Y:S01]  /*40d0*/  IMAD.WIDE.U32 R84, R84, -0x2daee0ad, RZ ;  /* 0xd2511f5354547825 */ /* 0x000fe200078e00ff */
[----:B------:R-:W-:Y:S03]  /*40e0*/  LOP3.LUT R86, R86, UR59, R91, 0x96, !PT ;  /* 0x0000003b56567c12 */ /* 0x000fe6000f8e965b */
[--C-:B------:R-:W-:Y:S01]  /*40f0*/  FFMA.FTZ R17, R17, UR13, -R87.reuse ;  /* 0x0000000d11117c23 */ /* 0x100fe20008010857 */
[----:B------:R-:W-:Y:S01]  /*4100*/  FFMA.FTZ R12, R12, UR13, -R87 ;  /* 0x0000000d0c0c7c23 */ /* 0x000fe20008010857 */
[----:B------:R-:W-:Y:S01]  /*4110*/  LOP3.LUT R89, R90, UR54, R85, 0x96, !PT ;  /* 0x000000365a597c12 */ /* 0x000fe2000f8e9655 */
[----:B------:R-:W-:Y:S01]  /*4120*/  IMAD.WIDE.U32 R92, R86, -0x326172a9, RZ ;  /* 0xcd9e8d57565c7825 */ /* 0x000fe200078e00ff */
[----:B------:R-:W-:Y:S01]  /*4130*/  LOP3.LUT R86, R122, 0x38, RZ, 0xc0, !PT ;  /* 0x000000387a567812 */ /* 0x000fe200078ec0ff */
[----:B------:R1:W2:Y:S02]  /*4140*/  MUFU.EX2 R209, R12 ;  /* 0x0000000c00d17308 */ /* 0x0002a40000000800 */
[--C-:B------:R-:W-:Y:S01]  /*4150*/  FFMA.FTZ R8, R8, UR13, -R87.reuse ;  /* 0x0000000d08087c23 */ /* 0x100fe20008010857 */
[----:B------:R-:W-:Y:S01]  /*4160*/  FFMA.FTZ R9, R9, UR13, -R87 ;  /* 0x0000000d09097c23 */ /* 0x000fe20008010857 */
[----:B------:R-:W-:Y:S01]  /*4170*/  LOP3.LUT R85, R88, UR58, R93, 0x96, !PT ;  /* 0x0000003a58557c12 */ /* 0x000fe2000f8e965d */
[----:B------:R-:W-:Y:S01]  /*4180*/  IMAD.WIDE.U32 R88, R89, -0x326172a9, RZ ;  /* 0xcd9e8d5759587825 */ /* 0x000fe200078e00ff */
[----:B------:R-:W-:Y:S04]  /*4190*/  LOP3.LUT R130, R86, 0x20, R130, 0x78, !PT ;  /* 0x0000002056827812 */ /* 0x000fe800078e7882 */
[----:B------:R3:W-:Y:S01]  /*41a0*/  MUFU.EX2 R210, R9 ;  /* 0x0000000900d27308 */ /* 0x0007e20000000800 */
[----:B------:R-:W-:Y:S01]  /*41b0*/  LOP3.LUT R86, R118, 0x200, RZ, 0xc0, !PT ;  /* 0x0000020076567812 */ /* 0x000fe200078ec0ff */
[----:B------:R-:W-:Y:S01]  /*41c0*/  FFMA.FTZ R4, R4, UR13, -R87 ;  /* 0x0000000d04047c23 */ /* 0x000fe20008010857 */
[----:B------:R-:W-:Y:S01]  /*41d0*/  LOP3.LUT R90, R92, UR48, R89, 0x96, !PT ;  /* 0x000000305c5a7c12 */ /* 0x000fe2000f8e9659 */
[----:B------:R-:W-:Y:S01]  /*41e0*/  IMAD.WIDE.U32 R92, R85, -0x2daee0ad, RZ ;  /* 0xd2511f53555c7825 */ /* 0x000fe200078e00ff */
[----:B------:R-:W-:Y:S05]  /*41f0*/  LOP3.LUT R85, R118, 0xc00, RZ, 0xc0, !PT ;  /* 0x00000c0076557812 */ /* 0x000fea00078ec0ff */
[----:B------:R4:W2:Y:S01]  /*4200*/  MUFU.EX2 R211, R8 ;  /* 0x0000000800d37308 */ /* 0x0008a20000000800 */
[----:B------:R-:W-:Y:S01]  /*4210*/  LOP3.LUT R130, R130, 0x1c0, R230, 0xf8, !PT ;  /* 0x000001c082827812 */ /* 0x000fe200078ef8e6 */
[----:B------:R-:W-:Y:S01]  /*4220*/  IMAD.WIDE.U32 R90, R90, -0x2daee0ad, RZ ;  /* 0xd2511f535a5a7825 */ /* 0x000fe200078e00ff */
[----:B------:R-:W-:Y:S07]  /*4230*/  LOP3.LUT R84, R84, UR47, R93, 0x96, !PT ;  /* 0x0000002f54547c12 */ /* 0x000fee000f8e965d */
[----:B------:R2:W-:Y:S01]  /*4240*/  MUFU.EX2 R213, R4 ;  /* 0x0000000400d57308 */ /* 0x0005e20000000800 */
[----:B------:R-:W-:Y:S01]  /*4250*/  LOP3.LUT R85, R85, 0x6, R122, 0xf8, !PT ;  /* 0x0000000655557812 */ /* 0x000fe200078ef87a */
[--C-:B------:R-:W-:Y:S01]  /*4260*/  FFMA.FTZ R13, R13, UR13, -R87.reuse ;  /* 0x0000000d0d0d7c23 */ /* 0x100fe20008010857 */
[----:B------:R-:W-:Y:S01]  /*4270*/  LOP3.LUT R230, R86, 0x3800, R230, 0xf8, !PT ;  /* 0x0000380056e67812 */ /* 0x000fe200078ef8e6 */
[----:B------:R-:W-:Y:S01]  /*4280*/  FFMA.FTZ R5, R5, UR13, -R87 ;  /* 0x0000000d05057c23 */ /* 0x000fe20008010857 */
[----:B------:R-:W-:Y:S01]  /*4290*/  LOP3.LUT R86, R92, UR45, R91, 0x96, !PT ;  /* 0x0000002d5c567c12 */ /* 0x000fe2000f8e965b */
[--C-:B------:R-:W-:Y:S01]  /*42a0*/  FFMA.FTZ R11, R11, UR13, -R3.reuse ;  /* 0x0000000d0b0b7c23 */ /* 0x100fe20008010803 */
[----:B------:R-:W-:Y:S01]  /*42b0*/  LOP3.LUT R130, R85, R130, RZ, 0xfc, !PT ;  /* 0x0000008255827212 */ /* 0x000fe200078efcff */
[----:B------:R-:W-:Y:S04]  /*42c0*/  IMAD.WIDE.U32 R84, R84, -0x326172a9, RZ ;  /* 0xcd9e8d5754547825 */ /* 0x000fe800078e00ff */
[----:B------:R-:W-:Y:S01]  /*42d0*/  FFMA.FTZ R18, R18, UR13, -R3 ;  /* 0x0000000d12127c23 */ /* 0x000fe20008010803 */
[----:B------:R-:W2:Y:S01]  /*42e0*/  MUFU.EX2 R202, R11 ;  /* 0x0000000b00ca7308 */ /* 0x000ea20000000800 */
[----:B------:R-:W-:Y:S01]  /*42f0*/  LEA R130, R130, UR4, 0x1 ;  /* 0x0000000482827c11 */ /* 0x000fe2000f8e08ff */
[----:B------:R-:W-:Y:S01]  /*4300*/  IMAD.WIDE.U32 R86, R86, -0x326172a9, RZ ;  /* 0xcd9e8d5756567825 */ /* 0x000fe200078e00ff */
[----:B------:R-:W-:Y:S07]  /*4310*/  LOP3.LUT R88, R88, UR46, R85, 0x96, !PT ;  /* 0x0000002e58587c12 */ /* 0x000fee000f8e9655 */
[----:B------:R-:W-:Y:S01]  /*4320*/  MUFU.EX2 R208, R13 ;  /* 0x0000000d00d07308 */ /* 0x000fe20000000800 */
[--C-:B------:R-:W-:Y:S01]  /*4330*/  FFMA.FTZ R19, R19, UR13, -R3.reuse ;  /* 0x0000000d13137c23 */ /* 0x100fe20008010803 */
[----:B------:R-:W-:Y:S01]  /*4340*/  FFMA.FTZ R7, R7, UR13, -R3 ;  /* 0x0000000d07077c23 */ /* 0x000fe20008010803 */
[----:B------:R-:W-:Y:S01]  /*4350*/  LOP3.LUT R92, R84, UR31, R87, 0x96, !PT ;  /* 0x0000001f545c7c12 */ /* 0x000fe2000f8e9657 */
[----:B------:R-:W-:Y:S04]  /*4360*/  IMAD.WIDE.U32 R88, R88, -0x2daee0ad, RZ ;  /* 0xd2511f5358587825 */ /* 0x000fe800078e00ff */
[--C-:B------:R-:W-:Y:S02]  /*4370*/  FFMA.FTZ R6, R6, UR13, -R3.reuse ;  /* 0x0000000d06067c23 */ /* 0x100fe40008010803 */
[----:B------:R2:W2:Y:S01]  /*4380*/  MUFU.EX2 R204, R7 ;  /* 0x0000000700cc7308 */ /* 0x0004a20000000800 */
[----:B------:R-:W-:Y:S01]  /*4390*/  FFMA.FTZ R15, R15, UR13, -R3 ;  /* 0x0000000d0f0f7c23 */ /* 0x000fe20008010803 */
[----:B------:R-:W-:Y:S01]  /*43a0*/  IMAD.WIDE.U32 R92, R92, -0x2daee0ad, RZ ;  /* 0xd2511f535c5c7825 */ /* 0x000fe200078e00ff */
[----:B------:R-:W-:Y:S07]  /*43b0*/  LOP3.LUT R90, R90, UR30, R89, 0x96, !PT ;  /* 0x0000001e5a5a7c12 */ /* 0x000fee000f8e9659 */
[----:B------:R-:W2:Y:S01]  /*43c0*/  MUFU.EX2 R205, R6 ;  /* 0x0000000600cd7308 */ /* 0x000ea20000000800 */
[----:B------:R-:W-:Y:S01]  /*43d0*/  FFMA.FTZ R14, R14, UR13, -R3 ;  /* 0x0000000d0e0e7c23 */ /* 0x000fe20008010803 */
[----:B------:R-:W-:Y:S01]  /*43e0*/  VIADD R84, R130, 0x2a000 ;  /* 0x0002a00082547836 */ /* 0x000fe20000000000 */
[----:B------:R-:W-:Y:S01]  /*43f0*/  LOP3.LUT R3, R88, UR15, R93, 0x96, !PT ;  /* 0x0000000f58037c12 */ /* 0x000fe2000f8e965d */
[----:B------:R-:W-:Y:S06]  /*4400*/  IMAD.WIDE.U32 R90, R90, -0x326172a9, RZ ;  /* 0xcd9e8d575a5a7825 */ /* 0x000fec00078e00ff */
[----:B------:R-:W2:Y:S01]  /*4410*/  MUFU.EX2 R212, R5 ;  /* 0x0000000500d47308 */ /* 0x000ea20000000800 */
[----:B-1----:R-:W-:Y:S01]  /*4420*/  LOP3.LUT R12, R3, 0xff, RZ, 0xc0, !PT ;  /* 0x000000ff030c7812 */ /* 0x002fe200078ec0ff */
[----:B------:R-:W-:Y:S01]  /*4430*/  VIADD R131, R130, 0x2a020 ;  /* 0x0002a02082837836 */ /* 0x000fe20000000000 */
[----:B---3--:R-:W-:Y:S01]  /*4440*/  PRMT R9, R90, 0x7772, RZ ;  /* 0x000077725a097816 */ /* 0x008fe200000000ff */
[----:B------:R-:W-:Y:S01]  /*4450*/  @P0 VIADD R131, R84, 0xffffffe0 ;  /* 0xffffffe054830836 */ /* 0x000fe20000000000 */
[----:B------:R-:W-:Y:S01]  /*4460*/  ISETP.LE.U32.AND P0, PT, R12, UR12, PT ;  /* 0x0000000c0c007c0c */ /* 0x000fe2000bf03070 */
[----:B------:R-:W-:Y:S01]  /*4470*/  IMAD.SHL.U32 R117, R116, 0x8, RZ ;  /* 0x0000000874757824 */ /* 0x000fe200078e00ff */
[----:B------:R-:W-:Y:S03]  /*4480*/  PRMT R12, R90, 0x7770, RZ ;  /* 0x000077705a0c7816 */ /* 0x000fe600000000ff */
[----:B------:R-:W1:Y:S01]  /*4490*/  MUFU.EX2 R200, R15 ;  /* 0x0000000f00c87308 */ /* 0x000e620000000800 */
[----:B----4-:R-:W-:Y:S02]  /*44a0*/  LOP3.LUT R8, R86, UR24, R91, 0x96, !PT ;  /* 0x0000001856087c12 */ /* 0x010fe4000f8e965b */
[----:B------:R-:W-:Y:S07]  /*44b0*/  ISETP.LE.U32.AND P3, PT, R12, UR12, PT ;  /* 0x0000000c0c007c0c */ /* 0x000fee000bf63070 */
[----:B------:R-:W3:Y:S01]  /*44c0*/  MUFU.EX2 R201, R14 ;  /* 0x0000000e00c97308 */ /* 0x000ee20000000800 */
[C---:B------:R-:W-:Y:S02]  /*44d0*/  PRMT R12, R90.reuse, 0x7771, RZ ;  /* 0x000077715a0c7816 */ /* 0x040fe400000000ff */
[----:B------:R-:W-:Y:S07]  /*44e0*/  PRMT R90, R90, 0x7773, RZ ;  /* 0x000077735a5a7816 */ /* 0x000fee00000000ff */
[----:B------:R-:W4:Y:S01]  /*44f0*/  MUFU.EX2 R207, R16 ;  /* 0x0000001000cf7308 */ /* 0x000f220000000800 */
[----:B------:R-:W-:Y:S01]  /*4500*/  ISETP.GT.U32.AND P2, PT, R9, UR12, PT ;  /* 0x0000000c09007c0c */ /* 0x000fe2000bf44070 */
[----:B--2---:R-:W-:Y:S01]  /*4510*/  @!P0 FADD.FTZ R209, -R209, -RZ ;  /* 0x800000ffd1d18221 */ /* 0x004fe20000010100 */
[----:B------:R-:W-:Y:S07]  /*4520*/  ISETP.GT.U32.AND P0, PT, R90, UR12, PT ;  /* 0x0000000c5a007c0c */ /* 0x000fee000bf04070 */
[----:B------:R-:W2:Y:S01]  /*4530*/  MUFU.EX2 R206, R17 ;  /* 0x0000001100ce7308 */ /* 0x000ea20000000800 */
[--C-:B------:R-:W-:Y:S02]  /*4540*/  SHF.R.U32.HI R9, RZ, 0x18, R8.reuse ;  /* 0x00000018ff097819 */ /* 0x100fe40000011608 */
[----:B------:R-:W-:Y:S01]  /*4550*/  ISETP.GT.U32.AND P4, PT, R12, UR12, PT ;  /* 0x0000000c0c007c0c */ /* 0x000fe2000bf84070 */
[----:B------:R-:W-:Y:S01]  /*4560*/  @!P3 FADD.FTZ R211, -R211, -RZ ;  /* 0x800000ffd3d3b221 */ /* 0x000fe20000010100 */
[----:B------:R-:W-:Y:S05]  /*4570*/  ISETP.LE.U32.AND P3, PT, R9, UR12, PT ;  /* 0x0000000c09007c0c */ /* 0x000fea000bf63070 */
[----:B------:R-:W2:Y:S01]  /*4580*/  MUFU.EX2 R199, R18 ;  /* 0x0000001200c77308 */ /* 0x000ea20000000800 */
[C---:B------:R-:W-:Y:S02]  /*4590*/  LOP3.LUT R9, R8.reuse, 0xff, RZ, 0xc0, !PT ;  /* 0x000000ff08097812 */ /* 0x040fe400078ec0ff */
[----:B------:R-:W-:Y:S01]  /*45a0*/  LOP3.LUT R4, R8, 0xffff, RZ, 0xc0, !PT ;  /* 0x0000ffff08047812 */ /* 0x000fe200078ec0ff */
[----:B------:R-:W-:Y:S01]  /*45b0*/  @P2 FADD.FTZ R203, -R203, -RZ ;  /* 0x800000ffcbcb2221 */ /* 0x000fe20000010100 */
[----:B------:R-:W-:Y:S01]  /*45c0*/  LOP3.LUT R7, R3, 0xffff, RZ, 0xc0, !PT ;  /* 0x0000ffff03077812 */ /* 0x000fe200078ec0ff */
[----:B------:R-:W-:Y:S01]  /*45d0*/  @P0 FADD.FTZ R202, -R202, -RZ ;  /* 0x800000ffcaca0221 */ /* 0x000fe20000010100 */
[----:B------:R-:W-:Y:S03]  /*45e0*/  PRMT R8, R8, 0x7632, R8 ;  /* 0x0000763208087816 */ /* 0x000fe60000000008 */
[----:B------:R-:W2:Y:S01]  /*45f0*/  MUFU.EX2 R198, R19 ;  /* 0x0000001300c67308 */ /* 0x000ea20000000800 */
[----:B------:R-:W-:Y:S01]  /*4600*/  SHF.R.U32.HI R7, RZ, 0x8, R7 ;  /* 0x00000008ff077819 */ /* 0x000fe20000011607 */
[----:B------:R-:W-:Y:S01]  /*4610*/  @P4 FADD.FTZ R210, -R210, -RZ ;  /* 0x800000ffd2d24221 */ /* 0x000fe20000010100 */
[----:B------:R-:W-:Y:S01]  /*4620*/  LOP3.LUT R8, R8, 0xff, RZ, 0xc0, !PT ;  /* 0x000000ff08087812 */ /* 0x000fe200078ec0ff */
[----:B------:R-:W-:Y:S01]  /*4630*/  @!P3 FADD.FTZ R204, -R204, -RZ ;  /* 0x800000ffccccb221 */ /* 0x000fe20000010100 */
[----:B------:R-:W-:Y:S02]  /*4640*/  SHF.R.U32.HI R4, RZ, 0x8, R4 ;  /* 0x00000008ff047819 */ /* 0x000fe40000011604 */
[----:B------:R-:W-:Y:S02]  /*4650*/  LOP3.LUT R7, R7, 0xffff, RZ, 0xc0, !PT ;  /* 0x0000ffff07077812 */ /* 0x000fe400078ec0ff */
[----:B------:R-:W-:Y:S02]  /*4660*/  ISETP.LE.U32.AND P0, PT, R8, UR12, PT ;  /* 0x0000000c08007c0c */ /* 0x000fe4000bf03070 */
[----:B------:R-:W-:Y:S02]  /*4670*/  LOP3.LUT R4, R4, 0xffff, RZ, 0xc0, !PT ;  /* 0x0000ffff04047812 */ /* 0x000fe400078ec0ff */
[----:B------:R-:W-:Y:S02]  /*4680*/  ISETP.LE.U32.AND P2, PT, R7, UR12, PT ;  /* 0x0000000c07007c0c */ /* 0x000fe4000bf43070 */
[----:B------:R-:W-:Y:S02]  /*4690*/  ISETP.LE.U32.AND P4, PT, R9, UR12, PT ;  /* 0x0000000c09007c0c */ /* 0x000fe4000bf83070 */
[----:B------:R-:W-:Y:S02]  /*46a0*/  ISETP.LE.U32.AND P3, PT, R4, UR12, PT ;  /* 0x0000000c04007c0c */ /* 0x000fe4000bf63070 */
[--C-:B------:R-:W-:Y:S02]  /*46b0*/  SHF.R.U32.HI R4, RZ, 0x18, R3.reuse ;  /* 0x00000018ff047819 */ /* 0x100fe40000011603 */
[----:B------:R-:W-:Y:S01]  /*46c0*/  PRMT R3, R3, 0x7632, R3 ;  /* 0x0000763203037816 */ /* 0x000fe20000000003 */
[----:B------:R-:W-:Y:S01]  /*46d0*/  @!P0 FADD.FTZ R205, -R205, -RZ ;  /* 0x800000ffcdcd8221 */ /* 0x000fe20000010100 */
[----:B------:R-:W-:Y:S02]  /*46e0*/  LOP3.LUT P0, RZ, R116, 0x4, RZ, 0xc0, !PT ;  /* 0x0000000474ff7812 */ /* 0x000fe4000780c0ff */
[----:B------:R-:W-:Y:S01]  /*46f0*/  LOP3.LUT R3, R3, 0xff, RZ, 0xc0, !PT ;  /* 0x000000ff03037812 */ /* 0x000fe200078ec0ff */
[----:B------:R-:W-:Y:S01]  /*4700*/  @!P2 FADD.FTZ R208, -R208, -RZ ;  /* 0x800000ffd0d0a221 */ /* 0x000fe20000010100 */
[----:B------:R-:W-:Y:S01]  /*4710*/  ISETP.LE.U32.AND P2, PT, R4, UR12, PT ;  /* 0x0000000c04007c0c */ /* 0x000fe2000bf43070 */
[----:B------:R-:W-:Y:S01]  /*4720*/  @!P4 FADD.FTZ R213, -R213, -RZ ;  /* 0x800000ffd5d5c221 */ /* 0x000fe20000010100 */
[----:B------:R-:W-:Y:S01]  /*4730*/  F2FP.RELU.BF16.F32.PACK_AB R4, R204, R205 ;  /* 0x000000cdcc04723e */ /* 0x000fe200000018ff */
[----:B------:R-:W-:Y:S01]  /*4740*/  @!P3 FADD.FTZ R212, -R212, -RZ ;  /* 0x800000ffd4d4b221 */ /* 0x000fe20000010100 */
[----:B------:R-:W-:Y:S02]  /*4750*/  ISETP.LE.U32.AND P3, PT, R3, UR12, PT ;  /* 0x0000000c03007c0c */ /* 0x000fe4000bf63070 */
[----:B------:R-:W-:Y:S01]  /*4760*/  SEL R197, R197, 0xfffffff0, !P0 ;  /* 0xfffffff0c5c57807 */ /* 0x000fe20004000000 */
[----:B------:R4:W-:Y:S01]  /*4770*/  STS [R130+0x2a400], R4 ;  /* 0x02a4000482007388 */ /* 0x0009e20000000800 */
[----:B------:R-:W-:Y:S02]  /*4780*/  F2FP.RELU.BF16.F32.PACK_AB R3, R212, R213 ;  /* 0x000000d5d403723e */ /* 0x000fe400000018ff */
[----:B------:R-:W-:Y:S01]  /*4790*/  LOP3.LUT R123, R121, 0x1c0, RZ, 0xc0, !PT ;  /* 0x000001c0797b7812 */ /* 0x000fe200078ec0ff */
[----:B------:R-:W-:Y:S01]  /*47a0*/  IMAD.IADD R196, R130, 0x1, R197 ;  /* 0x0000000182c47824 */ /* 0x000fe200078e02c5 */
[----:B------:R-:W-:Y:S01]  /*47b0*/  F2FP.RELU.BF16.F32.PACK_AB R5, R210, R211 ;  /* 0x000000d3d205723e */ /* 0x000fe200000018ff */
[----:B------:R2:W-:Y:S01]  /*47c0*/  STS [R130+0x2a000], R3 ;  /* 0x02a0000382007388 */ /* 0x0005e20000000800 */
[----:B------:R-:W-:Y:S01]  /*47d0*/  LOP3.LUT R123, R123, 0x38, R117, 0xf8, !PT ;  /* 0x000000387b7b7812 */ /* 0x000fe200078ef875 */
[----:B-1----:R-:W-:Y:S01]  /*47e0*/  @!P2 FADD.FTZ R200, -R200, -RZ ;  /* 0x800000ffc8c8a221 */ /* 0x002fe20000010100 */
[C---:B------:R-:W-:Y:S01]  /*47f0*/  PRMT R88, R92.reuse, 0x7770, RZ ;  /* 0x000077705c587816 */ /* 0x040fe200000000ff */
[----:B------:R1:W-:Y:S01]  /*4800*/  STS [R196+0x2a000], R5 ;  /* 0x02a00005c4007388 */ /* 0x0003e20000000800 */
[----:B------:R-:W-:Y:S01]  /*4810*/  LOP3.LUT R85, R123, 0x8, R116, 0x78, !PT ;  /* 0x000000087b557812 */ /* 0x000fe200078e7874 */
[----:B---3--:R-:W-:Y:S01]  /*4820*/  @!P3 FADD.FTZ R201, -R201, -RZ ;  /* 0x800000ffc9c9b221 */ /* 0x008fe20000010100 */
[----:B------:R-:W-:Y:S02]  /*4830*/  PRMT R87, R92, 0x7771, RZ ;  /* 0x000077715c577816 */ /* 0x000fe400000000ff */
[----:B------:R-:W-:Y:S02]  /*4840*/  LOP3.LUT R230, R230, R85, RZ, 0xfc, !PT ;  /* 0x00000055e6e67212 */ /* 0x000fe400078efcff */
[C---:B------:R-:W-:Y:S02]  /*4850*/  PRMT R85, R92.reuse, 0x7772, RZ ;  /* 0x000077725c557816 */ /* 0x040fe400000000ff */
[----:B------:R-:W-:Y:S02]  /*4860*/  PRMT R84, R92, 0x7773, RZ ;  /* 0x000077735c547816 */ /* 0x000fe400000000ff */
[----:B------:R-:W-:Y:S02]  /*4870*/  ISETP.LE.U32.AND P1, PT, R88, UR12, PT ;  /* 0x0000000c58007c0c */ /* 0x000fe4000bf23070 */
[----:B------:R-:W-:Y:S02]  /*4880*/  ISETP.GT.U32.AND P6, PT, R87, UR12, PT ;  /* 0x0000000c57007c0c */ /* 0x000fe4000bfc4070 */
[----:B----4-:R-:W-:Y:S02]  /*4890*/  F2FP.RELU.BF16.F32.PACK_AB R4, R202, R203 ;  /* 0x000000cbca04723e */ /* 0x010fe400000018ff */
[----:B------:R-:W-:Y:S02]  /*48a0*/  ISETP.GT.U32.AND P5, PT, R85, UR12, PT ;  /* 0x0000000c55007c0c */ /* 0x000fe4000bfa4070 */
[----:B------:R-:W-:Y:S01]  /*48b0*/  ISETP.GT.U32.AND P4, PT, R84, UR12, PT ;  /* 0x0000000c54007c0c */ /* 0x000fe2000bf84070 */
[----:B------:R3:W-:Y:S01]  /*48c0*/  STS [R196+0x2a400], R4 ;  /* 0x02a40004c4007388 */ /* 0x0007e20000000800 */
[----:B--2---:R-:W-:Y:S02]  /*48d0*/  F2FP.RELU.BF16.F32.PACK_AB R3, R208, R209 ;  /* 0x000000d1d003723e */ /* 0x004fe400000018ff */
[----:B------:R-:W-:Y:S01]  /*48e0*/  LOP3.LUT R120, R121, 0x200, RZ, 0xc0, !PT ;  /* 0x0000020079787812 */ /* 0x000fe200078ec0ff */
[----:B------:R-:W-:Y:S01]  /*48f0*/  @!P1 FADD.FTZ R207, -R207, -RZ ;  /* 0x800000ffcfcf9221 */ /* 0x000fe20000010100 */
[----:B------:R-:W-:Y:S01]  /*4900*/  F2FP.RELU.BF16.F32.PACK_AB R6, R200, R201 ;  /* 0x000000c9c806723e */ /* 0x000fe200000018ff */
[----:B------:R2:W-:Y:S01]  /*4910*/  STS [R131], R3 ;  /* 0x0000000383007388 */ /* 0x0005e20000000800 */
[----:B------:R-:W-:Y:S01]  /*4920*/  @P6 FADD.FTZ R206, -R206, -RZ ;  /* 0x800000ffcece6221 */ /* 0x000fe20000010100 */
[----:B------:R-:W-:Y:S02]  /*4930*/  LOP3.LUT R127, R120, 0xc00, R118, 0xf8, !PT ;  /* 0x00000c00787f7812 */ /* 0x000fe400078ef876 */
[----:B------:R-:W-:Y:S01]  /*4940*/  @P5 FADD.FTZ R199, -R199, -RZ ;  /* 0x800000ffc7c75221 */ /* 0x000fe20000010100 */
[----:B------:R-:W-:Y:S01]  /*4950*/  LOP3.LUT R119, R123, 0x8, R233, 0x78, !PT ;  /* 0x000000087b777812 */ /* 0x000fe200078e78e9 */
[----:B------:R-:W-:Y:S01]  /*4960*/  @P4 FADD.FTZ R198, -R198, -RZ ;  /* 0x800000ffc6c64221 */ /* 0x000fe20000010100 */
[----:B-1----:R-:W-:Y:S01]  /*4970*/  F2FP.RELU.BF16.F32.PACK_AB R5, R206, R207 ;  /* 0x000000cfce05723e */ /* 0x002fe200000018ff */
[----:B------:R-:W-:Y:S01]  /*4980*/  STS [R131+0x400], R6 ;  /* 0x0004000683007388 */ /* 0x000fe20000000800 */
[----:B------:R-:W-:Y:S02]  /*4990*/  LOP3.LUT R127, R127, R119, RZ, 0xfc, !PT ;  /* 0x000000777f7f7212 */ /* 0x000fe400078efcff */
[----:B------:R-:W-:Y:S02]  /*49a0*/  LEA R230, R230, UR4, 0x1 ;  /* 0x00000004e6e67c11 */ /* 0x000fe4000f8e08ff */
[----:B------:R-:W-:Y:S02]  /*49b0*/  LEA R127, R127, UR4, 0x1 ;  /* 0x000000047f7f7c11 */ /* 0x000fe4000f8e08ff */
[----:B------:R-:W-:Y:S02]  /*49c0*/  LOP3.LUT P1, RZ, R116, 0x2, RZ, 0xc0, !PT ;  /* 0x0000000274ff7812 */ /* 0x000fe4000782c0ff */
[----:B------:R-:W-:Y:S02]  /*49d0*/  SEL R232, R232, 0xffffffc0, !P0 ;  /* 0xffffffc0e8e87807 */ /* 0x000fe40004000000 */
[----:B---3--:R-:W-:Y:S02]  /*49e0*/  F2FP.RELU.BF16.F32.PACK_AB R4, R198, R199 ;  /* 0x000000c7c604723e */ /* 0x008fe400000018ff */
[----:B------:R-:W-:Y:S01]  /*49f0*/  SEL R231, R231, 0xffffffe0, !P1 ;  /* 0xffffffe0e7e77807 */ /* 0x000fe20004800000 */
[----:B------:R-:W-:Y:S01]  /*4a00*/  IMAD.IADD R125, R127, 0x1, R232 ;  /* 0x000000017f7d7824 */ /* 0x000fe200078e02e8 */
[----:B------:R-:W-:Y:S01]  /*4a10*/  FSETP.GE.FTZ.AND P1, PT, R204, RZ, PT ;  /* 0x000000ffcc00720b */ /* 0x000fe20003f36000 */
[--C-:B------:R-:W-:Y:S01]  /*4a20*/  IMAD.IADD R228, R232, 0x1, R230.reuse ;  /* 0x00000001e8e47824 */ /* 0x100fe200078e02e6 */
[----:B------:R-:W-:Y:S01]  /*4a30*/  FSETP.GE.FTZ.AND P4, PT, R213, RZ, PT ;  /* 0x000000ffd500720b */ /* 0x000fe20003f96000 */
[----:B--2---:R-:W-:Y:S01]  /*4a40*/  IMAD.IADD R3, R197, 0x1, R131 ;  /* 0x00000001c5037824 */ /* 0x004fe200078e0283 */
[----:B------:R-:W-:Y:S01]  /*4a50*/  FSETP.GE.FTZ.AND P3, PT, R212, RZ, PT ;  /* 0x000000ffd400720b */ /* 0x000fe20003f76000 */
[----:B------:R-:W-:Y:S01]  /*4a60*/  IMAD.IADD R126, R127, 0x1, R231 ;  /* 0x000000017f7e7824 */ /* 0x000fe200078e02e7 */
[----:B------:R-:W-:Y:S01]  /*4a70*/  FSETP.GE.FTZ.AND P2, PT, R205, RZ, PT ;  /* 0x000000ffcd00720b */ /* 0x000fe20003f56000 */
[C---:B------:R-:W-:Y:S01]  /*4a80*/  IMAD.IADD R229, R231.reuse, 0x1, R230 ;  /* 0x00000001e7e57824 */ /* 0x040fe200078e02e6 */
[----:B------:R-:W-:Y:S01]  /*4a90*/  STS [R3], R5 ;  /* 0x0000000503007388 */ /* 0x000fe20000000800 */
[----:B------:R-:W-:Y:S01]  /*4aa0*/  IMAD.IADD R124, R231, 0x1, R125 ;  /* 0x00000001e77c7824 */ /* 0x000fe200078e027d */
[----:B------:R-:W-:Y:S02]  /*4ab0*/  LOP3.LUT R122, R122, 0x20, RZ, 0xc0, !PT ;  /* 0x000000207a7a7812 */ /* 0x000fe400078ec0ff */
[----:B------:R1:W-:Y:S01]  /*4ac0*/  STS [R3+0x400], R4 ;  /* 0x0004000403007388 */ /* 0x0003e20000000800 */
[----:B------:R-:W-:Y:S03]  /*4ad0*/  FSETP.GE.FTZ.AND P5, PT, R207, RZ, PT ;  /* 0x000000ffcf00720b */ /* 0x000fe60003fb6000 */
[----:B------:R-:W-:Y:S08]  /*4ae0*/  LDSM.16.M88.4 R16, [R127+0x10000] ;  /* 0x010000007f10783b */ /* 0x000ff00000000200 */
[----:B------:R-:W2:Y:S08]  /*4af0*/  LDSM.16.M88.4 R8, [R230+0x20000] ;  /* 0x02000000e608783b */ /* 0x000eb00000000200 */
[----:B------:R-:W3:Y:S01]  /*4b00*/  LDSM.16.M88.4 R84, [R230+0x20800] ;  /* 0x02080000e654783b */ /* 0x000ee20000000200 */
[----:B-1----:R-:W-:Y:S07]  /*4b10*/  IMAD.IADD R3, R231, 0x1, R228 ;  /* 0x00000001e7037824 */ /* 0x002fee00078e02e4 */
[----:B------:R-:W-:Y:S08]  /*4b20*/  LDSM.16.M88.4 R88, [R126+0x10000] ;  /* 0x010000007e58783b */ /* 0x000ff00000000200 */
[----:B------:R-:W1:Y:S08]  /*4b30*/  LDSM.16.M88.4 R92, [R229+0x20000] ;  /* 0x02000000e55c783b */ /* 0x000e700000000200 */
[----:B------:R-:W4:Y:S01]  /*4b40*/  LDSM.16.M88.4 R96, [R229+0x20800] ;  /* 0x02080000e560783b */ /* 0x000f220000000200 */
[C---:B--2---:R-:W-:Y:S07]  /*4b50*/  HMMA.16816.F32.BF16 R4, R16.reuse, R8, RZ ;  /* 0x000000081004723c */ /* 0x044fee00000418ff */
[----:B------:R-:W-:Y:S01]  /*4b60*/  LDSM.16.M88.4 R100, [R125+0x10000] ;  /* 0x010000007d64783b */ /* 0x000fe20000000200 */
[C---:B------:R-:W-:Y:S07]  /*4b70*/  HMMA.16816.F32.BF16 R8, R16.reuse, R10, RZ ;  /* 0x0000000a1008723c */ /* 0x040fee00000418ff */
[----:B------:R-:W2:Y:S01]  /*4b80*/  LDSM.16.M88.4 R104, [R228+0x20000] ;  /* 0x02000000e468783b */ /* 0x000ea20000000200 */
[C---:B---3--:R-:W-:Y:S07]  /*4b90*/  HMMA.16816.F32.BF16 R12, R16.reuse, R84, RZ ;  /* 0x00000054100c723c */ /* 0x048fee00000418ff */
[----:B------:R-:W-:Y:S01]  /*4ba0*/  LDSM.16.M88.4 R108, [R124+0x10000] ;  /* 0x010000007c6c783b */ /* 0x000fe20000000200 */
[----:B------:R-:W-:Y:S07]  /*4bb0*/  HMMA.16816.F32.BF16 R16, R16, R86, RZ ;  /* 0x000000561010723c */ /* 0x000fee00000418ff */
[----:B------:R-:W3:Y:S01]  /*4bc0*/  LDSM.16.M88.4 R84, [R228+0x20800] ;  /* 0x02080000e454783b */ /* 0x000ee20000000200 */
[C---:B-1----:R-:W-:Y:S07]  /*4bd0*/  HMMA.16816.F32.BF16 R4, R88.reuse, R92, R4 ;  /* 0x0000005c5804723c */ /* 0x042fee0000041804 */
[----:B------:R-:W1:Y:S01]  /*4be0*/  LDSM.16.M88.4 R112, [R3+0x20000] ;  /* 0x020000000370783b */ /* 0x000e620000000200 */
[C---:B------:R-:W-:Y:S07]  /*4bf0*/  HMMA.16816.F32.BF16 R8, R88.reuse, R94, R8 ;  /* 0x0000005e5808723c */ /* 0x040fee0000041808 */
[----:B------:R-:W-:Y:S01]  /*4c00*/  LDSM.16.M88.4 R92, [R127+0x12000] ;  /* 0x012000007f5c783b */ /* 0x000fe20000000200 */
[C---:B----4-:R-:W-:Y:S08]  /*4c10*/  HMMA.16816.F32.BF16 R12, R88.reuse, R96, R12 ;  /* 0x00000060580c723c */ /* 0x050ff0000004180c */
[----:B------:R-:W-:Y:S01]  /*4c20*/  HMMA.16816.F32.BF16 R16, R88, R98, R16 ;  /* 0x000000625810723c */ /* 0x000fe20000041810 */
[----:B------:R-:W4:Y:S07]  /*4c30*/  LDSM.16.M88.4 R88, [R3+0x20800] ;  /* 0x020800000358783b */ /* 0x000f2e0000000200 */
[C---:B--2---:R-:W-:Y:S01]  /*4c40*/  HMMA.16816.F32.BF16 R4, R100.reuse, R104, R4 ;  /* 0x000000686404723c */ /* 0x044fe20000041804 */
[----:B------:R-:W2:Y:S07]  /*4c50*/  LDSM.16.M88.4 R96, [R230+0x22000] ;  /* 0x02200000e660783b */ /* 0x000eae0000000200 */
[C---:B------:R-:W-:Y:S01]  /*4c60*/  HMMA.16816.F32.BF16 R8, R100.reuse, R106, R8 ;  /* 0x0000006a6408723c */ /* 0x040fe20000041808 */
[----:B------:R-:W-:Y:S07]  /*4c70*/  LDSM.16.M88.4 R104, [R229+0x22000] ;  /* 0x02200000e568783b */ /* 0x000fee0000000200 */
[C---:B---3--:R-:W-:Y:S08]  /*4c80*/  HMMA.16816.F32.BF16 R12, R100.reuse, R84, R12 ;  /* 0x00000054640c723c */ /* 0x048ff0000004180c */
[----:B------:R-:W-:Y:S01]  /*4c90*/  HMMA.16816.F32.BF16 R16, R100, R86, R16 ;  /* 0x000000566410723c */ /* 0x000fe20000041810 */
[----:B------:R-:W3:Y:S07]  /*4ca0*/  LDSM.16.M88.4 R84, [R230+0x22800] ;  /* 0x02280000e654783b */ /* 0x000eee0000000200 */
[C---:B-1----:R-:W-:Y:S01]  /*4cb0*/  HMMA.16816.F32.BF16 R4, R108.reuse, R112, R4 ;  /* 0x000000706c04723c */ /* 0x042fe20000041804 */
[----:B------:R-:W1:Y:S07]  /*4cc0*/  LDSM.16.M88.4 R100, [R126+0x12000] ;  /* 0x012000007e64783b */ /* 0x000e6e0000000200 */
[C---:B------:R-:W-:Y:S01]  /*4cd0*/  HMMA.16816.F32.BF16 R8, R108.reuse, R114, R8 ;  /* 0x000000726c08723c */ /* 0x040fe20000041808 */
[----:B------:R-:W-:Y:S07]  /*4ce0*/  LDSM.16.M88.4 R112, [R228+0x22000] ;  /* 0x02200000e470783b */ /* 0x000fee0000000200 */
        /* <DEDUP_REMOVED lines=68> */
[C---:B------:R-:W-:Y:S08]  /*5130*/  HMMA.16816.F32.BF16 R8, R92.reuse, R98, R8 ;  /* 0x000000625c08723c */ /* 0x040ff00000041808 */
[C---:B----4-:R-:W-:Y:S08]  /*5140*/  HMMA.16816.F32.BF16 R12, R92.reuse, R88, R12 ;  /* 0x000000585c0c723c */ /* 0x050ff0000004180c */
[----:B------:R-:W-:Y:S01]  /*5150*/  HMMA.16816.F32.BF16 R16, R92, R90, R16 ;  /* 0x0000005a5c10723c */ /* 0x000fe20000041810 */
[----:B------:R-:W4:Y:S07]  /*5160*/  LDSM.16.M88.4 R88, [R3+0x26800] ;  /* 0x026800000358783b */ /* 0x000f2e0000000200 */
[C---:B--2---:R-:W-:Y:S08]  /*5170*/  HMMA.16816.F32.BF16 R4, R100.reuse, R104, R4 ;  /* 0x000000686404723c */ /* 0x044ff00000041804 */
[C---:B------:R-:W-:Y:S08]  /*5180*/  HMMA.16816.F32.BF16 R8, R100.reuse, R106, R8 ;  /* 0x0000006a6408723c */ /* 0x040ff00000041808 */
[C---:B---3--:R-:W-:Y:S03]  /*5190*/  HMMA.16816.F32.BF16 R12, R100.reuse, R84, R12 ;  /* 0x00000054640c723c */ /* 0x048fe6000004180c */
[----:B------:R-:W-:Y:S04]  /*51a0*/  LOP3.LUT R84, R233, 0x10, RZ, 0xc0, !PT ;  /* 0x00000010e9547812 */ /* 0x000fe800078ec0ff */
[--C-:B------:R-:W-:Y:S01]  /*51b0*/  LOP3.LUT R85, R84, 0x8, R116.reuse, 0xf8, !PT ;  /* 0x0000000854557812 */ /* 0x100fe200078ef874 */
[----:B------:R-:W-:Y:S03]  /*51c0*/  HMMA.16816.F32.BF16 R16, R100, R86, R16 ;  /* 0x000000566410723c */ /* 0x000fe60000041810 */
[----:B------:R-:W-:Y:S02]  /*51d0*/  SHF.R.U32.HI R84, RZ, 0x3, R116 ;  /* 0x00000003ff547819 */ /* 0x000fe40000011674 */
[----:B------:R-:W-:Y:S02]  /*51e0*/  LOP3.LUT R123, R85, R123, RZ, 0x3c, !PT ;  /* 0x0000007b557b7212 */ /* 0x000fe400078e3cff */
[----:B------:R-:W-:Y:S01]  /*51f0*/  LOP3.LUT R84, R122, 0x18, R84, 0xf8, !PT ;  /* 0x000000187a547812 */ /* 0x000fe200078ef854 */
[C---:B-1----:R-:W-:Y:S05]  /*5200*/  HMMA.16816.F32.BF16 R4, R108.reuse, R112, R4 ;  /* 0x000000706c04723c */ /* 0x042fea0000041804 */
[----:B------:R-:W-:Y:S02]  /*5210*/  LOP3.LUT R123, R123, 0x200, R118, 0xf8, !PT ;  /* 0x000002007b7b7812 */ /* 0x000fe400078ef876 */
[----:B------:R-:W-:Y:S01]  /*5220*/  LOP3.LUT R84, R84, 0x1c0, R121, 0xf8, !PT ;  /* 0x000001c054547812 */ /* 0x000fe200078ef879 */
[C---:B------:R-:W-:Y:S03]  /*5230*/  HMMA.16816.F32.BF16 R8, R108.reuse, R114, R8 ;  /* 0x000000726c08723c */ /* 0x040fe60000041808 */
[----:B------:R-:W-:Y:S02]  /*5240*/  LEA R234, R123, UR4, 0x1 ;  /* 0x000000047bea7c11 */ /* 0x000fe4000f8e08ff */
[----:B------:R-:W-:Y:S03]  /*5250*/  LOP3.LUT R235, R84, 0x38, R117, 0x78, !PT ;  /* 0x0000003854eb7812 */ /* 0x000fe600078e7875 */
[----:B------:R-:W-:Y:S01]  /*5260*/  VIADD R84, R234, 0x2a000 ;  /* 0x0002a000ea547836 */ /* 0x000fe20000000000 */
[----:B------:R-:W-:Y:S01]  /*5270*/  LOP3.LUT R235, R235, 0x200, R121, 0xf8, !PT ;  /* 0x00000200ebeb7812 */ /* 0x000fe200078ef879 */
[C---:B----4-:R-:W-:Y:S03]  /*5280*/  HMMA.16816.F32.BF16 R12, R108.reuse, R88, R12 ;  /* 0x000000586c0c723c */ /* 0x050fe6000004180c */
[C---:B-----5:R-:W-:Y:S01]  /*5290*/  FADD.FTZ R7, -R128.reuse, R7 ;  /* 0x0000000780077221 */ /* 0x060fe20000010100 */
[C---:B------:R-:W-:Y:S01]  /*52a0*/  FADD.FTZ R4, -R129.reuse, R4 ;  /* 0x0000000481047221 */ /* 0x040fe20000010100 */
[----:B------:R-:W-:Y:S01]  /*52b0*/  FADD.FTZ R5, -R129, R5 ;  /* 0x0000000581057221 */ /* 0x000fe20000010100 */
[----:B------:R-:W-:Y:S01]  /*52c0*/  FADD.FTZ R6, -R128, R6 ;  /* 0x0000000680067221 */ /* 0x000fe20000010100 */
[----:B------:R-:W-:Y:S01]  /*52d0*/  VIADD R112, R234, 0x2a040 ;  /* 0x0002a040ea707836 */ /* 0x000fe20000000000 */
[-C--:B------:R-:W-:Y:S01]  /*52e0*/  FSEL R7, R7, R128.reuse, P1 ;  /* 0x0000008007077208 */ /* 0x080fe20000800000 */
[----:B------:R-:W-:Y:S01]  /*52f0*/  FADD.FTZ R11, -R128, R11 ;  /* 0x0000000b800b7221 */ /* 0x000fe20000010100 */
[----:B------:R-:W-:Y:S01]  /*5300*/  FSETP.GE.FTZ.AND P1, PT, R202, RZ, PT ;  /* 0x000000ffca00720b */ /* 0x000fe20003f36000 */
[----:B------:R-:W-:Y:S03]  /*5310*/  HMMA.16816.F32.BF16 R16, R108, R90, R16 ;  /* 0x0000005a6c10723c */ /* 0x000fe60000041810 */
[-C--:B------:R-:W-:Y:S01]  /*5320*/  FSEL R4, R4, R129.reuse, P4 ;  /* 0x0000008104047208 */ /* 0x080fe20002000000 */
[----:B------:R-:W-:Y:S01]  /*5330*/  FADD.FTZ R8, -R129, R8 ;  /* 0x0000000881087221 */ /* 0x000fe20000010100 */
[-C--:B------:R-:W-:Y:S01]  /*5340*/  FSEL R5, R5, R129.reuse, P3 ;  /* 0x0000008105057208 */ /* 0x080fe20001800000 */
[----:B------:R-:W-:Y:S01]  /*5350*/  FADD.FTZ R9, -R129, R9 ;  /* 0x0000000981097221 */ /* 0x000fe20000010100 */
[-C--:B------:R-:W-:Y:S01]  /*5360*/  FSEL R6, R6, R128.reuse, P2 ;  /* 0x0000008006067208 */ /* 0x080fe20001000000 */
[C---:B------:R-:W-:Y:S01]  /*5370*/  FADD.FTZ R10, -R128.reuse, R10 ;  /* 0x0000000a800a7221 */ /* 0x040fe20000010100 */
[----:B------:R-:W-:Y:S01]  /*5380*/  FSEL R11, R11, R128, P1 ;  /* 0x000000800b0b7208 */ /* 0x000fe20000800000 */
[----:B------:R-:W-:Y:S01]  /*5390*/  FADD.FTZ R14, -R128, R14 ;  /* 0x0000000e800e7221 */ /* 0x000fe20000010100 */
[----:B------:R-:W-:Y:S01]  /*53a0*/  FSETP.GE.FTZ.AND P4, PT, R211, RZ, PT ;  /* 0x000000ffd300720b */ /* 0x000fe20003f96000 */
[C---:B------:R-:W-:Y:S01]  /*53b0*/  FADD.FTZ R12, -R129.reuse, R12 ;  /* 0x0000000c810c7221 */ /* 0x040fe20000010100 */
        /* <DEDUP_REMOVED lines=18> */
[----:B------:R-:W-:Y:S01]  /*54e0*/  FSETP.GE.FTZ.AND P1, PT, R200, RZ, PT ;  /* 0x000000ffc800720b */ /* 0x000fe20003f36000 */
[----:B------:R-:W-:Y:S01]  /*54f0*/  FMUL.FTZ R11, R202, R11 ;  /* 0x0000000bca0b7220 */ /* 0x000fe20000410000 */
[-C--:B------:R-:W-:Y:S01]  /*5500*/  FSEL R12, R12, R129.reuse, P3 ;  /* 0x000000810c0c7208 */ /* 0x080fe20001800000 */
[----:B------:R-:W-:Y:S01]  /*5510*/  @P0 VIADD R112, R84, 0xffffffc0 ;  /* 0xffffffc054700836 */ /* 0x000fe20000000000 */
[----:B------:R-:W-:Y:S01]  /*5520*/  FSEL R13, R13, R129, P2 ;  /* 0x000000810d0d7208 */ /* 0x000fe20001000000 */
[----:B------:R-:W-:Y:S01]  /*5530*/  FMUL.FTZ R14, R201, R14 ;  /* 0x0000000ec90e7220 */ /* 0x000fe20000410000 */
[----:B------:R-:W-:Y:S01]  /*5540*/  FSEL R15, R15, R128, P1 ;  /* 0x000000800f0f7208 */ /* 0x000fe20000800000 */
[----:B------:R-:W-:Y:S01]  /*5550*/  FMUL.FTZ R12, R209, R12 ;  /* 0x0000000cd10c7220 */ /* 0x000fe20000410000 */
[----:B------:R-:W-:Y:S01]  /*5560*/  F2FP.BF16.F32.PACK_AB R4, R5, R4 ;  /* 0x000000040504723e */ /* 0x000fe200000010ff */
[----:B------:R-:W-:Y:S01]  /*5570*/  FMUL.FTZ R13, R208, R13 ;  /* 0x0000000dd00d7220 */ /* 0x000fe20000410000 */
[----:B------:R-:W-:Y:S01]  /*5580*/  F2FP.BF16.F32.PACK_AB R6, R7, R6 ;  /* 0x000000060706723e */ /* 0x000fe200000010ff */
[----:B------:R-:W-:Y:S01]  /*5590*/  FMUL.FTZ R200, R200, R15 ;  /* 0x0000000fc8c87220 */ /* 0x000fe20000410000 */
[----:B------:R-:W-:Y:S01]  /*55a0*/  FSETP.GE.FTZ.AND P3, PT, R199, RZ, PT ;  /* 0x000000ffc700720b */ /* 0x000fe20003f76000 */
[----:B------:R-:W-:Y:S01]  /*55b0*/  FADD.FTZ R16, -R129, R16 ;  /* 0x0000001081107221 */ /* 0x000fe20000010100 */
[----:B------:R-:W-:Y:S01]  /*55c0*/  FSETP.GE.FTZ.AND P4, PT, R206, RZ, PT ;  /* 0x000000ffce00720b */ /* 0x000fe20003f96000 */
[----:B------:R-:W-:Y:S01]  /*55d0*/  FADD.FTZ R18, -R128, R18 ;  /* 0x0000001280127221 */ /* 0x000fe20000010100 */
[----:B------:R-:W-:Y:S02]  /*55e0*/  FSETP.GE.FTZ.AND P2, PT, R198, RZ, PT ;  /* 0x000000ffc600720b */ /* 0x000fe40003f56000 */
[----:B------:R-:W-:Y:S02]  /*55f0*/  F2FP.BF16.F32.PACK_AB R8, R9, R8 ;  /* 0x000000080908723e */ /* 0x000fe400000010ff */
[----:B------:R-:W-:Y:S01]  /*5600*/  F2FP.BF16.F32.PACK_AB R10, R11, R10 ;  /* 0x0000000a0b0a723e */ /* 0x000fe200000010ff */
[----:B------:R-:W-:Y:S08]  /*5610*/  BRA.U !UP0, `(.L_x_2285) ;  /* 0x00000001086c7547 */ /* 0x000ff0000b800000 */
        /* <DEDUP_REMOVED lines=27> */
.L_x_2285:
[----:B------:R-:W-:Y:S01]  /*57d0*/  FSEL R16, R16, R129, P5 ;  /* 0x0000008110107208 */ /* 0x000fe20002800000 */
[----:B------:R-:W-:Y:S01]  /*57e0*/  @P4 FADD.FTZ R129, -R129, R17 ;  /* 0x0000001181814221 */ /* 0x000fe20000010100 */
[----:B------:R-:W-:Y:S01]  /*57f0*/  FSEL R18, R18, R128, P3 ;  /* 0x0000008012127208 */ /* 0x000fe20001800000 */
[----:B------:R-:W-:Y:S01]  /*5800*/  @P2 FADD.FTZ R128, -R128, R19 ;  /* 0x0000001380802221 */ /* 0x000fe20000010100 */
        /* <DEDUP_REMOVED lines=141> */
.L_x_2286:
        /* <DEDUP_REMOVED lines=383> */
[----:B-----5:R-:W-:Y:S02]  /*78d0*/  SHF.L.U32 R2, R238, 0x5, RZ ;  /* 0x00000005ee027819 */ /* 0x020fe400000006ff */
[----:B------:R-:W-:Y:S01]  /*78e0*/  SHF.R.U32.HI R3, RZ, 0x3, R238 ;  /* 0x00000003ff037819 */ /* 0x000fe200000116ee */
[----:B------:R-:W2:Y:S01]  /*78f0*/  LDCU UR9, c[0x0][0x4fc] ;  /* 0x00009f80ff0977ac */ /* 0x000ea20008000800 */
[----:B------:R-:W-:Y:S02]  /*7900*/  LOP3.LUT R0, R0, 0x1c0, RZ, 0xc0, !PT ;  /* 0x000001c000007812 */ /* 0x000fe400078ec0ff */
[----:B------:R-:W-:Y:S01]  /*7910*/  SHF.L.U32 R4, R238, 0x1, RZ ;  /* 0x00000001ee047819 */ /* 0x000fe200000006ff */
[----:B------:R-:W-:Y:S01]  /*7920*/  UISETP.NE.AND UP0, UPT, UR42, -0x1, UPT ;  /* 0xffffffff2a00788c */ /* 0x000fe2000bf05270 */
[----:B------:R-:W-:Y:S01]  /*7930*/  LOP3.LUT R2, R2, 0x400, RZ, 0xc0, !PT ;  /* 0x0000040002027812 */ /* 0x000fe200078ec0ff */
[----:B------:R-:W-:Y:S01]  /*7940*/  UMOV UR24, UR18 ;  /* 0x0000001200187c82 */ /* 0x000fe20008000000 */
[----:B------:R-:W-:Y:S01]  /*7950*/  LOP3.LUT R0, R0, 0x18, R3, 0xf8, !PT ;  /* 0x0000001800007812 */ /* 0x000fe200078ef803 */
[----:B------:R-:W-:Y:S01]  /*7960*/  UISETP.NE.AND UP1, UPT, UR42, -0x1, UPT ;  /* 0xffffffff2a00788c */ /* 0x000fe2000bf25270 */
[----:B------:R-:W-:-:S02]  /*7970*/  LOP3.LUT R2, R2, 0x6, R4, 0xf8, !PT ;  /* 0x0000000602027812 */ /* 0x000fc400078ef804 */
        /* <DEDUP_REMOVED lines=279> */
[----:B------:R-:W-:-:S12]  /*8af0*/  UIMAD UR16, UR24, UR9, UR31 ;  /* 0x00000009181072a4 */ /* 0x000fd8000f8e021f */
.L_x_2288:
        /* <DEDUP_REMOVED lines=12> */
.L_x_2289:
[----:B------:R-:W2:Y:S01]  /*8bc0*/  LDCU.64 UR8, c[0x0][0x5c8] ;  /* 0x0000b900ff0877ac */ /* 0x000ea20008000a00 */
[----:B------:R-:W-:-:S04]  /*8bd0*/  UIADD3 UR12, UPT, UPT, UR39, UR42, URZ ;  /* 0x0000002a270c7290 */ /* 0x000fc8000fffe0ff */
[----:B--2---:R-:W-:Y:S02]  /*8be0*/  UIMAD.WIDE.U32 UR42, UR12, UR8, URZ ;  /* 0x000000080c2a72a5 */ /* 0x004fe4000f8e00ff */
[----:B------:R-:W-:-:S04]  /*8bf0*/  UIMAD UR12, UR12, UR9, URZ ;  /* 0x000000090c0c72a4 */ /* 0x000fc8000f8e02ff */
[----:B------:R-:W-:-:S06]  /*8c00*/  UIADD3 UR12, UPT, UPT, UR43, UR12, URZ ;  /* 0x0000000c2b0c7290 */ /* 0x000fcc000fffe0ff */
[----:B-1----:R-:W-:-:S07]  /*8c10*/  MOV R0, UR12 ;  /* 0x0000000c00007c02 */ /* 0x002fce0008000f00 */
.L_x_2290:
        /* <DEDUP_REMOVED lines=60> */
.L_x_2292:
[----:B------:R-:W-:Y:S05]  /*8fe0*/  BSYNC.RECONVERGENT B0 ;  /* 0x0000000000007941 */ /* 0x000fea0003800200 */
.L_x_2291:
        /* <DEDUP_REMOVED lines=16> */
.L_x_2294:
[----:B------:R-:W-:Y:S05]  /*90f0*/  BSYNC.RECONVERGENT B0 ;  /* 0x0000000000007941 */ /* 0x000fea0003800200 */
.L_x_2293:
        /* <DEDUP_REMOVED lines=21> */
.L_x_2296:
[----:B------:R-:W-:Y:S05]  /*9250*/  BSYNC.RECONVERGENT B0 ;  /* 0x0000000000007941 */ /* 0x000fea0003800200 */
.L_x_2295:
[----:B------:R-:W-:Y:S05]  /*9260*/  @P2 BRA `(.L_x_2282) ;  /* 0x0000000000302947 */ /* 0x000fea0003800000 */
[----:B------:R-:W5:Y:S01]  /*9270*/  LDCU.64 UR10, c[0x0][0x568] ;  /* 0x0000ad00ff0a77ac */ /* 0x000f620008000a00 */
[----:B------:R-:W-:Y:S01]  /*9280*/  MOV R4, R6 ;  /* 0x0000000600047202 */ /* 0x000fe20000000f00 */
[----:B------:R-:W-:-:S04]  /*9290*/  IMAD R70, R70, UR8, RZ ;  /* 0x0000000846467c24 */ /* 0x000fc8000f8e02ff */
[----:B------:R-:W-:-:S04]  /*92a0*/  IMAD.WIDE.U32 R4, R2, UR8, R4 ;  /* 0x0000000802047c25 */ /* 0x000fc8000f8e0004 */
[----:B------:R-:W-:-:S05]  /*92b0*/  IMAD R70, R2, UR9, R70 ;  /* 0x0000000902467c24 */ /* 0x000fca000f8e0246 */
[----:B------:R-:W-:Y:S02]  /*92c0*/  IADD3 R70, PT, PT, R70, R5, RZ ;  /* 0x0000000546467210 */ /* 0x000fe40007ffe0ff */
[----:B-----5:R-:W-:-:S04]  /*92d0*/  LEA R2, P0, R4, UR10, 0x1 ;  /* 0x0000000a04027c11 */ /* 0x020fc8000f8008ff */
[----:B------:R-:W-:-:S05]  /*92e0*/  LEA.HI.X R3, R4, UR11, R70, 0x1, P0 ;  /* 0x0000000b04037c11 */ /* 0x000fca00080f0c46 */
[----:B------:R1:W-:Y:S04]  /*92f0*/  STG.E.128 desc[UR36][R2.64], R32 ;  /* 0x0000002002007986 */ /* 0x0003e8000c101d24 */
[----:B------:R1:W-:Y:S04]  /*9300*/  STG.E.128 desc[UR36][R2.64+0x80], R24 ;  /* 0x0000801802007986 */ /* 0x0003e8000c101d24 */
[----:B------:R1:W-:Y:S04]  /*9310*/  STG.E.128 desc[UR36][R2.64+0x100], R16 ;  /* 0x0001001002007986 */ /* 0x0003e8000c101d24 */
[----:B------:R1:W-:Y:S02]  /*9320*/  STG.E.128 desc[UR36][R2.64+0x180], R8 ;  /* 0x0001800802007986 */ /* 0x0003e4000c101d24 */
.L_x_2282:
[----:B------:R-:W-:Y:S05]  /*9330*/  BSYNC.RECONVERGENT B1 ;  /* 0x0000000000017941 */ /* 0x000fea0003800200 */
.L_x_2260:
        /* <DEDUP_REMOVED lines=11> */
.L_x_2298:
        /* <DEDUP_REMOVED lines=9> */
.L_x_2534:


//--------------------- .text._ZN5flash44flash_bwd_dq_dk_dv_loop_seqk_parallel_kernelI23Flash_bwd_kernel_traitsILi256ELi64ELi64ELi8ELi4ELi2ELi2ELb0ELb0EN7cutlass10bfloat16_tE19Flash_kernel_traitsILi256ELi64ELi64ELi8ES3_EELb0ELb0ELb1ELb0ELb0ELb1ELb1EEEvNS_16Flash_bwd_paramsE --------------------------
	.section	.text._ZN5flash44flash_bwd_dq_dk_dv_loop_seqk_parallel_kernelI23Flash_bwd_kernel_traitsILi256ELi64ELi64ELi8ELi4ELi2ELi2ELb0ELb0EN7cutlass10bfloat16_tE19Flash_kernel_traitsILi256ELi64ELi64ELi8ES3_EELb0ELb0ELb1ELb0ELb0ELb1ELb1EEEvNS_16Flash_bwd_paramsE,"ax",@progbits
	.align	128
        .global         _ZN5flash44flash_bwd_dq_dk_dv_loop_seqk_parallel_kernelI23Flash_bwd_kernel_traitsILi256ELi64ELi64ELi8ELi4ELi2ELi2ELb0ELb0EN7cutlass10bfloat16_tE19Flash_kernel_traitsILi256ELi64ELi64ELi8ES3_EELb0ELb0ELb1ELb0ELb0ELb1ELb1EEEvNS_16Flash_bwd_paramsE
        .type           _ZN5flash44flash_bwd_dq_dk_dv_loop_seqk_parallel_kernelI23Flash_bwd_kernel_traitsILi256ELi64ELi64ELi8ELi4ELi2ELi2ELb0ELb0EN7cutlass10bfloat16_tE19Flash_kernel_traitsILi256ELi64ELi64ELi8ES3_EELb0ELb0ELb1ELb0ELb0ELb1ELb1EEEvNS_16Flash_bwd_paramsE,@function
        .size           _ZN5flash44flash_bwd_dq_dk_dv_loop_seqk_parallel_kernelI23Flash_bwd_kernel_traitsILi256ELi64ELi64ELi8ELi4ELi2ELi2ELb0ELb0EN7cutlass10bfloat16_tE19Flash_kernel_traitsILi256ELi64ELi64ELi8ES3_EELb0ELb0ELb1ELb0ELb0ELb1ELb1EEEvNS_16Flash_bwd_paramsE,(.L_x_2535 - _ZN5flash44flash_bwd_dq_dk_dv_loop_seqk_parallel_kernelI23Flash_bwd_kernel_traitsILi256ELi64ELi64ELi8ELi4ELi2ELi2ELb0ELb0EN7cutlass10bfloat16_tE19Flash_kernel_traitsILi256ELi64ELi64ELi8ES3_EELb0ELb0ELb1ELb0ELb0ELb1ELb1EEEvNS_16Flash_bwd_paramsE)
        .other          _ZN5flash44flash_bwd_dq_dk_dv_loop_seqk_parallel_kernelI23Flash_bwd_kernel_traitsILi256ELi64ELi64ELi8ELi4ELi2ELi2ELb0ELb0EN7cutlass10bfloat16_tE19Flash_kernel_traitsILi256ELi64ELi64ELi8ES3_EELb0ELb0ELb1ELb0ELb0ELb1ELb1EEEvNS_16Flash_bwd_paramsE,@"STO_CUDA_ENTRY STV_DEFAULT"
_ZN5flash44flash_bwd_dq_dk_dv_loop_seqk_parallel_kernelI23Flash_bwd_kernel_traitsILi256ELi64ELi64ELi8ELi4ELi2ELi2ELb0ELb0EN7cutlass10bfloat16_tE19Flash_kernel_traitsILi256ELi64ELi64ELi8ES3_EELb0ELb0ELb1ELb0ELb0ELb1ELb1EEEvNS_16Flash_bwd_paramsE:
.text._ZN5flash44flash_bwd_dq_dk_dv_loop_seqk_parallel_kernelI23Flash_bwd_kernel_traitsILi256ELi64ELi64ELi8ELi4ELi2ELi2ELb0ELb0EN7cutlass10bfloat16_tE19Flash_kernel_traitsILi256ELi64ELi64ELi8ES3_EELb0ELb0ELb1ELb0ELb0ELb1ELb1EEEvNS_16Flash_bwd_paramsE:
        /* <DEDUP_REMOVED lines=49> */
.L_x_2337:
        /* <DEDUP_REMOVED lines=52> */
.L_x_2299:
        /* <DEDUP_REMOVED lines=43> */
.L_x_2301:
[----:B------:R-:W1:Y:S01]  /*0900*/  LDCU.64 UR14, c[0x0][0x3b8] ;  /* 0x00007700ff0e77ac */ /* 0x000e620008000a00 */
[----:B------:R-:W-:-:S04]  /*0910*/  UIADD3 UR5, UPT, UPT, UR40, UR41, URZ ;  /* 0x0000002928057290 */ /* 0x000fc8000fffe0ff */
[----:B-1----:R-:W-:Y:S02]  /*0920*/  UIMAD.WIDE.U32 UR8, UR5, UR14, URZ ;  /* 0x0000000e050872a5 */ /* 0x002fe4000f8e00ff */
[----:B------:R-:W-:-:S04]  /*0930*/  UIMAD UR5, UR5, UR15, URZ ;  /* 0x0000000f050572a4 */ /* 0x000fc8000f8e02ff */
[----:B------:R-:W-:Y:S01]  /*0940*/  UIADD3 UR5, UPT, UPT, UR9, UR5, URZ ;  /* 0x0000000509057290 */ /* 0x000fe2000fffe0ff */
[----:B------:R-:W-:-:S05]  /*0950*/  UMOV UR46, UR8 ;  /* 0x00000008002e7c82 */ /* 0x000fca0008000000 */
[----:B------:R-:W-:-:S07]  /*0960*/  MOV R4, UR5 ;  /* 0x0000000500047c02 */ /* 0x000fce0008000f00 */
.L_x_2302:
        /* <DEDUP_REMOVED lines=41> */
.L_x_2303:
[----:B------:R-:W1:Y:S01]  /*0c00*/  LDCU.64 UR12, c[0x0][0x3c0] ;  /* 0x00007800ff0c77ac */ /* 0x000e620008000a00 */
[----:B------:R-:W-:-:S04]  /*0c10*/  UIADD3 UR8, UPT, UPT, UR40, UR41, URZ ;  /* 0x0000002928087290 */ /* 0x000fc8000fffe0ff */
[----:B-1----:R-:W-:Y:S02]  /*0c20*/  UIMAD.WIDE.U32 UR48, UR8, UR12, URZ ;  /* 0x0000000c083072a5 */ /* 0x002fe4000f8e00ff */
[----:B------:R-:W-:-:S04]  /*0c30*/  UIMAD UR8, UR8, UR13, URZ ;  /* 0x0000000d080872a4 */ /* 0x000fc8000f8e02ff */
[----:B------:R-:W-:-:S06]  /*0c40*/  UIADD3 UR8, UPT, UPT, UR49, UR8, URZ ;  /* 0x0000000831087290 */ /* 0x000fcc000fffe0ff */
[----:B------:R-:W-:-:S07]  /*0c50*/  MOV R3, UR8 ;  /* 0x0000000800037c02 */ /* 0x000fce0008000f00 */
.L_x_2304:
        /* <DEDUP_REMOVED lines=28> */
.L_x_2305:
[----:B------:R-:W-:Y:S02]  /*0e20*/  UIMAD.WIDE.U32 UR10, UR52, UR17, URZ ;  /* 0x00000011340a72a5 */ /* 0x000fe4000f8e00ff */
[----:B------:R-:W-:-:S04]  /*0e30*/  UIMAD UR8, UR53, UR17, URZ ;  /* 0x00000011350872a4 */ /* 0x000fc8000f8e02ff */
[----:B------:R-:W-:-:S12]  /*0e40*/  UIADD3 UR8, UPT, UPT, UR11, UR8, URZ ;  /* 0x000000080b087290 */ /* 0x000fd8000fffe0ff */
.L_x_2306:
        /* <DEDUP_REMOVED lines=20> */
.L_x_2307:
[----:B------:R-:W1:Y:S01]  /*0f90*/  LDCU UR59, c[0x0][0x434] ;  /* 0x00008680ff3b77ac */ /* 0x000e620008000800 */
[----:B------:R-:W-:-:S04]  /*0fa0*/  UIMAD UR9, UR37, UR16, UR23 ;  /* 0x00000010250972a4 */ /* 0x000fc8000f8e0217 */
[----:B-1----:R-:W-:Y:S02]  /*0fb0*/  UIMAD UR59, UR9, UR59, URZ ;  /* 0x0000003b093b72a4 */ /* 0x002fe4000f8e02ff */
.L_x_2308:
        /* <DEDUP_REMOVED lines=11> */
.L_x_2309:
[----:B------:R-:W1:Y:S01]  /*1070*/  LDCU UR58, c[0x0][0x444] ;  /* 0x00008880ff3a77ac */ /* 0x000e620008000800 */
[----:B------:R-:W-:-:S04]  /*1080*/  UIMAD UR9, UR37, UR16, UR23 ;  /* 0x00000010250972a4 */ /* 0x000fc8000f8e0217 */
[----:B-1----:R-:W-:-:S12]  /*1090*/  UIMAD UR58, UR9, UR58, URZ ;  /* 0x0000003a093a72a4 */ /* 0x002fd8000f8e02ff */
.L_x_2310:
        /* <DEDUP_REMOVED lines=19> */
[--C-:B------:R-:W-:Y:S02]  /*11d0*/  SHF.R.U32.HI R11, RZ, 0x3, R0.reuse ;  /* 0x00000003ff0b7819 */ /* 0x100fe40000011600 */
[----:B------:R-:W-:Y:S01]  /*11e0*/  SHF.R.U32.HI R2, RZ, 0x5, R0 ;  /* 0x00000005ff027819 */ /* 0x000fe20000011600 */
[----:B------:R-:W-:Y:S01]  /*11f0*/  UISETP.LT.AND UP0, UPT, URZ, UR49, UPT ;  /* 0x00000031ff00728c */ /* 0x000fe2000bf01270 */
[----:B------:R-:W-:Y:S02]  /*1200*/  LOP3.LUT R14, R10, 0x38, RZ, 0xc0, !PT ;  /* 0x000000380a0e7812 */ /* 0x000fe400078ec0ff */
[----:B------:R-:W1:Y:S01]  /*1210*/  LDCU.128 UR8, c[0x0][0x590] ;  /* 0x0000b200ff0877ac */ /* 0x000e620008000c00 */
[----:B------:R-:W-:-:S02]  /*1220*/  LOP3.LUT R5, R0, 0x1f, RZ, 0xc0, !PT ;  /* 0x0000001f00057812 */ /* 0x000fc400078ec0ff */
[----:B------:R-:W-:Y:S01]  /*1230*/  IADD3 R6, P0, PT, R14, UR62, RZ ;  /* 0x0000003e0e067c10 */ /* 0x000fe2000ff1e0ff */
[----:B------:R-:W-:Y:S02]  /*1240*/  USEL UR49, URZ, UR49, !UP0 ;  /* 0x00000031ff317287 */ /* 0x000fe4000c000000 */
[----:B------:R-:W-:Y:S02]  /*1250*/  IMAD R5, R2, UR54, R5 ;  /* 0x0000003602057c24 */ /* 0x000fe4000f8e0205 */
[----:B------:R-:W-:Y:S01]  /*1260*/  IMAD.X R7, RZ, RZ, UR55, P0 ;  /* 0x00000037ff077e24 */ /* 0x000fe200080e06ff */
[----:B------:R-:W-:Y:S02]  /*1270*/  UISETP.GT.AND UP0, UPT, UR44, UR49, UPT ;  /* 0x000000312c00728c */ /* 0x000fe4000bf04270 */
[----:B-1----:R-:W-:Y:S01]  /*1280*/  UIMAD UR17, UR51, UR8, URZ ;  /* 0x00000008331172a4 */ /* 0x002fe2000f8e02ff */
[----:B------:R-:W-:Y:S01]  /*1290*/  IMAD.U32 R8, RZ, RZ, UR8 ;  /* 0x00000008ff087e24 */ /* 0x000fe2000f8e00ff */
[----:B------:R-:W-:Y:S01]  /*12a0*/  USHF.L.U64.HI UR55, UR8, 0x5, UR9 ;  /* 0x0000000508377899 */ /* 0x000fe20008010209 */
[----:B------:R-:W-:Y:S01]  /*12b0*/  IMAD.U32 R18, RZ, RZ, UR10 ;  /* 0x0000000aff127e24 */ /* 0x000fe2000f8e00ff */
[----:B------:R-:W-:Y:S01]  /*12c0*/  UIMAD UR17, UR45, UR9, UR17 ;  /* 0x000000092d1172a4 */ /* 0x000fe2000f8e0211 */
[----:B------:R-:W-:-:S02]  /*12d0*/  IMAD.WIDE.U32 R8, R8, UR45, R6 ;  /* 0x0000002d08087c25 */ /* 0x000fc4000f8e0006 */
[----:B------:R-:W1:Y:S02]  /*12e0*/  LDC.64 R6, c[0x0][0x3b0] ;  /* 0x0000ec00ff067b82 */ /* 0x000e640000000a00 */
[----:B------:R-:W-:Y:S01]  /*12f0*/  IMAD.U32 R16, RZ, RZ, UR11 ;  /* 0x0000000bff107e24 */ /* 0x000fe2000f8e00ff */
[----:B------:R-:W-:Y:S01]  /*1300*/  IADD3 R9, PT, PT, R9, UR17, RZ ;  /* 0x0000001109097c10 */ /* 0x000fe2000fffe0ff */
[----:B------:R-:W2:Y:S02]  /*1310*/  LDCU.64 UR10, c[0x0][0x550] ;  /* 0x0000aa00ff0a77ac */ /* 0x000ea40008000a00 */
[----:B------:R-:W-:Y:S02]  /*1320*/  IMAD.WIDE.U32 R18, R18, UR23, R8 ;  /* 0x0000001712127c25 */ /* 0x000fe4000f8e0008 */
[----:B------:R-:W3:Y:S01]  /*1330*/  LDCU.64 UR16, c[0x0][0x3c8] ;  /* 0x00007900ff1077ac */ /* 0x000ee20008000a00 */
[----:B------:R-:W4:Y:S01]  /*1340*/  LDC.64 R8, c[0x0][0x5f8] ;  /* 0x00017e00ff087b82 */ /* 0x000f220000000a00 */
[----:B------:R-:W-:Y:S01]  /*1350*/  IMAD R17, R16, UR23, R19 ;  /* 0x0000001710117c24 */ /* 0x000fe2000f8e0213 */
[----:B------:R-:W-:-:S05]  /*1360*/  MOV R16, R18 ;  /* 0x0000001200107202 */ /* 0x000fca0000000f00 */
[----:B------:R-:W-:-:S04]  /*1370*/  IMAD.WIDE.U32 R16, R11, UR8, R16 ;  /* 0x000000080b107c25 */ /* 0x000fc8000f8e0010 */
[----:B------:R-:W-:Y:S01]  /*1380*/  IMAD R2, R11, UR9, R17 ;  /* 0x000000090b027c24 */ /* 0x000fe2000f8e0211 */
[----:B--2---:R-:W-:Y:S01]  /*1390*/  LEA R246, P2, R16, UR10, 0x1 ;  /* 0x0000000a10f67c11 */ /* 0x004fe2000f8408ff */
[C---:B-1----:R-:W-:Y:S02]  /*13a0*/  IMAD R13, R6.reuse, UR51, RZ ;  /* 0x00000033060d7c24 */ /* 0x042fe4000f8e02ff */
[----:B------:R-:W-:Y:S01]  /*13b0*/  IMAD.WIDE.U32 R18, R6, UR45, R14 ;  /* 0x0000002d06127c25 */ /* 0x000fe2000f8e000e */
[----:B------:R-:W-:-:S03]  /*13c0*/  LEA.HI.X R247, R16, UR11, R2, 0x1, P2 ;  /* 0x0000000b10f77c11 */ /* 0x000fc600090f0c02 */
[----:B------:R-:W-:Y:S01]  /*13d0*/  IMAD R13, R7, UR45, R13 ;  /* 0x0000002d070d7c24 */ /* 0x000fe2000f8e020d */
[----:B------:R-:W-:Y:S01]  /*13e0*/  IADD3 R24, P0, PT, R18, UR50, RZ ;  /* 0x0000003212187c10 */ /* 0x000fe2000ff1e0ff */
[----:B------:R-:W-:Y:S01]  /*13f0*/  USHF.L.U32 UR45, UR8, 0x5, URZ ;  /* 0x00000005082d7899 */ /* 0x000fe200080006ff */
[----:B---3--:R-:W-:Y:S01]  /*1400*/  IMAD.U32 R18, RZ, RZ, UR16 ;  /* 0x00000010ff127e24 */ /* 0x008fe2000f8e00ff */
[----:B------:R-:W1:Y:S01]  /*1410*/  LDCU.64 UR8, c[0x0][0x380] ;  /* 0x00007000ff0877ac */ /* 0x000e620008000a00 */
[----:B----4-:R-:W-:Y:S01]  /*1420*/  IMAD.WIDE.U32 R20, R8, UR21, RZ ;  /* 0x0000001508147c25 */ /* 0x010fe2000f8e00ff */
[----:B------:R-:W-:Y:S02]  /*1430*/  IADD3.X R25, PT, PT, R19, UR47, R13, P0, !PT ;  /* 0x0000002f13197c10 */ /* 0x000fe400087fe40d */
[----:B------:R-:W-:Y:S01]  /*1440*/  MOV R13, UR17 ;  /* 0x00000011000d7c02 */ /* 0x000fe20008000f00 */
[----:B------:R-:W2:Y:S01]  /*1450*/  LDCU.64 UR16, c[0x0][0x570] ;  /* 0x0000ae00ff1077ac */ /* 0x000ea20008000a00 */
[----:B------:R-:W-:Y:S01]  /*1460*/  SEL R8, R20, RZ, P5 ;  /* 0x000000ff14087207 */ /* 0x000fe20002800000 */
[----:B------:R-:W-:Y:S01]  /*1470*/  IMAD R9, R9, UR21, R21 ;  /* 0x0000001509097c24 */ /* 0x000fe2000f8e0215 */
[----:B------:R-:W3:Y:S01]  /*1480*/  LDCU.64 UR50, c[0x0][0x5e8] ;  /* 0x0000bd00ff3277ac */ /* 0x000ee20008000a00 */
        /* <DEDUP_REMOVED lines=13> */
[----:B-1----:R-:W-:Y:S01]  /*1560*/  LEA R248, P1, R16, UR8, 0x1 ;  /* 0x0000000810f87c11 */ /* 0x002fe2000f8208ff */
[----:B---3--:R-:W-:Y:S01]  /*1570*/  UIMAD.WIDE UR50, UR58, 0x4, UR50 ;  /* 0x000000043a3278a5 */ /* 0x008fe2000f8e0232 */
[----:B--2---:R-:W-:Y:S02]  /*1580*/  LEA R244, P0, R8, UR16, 0x2 ;  /* 0x0000001008f47c11 */ /* 0x004fe4000f8010ff */
[----:B------:R-:W-:Y:S02]  /*1590*/  LEA.HI.X R249, R16, UR9, R2, 0x1, P1 ;  /* 0x0000000910f97c11 */ /* 0x000fe400088f0c02 */
[----:B------:R-:W-:Y:S01]  /*15a0*/  LEA.HI.X R245, R8, UR17, R5, 0x2, P0 ;  /* 0x0000001108f57c11 */ /* 0x000fe200080f1405 */
[C---:B------:R-:W-:Y:S01]  /*15b0*/  VIADD R8, R11.reuse, 0x20 ;  /* 0x000000200b087836 */ /* 0x040fe20000000000 */
        /* <DEDUP_REMOVED lines=20> */
.L_x_2312:
[----:B------:R-:W1:Y:S01]  /*1700*/  LDCU.64 UR12, c[0x0][0x5c0] ;  /* 0x0000b800ff0c77ac */ /* 0x000e620008000a00 */
[----:B------:R-:W-:-:S04]  /*1710*/  UIADD3 UR8, UPT, UPT, UR40, UR41, URZ ;  /* 0x0000002928087290 */ /* 0x000fc8000fffe0ff */
[----:B-1----:R-:W-:Y:S02]  /*1720*/  UIMAD.WIDE.U32 UR16, UR8, UR12, URZ ;  /* 0x0000000c081072a5 */ /* 0x002fe4000f8e00ff */
[----:B------:R-:W-:-:S04]  /*1730*/  UIMAD UR8, UR8, UR13, URZ ;  /* 0x0000000d080872a4 */ /* 0x000fc8000f8e02ff */
[----:B------:R-:W-:-:S06]  /*1740*/  UIADD3 UR8, UPT, UPT, UR17, UR8, URZ ;  /* 0x0000000811087290 */ /* 0x000fcc000fffe0ff */
[----:B------:R-:W-:Y:S02]  /*1750*/  MOV R0, UR8 ;  /* 0x0000000800007c02 */ /* 0x000fe40008000f00 */
.L_x_2313:
        /* <DEDUP_REMOVED lines=13> */
.L_x_2314:
[----:B------:R-:W1:Y:S01]  /*1830*/  LDCU.64 UR10, c[0x0][0x5c8] ;  /* 0x0000b900ff0a77ac */ /* 0x000e620008000a00 */
[----:B------:R-:W-:-:S04]  /*1840*/  UIADD3 UR40, UPT, UPT, UR40, UR41, URZ ;  /* 0x0000002928287290 */ /* 0x000fc8000fffe0ff */
[----:B-1----:R-:W-:Y:S02]  /*1850*/  UIMAD.WIDE.U32 UR14, UR40, UR10, URZ ;  /* 0x0000000a280e72a5 */ /* 0x002fe4000f8e00ff */
[----:B------:R-:W-:-:S04]  /*1860*/  UIMAD UR40, UR40, UR11, URZ ;  /* 0x0000000b282872a4 */ /* 0x000fc8000f8e02ff */
[----:B------:R-:W-:-:S06]  /*1870*/  UIADD3 UR40, UPT, UPT, UR15, UR40, URZ ;  /* 0x000000280f287290 */ /* 0x000fcc000fffe0ff */
[----:B------:R-:W-:-:S07]  /*1880*/  MOV R3, UR40 ;  /* 0x0000002800037c02 */ /* 0x000fce0008000f00 */
.L_x_2315:
        /* <DEDUP_REMOVED lines=27> */
.L_x_2317:
[----:B------:R-:W-:Y:S05]  /*1a40*/  BSYNC.RECONVERGENT B0 ;  /* 0x0000000000007941 */ /* 0x000fea0003800200 */
.L_x_2316:
        /* <DEDUP_REMOVED lines=15> */
.L_x_2319:
[----:B------:R-:W-:Y:S05]  /*1b40*/  BSYNC.RECONVERGENT B0 ;  /* 0x0000000000007941 */ /* 0x000fea0003800200 */
.L_x_2318:
        /* <DEDUP_REMOVED lines=24> */
.L_x_2321:
[----:B------:R-:W-:Y:S05]  /*1cd0*/  BSYNC.RECONVERGENT B0 ;  /* 0x0000000000007941 */ /* 0x000fea0003800200 */
.L_x_2320:
        /* <DEDUP_REMOVED lines=14> */
.L_x_2311:
        /* <DEDUP_REMOVED lines=29> */
[----:B------:R-:W-:-:S02]  /*1f90*/  IMAD R22, R12, UR9, R22 ;  /* 0x000000090c167c24 */ /* 0x000fc4000f8e0216 */
[----:B------:R-:W-:Y:S01]  /*1fa0*/  IMAD.MOV.U32 R240, RZ, RZ, 0x7f800000 ;  /* 0x7f800000fff07424 */ /* 0x000fe200078e00ff */
[----:B------:R-:W-:Y:S01]  /*1fb0*/  LOP3.LUT R242, R5, 0x7, R242, 0xf8, !PT ;  /* 0x0000000705f27812 */ /* 0x000fe200078ef8f2 */
[----:B------:R-:W-:Y:S01]  /*1fc0*/  IMAD.U32 R4, RZ, RZ, UR45 ;  /* 0x0000002dff047e24 */ /* 0x000fe2000f8e00ff */
[----:B------:R-:W-:Y:S01]  /*1fd0*/  UISETP.NE.AND UP0, UPT, UR5, 0x1, UPT ;  /* 0x000000010500788c */ /* 0x000fe2000bf05270 */
[----:B------:R-:W-:Y:S01]  /*1fe0*/  IMAD.WIDE.U32 R12, R12, UR8, R14 ;  /* 0x000000080c0c7c25 */ /* 0x000fe2000f8e000e */
[----:B------:R-:W-:-:S03]  /*1ff0*/  @!P4 LEA R14, P0, R9, R248, 0x1 ;  /* 0x000000f8090ec211 */ /* 0x000fc600078008ff */
[----:B------:R-:W-:Y:S01]  /*2000*/  IMAD.MOV.U32 R232, RZ, RZ, 0x40 ;  /* 0x00000040ffe87424 */ /* 0x000fe200078e00ff */
        /* <DEDUP_REMOVED lines=17> */
[----:B------:R-:W-:Y:S01]  /*2120*/  @P5 BAR.SYNC.DEFER_BLOCKING 0x0 ;  /* 0x0000000000005b1d */ /* 0x000fe20000010000 */
[----:B------:R-:W-:-:S02]  /*2130*/  @!P2 IMAD R12, R2, UR12, RZ ;  /* 0x0000000c020cac24 */ /* 0x000fc4000f8e02ff */
[----:B------:R-:W-:Y:S02]  /*2140*/  @!P3 IMAD.MOV.U32 R24, RZ, RZ, R18 ;  /* 0x000000ffff18b224 */ /* 0x000fe400078e0012 */
[C---:B------:R-:W-:Y:S02]  /*2150*/  @!P2 IMAD R13, R16.reuse, UR15, R13 ;  /* 0x0000000f100dac24 */ /* 0x040fe4000f8e020d */
        /* <DEDUP_REMOVED lines=10> */
[----:B------:R-:W1:Y:S01]  /*2200*/  @!P3 LDC.64 R6, c[0x0][0x388] ;  /* 0x0000e200ff06bb82 */ /* 0x000e620000000a00 */
[----:B------:R-:W-:Y:S01]  /*2210*/  CS2R R182, SRZ ;  /* 0x0000000000b67805 */ /* 0x000fe2000001ff00 */
[----:B------:R-:W-:Y:S01]  /*2220*/  VIADD R243, R9, UR5 ;  /* 0x0000000509f37c36 */ /* 0x000fe20008000000 */
[----:B------:R-:W-:Y:S01]  /*2230*/  CS2R R180, SRZ ;  /* 0x0000000000b47805 */ /* 0x000fe2000001ff00 */
[----:B------:R-:W-:Y:S01]  /*2240*/  VIADD R3, R242, 0x8 ;  /* 0x00000008f2037836 */ /* 0x000fe20000000000 */
[----:B------:R-:W-:Y:S01]  /*2250*/  CS2R R174, SRZ ;  /* 0x0000000000ae7805 */ /* 0x000fe2000001ff00 */
[----:B------:R-:W-:Y:S01]  /*2260*/  @!P3 IMAD.WIDE.U32 R24, R11, UR14, R24 ;  /* 0x0000000e0b18bc25 */ /* 0x000fe2000f8e0018 */
[----:B------:R-:W-:Y:S01]  /*2270*/  @!PT LDS RZ, [RZ] ;  /* 0x00000000fffff984 */ /* 0x000fe20000000800 */
[----:B------:R-:W-:Y:S01]  /*2280*/  @!PT LDS RZ, [RZ] ;  /* 0x00000000fffff984 */ /* 0x000fe20000000800 */
[----:B------:R-:W-:Y:S01]  /*2290*/  @!PT LDS RZ, [RZ] ;  /* 0x00000000fffff984 */ /* 0x000fe20000000800 */
[----:B------:R-:W-:Y:S01]  /*22a0*/  @!P1 LDGSTS.E.BYPASS.LTC128B.128 [R9+0x10000], desc[UR34][R246.64] ;  /* 0x10000000f6099fae */ /* 0x000fe2000b981a22 */
[----:B------:R-:W-:-:S02]  /*22b0*/  CS2R R172, SRZ ;  /* 0x0000000000ac7805 */ /* 0x000fc4000001ff00 */
[----:B------:R-:W-:Y:S01]  /*22c0*/  ISETP.GE.AND P0, PT, R3, UR44, PT ;  /* 0x0000002c03007c0c */ /* 0x000fe2000bf06270 */
[----:B------:R-:W-:Y:S01]  /*22d0*/  @!P2 IMAD.IADD R13, R19, 0x1, R13 ;  /* 0x00000001130da824 */ /* 0x000fe200078e020d */
[----:B------:R-:W-:Y:S01]  /*22e0*/  @!P1 LDGSTS.E.BYPASS.LTC128B.128 [R9+0x12000], desc[UR34][R246.64+0x80] ;  /* 0x12000080f6099fae */ /* 0x000fe2000b981a22 */
[----:B------:R-:W2:Y:S01]  /*22f0*/  @!P2 LDC.64 R2, c[0x0][0x388] ;  /* 0x0000e200ff02ab82 */ /* 0x000ea20000000a00 */
[----:B------:R-:W-:Y:S01]  /*2300*/  @!P3 IMAD.WIDE.U32 R22, R11, UR12, R22 ;  /* 0x0000000c0b16bc25 */ /* 0x000fe2000f8e0016 */
[----:B------:R-:W-:Y:S01]  /*2310*/  CS2R R178, SRZ ;  /* 0x0000000000b27805 */ /* 0x000fe2000001ff00 */
[----:B------:R-:W-:Y:S01]  /*2320*/  @!P1 LDGSTS.E.BYPASS.LTC128B.128 [R9+0x14000], desc[UR34][R246.64+0x100] ;  /* 0x14000100f6099fae */ /* 0x000fe2000b981a22 */
[----:B------:R-:W-:Y:S01]  /*2330*/  CS2R R176, SRZ ;  /* 0x0000000000b07805 */ /* 0x000fe2000001ff00 */
[----:B------:R-:W-:Y:S01]  /*2340*/  @!P2 IMAD.IADD R12, R17, 0x1, R12 ;  /* 0x00000001110ca824 */ /* 0x000fe200078e020c */
[----:B------:R-:W-:Y:S01]  /*2350*/  CS2R R170, SRZ ;  /* 0x0000000000aa7805 */ /* 0x000fe2000001ff00 */
[----:B------:R-:W-:Y:S01]  /*2360*/  @!P1 LDGSTS.E.BYPASS.LTC128B.128 [R9+0x16000], desc[UR34][R246.64+0x180] ;  /* 0x16000180f6099fae */ /* 0x000fe2000b981a22 */
[----:B------:R-:W-:Y:S01]  /*2370*/  IMAD.MOV.U32 R239, RZ, RZ, 0x4 ;  /* 0x00000004ffef7424 */ /* 0x000fe200078e00ff */
        /* <DEDUP_REMOVED lines=66> */
[----:B------:R-:W-:Y:S01]  /*27a0*/  CS2R R26, SRZ ;  /* 0x00000000001a7805 */ /* 0x000fe2000001ff00 */
[----:B------:R-:W-:Y:S02]  /*27b0*/  UIADD3 UR52, UPT, UPT, -UR52, UR42, URZ ;  /* 0x0000002a34347290 */ /* 0x000fe4000fffe1ff */
[----:B------:R3:W-:Y:S01]  /*27c0*/  @P1 STS.128 [R243], RZ ;  /* 0x000000fff3001388 */ /* 0x0007e20000000c00 */
[----:B------:R-:W-:Y:S01]  /*27d0*/  USHF.L.U32 UR54, UR54, 0x3, URZ ;  /* 0x0000000336367899 */ /* 0x000fe200080006ff */
[----:B------:R-:W1:Y:S02]  /*27e0*/  LDCU UR10, c[0x0][0x504] ;  /* 0x0000a080ff0a77ac */ /* 0x000e640008000800 */
[----:B------:R3:W-:Y:S01]  /*27f0*/  @P1 STS.128 [R243+0x2000], RZ ;  /* 0x002000fff3001388 */ /* 0x0007e20000000c00 */
[----:B----4-:R-:W4:Y:S03]  /*2800*/  @!P3 LDC.64 R4, c[0x0][0x390] ;  /* 0x0000e400ff04bb82 */ /* 0x010f260000000a00 */
[----:B------:R3:W-:Y:S01]  /*2810*/  @P1 STS.128 [R243+0x4000], RZ ;  /* 0x004000fff3001388 */ /* 0x0007e20000000c00 */
[----:B------:R-:W1:Y:S03]  /*2820*/  LDCU UR9, c[0x0][0x508] ;  /* 0x0000a100ff0977ac */ /* 0x000e660008000800 */
[----:B------:R3:W-:Y:S01]  /*2830*/  @P1 STS.128 [R243+0x6000], RZ ;  /* 0x006000fff3001388 */ /* 0x0007e20000000c00 */
[C---:B--2---:R-:W-:Y:S01]  /*2840*/  @!P2 LEA R2, P1, R18.reuse, R2, 0x1 ;  /* 0x000000021202a211 */ /* 0x044fe200078208ff */
[----:B------:R-:W2:Y:S02]  /*2850*/  LDCU UR8, c[0x0][0x3e0] ;  /* 0x00007c00ff0877ac */ /* 0x000ea40008000800 */
[----:B------:R3:W-:Y:S01]  /*2860*/  @P4 STS.128 [R243+0x1000], RZ ;  /* 0x001000fff3004388 */ /* 0x0007e20000000c00 */
[----:B------:R-:W-:Y:S01]  /*2870*/  @!P2 LEA.HI.X R3, R18, R3, R13, 0x1, P1 ;  /* 0x000000031203a211 */ /* 0x000fe200008f0c0d */
[----:B------:R-:W-:Y:S01]  /*2880*/  @!P3 IMAD R13, R11, UR13, R23 ;  /* 0x0000000d0b0dbc24 */ /* 0x000fe2000f8e0217 */
[----:B------:R-:W2:Y:S01]  /*2890*/  LDCU UR13, c[0x0][0x590] ;  /* 0x0000b200ff0d77ac */ /* 0x000ea20008000800 */
[----:B------:R3:W-:Y:S01]  /*28a0*/  @P4 STS.128 [R243+0x3000], RZ ;  /* 0x003000fff3004388 */ /* 0x0007e20000000c00 */
[----:B------:R-:W1:Y:S03]  /*28b0*/  LDCU UR12, c[0x0][0x50c] ;  /* 0x0000a180ff0c77ac */ /* 0x000e660008000800 */
[----:B------:R3:W-:Y:S01]  /*28c0*/  @P4 STS.128 [R243+0x5000], RZ ;  /* 0x005000fff3004388 */ /* 0x0007e20000000c00 */
[----:B------:R-:W1:Y:S03]  /*28d0*/  LDCU UR11, c[0x0][0x45c] ;  /* 0x00008b80ff0b77ac */ /* 0x000e660008000800 */
[----:B------:R3:W-:Y:S01]  /*28e0*/  @P4 STS.128 [R243+0x7000], RZ ;  /* 0x007000fff3004388 */ /* 0x0007e20000000c00 */
[----:B----4-:R-:W-:-:S03]  /*28f0*/  @!P3 LEA R4, P1, R22, R4, 0x1 ;  /* 0x000000041604b211 */ /* 0x010fc600078208ff */
        /* <DEDUP_REMOVED lines=8> */
[----:B-1----:R-:W-:Y:S01]  /*2980*/  @!P3 LEA R20, P4, R24, R6, 0x1 ;  /* 0x000000061814b211 */ /* 0x002fe200078808ff */
[----:B----4-:R-:W-:-:S05]  /*2990*/  @!P3 IMAD R14, R11, UR15, R25 ;  /* 0x0000000f0b0ebc24 */ /* 0x010fca000f8e0219 */
        /* <DEDUP_REMOVED lines=45> */
[----:B-1----:R-:W-:-:S02]  /*2c70*/  IMAD.SHL.U32 R2, R0, 0x2, RZ ;  /* 0x0000000200027824 */ /* 0x002fc400078e00ff */
        /* <DEDUP_REMOVED lines=12> */
[----:B-1----:R-:W-:Y:S01]  /*2d40*/  IMAD.SHL.U32 R6, R0, 0x20, RZ ;  /* 0x0000002000067824 */ /* 0x002fe200078e00ff */
        /* <DEDUP_REMOVED lines=11> */
[----:B------:R-:W-:Y:S02]  /*2e00*/  LEA R2, R2, UR24, 0x1 ;  /* 0x0000001802027c11 */ /* 0x000fe4000f8e08ff */
[----:B------:R-:W-:Y:S01]  /*2e10*/  SEL R231, R231, 0xffffffe0, !P1 ;  /* 0xffffffe0e7e77807 */ /* 0x000fe20004800000 */
        /* <DEDUP_REMOVED lines=9> */
[----:B--23--:R-:W-:-:S12]  /*2eb0*/  USHF.L.U32 UR13, UR13, 0x6, URZ ;  /* 0x000000060d0d7899 */ /* 0x00cfd800080006ff */
.L_x_2327:
[----:B------:R-:W0:Y:S01]  /*2ec0*/  LDGDEPBAR ;  /* 0x00000000000079af */ /* 0x000e220000000000 */
[C---:B-----5:R-:W-:Y:S01]  /*2ed0*/  IADD3 R116, PT, PT, R2.reuse, R231, RZ ;  /* 0x000000e702747210 */ /* 0x060fe20007ffe0ff */
[----:B------:R-:W-:Y:S01]  /*2ee0*/  USHF.L.U32 UR5, UR53, 0x6, URZ ;  /* 0x0000000635057899 */ /* 0x000fe200080006ff */
[----:B------:R-:W-:Y:S03]  /*2ef0*/  IADD3 R232, PT, PT, R2, R232, RZ ;  /* 0x000000e802e87210 */ /* 0x000fe60007ffe0ff */
[----:B------:R-:W-:Y:S01]  /*2f00*/  UISETP.GE.AND UP0, UPT, UR5, UR52, UPT ;  /* 0x000000340500728c */ /* 0x000fe2000bf06270 */
        /* <DEDUP_REMOVED lines=181> */
.L_x_2323:
[----:B--2---:R-:W2:Y:S01]  /*3a60*/  S2R R4, SR_TID.X ;  /* 0x0000000000047919 */ /* 0x004ea20000002100 */
[----:B------:R-:W-:Y:S01]  /*3a70*/  UIADD3 UR15, UPT, UPT, UR33, -UR10, -UR43 ;  /* 0x8000000a210f7290 */ /* 0x000fe2000fffe82b */
[----:B------:R-:W-:Y:S01]  /*3a80*/  VIADD R5, R242, UR5 ;  /* 0x00000005f2057c36 */ /* 0x000fe20008000000 */
[----:B------:R-:W-:Y:S01]  /*3a90*/  UIADD3 UR14, UPT, UPT, UR33, UR9, -UR43 ;  /* 0x00000009210e7290 */ /* 0x000fe2000fffe82b */
[----:B------:R-:W-:Y:S02]  /*3aa0*/  IMAD.U32 R84, RZ, RZ, UR36 ;  /* 0x00000024ff547e24 */ /* 0x000fe4000f8e00ff */
[----:B------:R-:W-:Y:S02]  /*3ab0*/  IMAD.MOV.U32 R91, RZ, RZ, 0x1 ;  /* 0x00000001ff5b7424 */ /* 0x000fe400078e00ff */
[----:B------:R-:W-:Y:S02]  /*3ac0*/  IMAD.MOV.U32 R19, RZ, RZ, 0x9 ;  /* 0x00000009ff137424 */ /* 0x000fe400078e00ff */
[----:B--2---:R-:W-:Y:S01]  /*3ad0*/  IMAD.SHL.U32 R3, R4, 0x2, RZ ;  /* 0x0000000204037824 */ /* 0x004fe200078e00ff */
[----:B------:R-:W-:Y:S04]  /*3ae0*/  SHF.R.U32.HI R4, RZ, 0x2, R4 ;  /* 0x00000002ff047819 */ /* 0x000fe80000011604 */
[----:B------:R-:W-:Y:S04]  /*3af0*/  LOP3.LUT R3, R3, 0x6, RZ, 0xc0, !PT ;  /* 0x0000000603037812 */ /* 0x000fe800078ec0ff */
[----:B------:R-:W-:Y:S01]  /*3b00*/  LOP3.LUT R4, R3, 0xe0, R4, 0xf8, !PT ;  /* 0x000000e003047812 */ /* 0x000fe200078ef804 */
[C---:B------:R-:W-:Y:S02]  /*3b10*/  VIADD R3, R5.reuse, UR15 ;  /* 0x0000000f05037c36 */ /* 0x040fe40008000000 */
[----:B------:R-:W-:Y:S02]  /*3b20*/  VIADD R5, R5, UR14 ;  /* 0x0000000e05057c36 */ /* 0x000fe40008000000 */
[----:B------:R-:W-:Y:S01]  /*3b30*/  IMAD R84, R84, 0x40, R4 ;  /* 0x0000004054547824 */ /* 0x000fe200078e0204 */
[----:B------:R-:W-:Y:S02]  /*3b40*/  VIMNMX R4, PT, PT, RZ, R3, !PT ;  /* 0x00000003ff047248 */ /* 0x000fe40007fe0100 */
[----:B------:R-:W-:Y:S01]  /*3b50*/  VIADDMNMX R3, R3, 0x8, RZ, !PT ;  /* 0x0000000803037846 */ /* 0x000fe200078001ff */
        /* <DEDUP_REMOVED lines=10> */
[C---:B------:R-:W-:Y:S01]  /*3c00*/  VIADD R85, R84.reuse, 0x18 ;  /* 0x0000001854557836 */ /* 0x040fe20000000000 */
[C---:B------:R-:W-:Y:S01]  /*3c10*/  ISETP.GE.AND P0, PT, R84.reuse, R19, PT ;  /* 0x000000135400720c */ /* 0x040fe20003f06270 */
[----:B------:R-:W-:Y:S01]  /*3c20*/  VIADD R84, R84, 0x19 ;  /* 0x0000001954547836 */ /* 0x000fe20000000000 */
[----:B------:R-:W-:Y:S02]  /*3c30*/  FSEL R17, R128, -INF , P3 ;  /* 0xff80000080117808 */ /* 0x000fe40001800000 */
[----:B-1----:R-:W-:Y:S02]  /*3c40*/  FSEL R16, R130, -INF , P2 ;  /* 0xff80000082107808 */ /* 0x002fe40001000000 */
        /* <DEDUP_REMOVED lines=58> */
.L_x_2324:
        /* <DEDUP_REMOVED lines=45> */
[----:B------:R-:W-:Y:S01]  /*42c0*/  MUFU.EX2 R209, R209 ;  /* 0x000000d100d17308 */ /* 0x000fe20000000800 */
[----:B------:R-:W-:Y:S01]  /*42d0*/  FMUL.FTZ R131, R131, UR12 ;  /* 0x0000000c83837c20 */ /* 0x000fe20008410000 */
[----:B------:R-:W-:Y:S01]  /*42e0*/  FMUL.FTZ R196, R196, UR12 ;  /* 0x0000000cc4c47c20 */ /* 0x000fe20008410000 */
[----:B------:R-:W-:Y:S07]  /*42f0*/  FMUL.FTZ R197, R197, UR12 ;  /* 0x0000000cc5c57c20 */ /* 0x000fee0008410000 */
[----:B------:R-:W-:Y:S01]  /*4300*/  MUFU.EX2 R212, R212 ;  /* 0x000000d400d47308 */ /* 0x000fe20000000800 */
[----:B------:R-:W-:Y:S01]  /*4310*/  FMUL.FTZ R198, R198, UR12 ;  /* 0x0000000cc6c67c20 */ /* 0x000fe20008410000 */
[----:B------:R-:W-:Y:S01]  /*4320*/  FMUL.FTZ R199, R199, UR12 ;  /* 0x0000000cc7c77c20 */ /* 0x000fe20008410000 */
[----:B------:R-:W-:Y:S07]  /*4330*/  FFMA.FTZ R200, -R200, R200, 1 ;  /* 0x3f800000c8c87423 */ /* 0x000fee00000101c8 */
[----:B------:R-:W-:Y:S01]  /*4340*/  MUFU.EX2 R211, R211 ;  /* 0x000000d300d37308 */ /* 0x000fe20000000800 */
[----:B------:R-:W-:Y:S01]  /*4350*/  FFMA.FTZ R201, -R201, R201, 1 ;  /* 0x3f800000c9c97423 */ /* 0x000fe200000101c9 */
[----:B------:R-:W-:Y:S01]  /*4360*/  FFMA.FTZ R202, -R202, R202, 1 ;  /* 0x3f800000caca7423 */ /* 0x000fe200000101ca */
[----:B------:R-:W-:Y:S07]  /*4370*/  FFMA.FTZ R203, -R203, R203, 1 ;  /* 0x3f800000cbcb7423 */ /* 0x000fee00000101cb */
[----:B------:R-:W-:Y:S01]  /*4380*/  MUFU.EX2 R208, R208 ;  /* 0x000000d000d07308 */ /* 0x000fe20000000800 */
[----:B------:R-:W-:Y:S01]  /*4390*/  FMUL.FTZ R200, R200, UR12 ;  /* 0x0000000cc8c87c20 */ /* 0x000fe20008410000 */
[----:B------:R-:W-:Y:S01]  /*43a0*/  FMUL.FTZ R201, R201, UR12 ;  /* 0x0000000cc9c97c20 */ /* 0x000fe20008410000 */
[----:B------:R-:W-:Y:S07]  /*43b0*/  FMUL.FTZ R202, R202, UR12 ;  /* 0x0000000ccaca7c20 */ /* 0x000fee0008410000 */
[----:B------:R-:W-:Y:S01]  /*43c0*/  MUFU.EX2 R221, R221 ;  /* 0x000000dd00dd7308 */ /* 0x000fe20000000800 */
[----:B------:R-:W-:Y:S09]  /*43d0*/  FMUL.FTZ R203, R203, UR12 ;  /* 0x0000000ccbcb7c20 */ /* 0x000ff20008410000 */
[----:B------:R-:W-:Y:S10]  /*43e0*/  MUFU.EX2 R223, R223 ;  /* 0x000000df00df7308 */ /* 0x000ff40000000800 */
[----:B------:R-:W4:Y:S10]  /*43f0*/  MUFU.EX2 R222, R222 ;  /* 0x000000de00de7308 */ /* 0x000f340000000800 */
        /* <DEDUP_REMOVED lines=16> */
[----:B------:R-:W-:Y:S02]  /*4500*/  LOP3.LUT R121, R121, 0x38, R233, 0xf8, !PT ;  /* 0x0000003879797812 */ /* 0x000fe400078ef8e9 */
        /* <DEDUP_REMOVED lines=8> */
[----:B------:R-:W-:Y:S03]  /*4590*/  LOP3.LUT P3, RZ, R234, 0x4, RZ, 0xc0, !PT ;  /* 0x00000004eaff7812 */ /* 0x000fe6000786c0ff */
[----:B------:R2:W-:Y:S01]  /*45a0*/  STS [R218+0x2a400], R4 ;  /* 0x02a40004da007388 */ /* 0x0005e20000000800 */
[----:B----4-:R-:W-:Y:S02]  /*45b0*/  F2FP.BF16.F32.PACK_AB R5, R213, R214 ;  /* 0x000000d6d505723e */ /* 0x010fe400000010ff */
[----:B------:R-:W-:Y:S02]  /*45c0*/  SEL R217, R217, 0xfffffff0, !P3 ;  /* 0xfffffff0d9d97807 */ /* 0x000fe40005800000 */
[C---:B------:R-:W-:Y:S02]  /*45d0*/  IADD3 R216, PT, PT, R218.reuse, 0x2a020, RZ ;  /* 0x0002a020dad87810 */ /* 0x040fe40007ffe0ff */
[----:B------:R-:W-:Y:S02]  /*45e0*/  IADD3 R215, PT, PT, R218, R217, RZ ;  /* 0x000000d9dad77210 */ /* 0x000fe40007ffe0ff */
[----:B------:R-:W-:Y:S02]  /*45f0*/  SHF.R.U32.HI R235, RZ, 0x1, R234 ;  /* 0x00000001ffeb7819 */ /* 0x000fe400000116ea */
[----:B------:R-:W-:Y:S01]  /*4600*/  LOP3.LUT R117, R119, 0x200, RZ, 0xc0, !PT ;  /* 0x0000020077757812 */ /* 0x000fe200078ec0ff */
[----:B------:R3:W-:Y:S01]  /*4610*/  STS [R215+0x2a000], R5 ;  /* 0x02a00005d7007388 */ /* 0x0007e20000000800 */
[----:B------:R-:W-:Y:S02]  /*4620*/  LOP3.LUT R116, R121, 0x8, R235, 0x78, !PT ;  /* 0x0000000879747812 */ /* 0x000fe400078e78eb */
[----:B------:R-:W-:Y:S02]  /*4630*/  LOP3.LUT R125, R117, 0xc00, R118, 0xf8, !PT ;  /* 0x00000c00757d7812 */ /* 0x000fe400078ef876 */
[----:B------:R-:W-:Y:S02]  /*4640*/  F2FP.BF16.F32.PACK_AB R6, R222, R223 ;  /* 0x000000dfde06723e */ /* 0x000fe400000010ff */
[----:B------:R-:W-:Y:S02]  /*4650*/  LOP3.LUT R125, R125, R116, RZ, 0xfc, !PT ;  /* 0x000000747d7d7212 */ /* 0x000fe400078efcff */
[----:B-1----:R-:W-:Y:S02]  /*4660*/  IADD3 R3, PT, PT, R218, 0x2a000, RZ ;  /* 0x0002a000da037810 */ /* 0x002fe40007ffe0ff */
[----:B------:R-:W-:Y:S02]  /*4670*/  LEA R125, R125, UR4, 0x1 ;  /* 0x000000047d7d7c11 */ /* 0x000fe4000f8e08ff */
[----:B--2---:R-:W-:Y:S02]  /*4680*/  F2FP.BF16.F32.PACK_AB R4, R209, R210 ;  /* 0x000000d2d104723e */ /* 0x004fe400000010ff */
[----:B------:R-:W-:Y:S02]  /*4690*/  @P0 IADD3 R216, PT, PT, R3, -0x20, RZ ;  /* 0xffffffe003d80810 */ /* 0x000fe40007ffe0ff */
[----:B------:R-:W-:Y:S01]  /*46a0*/  F2FP.BF16.F32.PACK_AB R3, R211, R212 ;  /* 0x000000d4d303723e */ /* 0x000fe200000010ff */
[----:B------:R1:W-:Y:S01]  /*46b0*/  STS [R215+0x2a400], R4 ;  /* 0x02a40004d7007388 */ /* 0x0003e20000000800 */
[----:B------:R-:W-:Y:S02]  /*46c0*/  LEA R230, R230, UR4, 0x1 ;  /* 0x00000004e6e67c11 */ /* 0x000fe4000f8e08ff */
[----:B------:R-:W-:Y:S03]  /*46d0*/  LOP3.LUT P0, RZ, R234, 0x2, RZ, 0xc0, !PT ;  /* 0x00000002eaff7812 */ /* 0x000fe6000780c0ff */
[----:B------:R2:W-:Y:S01]  /*46e0*/  STS [R216], R3 ;  /* 0x00000003d8007388 */ /* 0x0005e20000000800 */
[----:B------:R-:W-:Y:S02]  /*46f0*/  SEL R232, R232, 0xffffffc0, !P3 ;  /* 0xffffffc0e8e87807 */ /* 0x000fe40005800000 */
[----:B---3--:R-:W-:Y:S02]  /*4700*/  F2FP.BF16.F32.PACK_AB R5, R219, R220 ;  /* 0x000000dcdb05723e */ /* 0x008fe400000010ff */
[----:B------:R-:W-:Y:S02]  /*4710*/  SEL R231, R231, 0xffffffe0, !P0 ;  /* 0xffffffe0e7e77807 */ /* 0x000fe40004000000 */
[C---:B------:R-:W-:Y:S02]  /*4720*/  IADD3 R123, PT, PT, R125.reuse, R232, RZ ;  /* 0x000000e87d7b7210 */ /* 0x040fe40007ffe0ff */
[----:B------:R-:W-:Y:S02]  /*4730*/  IADD3 R124, PT, PT, R125, R231, RZ ;  /* 0x000000e77d7c7210 */ /* 0x000fe40007ffe0ff */
[CC--:B------:R-:W-:Y:S02]  /*4740*/  IADD3 R229, PT, PT, R231.reuse, R230.reuse, RZ ;  /* 0x000000e6e7e57210 */ /* 0x0c0fe40007ffe0ff */
[----:B------:R-:W-:Y:S02]  /*4750*/  IADD3 R228, PT, PT, R232, R230, RZ ;  /* 0x000000e6e8e47210 */ /* 0x000fe40007ffe0ff */
[----:B------:R-:W-:Y:S02]  /*4760*/  IADD3 R122, PT, PT, R231, R123, RZ ;  /* 0x0000007be77a7210 */ /* 0x000fe40007ffe0ff */
[----:B------:R-:W-:Y:S02]  /*4770*/  LOP3.LUT R120, R120, 0x20, RZ, 0xc0, !PT ;  /* 0x0000002078787812 */ /* 0x000fe400078ec0ff */
[----:B-1----:R-:W-:Y:S02]  /*4780*/  IADD3 R4, PT, PT, R217, R216, RZ ;  /* 0x000000d8d9047210 */ /* 0x002fe40007ffe0ff */
[----:B--2---:R-:W-:Y:S05]  /*4790*/  F2FP.BF16.F32.PACK_AB R3, R221, R208 ;  /* 0x000000d0dd03723e */ /* 0x004fea00000010ff */
        /* <DEDUP_REMOVED lines=122> */
[----:B------:R-:W-:Y:S02]  /*4f40*/  LOP3.LUT R237, R84, 0x38, R233, 0x78, !PT ;  /* 0x0000003854ed7812 */ /* 0x000fe400078e78e9 */
[C---:B------:R-:W-:Y:S02]  /*4f50*/  IADD3 R84, PT, PT, R236.reuse, 0x2a000, RZ ;  /* 0x0002a000ec547810 */ /* 0x040fe40007ffe0ff */
[----:B------:R-:W-:Y:S01]  /*4f60*/  IADD3 R112, PT, PT, R236, 0x2a040, RZ ;  /* 0x0002a040ec707810 */ /* 0x000fe20007ffe0ff */
[C---:B-1----:R-:W-:Y:S03]  /*4f70*/  HMMA.16816.F32.BF16 R12, R108.reuse, R88, R12 ;  /* 0x000000586c0c723c */ /* 0x042fe6000004180c */
        /* <DEDUP_REMOVED lines=34> */
[----:B------:R-:W-:Y:S01]  /*51a0*/  LOP3.LUT R237, R237, 0x200, R119, 0xf8, !PT ;  /* 0x00000200eded7812 */ /* 0x000fe200078ef877 */
[----:B------:R-:W-:Y:S01]  /*51b0*/  FMUL.FTZ R13, R211, R13 ;  /* 0x0000000dd30d7220 */ /* 0x000fe20000410000 */
[----:B------:R-:W-:Y:S01]  /*51c0*/  FMUL.FTZ R14, R208, R14 ;  /* 0x0000000ed00e7220 */ /* 0x000fe20000410000 */
[----:B------:R-:W-:Y:S01]  /*51d0*/  @P3 IADD3 R112, PT, PT, R84, -0x40, RZ ;  /* 0xffffffc054703810 */ /* 0x000fe20007ffe0ff */
        /* <DEDUP_REMOVED lines=41> */
.L_x_2325:
[----:B------:R-:W-:Y:S01]  /*5470*/  FFMA.FTZ R205, -R205, R205, 1 ;  /* 0x3f800000cdcd7423 */ /* 0x000fe200000101cd */
[----:B------:R-:W-:Y:S01]  /*5480*/  FFMA.FTZ R207, -R207, R207, 1 ;  /* 0x3f800000cfcf7423 */ /* 0x000fe200000101cf */
[----:B------:R-:W-:Y:S01]  /*5490*/  FFMA.FTZ R204, -R204, R204, 1 ;  /* 0x3f800000cccc7423 */ /* 0x000fe200000101cc */
[----:B------:R-:W-:Y:S01]  /*54a0*/  FFMA.FTZ R206, -R206, R206, 1 ;  /* 0x3f800000cece7423 */ /* 0x000fe200000101ce */
[----:B------:R-:W-:Y:S01]  /*54b0*/  FMUL.FTZ R205, R205, UR12 ;  /* 0x0000000ccdcd7c20 */ /* 0x000fe20008410000 */
[----:B------:R-:W-:Y:S01]  /*54c0*/  FMUL.FTZ R207, R207, UR12 ;  /* 0x0000000ccfcf7c20 */ /* 0x000fe20008410000 */
[----:B------:R-:W-:Y:S01]  /*54d0*/  FMUL.FTZ R204, R204, UR12 ;  /* 0x0000000ccccc7c20 */ /* 0x000fe20008410000 */
[----:B------:R-:W-:Y:S01]  /*54e0*/  FMUL.FTZ R206, R206, UR12 ;  /* 0x0000000ccece7c20 */ /* 0x000fe20008410000 */
[----:B------:R-:W-:Y:S01]  /*54f0*/  STS [R218+0x28000], R4 ;  /* 0x02800004da007388 */ /* 0x000fe20000000800 */
[----:B------:R-:W-:Y:S01]  /*5500*/  FMUL.FTZ R17, R17, R205 ;  /* 0x000000cd11117220 */ /* 0x000fe20000410000 */
[----:B------:R-:W-:Y:S01]  /*5510*/  FMUL.FTZ R19, R19, R207 ;  /* 0x000000cf13137220 */ /* 0x000fe20000410000 */
[----:B------:R-:W-:Y:S03]  /*5520*/  FMUL.FTZ R16, R16, R204 ;  /* 0x000000cc10107220 */ /* 0x000fe60000410000 */
[----:B------:R-:W-:Y:S01]  /*5530*/  STS [R218+0x28400], R6 ;  /* 0x02840006da007388 */ /* 0x000fe20000000800 */
[----:B------:R-:W-:Y:S01]  /*5540*/  FMUL.FTZ R18, R18, R206 ;  /* 0x000000ce12127220 */ /* 0x000fe20000410000 */
[----:B------:R-:W-:Y:S01]  /*5550*/  F2FP.BF16.F32.PACK_AB R12, R13, R12 ;  /* 0x0000000c0d0c723e */ /* 0x000fe200000010ff */
[----:B------:R-:W2:Y:S01]  /*5560*/  LDC R250, c[0x0][0x44c] ;  /* 0x00011300fffa7b82 */ /* 0x000ea20000000800 */
[----:B------:R-:W-:Y:S02]  /*5570*/  F2FP.BF16.F32.PACK_AB R14, R15, R14 ;  /* 0x0000000e0f0e723e */ /* 0x000fe400000010ff */
[----:B------:R-:W-:Y:S01]  /*5580*/  STS [R215+0x28000], R8 ;  /* 0x02800008d7007388 */ /* 0x000fe20000000800 */
[----:B------:R-:W-:Y:S02]  /*5590*/  F2FP.BF16.F32.PACK_AB R16, R17, R16 ;  /* 0x000000101110723e */ /* 0x000fe400000010ff */
[----:B------:R-:W-:Y:S03]  /*55a0*/  F2FP.BF16.F32.PACK_AB R18, R19, R18 ;  /* 0x000000121312723e */ /* 0x000fe600000010ff */
[----:B------:R-:W-:Y:S01]  /*55b0*/  STS [R215+0x28400], R10 ;  /* 0x0284000ad7007388 */ /* 0x000fe20000000800 */
[----:B------:R-:W-:Y:S02]  /*55c0*/  IADD3 R217, PT, PT, R217, R216, RZ ;  /* 0x000000d8d9d97210 */ /* 0x000fe40007ffe0ff */
[----:B------:R-:W-:Y:S03]  /*55d0*/  LEA R237, R237, UR4, 0x1 ;  /* 0x00000004eded7c11 */ /* 0x000fe6000f8e08ff */
        /* <DEDUP_REMOVED lines=126> */
.L_x_2326:
        /* <DEDUP_REMOVED lines=24> */
[----:B------:R-:W-:Y:S04]  /*5f40*/  LDSM.16.MT88.4 R220, [R237+0x19000] ;  /* 0x01900000eddc783b */ /* 0x000fe80000004200 */
[----:B------:R-:W-:Y:S01]  /*5f50*/  STL.64 [R1+0x8], R20 ;  /* 0x0000081401007387 */ /* 0x000fe20000100a00 */
[-C--:B-1----:R-:W-:Y:S03]  /*5f60*/  HMMA.16816.F32.BF16 R4, R128, R16.reuse, RZ ;  /* 0x000000108004723c */ /* 0x082fe600000418ff */
[----:B------:R-:W-:Y:S05]  /*5f70*/  STL.64 [R1], R2 ;  /* 0x0000000201007387 */ /* 0x000fea0000100a00 */
        /* <DEDUP_REMOVED lines=105> */
[----:B------:R-:W-:Y:S02]  /*6610*/  SHF.R.U32.HI R206, RZ, 0x2, R234 ;  /* 0x00000002ffce7819 */ /* 0x000fe400000116ea */
[C---:B------:R-:W-:Y:S02]  /*6620*/  LEA.HI.X.SX32 R223, R250.reuse, R205, 0x5, P0 ;  /* 0x000000cdfadf7211 */ /* 0x040fe400000f2eff */
        /* <DEDUP_REMOVED lines=51> */
[----:B------:R-:W-:Y:S01]  /*6960*/  REDG.E.ADD.F32.FTZ.RN.STRONG.GPU desc[UR34][R4.64+0x100], R88 ;  /* 0x00010058040079a6 */ /* 0x000fe2000c12f322 */
[C---:B------:R-:W-:Y:S02]  /*6970*/  LEA.HI.X.SX32 R197, R250.reuse, R225, 0x5, P0 ;  /* 0x000000e1fac57211 */ /* 0x040fe400000f2eff */
[C---:B------:R-:W-:Y:S01]  /*6980*/  LEA R10, P0, R250.reuse, R196, 0x5 ;  /* 0x000000c4fa0a7211 */ /* 0x040fe200078028ff */
[----:B------:R-:W-:Y:S03]  /*6990*/  REDG.E.ADD.F32.FTZ.RN.STRONG.GPU desc[UR34][R208.64+0x100], R89 ;  /* 0x00010059d00079a6 */ /* 0x000fe6000c12f322 */
[C---:B--2---:R-:W-:Y:S01]  /*69a0*/  LEA.HI.X.SX32 R11, R250.reuse, R197, 0x5, P0 ;  /* 0x000000c5fa0b7211 */ /* 0x044fe200000f2eff */
        /* <DEDUP_REMOVED lines=53> */
[----:B------:R-:W-:Y:S03]  /*6d00*/  IMAD.WIDE R206, R250, -0xc0, R214 ;  /* 0xffffff40face7825 */ /* 0x000fe600078e02d6 */
[----:B------:R-:W-:Y:S01]  /*6d10*/  REDG.E.ADD.F32.FTZ.RN.STRONG.GPU desc[UR34][R214.64+0x280], R111 ;  /* 0x0002806fd60079a6 */ /* 0x000fe2000c12f322 */
[----:B-1----:R-:W-:Y:S01]  /*6d20*/  VIADD R112, R236, 0x40 ;  /* 0x00000040ec707836 */ /* 0x002fe20000000000 */
[----:B------:R-:W-:Y:S02]  /*6d30*/  LEA R86, P0, R250, R206, 0x5 ;  /* 0x000000cefa567211 */ /* 0x000fe400078028ff */
        /* <DEDUP_REMOVED lines=53> */
[----:B------:R2:W5:Y:S04]  /*7090*/  LDL.LU.64 R20, [R1+0x8] ;  /* 0x0000080001147983 */ /* 0x0005680000300a00 */
        /* <DEDUP_REMOVED lines=310> */
.L_x_2328:
[----:B------:R-:W-:Y:S05]  /*8400*/  BRA.U UP1, `(.L_x_2329) ;  /* 0x0000000101307547 */ /* 0x000fea000b800000 */
[----:B------:R-:W2:Y:S01]  /*8410*/  LDCU.64 UR8, c[0x0][0x5c8] ;  /* 0x0000b900ff0877ac */ /* 0x000ea20008000a00 */
[----:B------:R-:W3:Y:S01]  /*8420*/  LDCU.64 UR12, c[0x0][0x5b0] ;  /* 0x0000b600ff0c77ac */ /* 0x000ee20008000a00 */
[----:B------:R-:W-:-:S04]  /*8430*/  USHF.R.S32.HI UR5, URZ, 0x1f, UR40 ;  /* 0x0000001fff057899 */ /* 0x000fc80008011428 */
[----:B--2---:R-:W-:Y:S02]  /*8440*/  UIMAD UR5, UR5, UR8, URZ ;  /* 0x00000008050572a4 */ /* 0x004fe4000f8e02ff */
[----:B------:R-:W-:Y:S02]  /*8450*/  UIMAD.WIDE.U32 UR42, UR40, UR8, URZ ;  /* 0x00000008282a72a5 */ /* 0x000fe4000f8e00ff */
[----:B------:R-:W-:-:S04]  /*8460*/  UIMAD UR5, UR40, UR9, UR5 ;  /* 0x00000009280572a4 */ /* 0x000fc8000f8e0205 */
[----:B------:R-:W-:Y:S01]  /*8470*/  UIADD3 UR41, UPT, UPT, UR43, UR5, URZ ;  /* 0x000000052b297290 */ /* 0x000fe2000fffe0ff */
[----:B------:R-:W-:-:S03]  /*8480*/  UMOV UR40, UR42 ;  /* 0x0000002a00287c82 */ /* 0x000fc60008000000 */
[----:B---3--:R-:W-:-:S04]  /*8490*/  UIMAD.WIDE.U32 UR40, UR37, UR12, UR40 ;  /* 0x0000000c252872a5 */ /* 0x008fc8000f8e0028 */
[----:B------:R-:W-:-:S06]  /*84a0*/  UIMAD UR13, UR37, UR13, UR41 ;  /* 0x0000000d250d72a4 */ /* 0x000fcc000f8e0229 */
[----:B------:R-:W-:Y:S01]  /*84b0*/  MOV R5, UR13 ;  /* 0x0000000d00057c02 */ /* 0x000fe20008000f00 */
[----:B------:R-:W-:Y:S06]  /*84c0*/  BRA `(.L_x_2330) ;  /* 0x0000000000187947 */ /* 0x000fec0003800000 */
.L_x_2329:
[----:B------:R-:W2:Y:S01]  /*84d0*/  LDCU.64 UR8, c[0x0][0x5c8] ;  /* 0x0000b900ff0877ac */ /* 0x000ea20008000a00 */
[----:B------:R-:W-:-:S04]  /*84e0*/  UIADD3 UR5, UPT, UPT, UR40, UR41, URZ ;  /* 0x0000002928057290 */ /* 0x000fc8000fffe0ff */
[----:B--2---:R-:W-:Y:S02]  /*84f0*/  UIMAD.WIDE.U32 UR40, UR5, UR8, URZ ;  /* 0x00000008052872a5 */ /* 0x004fe4000f8e00ff */
[----:B------:R-:W-:-:S04]  /*8500*/  UIMAD UR5, UR5, UR9, URZ ;  /* 0x00000009050572a4 */ /* 0x000fc8000f8e02ff */
[----:B------:R-:W-:-:S06]  /*8510*/  UIADD3 UR5, UPT, UPT, UR41, UR5, URZ ;  /* 0x0000000529057290 */ /* 0x000fcc000fffe0ff */
[----:B------:R-:W-:-:S07]  /*8520*/  MOV R5, UR5 ;  /* 0x0000000500057c02 */ /* 0x000fce0008000f00 */
.L_x_2330:
[----:B------:R-:W-:Y:S01]  /*8530*/  BAR.SYNC.DEFER_BLOCKING 0x0 ;  /* 0x0000000000007b1d */ /* 0x000fe20000010000 */
[----:B-1----:R-:W-:Y:S01]  /*8540*/  LOP3.LUT R2, R233, 0x1f8, RZ, 0xc0, !PT ;  /* 0x000001f8e9027812 */ /* 0x002fe200078ec0ff */
        /* <DEDUP_REMOVED lines=21> */
[----:B------:R-:W-:Y:S01]  /*86a0*/  BSSY.RECONVERGENT B0, `(.L_x_2331) ;  /* 0x0000025000007945 */ /* 0x000fe20003800200 */
[----:B------:R3:W4:Y:S01]  /*86b0*/  LDS.128 R48, [R68+0x19000] ;  /* 0x0190000044307984 */ /* 0x0007220000000c00 */
[----:B------:R-:W-:Y:S01]  /*86c0*/  IMAD.U32 R52, RZ, RZ, UR12 ;  /* 0x0000000cff347e24 */ /* 0x000fe2000f8e00ff */
[----:B------:R-:W-:-:S02]  /*86d0*/  ISETP.GE.AND P2, PT, R53, UR33, PT ;  /* 0x0000002135007c0c */ /* 0x000fc4000bf46270 */
[----:B------:R3:W2:Y:S01]  /*86e0*/  LDS.128 R44, [R68+0x1b000] ;  /* 0x01b00000442c7984 */ /* 0x0006a20000000c00 */
[----:B------:R-:W-:Y:S02]  /*86f0*/  LOP3.LUT R69, R69, 0x38, RZ, 0xc0, !PT ;  /* 0x0000003845457812 */ /* 0x000fe400078ec0ff */
        /* <DEDUP_REMOVED lines=31> */
.L_x_2332:
[----:B------:R-:W-:Y:S05]  /*88f0*/  BSYNC.RECONVERGENT B0 ;  /* 0x0000000000007941 */ /* 0x000fea0003800200 */
.L_x_2331:
        /* <DEDUP_REMOVED lines=16> */
.L_x_2334:
[----:B------:R-:W-:Y:S05]  /*8a00*/  BSYNC.RECONVERGENT B0 ;  /* 0x0000000000007941 */ /* 0x000fea0003800200 */
.L_x_2333:
        /* <DEDUP_REMOVED lines=21> */
.L_x_2336:
[----:B------:R-:W-:Y:S05]  /*8b60*/  BSYNC.RECONVERGENT B0 ;  /* 0x0000000000007941 */ /* 0x000fea0003800200 */
.L_x_2335:
[----:B------:R-:W-:Y:S05]  /*8b70*/  @P2 BRA `(.L_x_2322) ;  /* 0x0000000000302947 */ /* 0x000fea0003800000 */
[----:B------:R-:W5:Y:S01]  /*8b80*/  LDCU.64 UR10, c[0x0][0x568] ;  /* 0x0000ad00ff0a77ac */ /* 0x000f620008000a00 */
[----:B------:R-:W-:Y:S01]  /*8b90*/  MOV R3, R7 ;  /* 0x0000000700037202 */ /* 0x000fe20000000f00 */
[----:B------:R-:W-:Y:S02]  /*8ba0*/  IMAD R70, R70, UR8, RZ ;  /* 0x0000000846467c24 */ /* 0x000fe4000f8e02ff */
        /* <DEDUP_REMOVED lines=9> */
.L_x_2322:
[----:B------:R-:W-:Y:S05]  /*8c40*/  BSYNC.RECONVERGENT B1 ;  /* 0x0000000000017941 */ /* 0x000fea0003800200 */
.L_x_2300:
        /* <DEDUP_REMOVED lines=11> */
.L_x_2338:
        /* <DEDUP_REMOVED lines=16> */
.L_x_2535:


//--------------------- .text._ZN5flash44flash_bwd_dq_dk_dv_loop_seqk_parallel_kernelI23Flash_bwd_kernel_traitsILi256ELi64ELi64ELi8ELi4ELi2ELi2ELb0ELb0EN7cutlass10bfloat16_tE19Flash_kernel_traitsILi256ELi64ELi64ELi8ES3_EELb1ELb0ELb1ELb1ELb0ELb0ELb0EEEvNS_16Flash_bwd_paramsE --------------------------
	.section	.text._ZN5flash44flash_bwd_dq_dk_dv_loop_seqk_parallel_kernelI23Flash_bwd_kernel_traitsILi256ELi64ELi64ELi8ELi4ELi2ELi2ELb0ELb0EN7cutlass10bfloat16_tE19Flash_kernel_traitsILi256ELi64ELi64ELi8ES3_EELb1ELb0ELb1ELb1ELb0ELb0ELb0EEEvNS_16Flash_bwd_paramsE,"ax",@progbits
	.align	128
        .global         _ZN5flash44flash_bwd_dq_dk_dv_loop_seqk_parallel_kernelI23Flash_bwd_kernel_traitsILi256ELi64ELi64ELi8ELi4ELi2ELi2ELb0ELb0EN7cutlass10bfloat16_tE19Flash_kernel_traitsILi256ELi64ELi64ELi8ES3_EELb1ELb0ELb1ELb1ELb0ELb0ELb0EEEvNS_16Flash_bwd_paramsE
        .type           _ZN5flash44flash_bwd_dq_dk_dv_loop_seqk_parallel_kernelI23Flash_bwd_kernel_traitsILi256ELi64ELi64ELi8ELi4ELi2ELi2ELb0ELb0EN7cutlass10bfloat16_tE19Flash_kernel_traitsILi256ELi64ELi64ELi8ES3_EELb1ELb0ELb1ELb1ELb0ELb0ELb0EEEvNS_16Flash_bwd_paramsE,@function
        .size           _ZN5flash44flash_bwd_dq_dk_dv_loop_seqk_parallel_kernelI23Flash_bwd_kernel_traitsILi256ELi64ELi64ELi8ELi4ELi2ELi2ELb0ELb0EN7cutlass10bfloat16_tE19Flash_kernel_traitsILi256ELi64ELi64ELi8ES3_EELb1ELb0ELb1ELb1ELb0ELb0ELb0EEEvNS_16Flash_bwd_paramsE,(.L_x_2536 - _ZN5flash44flash_bwd_dq_dk_dv_loop_seqk_parallel_kernelI23Flash_bwd_kernel_traitsILi256ELi64ELi64ELi8ELi4ELi2ELi2ELb0ELb0EN7cutlass10bfloat16_tE19Flash_kernel_traitsILi256ELi64ELi64ELi8ES3_EELb1ELb0ELb1ELb1ELb0ELb0ELb0EEEvNS_16Flash_bwd_paramsE)
        .other          _ZN5flash44flash_bwd_dq_dk_dv_loop_seqk_parallel_kernelI23Flash_bwd_kernel_traitsILi256ELi64ELi64ELi8ELi4ELi2ELi2ELb0ELb0EN7cutlass10bfloat16_tE19Flash_kernel_traitsILi256ELi64ELi64ELi8ES3_EELb1ELb0ELb1ELb1ELb0ELb0ELb0EEEvNS_16Flash_bwd_paramsE,@"STO_CUDA_ENTRY STV_DEFAULT"
_ZN5flash44flash_bwd_dq_dk_dv_loop_seqk_parallel_kernelI23Flash_bwd_kernel_traitsILi256ELi64ELi64ELi8ELi4ELi2ELi2ELb0ELb0EN7cutlass10bfloat16_tE19Flash_kernel_traitsILi256ELi64ELi64ELi8ES3_EELb1ELb0ELb1ELb1ELb0ELb0ELb0EEEvNS_16Flash_bwd_paramsE:
.text._ZN5flash44flash_bwd_dq_dk_dv_loop_seqk_parallel_kernelI23Flash_bwd_kernel_traitsILi256ELi64ELi64ELi8ELi4ELi2ELi2ELb0ELb0EN7cutlass10bfloat16_tE19Flash_kernel_traitsILi256ELi64ELi64ELi8ES3_EELb1ELb0ELb1ELb1ELb0ELb0ELb0EEEvNS_16Flash_bwd_paramsE:
        /* <DEDUP_REMOVED lines=49> */
.L_x_2397:
        /* <DEDUP_REMOVED lines=54> */
.L_x_2339:
        /* <DEDUP_REMOVED lines=43> */
.L_x_2341:
[----:B------:R-:W1:Y:S01]  /*0920*/  LDCU.64 UR14, c[0x0][0x3b8] ;  /* 0x00007700ff0e77ac */ /* 0x000e620008000a00 */
[----:B------:R-:W-:-:S04]  /*0930*/  UIADD3 UR8, UPT, UPT, UR36, UR38, URZ ;  /* 0x0000002624087290 */ /* 0x000fc8000fffe0ff */
[----:B-1----:R-:W-:Y:S02]  /*0940*/  UIMAD.WIDE.U32 UR54, UR8, UR14, URZ ;  /* 0x0000000e083672a5 */ /* 0x002fe4000f8e00ff */
[----:B------:R-:W-:-:S04]  /*0950*/  UIMAD UR8, UR8, UR15, URZ ;  /* 0x0000000f080872a4 */ /* 0x000fc8000f8e02ff */
[----:B------:R-:W-:-:S06]  /*0960*/  UIADD3 UR8, UPT, UPT, UR55, UR8, URZ ;  /* 0x0000000837087290 */ /* 0x000fcc000fffe0ff */
[----:B------:R-:W-:Y:S02]  /*0970*/  MOV R6, UR8 ;  /* 0x0000000800067c02 */ /* 0x000fe40008000f00 */
.L_x_2342:
        /* <DEDUP_REMOVED lines=40> */
.L_x_2343:
[----:B------:R-:W1:Y:S01]  /*0c00*/  LDCU.64 UR12, c[0x0][0x3c0] ;  /* 0x00007800ff0c77ac */ /* 0x000e620008000a00 */
[----:B------:R-:W-:-:S04]  /*0c10*/  UIADD3 UR8, UPT, UPT, UR36, UR38, URZ ;  /* 0x0000002624087290 */ /* 0x000fc8000fffe0ff */
[----:B-1----:R-:W-:Y:S02]  /*0c20*/  UIMAD.WIDE.U32 UR52, UR8, UR12, URZ ;  /* 0x0000000c083472a5 */ /* 0x002fe4000f8e00ff */
[----:B------:R-:W-:-:S04]  /*0c30*/  UIMAD UR8, UR8, UR13, URZ ;  /* 0x0000000d080872a4 */ /* 0x000fc8000f8e02ff */
[----:B------:R-:W-:-:S06]  /*0c40*/  UIADD3 UR8, UPT, UPT, UR53, UR8, URZ ;  /* 0x0000000835087290 */ /* 0x000fcc000fffe0ff */
[----:B------:R-:W-:-:S07]  /*0c50*/  MOV R7, UR8 ;  /* 0x0000000800077c02 */ /* 0x000fce0008000f00 */
.L_x_2344:
        /* <DEDUP_REMOVED lines=28> */
.L_x_2345:
[----:B------:R-:W-:Y:S02]  /*0e20*/  UIMAD.WIDE.U32 UR10, UR44, UR16, URZ ;  /* 0x000000102c0a72a5 */ /* 0x000fe4000f8e00ff */
[----:B------:R-:W-:-:S04]  /*0e30*/  UIMAD UR8, UR45, UR16, URZ ;  /* 0x000000102d0872a4 */ /* 0x000fc8000f8e02ff */
[----:B------:R-:W-:-:S12]  /*0e40*/  UIADD3 UR8, UPT, UPT, UR11, UR8, URZ ;  /* 0x000000080b087290 */ /* 0x000fd8000fffe0ff */
.L_x_2346:
        /* <DEDUP_REMOVED lines=20> */
.L_x_2347:
[----:B------:R-:W1:Y:S01]  /*0f90*/  LDCU UR58, c[0x0][0x434] ;  /* 0x00008680ff3a77ac */ /* 0x000e620008000800 */
[----:B------:R-:W-:-:S04]  /*0fa0*/  UIMAD UR9, UR23, UR42, UR24 ;  /* 0x0000002a170972a4 */ /* 0x000fc8000f8e0218 */
[----:B-1----:R-:W-:Y:S02]  /*0fb0*/  UIMAD UR58, UR9, UR58, URZ ;  /* 0x0000003a093a72a4 */ /* 0x002fe4000f8e02ff */
.L_x_2348:
        /* <DEDUP_REMOVED lines=11> */
.L_x_2349:
[----:B------:R-:W1:Y:S01]  /*1070*/  LDCU UR57, c[0x0][0x444] ;  /* 0x00008880ff3977ac */ /* 0x000e620008000800 */
[----:B------:R-:W-:-:S04]  /*1080*/  UIMAD UR9, UR23, UR42, UR24 ;  /* 0x0000002a170972a4 */ /* 0x000fc8000f8e0218 */
[----:B-1----:R-:W-:-:S12]  /*1090*/  UIMAD UR57, UR9, UR57, URZ ;  /* 0x00000039093972a4 */ /* 0x002fd8000f8e02ff */
.L_x_2350:
        /* <DEDUP_REMOVED lines=34> */
[----:B------:R-:W-:Y:S01]  /*12c0*/  UIMAD UR49, UR42, UR60, URZ ;  /* 0x0000003c2a3172a4 */ /* 0x000fe2000f8e02ff */
[----:B------:R-:W-:Y:S01]  /*12d0*/  IMAD.U32 R16, RZ, RZ, UR10 ;  /* 0x0000000aff107e24 */ /* 0x000fe2000f8e00ff */
        /* <DEDUP_REMOVED lines=12> */
[----:B------:R-:W-:Y:S01]  /*13a0*/  SHF.R.U32.HI R9, RZ, 0x3, R8 ;  /* 0x00000003ff097819 */ /* 0x000fe20000011608 */
[----:B------:R-:W-:-:S04]  /*13b0*/  USHF.L.U32 UR56, UR49, 0x6, URZ ;  /* 0x0000000631387899 */ /* 0x000fc800080006ff */
        /* <DEDUP_REMOVED lines=9> */
[----:B------:R-:W-:-:S04]  /*1450*/  IMAD.WIDE.U32 R18, R18, UR24, R14 ;  /* 0x0000001812127c25 */ /* 0x000fc8000f8e000e */
[----:B----4-:R-:W-:-:S04]  /*1460*/  IMAD.WIDE.U32 R22, R10, UR21, RZ ;  /* 0x000000150a167c25 */ /* 0x010fc8000f8e00ff */
        /* <DEDUP_REMOVED lines=9> */
[----:B------:R-:W-:-:S02]  /*1500*/  SEL R11, R11, RZ, P3 ;  /* 0x000000ff0b0b7207 */ /* 0x000fc40001800000 */
[----:B------:R-:W-:Y:S02]  /*1510*/  LOP3.LUT R18, R20, 0x40, RZ, 0xfc, !PT ;  /* 0x0000004014127812 */ /* 0x000fe400078efcff */
[----:B------:R-:W-:Y:S01]  /*1520*/  IADD3.X R12, PT, PT, R10, UR53, R11, P1, P0 ;  /* 0x000000350a0c7c10 */ /* 0x000fe20008fe040b */
[----:B------:R-:W-:Y:S01]  /*1530*/  IMAD.U32 R11, RZ, RZ, UR56 ;  /* 0x00000038ff0b7e24 */ /* 0x000fe2000f8e00ff */
[----:B------:R-:W-:Y:S01]  /*1540*/  IADD3 R13, P0, PT, R13, UR56, RZ ;  /* 0x000000380d0d7c10 */ /* 0x000fe2000ff1e0ff */
[----:B------:R-:W-:Y:S01]  /*1550*/  IMAD R10, R9, R3, R15 ;  /* 0x00000003090a7224 */ /* 0x000fe200078e020f */
[C---:B--2---:R-:W-:Y:S01]  /*1560*/  LEA R244, P1, R14.reuse, UR8, 0x1 ;  /* 0x000000080ef47c11 */ /* 0x044fe2000f8208ff */
[----:B------:R-:W-:Y:S01]  /*1570*/  UIMAD.WIDE UR56, UR58, 0x4, UR62 ;  /* 0x000000043a3878a5 */ /* 0x000fe2000f8e023e */
[----:B------:R-:W-:Y:S02]  /*1580*/  LEA.HI.X.SX32 R12, R11, R12, 0x1, P0 ;  /* 0x0000000c0b0c7211 */ /* 0x000fe400000f0eff */
[----:B-1----:R-:W-:Y:S01]  /*1590*/  LEA R240, P0, R13, UR16, 0x2 ;  /* 0x000000100df07c11 */ /* 0x002fe2000f8010ff */
[----:B------:R-:W-:Y:S01]  /*15a0*/  UMOV UR16, UR60 ;  /* 0x0000003c00107c82 */ /* 0x000fe20008000000 */
[----:B------:R-:W-:Y:S01]  /*15b0*/  LEA.HI.X R245, R14, UR9, R10, 0x1, P1 ;  /* 0x000000090ef57c11 */ /* 0x000fe200088f0c0a */
[----:B------:R-:W-:Y:S01]  /*15c0*/  VIADD R14, R9, 0x20 ;  /* 0x00000020090e7836 */ /* 0x000fe20000000000 */
[----:B------:R-:W-:Y:S01]  /*15d0*/  LEA.HI.X R241, R13, UR17, R12, 0x2, P0 ;  /* 0x000000110df17c11 */ /* 0x000fe200080f140c */
[----:B------:R-:W-:Y:S01]  /*15e0*/  UMOV UR17, UR61 ;  /* 0x0000003d00117c82 */ /* 0x000fe20008000000 */
[----:B------:R-:W-:-:S02]  /*15f0*/  IADD3 R10, P0, PT, R9, 0x20, RZ ;  /* 0x00000020090a7810 */ /* 0x000fc40007f1e0ff */
[C---:B------:R-:W-:Y:S02]  /*1600*/  SHF.L.U64.HI R3, R2.reuse, 0x5, R3 ;  /* 0x0000000502037819 */ /* 0x040fe40000010203 */
[----:B------:R-:W-:Y:S01]  /*1610*/  SHF.L.U32 R11, R2, 0x5, RZ ;  /* 0x00000005020b7819 */ /* 0x000fe200000006ff */
        /* <DEDUP_REMOVED lines=14> */
.L_x_2352:
[----:B------:R-:W1:Y:S01]  /*1700*/  LDCU.64 UR10, c[0x0][0x5c0] ;  /* 0x0000b800ff0a77ac */ /* 0x000e620008000a00 */
[----:B------:R-:W-:-:S04]  /*1710*/  UIADD3 UR5, UPT, UPT, UR36, UR38, URZ ;  /* 0x0000002624057290 */ /* 0x000fc8000fffe0ff */
[----:B-1----:R-:W-:Y:S02]  /*1720*/  UIMAD.WIDE.U32 UR16, UR5, UR10, URZ ;  /* 0x0000000a051072a5 */ /* 0x002fe4000f8e00ff */
[----:B------:R-:W-:-:S04]  /*1730*/  UIMAD UR5, UR5, UR11, URZ ;  /* 0x0000000b050572a4 */ /* 0x000fc8000f8e02ff */
[----:B------:R-:W-:-:S06]  /*1740*/  UIADD3 UR5, UPT, UPT, UR17, UR5, URZ ;  /* 0x0000000511057290 */ /* 0x000fcc000fffe0ff */
[----:B------:R-:W-:Y:S02]  /*1750*/  MOV R3, UR5 ;  /* 0x0000000500037c02 */ /* 0x000fe40008000f00 */
.L_x_2353:
        /* <DEDUP_REMOVED lines=12> */
.L_x_2354:
[----:B------:R-:W1:Y:S01]  /*1820*/  LDCU.64 UR8, c[0x0][0x5c8] ;  /* 0x0000b900ff0877ac */ /* 0x000e620008000a00 */
[----:B------:R-:W-:-:S04]  /*1830*/  UIADD3 UR36, UPT, UPT, UR36, UR38, URZ ;  /* 0x0000002624247290 */ /* 0x000fc8000fffe0ff */
[----:B-1----:R-:W-:Y:S02]  /*1840*/  UIMAD.WIDE.U32 UR14, UR36, UR8, URZ ;  /* 0x00000008240e72a5 */ /* 0x002fe4000f8e00ff */
[----:B------:R-:W-:-:S04]  /*1850*/  UIMAD UR36, UR36, UR9, URZ ;  /* 0x00000009242472a4 */ /* 0x000fc8000f8e02ff */
[----:B------:R-:W-:-:S06]  /*1860*/  UIADD3 UR36, UPT, UPT, UR15, UR36, URZ ;  /* 0x000000240f247290 */ /* 0x000fcc000fffe0ff */
[----:B------:R-:W-:Y:S02]  /*1870*/  MOV R0, UR36 ;  /* 0x0000002400007c02 */ /* 0x000fe40008000f00 */
.L_x_2355:
        /* <DEDUP_REMOVED lines=32> */
.L_x_2357:
[----:B------:R-:W-:Y:S05]  /*1a80*/  BSYNC.RECONVERGENT B0 ;  /* 0x0000000000007941 */ /* 0x000fea0003800200 */
.L_x_2356:
        /* <DEDUP_REMOVED lines=19> */
.L_x_2359:
[----:B------:R-:W-:Y:S05]  /*1bc0*/  BSYNC.RECONVERGENT B0 ;  /* 0x0000000000007941 */ /* 0x000fea0003800200 */
.L_x_2358:
        /* <DEDUP_REMOVED lines=29> */
.L_x_2361:
[----:B------:R-:W-:Y:S05]  /*1da0*/  BSYNC.RECONVERGENT B0 ;  /* 0x0000000000007941 */ /* 0x000fea0003800200 */
.L_x_2360:
        /* <DEDUP_REMOVED lines=20> */
.L_x_2351:
        /* <DEDUP_REMOVED lines=38> */
.L_x_2364:
[----:B------:R2:W-:Y:S04]  /*2150*/  STS.128 [R15+0x10000], RZ ;  /* 0x010000ff0f007388 */ /* 0x0005e80000000c00 */
[----:B------:R2:W-:Y:S04]  /*2160*/  STS.128 [R15+0x12000], RZ ;  /* 0x012000ff0f007388 */ /* 0x0005e80000000c00 */
[----:B------:R2:W-:Y:S04]  /*2170*/  STS.128 [R15+0x14000], RZ ;  /* 0x014000ff0f007388 */ /* 0x0005e80000000c00 */
[----:B------:R2:W-:Y:S02]  /*2180*/  STS.128 [R15+0x16000], RZ ;  /* 0x016000ff0f007388 */ /* 0x0005e40000000c00 */
.L_x_2365:
[----:B------:R-:W-:Y:S05]  /*2190*/  BSYNC.RECONVERGENT B0 ;  /* 0x0000000000007941 */ /* 0x000fea0003800200 */
.L_x_2363:
        /* <DEDUP_REMOVED lines=37> */
.L_x_2367:
[----:B------:R-:W-:Y:S05]  /*23f0*/  BSYNC.RECONVERGENT B0 ;  /* 0x0000000000007941 */ /* 0x000fea0003800200 */
.L_x_2366:
        /* <DEDUP_REMOVED lines=29> */
.L_x_2369:
[----:B------:R1:W-:Y:S04]  /*25d0*/  STS.128 [R239], RZ ;  /* 0x000000ffef007388 */ /* 0x0003e80000000c00 */
[----:B------:R1:W-:Y:S04]  /*25e0*/  STS.128 [R239+0x2000], RZ ;  /* 0x002000ffef007388 */ /* 0x0003e80000000c00 */
[----:B------:R1:W-:Y:S04]  /*25f0*/  STS.128 [R239+0x4000], RZ ;  /* 0x004000ffef007388 */ /* 0x0003e80000000c00 */
[----:B------:R1:W-:Y:S02]  /*2600*/  STS.128 [R239+0x6000], RZ ;  /* 0x006000ffef007388 */ /* 0x0003e40000000c00 */
.L_x_2370:
[----:B------:R-:W-:Y:S05]  /*2610*/  BSYNC.RECONVERGENT B0 ;  /* 0x0000000000007941 */ /* 0x000fea0003800200 */
.L_x_2368:
        /* <DEDUP_REMOVED lines=46> */
.L_x_2372:
[----:B------:R-:W-:Y:S05]  /*2900*/  BSYNC.RECONVERGENT B0 ;  /* 0x0000000000007941 */ /* 0x000fea0003800200 */
.L_x_2371:
        /* <DEDUP_REMOVED lines=48> */
.L_x_2374:
[----:B------:R2:W-:Y:S04]  /*2c10*/  STS.128 [R15+0x18000], RZ ;  /* 0x018000ff0f007388 */ /* 0x0005e80000000c00 */
[----:B------:R2:W-:Y:S04]  /*2c20*/  STS.128 [R15+0x1a000], RZ ;  /* 0x01a000ff0f007388 */ /* 0x0005e80000000c00 */
[----:B------:R2:W-:Y:S04]  /*2c30*/  STS.128 [R15+0x1c000], RZ ;  /* 0x01c000ff0f007388 */ /* 0x0005e80000000c00 */
[----:B------:R2:W-:Y:S02]  /*2c40*/  STS.128 [R15+0x1e000], RZ ;  /* 0x01e000ff0f007388 */ /* 0x0005e40000000c00 */
.L_x_2375:
[----:B------:R-:W-:Y:S05]  /*2c50*/  BSYNC.RECONVERGENT B0 ;  /* 0x0000000000007941 */ /* 0x000fea0003800200 */
.L_x_2373:
        /* <DEDUP_REMOVED lines=40> */
.L_x_2377:
[----:B------:R-:W-:Y:S05]  /*2ee0*/  BSYNC.RECONVERGENT B0 ;  /* 0x0000000000007941 */ /* 0x000fea0003800200 */
.L_x_2376:
        /* <DEDUP_REMOVED lines=46> */
.L_x_2379:
[----:B------:R2:W-:Y:S04]  /*31d0*/  STS.128 [R15+0x20000], RZ ;  /* 0x020000ff0f007388 */ /* 0x0005e80000000c00 */
[----:B------:R2:W-:Y:S04]  /*31e0*/  STS.128 [R15+0x22000], RZ ;  /* 0x022000ff0f007388 */ /* 0x0005e80000000c00 */
[----:B------:R2:W-:Y:S04]  /*31f0*/  STS.128 [R15+0x24000], RZ ;  /* 0x024000ff0f007388 */ /* 0x0005e80000000c00 */
[----:B------:R2:W-:Y:S02]  /*3200*/  STS.128 [R15+0x26000], RZ ;  /* 0x026000ff0f007388 */ /* 0x0005e40000000c00 */
.L_x_2380:
[----:B------:R-:W-:Y:S05]  /*3210*/  BSYNC.RECONVERGENT B0 ;  /* 0x0000000000007941 */ /* 0x000fea0003800200 */
.L_x_2378:
        /* <DEDUP_REMOVED lines=39> */
.L_x_2382:
[----:B------:R-:W-:Y:S05]  /*3490*/  BSYNC.RECONVERGENT B0 ;  /* 0x0000000000007941 */ /* 0x000fea0003800200 */
.L_x_2381:
[----:B------:R-:W1:Y:S01]  /*34a0*/  LDCU.64 UR10, c[0x0][0x538] ;  /* 0x0000a700ff0a77ac */ /* 0x000e620008000a00 */
[----:B------:R-:W1:Y:S02]  /*34b0*/  LDC.64 R16, c[0x0][0x528] ;  /* 0x00014a00ff107b82 */ /* 0x000e640000000a00 */
[----:B-1234-:R-:W-:Y:S01]  /*34c0*/  IMAD.SHL.U32 R15, R8, 0x2, RZ ;  /* 0x00000002080f7824 */ /* 0x01efe200078e00ff */
[----:B------:R-:W0:Y:S01]  /*34d0*/  LDGDEPBAR ;  /* 0x00000000000079af */ /* 0x000e220000000000 */
[----:B------:R-:W-:-:S04]  /*34e0*/  UISETP.NE.U32.AND UP0, UPT, UR10, URZ, UPT ;  /* 0x000000ff0a00728c */ /* 0x000fc8000bf05070 */
[----:B------:R-:W-:Y:S01]  /*34f0*/  UISETP.NE.AND.EX UP0, UPT, UR11, URZ, UPT, UP0 ;  /* 0x000000ff0b00728c */ /* 0x000fe2000bf05300 */
[----:B------:R-:W2:Y:S05]  /*3500*/  LDG.E.64 R10, desc[UR34][R16.64+0x8] ;  /* 0x00000822100a7981 */ /* 0x000eaa000c1e1b00 */
[----:B------:R-:W-:Y:S01]  /*3510*/  PLOP3.LUT P0, PT, PT, PT, UP0, 0x80, 0x8 ;  /* 0x000000000008781c */ /* 0x000fe20003f0f008 */
[----:B------:R1:W3:Y:S04]  /*3520*/  LDG.E.64 R6, desc[UR34][R16.64] ;  /* 0x0000002210067981 */ /* 0x0002e8000c1e1b00 */
[----:B------:R-:W4:Y:S01]  /*3530*/  @UP0 LDCU.64 UR8, c[0x0][0x540] ;  /* 0x0000a800ff0807ac */ /* 0x000f220008000a00 */
[----:B------:R-:W-:Y:S01]  /*3540*/  @UP0 UMOV UR12, UR24 ;  /* 0x00000018000c0c82 */ /* 0x000fe20008000000 */
[----:B------:R-:W-:-:S02]  /*3550*/  @UP0 UMOV UR13, URZ ;  /* 0x000000ff000d0c82 */ /* 0x000fc40008000000 */
[----:B----4-:R-:W-:Y:S01]  /*3560*/  @UP0 UIMAD.WIDE.U32 UR12, UR23, UR8, UR12 ;  /* 0x00000008170c02a5 */ /* 0x010fe2000f8e000c */
[C---:B------:R-:W-:Y:S01]  /*3570*/  IMAD.SHL.U32 R3, R8.reuse, 0x40, RZ ;  /* 0x0000004008037824 */ /* 0x040fe200078e00ff */
[----:B------:R-:W-:Y:S01]  /*3580*/  LOP3.LUT R14, R15, 0x20, RZ, 0xc0, !PT ;  /* 0x000000200f0e7812 */ /* 0x000fe200078ec0ff */
[C---:B------:R-:W-:Y:S01]  /*3590*/  IMAD.SHL.U32 R5, R8.reuse, 0x20, RZ ;  /* 0x0000002008057824 */ /* 0x040fe200078e00ff */
[----:B------:R-:W-:Y:S02]  /*35a0*/  @UP0 UIMAD UR9, UR23, UR9, UR13 ;  /* 0x00000009170902a4 */ /* 0x000fe4000f8e020d */
[----:B------:R-:W-:Y:S01]  /*35b0*/  @UP0 ULEA UR10, UP1, UR12, UR10, 0x2 ;  /* 0x0000000a0c0a0291 */ /* 0x000fe2000f8210ff */
[C---:B------:R-:W-:Y:S01]  /*35c0*/  IMAD.SHL.U32 R222, R8.reuse, 0x10, RZ ;  /* 0x0000001008de7824 */ /* 0x040fe200078e00ff */
[----:B------:R-:W-:Y:S01]  /*35d0*/  R2P PR, R8, 0x6 ;  /* 0x0000000608007804 */ /* 0x000fe20000000000 */
[----:B------:R-:W-:Y:S01]  /*35e0*/  IMAD.MOV.U32 R225, RZ, RZ, 0x40 ;  /* 0x00000040ffe17424 */ /* 0x000fe200078e00ff */
[----:B------:R-:W-:-:S02]  /*35f0*/  @UP0 ULEA.HI.X UR11, UR12, UR11, UR9, 0x2, UP1 ;  /* 0x0000000b0c0b0291 */ /* 0x000fc400088f1409 */
[----:B------:R-:W-:Y:S01]  /*3600*/  IMAD.U32 R18, RZ, RZ, UR10 ;  /* 0x0000000aff127e24 */ /* 0x000fe2000f8e00ff */
[----:B------:R-:W-:Y:S01]  /*3610*/  LOP3.LUT R2, R3, 0x200, RZ, 0xc0, !PT ;  /* 0x0000020003027812 */ /* 0x000fe200078ec0ff */
[----:B------:R-:W-:Y:S01]  /*3620*/  IMAD.MOV.U32 R223, RZ, RZ, 0x20 ;  /* 0x00000020ffdf7424 */ /* 0x000fe200078e00ff */
[----:B------:R-:W4:Y:S01]  /*3630*/  @UP0 LDCU UR9, c[0x0][0x458] ;  /* 0x00008b00ff0907ac */ /* 0x000f220008000800 */
[----:B------:R-:W-:Y:S01]  /*3640*/  IMAD.U32 R19, RZ, RZ, UR11 ;  /* 0x0000000bff137e24 */ /* 0x000fe2000f8e00ff */
[----:B------:R-:W-:Y:S01]  /*3650*/  LOP3.LUT R14, R14, 0x18, R9, 0xf8, !PT ;  /* 0x000000180e0e7812 */ /* 0x000fe200078ef809 */
[----:B------:R-:W-:-:S03]  /*3660*/  UIMAD UR12, UR23, UR42, UR24 ;  /* 0x0000002a170c72a4 */ /* 0x000fc6000f8e0218 */
[----:B------:R-:W3:Y:S01]  /*3670*/  @P0 LDG.E R4, desc[UR34][R18.64] ;  /* 0x0000002212040981 */ /* 0x000ee2000c1e1900 */
[----:B------:R-:W-:Y:S01]  /*3680*/  LOP3.LUT R2, R2, 0xc00, R5, 0xf8, !PT ;  /* 0x00000c0002027812 */ /* 0x000fe200078ef805 */
[----:B------:R-:W-:Y:S01]  /*3690*/  IMAD.U32 R232, RZ, RZ, UR5 ;  /* 0x00000005ffe87e24 */ /* 0x000fe2000f8e00ff */
[----:B------:R-:W-:Y:S01]  /*36a0*/  LOP3.LUT R9, R5, 0x200, RZ, 0xc0, !PT ;  /* 0x0000020005097812 */ /* 0x000fe200078ec0ff */
[----:B------:R-:W-:Y:S01]  /*36b0*/  USHF.L.U32 UR12, UR12, 0x5, URZ ;  /* 0x000000050c0c7899 */ /* 0x000fe200080006ff */
[----:B------:R-:W-:Y:S01]  /*36c0*/  LOP3.LUT R15, R15, 0x6, RZ, 0xc0, !PT ;  /* 0x000000060f0f7812 */ /* 0x000fe200078ec0ff */
[----:B------:R-:W-:Y:S01]  /*36d0*/  IMAD.MOV.U32 R235, RZ, RZ, R239 ;  /* 0x000000ffffeb7224 */ /* 0x000fe200078e00ef */
[----:B------:R-:W-:Y:S01]  /*36e0*/  SEL R225, R225, 0xffffffc0, !P2 ;  /* 0xffffffc0e1e17807 */ /* 0x000fe20005000000 */
[----:B------:R-:W-:Y:S01]  /*36f0*/  IMAD.MOV.U32 R231, RZ, RZ, 0x4 ;  /* 0x00000004ffe77424 */ /* 0x000fe200078e00ff */
[----:B------:R-:W-:Y:S02]  /*3700*/  SEL R223, R223, 0xffffffe0, !P1 ;  /* 0xffffffe0dfdf7807 */ /* 0x000fe40004800000 */
[----:B------:R-:W-:-:S02]  /*3710*/  CS2R R190, SRZ ;  /* 0x0000000000be7805 */ /* 0x000fc4000001ff00 */
[----:B------:R-:W-:Y:S01]  /*3720*/  CS2R R188, SRZ ;  /* 0x0000000000bc7805 */ /* 0x000fe2000001ff00 */
[----:B----4-:R-:W4:Y:S01]  /*3730*/  @P0 MUFU.RCP R5, UR9 ;  /* 0x0000000900050d08 */ /* 0x010f220008001000 */
[----:B------:R-:W-:Y:S01]  /*3740*/  LOP3.LUT R222, R9, 0x3800, R222, 0xf8, !PT ;  /* 0x0000380009de7812 */ /* 0x000fe200078ef8de */
[----:B------:R-:W-:Y:S01]  /*3750*/  USHF.R.S32.HI UR14, URZ, 0x1f, UR12 ;  /* 0x0000001fff0e7899 */ /* 0x000fe2000801140c */
        /* <DEDUP_REMOVED lines=8> */
[----:B-1----:R-:W-:Y:S02]  /*37e0*/  LOP3.LUT R17, R12, 0x8, R13, 0x78, !PT ;  /* 0x000000080c117812 */ /* 0x002fe400078e780d */
[----:B------:R-:W-:-:S02]  /*37f0*/  CS2R R182, SRZ ;  /* 0x0000000000b67805 */ /* 0x000fc4000001ff00 */
[----:B------:R-:W-:Y:S02]  /*3800*/  LOP3.LUT R13, R12, 0x8, R8, 0x78, !PT ;  /* 0x000000080c0d7812 */ /* 0x000fe400078e7808 */
[----:B------:R-:W-:Y:S02]  /*3810*/  CS2R R180, SRZ ;  /* 0x0000000000b47805 */ /* 0x000fe4000001ff00 */
[----:B------:R-:W-:Y:S02]  /*3820*/  LOP3.LUT R0, R9, 0x38, R0, 0x78, !PT ;  /* 0x0000003809007812 */ /* 0x000fe400078e7800 */
[----:B------:R-:W-:Y:S02]  /*3830*/  CS2R R174, SRZ ;  /* 0x0000000000ae7805 */ /* 0x000fe4000001ff00 */
[----:B------:R-:W-:Y:S02]  /*3840*/  LOP3.LUT R222, R222, R13, RZ, 0xfc, !PT ;  /* 0x0000000ddede7212 */ /* 0x000fe400078efcff */
[----:B------:R-:W-:-:S02]  /*3850*/  CS2R R172, SRZ ;  /* 0x0000000000ac7805 */ /* 0x000fc4000001ff00 */
[----:B------:R-:W-:Y:S02]  /*3860*/  LOP3.LUT R2, R2, R17, RZ, 0xfc, !PT ;  /* 0x0000001102027212 */ /* 0x000fe400078efcff */
[----:B------:R-:W-:Y:S02]  /*3870*/  CS2R R178, SRZ ;  /* 0x0000000000b27805 */ /* 0x000fe4000001ff00 */
[----:B------:R-:W-:Y:S02]  /*3880*/  LOP3.LUT R0, R0, 0x200, R3, 0xf8, !PT ;  /* 0x0000020000007812 */ /* 0x000fe400078ef803 */
[----:B------:R-:W-:Y:S02]  /*3890*/  CS2R R176, SRZ ;  /* 0x0000000000b07805 */ /* 0x000fe4000001ff00 */
[----:B------:R-:W-:Y:S02]  /*38a0*/  LEA R222, R222, UR25, 0x1 ;  /* 0x00000019dede7c11 */ /* 0x000fe4000f8e08ff */
[----:B------:R-:W-:-:S02]  /*38b0*/  CS2R R170, SRZ ;  /* 0x0000000000aa7805 */ /* 0x000fc4000001ff00 */
[----:B------:R-:W-:Y:S02]  /*38c0*/  LEA R2, R2, UR25, 0x1 ;  /* 0x0000001902027c11 */ /* 0x000fe4000f8e08ff */
[----:B------:R-:W-:Y:S02]  /*38d0*/  CS2R R168, SRZ ;  /* 0x0000000000a87805 */ /* 0x000fe4000001ff00 */
[----:B------:R-:W-:Y:S01]  /*38e0*/  LEA R0, R0, UR25, 0x1 ;  /* 0x0000001900007c11 */ /* 0x000fe2000f8e08ff */
[----:B------:R-:W-:Y:S01]  /*38f0*/  IMAD.IADD R220, R225, 0x1, R222 ;  /* 0x00000001e1dc7824 */ /* 0x000fe200078e02de */
[----:B------:R-:W-:Y:S02]  /*3900*/  IADD3 R232, PT, PT, -R232, UR33, -R15 ;  /* 0x00000021e8e87c10 */ /* 0x000fe4000fffe90f */
        /* <DEDUP_REMOVED lines=50> */
[----:B------:R-:W-:Y:S01]  /*3c30*/  VIADD R2, R2, UR50 ;  /* 0x0000003202027c36 */ /* 0x000fe20008000000 */
[----:B------:R-:W-:Y:S01]  /*3c40*/  UMOV UR23, URZ ;  /* 0x000000ff00177c82 */ /* 0x000fe20008000000 */
[----:B------:R-:W-:Y:S01]  /*3c50*/  VIADD R0, R0, UR50 ;  /* 0x0000003200007c36 */ /* 0x000fe20008000000 */
[----:B------:R-:W-:Y:S01]  /*3c60*/  UIADD3 UR5, UPT, UPT, UR5, -UR44, -UR33 ;  /* 0x8000002c05057290 */ /* 0x000fe2000fffe821 */
[C---:B------:R-:W-:Y:S01]  /*3c70*/  IMAD.IADD R221, R223.reuse, 0x1, R222 ;  /* 0x00000001dfdd7824 */ /* 0x040fe200078e02de */
[----:B------:R-:W1:Y:S01]  /*3c80*/  LDCU UR8, c[0x0][0x440] ;  /* 0x00008800ff0877ac */ /* 0x000e620008000800 */
[----:B------:R-:W-:Y:S01]  /*3c90*/  IMAD.IADD R3, R223, 0x1, R220 ;  /* 0x00000001df037824 */ /* 0x000fe200078e02dc */
[----:B------:R-:W1:Y:S01]  /*3ca0*/  LDCU UR11, c[0x0][0x504] ;  /* 0x0000a080ff0b77ac */ /* 0x000e620008000800 */
[----:B------:R-:W1:Y:S01]  /*3cb0*/  LDCU UR10, c[0x0][0x508] ;  /* 0x0000a100ff0a77ac */ /* 0x000e620008000800 */
[----:B------:R-:W1:Y:S01]  /*3cc0*/  LDCU UR9, c[0x0][0x3e0] ;  /* 0x00007c00ff0977ac */ /* 0x000e620008000800 */
[----:B------:R-:W1:Y:S01]  /*3cd0*/  LDCU UR13, c[0x0][0x45c] ;  /* 0x00008b80ff0d77ac */ /* 0x000e620008000800 */
[----:B------:R-:W-:Y:S01]  /*3ce0*/  USHF.L.U32 UR49, UR49, 0x3, URZ ;  /* 0x0000000331317899 */ /* 0x000fe200080006ff */
[----:B--2---:R-:W-:Y:S01]  /*3cf0*/  IADD3 R234, P4, P3, R10, UR12, R234 ;  /* 0x0000000c0aea7c10 */ /* 0x004fe2000fb9e0ea */
[----:B------:R-:W2:Y:S03]  /*3d00*/  LDCU.U8 UR12, c[0x0][0x4f8] ;  /* 0x00009f00ff0c77ac */ /* 0x000ea60008000000 */
[----:B------:R-:W-:Y:S01]  /*3d10*/  IADD3.X R233, PT, PT, R11, UR14, RZ, P4, P3 ;  /* 0x0000000e0be97c10 */ /* 0x000fe2000a7e64ff */
[----:B------:R-:W4:Y:S01]  /*3d20*/  LDCU UR14, c[0x0][0x590] ;  /* 0x0000b200ff0e77ac */ /* 0x000f220008000800 */
[----:B---3--:R-:W-:-:S02]  /*3d30*/  R2UR UR64, R6 ;  /* 0x00000000064072ca */ /* 0x008fc400000e0000 */
[----:B------:R-:W-:-:S11]  /*3d40*/  R2UR UR65, R7 ;  /* 0x00000000074172ca */ /* 0x000fd600000e0000 */
[----:B------:R-:W-:Y:S02]  /*3d50*/  UIADD3 UR61, UPT, UPT, UR64, -0x61c88647, URZ ;  /* 0x9e3779b9403d7890 */ /* 0x000fe4000fffe0ff */
[----:B------:R-:W-:Y:S02]  /*3d60*/  UIADD3 UR60, UPT, UPT, UR65, -0x4498517b, URZ ;  /* 0xbb67ae85413c7890 */ /* 0x000fe4000fffe0ff */
[----:B----4-:R-:W-:Y:S02]  /*3d70*/  USHF.L.U32 UR14, UR14, 0x6, URZ ;  /* 0x000000060e0e7899 */ /* 0x010fe400080006ff */
[----:B------:R-:W-:Y:S02]  /*3d80*/  UIADD3 UR59, UPT, UPT, UR64, 0x3c6ef372, URZ ;  /* 0x3c6ef372403b7890 */ /* 0x000fe4000fffe0ff */
[----:B------:R-:W-:Y:S02]  /*3d90*/  UIADD3 UR58, UPT, UPT, UR65, 0x76cf5d0a, URZ ;  /* 0x76cf5d0a413a7890 */ /* 0x000fe4000fffe0ff */
[----:B------:R-:W-:Y:S01]  /*3da0*/  UIADD3 UR55, UPT, UPT, UR64, -0x255992d5, URZ ;  /* 0xdaa66d2b40377890 */ /* 0x000fe2000fffe0ff */
[----:B------:R-:W-:-:S05]  /*3db0*/  @P0 FMUL.FTZ R4, R4, R5 ;  /* 0x0000000504040220 */ /* 0x000fca0000410000 */
[----:B------:R-:W-:Y:S01]  /*3dc0*/  @P0 R2UR UR15, R4 ;  /* 0x00000000040f02ca */ /* 0x000fe200000e0000 */
[----:B------:R-:W-:Y:S02]  /*3dd0*/  UIADD3 UR54, UPT, UPT, UR65, 0x32370b8f, URZ ;  /* 0x32370b8f41367890 */ /* 0x000fe4000fffe0ff */
[----:B------:R-:W-:Y:S02]  /*3de0*/  UIADD3 UR53, UPT, UPT, UR64, 0x78dde6e4, URZ ;  /* 0x78dde6e440357890 */ /* 0x000fe4000fffe0ff */
[----:B------:R-:W-:Y:S02]  /*3df0*/  UIADD3 UR52, UPT, UPT, UR65, -0x126145ec, URZ ;  /* 0xed9eba1441347890 */ /* 0x000fe4000fffe0ff */
[----:B------:R-:W-:Y:S02]  /*3e00*/  UIADD3 UR47, UPT, UPT, UR64, 0x1715609d, URZ ;  /* 0x1715609d402f7890 */ /* 0x000fe4000fffe0ff */
[----:B------:R-:W-:Y:S02]  /*3e10*/  UIADD3 UR46, UPT, UPT, UR65, -0x56f99767, URZ ;  /* 0xa9066899412e7890 */ /* 0x000fe4000fffe0ff */
[----:B------:R-:W-:-:S02]  /*3e20*/  UIADD3 UR44, UPT, UPT, UR64, -0x4ab325aa, URZ ;  /* 0xb54cda56402c7890 */ /* 0x000fc4000fffe0ff */
[----:B------:R-:W-:Y:S01]  /*3e30*/  UIADD3 UR42, UPT, UPT, UR65, 0x646e171e, URZ ;  /* 0x646e171e412a7890 */ /* 0x000fe2000fffe0ff */
[----:B-12---:R-:W-:-:S11]  /*3e40*/  @UP0 UMOV UR23, UR15 ;  /* 0x0000000f00170c82 */ /* 0x006fd60008000000 */
.L_x_2387:
[----:B------:R-:W0:Y:S01]  /*3e50*/  LDGDEPBAR ;  /* 0x00000000000079af */ /* 0x000e220000000000 */
[C---:B-----5:R-:W-:Y:S01]  /*3e60*/  IMAD.IADD R117, R2.reuse, 0x1, R223 ;  /* 0x0000000102757824 */ /* 0x060fe200078e02df */
[----:B------:R-:W-:Y:S01]  /*3e70*/  USHF.L.U32 UR62, UR45, 0x6, URZ ;  /* 0x000000062d3e7899 */ /* 0x000fe200080006ff */
[----:B------:R-:W-:Y:S02]  /*3e80*/  IMAD.IADD R116, R2, 0x1, R225 ;  /* 0x0000000102747824 */ /* 0x000fe400078e02e1 */
[----:B------:R-:W-:Y:S01]  /*3e90*/  IMAD.U32 R118, RZ, RZ, UR16 ;  /* 0x00000010ff767e24 */ /* 0x000fe2000f8e00ff */
[----:B------:R-:W-:Y:S01]  /*3ea0*/  UISETP.GE.AND UP0, UPT, UR62, UR5, UPT ;  /* 0x000000053e00728c */ /* 0x000fe2000bf06270 */
[----:B------:R-:W-:Y:S01]  /*3eb0*/  IMAD.U32 R119, RZ, RZ, UR17 ;  /* 0x00000011ff777e24 */ /* 0x000fe2000f8e00ff */
[----:B------:R-:W-:Y:S02]  /*3ec0*/  IADD3 R223, PT, PT, R223, R116, RZ ;  /* 0x00000074dfdf7210 */ /* 0x000fe40007ffe0ff */
[C---:B------:R-:W-:Y:S04]  /*3ed0*/  LEA R120, P0, R238.reuse, R118, 0x2 ;  /* 0x00000076ee787211 */ /* 0x040fe800078010ff */
[C---:B------:R-:W-:Y:S02]  /*3ee0*/  LEA.HI.X R121, R238.reuse, R119, RZ, 0x2, P0 ;  /* 0x00000077ee797211 */ /* 0x040fe400000f14ff */
[----:B------:R-:W-:Y:S04]  /*3ef0*/  LOP3.LUT R119, R238, UR62, RZ, 0xfc, !PT ;  /* 0x0000003eee777c12 */ /* 0x000fe8000f8efcff */
[----:B------:R-:W-:Y:S01]  /*3f00*/  IADD3 R118, PT, PT, R119, R232, RZ ;  /* 0x000000e877767210 */ /* 0x000fe20007ffe0ff */
[----:B------:R-:W-:Y:S04]  /*3f10*/  DEPBAR.LE SB0, 0x0 ;  /* 0x000080000000791a */ /* 0x000fe80000000000 */
[----:B------:R-:W-:Y:S01]  /*3f20*/  BAR.SYNC.DEFER_BLOCKING 0x0 ;  /* 0x0000000000007b1d */ /* 0x000fe20000010000 */
[C---:B------:R-:W-:Y:S01]  /*3f30*/  VIADD R122, R118.reuse, 0x3f ;  /* 0x0000003f767a7836 */ /* 0x040fe20000000000 */
[C---:B------:R-:W-:Y:S01]  /*3f40*/  IADD3 R123, PT, PT, R118.reuse, 0x40, RZ ;  /* 0x00000040767b7810 */ /* 0x040fe20007ffe0ff */
[C---:B------:R-:W-:Y:S03]  /*3f50*/  VIADD R124, R118.reuse, 0x47 ;  /* 0x00000047767c7836 */ /* 0x040fe60000000000 */
[----:B------:R-:W-:Y:S02]  /*3f60*/  IABS R122, R122 ;  /* 0x0000007a007a7213 */ /* 0x000fe40000000000 */
[----:B------:R-:W-:Y:S02]  /*3f70*/  IABS R123, R123 ;  /* 0x0000007b007b7213 */ /* 0x000fe40000000000 */
[----:B------:R-:W-:Y:S02]  /*3f80*/  I2FP.F32.S32 R122, R122 ;  /* 0x0000007a007a7245 */ /* 0x000fe40000201400 */
[----:B------:R-:W-:Y:S02]  /*3f90*/  IABS R124, R124 ;  /* 0x0000007c007c7213 */ /* 0x000fe40000000000 */
[----:B------:R-:W-:Y:S02]  /*3fa0*/  I2FP.F32.S32 R123, R123 ;  /* 0x0000007b007b7245 */ /* 0x000fe40000201400 */
[----:B------:R-:W-:Y:S01]  /*3fb0*/  I2FP.F32.S32 R124, R124 ;  /* 0x0000007c007c7245 */ /* 0x000fe20000201400 */
        /* <DEDUP_REMOVED lines=8> */
[----:B-----5:R-:W5:Y:S05]  /*4040*/  LDG.E R127, desc[UR34][R120.64] ;  /* 0x00000022787f7981 */ /* 0x020f6a000c1e1900 */
[----:B------:R3:W5:Y:S01]  /*4050*/  LDG.E R125, desc[UR34][R120.64+0x20] ;  /* 0x00002022787d7981 */ /* 0x000762000c1e1900 */
[C---:B-1----:R-:W-:Y:S08]  /*4060*/  HMMA.16816.F32.BF16 R4, R84.reuse, R88, RZ ;  /* 0x000000585404723c */ /* 0x042ff000000418ff */
[C---:B------:R-:W-:Y:S01]  /*4070*/  HMMA.16816.F32.BF16 R8, R84.reuse, R90, RZ ;  /* 0x0000005a5408723c */ /* 0x040fe200000418ff */
[----:B------:R-:W-:Y:S07]  /*4080*/  LDSM.16.M88.4 R88, [R223] ;  /* 0x00000000df58783b */ /* 0x000fee0000000200 */
[C---:B--2---:R-:W-:Y:S08]  /*4090*/  HMMA.16816.F32.BF16 R12, R84.reuse, R92, RZ ;  /* 0x0000005c540c723c */ /* 0x044ff000000418ff */
[----:B------:R-:W-:Y:S01]  /*40a0*/  HMMA.16816.F32.BF16 R16, R84, R94, RZ ;  /* 0x0000005e5410723c */ /* 0x000fe200000418ff */
[----:B------:R-:W1:Y:S01]  /*40b0*/  LDSM.16.M88.4 R84, [R220+0x18800] ;  /* 0x01880000dc54783b */ /* 0x000e620000000200 */
[C---:B---3--:R-:W-:Y:S04]  /*40c0*/  VIADD R120, R118.reuse, 0x48 ;  /* 0x0000004876787836 */ /* 0x048fe80000000000 */
[----:B------:R-:W2:Y:S01]  /*40d0*/  LDSM.16.M88.4 R92, [R3+0x18000] ;  /* 0x01800000035c783b */ /* 0x000ea20000000200 */
[----:B------:R-:W-:Y:S01]  /*40e0*/  IABS R120, R120 ;  /* 0x0000007800787213 */ /* 0x000fe20000000000 */
[C---:B------:R-:W-:Y:S05]  /*40f0*/  HMMA.16816.F32.BF16 R4, R96.reuse, R100, R4 ;  /* 0x000000646004723c */ /* 0x040fea0000041804 */
[----:B------:R-:W-:Y:S02]  /*4100*/  I2FP.F32.S32 R121, R120 ;  /* 0x0000007800797245 */ /* 0x000fe40000201400 */
[C---:B------:R-:W-:Y:S01]  /*4110*/  IADD3 R120, PT, PT, R118.reuse, 0x37, RZ ;  /* 0x0000003776787810 */ /* 0x040fe20007ffe0ff */
[C---:B------:R-:W-:Y:S01]  /*4120*/  HMMA.16816.F32.BF16 R8, R96.reuse, R102, R8 ;  /* 0x000000666008723c */ /* 0x040fe20000041808 */
[----:B------:R-:W-:Y:S02]  /*4130*/  LDSM.16.M88.4 R100, [R2+0x2000] ;  /* 0x002000000264783b */ /* 0x000fe40000000200 */
[----:B------:R-:W-:Y:S04]  /*4140*/  IABS R120, R120 ;  /* 0x0000007800787213 */ /* 0x000fe80000000000 */
[----:B------:R-:W-:Y:S01]  /*4150*/  I2FP.F32.S32 R120, R120 ;  /* 0x0000007800787245 */ /* 0x000fe20000201400 */
        /* <DEDUP_REMOVED lines=10> */
[----:B------:R-:W-:Y:S02]  /*4200*/  LDSM.16.M88.4 R108, [R223+0x2000] ;  /* 0x00200000df6c783b */ /* 0x000fe40000000200 */
[C---:B--2---:R-:W-:Y:S08]  /*4210*/  HMMA.16816.F32.BF16 R4, R88.reuse, R92, R4 ;  /* 0x0000005c5804723c */ /* 0x044ff00000041804 */
[C---:B------:R-:W-:Y:S01]  /*4220*/  HMMA.16816.F32.BF16 R8, R88.reuse, R94, R8 ;  /* 0x0000005e5808723c */ /* 0x040fe20000041808 */
[----:B------:R-:W1:Y:S07]  /*4230*/  LDSM.16.M88.4 R92, [R221+0x1a000] ;  /* 0x01a00000dd5c783b */ /* 0x000e6e0000000200 */
[C---:B---3--:R-:W-:Y:S08]  /*4240*/  HMMA.16816.F32.BF16 R12, R88.reuse, R96, R12 ;  /* 0x00000060580c723c */ /* 0x048ff0000004180c */
[----:B------:R-:W-:Y:S01]  /*4250*/  HMMA.16816.F32.BF16 R16, R88, R98, R16 ;  /* 0x000000625810723c */ /* 0x000fe20000041810 */
[----:B------:R-:W2:Y:S05]  /*4260*/  LDSM.16.M88.4 R88, [R221+0x1a800] ;  /* 0x01a80000dd58783b */ /* 0x000eaa0000000200 */
[----:B------:R-:W-:Y:S02]  /*4270*/  LDSM.16.M88.4 R96, [R116+0x2000] ;  /* 0x002000007460783b */ /* 0x000fe40000000200 */
[C---:B----4-:R-:W-:Y:S08]  /*4280*/  HMMA.16816.F32.BF16 R4, R100.reuse, R104, R4 ;  /* 0x000000686404723c */ /* 0x050ff00000041804 */
[C---:B------:R-:W-:Y:S01]  /*4290*/  HMMA.16816.F32.BF16 R8, R100.reuse, R106, R8 ;  /* 0x0000006a6408723c */ /* 0x040fe20000041808 */
[----:B------:R-:W3:Y:S07]  /*42a0*/  LDSM.16.M88.4 R104, [R220+0x1a000] ;  /* 0x01a00000dc68783b */ /* 0x000eee0000000200 */
[C---:B------:R-:W-:Y:S08]  /*42b0*/  HMMA.16816.F32.BF16 R12, R100.reuse, R112, R12 ;  /* 0x00000070640c723c */ /* 0x040ff0000004180c */
[----:B------:R-:W-:Y:S01]  /*42c0*/  HMMA.16816.F32.BF16 R16, R100, R114, R16 ;  /* 0x000000726410723c */ /* 0x000fe20000041810 */
[----:B------:R-:W4:Y:S05]  /*42d0*/  LDSM.16.M88.4 R100, [R220+0x1a800] ;  /* 0x01a80000dc64783b */ /* 0x000f2a0000000200 */
[----:B------:R-:W4:Y:S02]  /*42e0*/  LDSM.16.M88.4 R112, [R3+0x1a000] ;  /* 0x01a000000370783b */ /* 0x000f240000000200 */
        /* <DEDUP_REMOVED lines=60> */
[----:B------:R-:W1:Y:S07]  /*46b0*/  LDSM.16.M88.4 R84, [R3+0x1e800] ;  /* 0x01e800000354783b */ /* 0x000e6e0000000200 */
[C---:B----4-:R-:W-:Y:S08]  /*46c0*/  HMMA.16816.F32.BF16 R4, R92.reuse, R104, R4 ;  /* 0x000000685c04723c */ /* 0x050ff00000041804 */
[C---:B------:R-:W-:Y:S08]  /*46d0*/  HMMA.16816.F32.BF16 R8, R92.reuse, R106, R8 ;  /* 0x0000006a5c08723c */ /* 0x040ff00000041808 */
[C---:B------:R-:W-:Y:S08]  /*46e0*/  HMMA.16816.F32.BF16 R12, R92.reuse, R112, R12 ;  /* 0x000000705c0c723c */ /* 0x040ff0000004180c */
[----:B------:R-:W-:Y:S08]  /*46f0*/  HMMA.16816.F32.BF16 R16, R92, R114, R16 ;  /* 0x000000725c10723c */ /* 0x000ff00000041810 */
[C---:B--2---:R-:W-:Y:S08]  /*4700*/  HMMA.16816.F32.BF16 R4, R88.reuse, R100, R4 ;  /* 0x000000645804723c */ /* 0x044ff00000041804 */
[C---:B------:R-:W-:Y:S08]  /*4710*/  HMMA.16816.F32.BF16 R8, R88.reuse, R102, R8 ;  /* 0x000000665808723c */ /* 0x040ff00000041808 */
[C---:B-1----:R-:W-:Y:S03]  /*4720*/  HMMA.16816.F32.BF16 R12, R88.reuse, R84, R12 ;  /* 0x00000054580c723c */ /* 0x042fe6000004180c */
[----:B------:R-:W-:Y:S01]  /*4730*/  FFMA.FTZ R6, R121, -UR23, R6 ;  /* 0x8000001779067c23 */ /* 0x000fe20008010006 */
[----:B------:R-:W-:Y:S02]  /*4740*/  VIADD R121, R118, 0x38 ;  /* 0x0000003876797836 */ /* 0x000fe40000000000 */
[----:B------:R-:W-:Y:S01]  /*4750*/  FFMA.FTZ R5, R122, -UR23, R5 ;  /* 0x800000177a057c23 */ /* 0x000fe20008010005 */
[C---:B------:R-:W-:Y:S01]  /*4760*/  FFMA.FTZ R4, R123.reuse, -UR23, R4 ;  /* 0x800000177b047c23 */ /* 0x040fe20008010004 */
[----:B------:R-:W-:Y:S01]  /*4770*/  FFMA.FTZ R7, R124, -UR23, R7 ;  /* 0x800000177c077c23 */ /* 0x000fe20008010007 */
[----:B------:R-:W-:Y:S03]  /*4780*/  HMMA.16816.F32.BF16 R16, R88, R86, R16 ;  /* 0x000000565810723c */ /* 0x000fe60000041810 */
[----:B------:R-:W-:Y:S01]  /*4790*/  IABS R121, R121 ;  /* 0x0000007900797213 */ /* 0x000fe20000000000 */
[----:B------:R-:W-:Y:S01]  /*47a0*/  FFMA.FTZ R11, R122, -UR23, R11 ;  /* 0x800000177a0b7c23 */ /* 0x000fe2000801000b */
[----:B------:R-:W-:Y:S01]  /*47b0*/  FFMA.FTZ R10, R123, -UR23, R10 ;  /* 0x800000177b0a7c23 */ /* 0x000fe2000801000a */
[C---:B------:R-:W-:Y:S01]  /*47c0*/  VIADD R122, R118.reuse, 0x2f ;  /* 0x0000002f767a7836 */ /* 0x040fe20000000000 */
[----:B------:R-:W-:Y:S01]  /*47d0*/  I2FP.F32.S32 R121, R121 ;  /* 0x0000007900797245 */ /* 0x000fe20000201400 */
[----:B------:R-:W-:Y:S02]  /*47e0*/  VIADD R123, R118, 0x30 ;  /* 0x00000030767b7836 */ /* 0x000fe40000000000 */
[----:B------:R-:W-:Y:S01]  /*47f0*/  FFMA.FTZ R9, R120, -UR23, R9 ;  /* 0x8000001778097c23 */ /* 0x000fe20008010009 */
[----:B------:R-:W-:Y:S01]  /*4800*/  IABS R124, R122 ;  /* 0x0000007a007c7213 */ /* 0x000fe20000000000 */
[C---:B------:R-:W-:Y:S01]  /*4810*/  FFMA.FTZ R8, R121.reuse, -UR23, R8 ;  /* 0x8000001779087c23 */ /* 0x040fe20008010008 */
[----:B------:R-:W-:Y:S01]  /*4820*/  FFMA.FTZ R14, R121, -UR23, R14 ;  /* 0x80000017790e7c23 */ /* 0x000fe2000801000e */
[----:B------:R-:W-:Y:S01]  /*4830*/  IABS R121, R123 ;  /* 0x0000007b00797213 */ /* 0x000fe20000000000 */
[C---:B------:R-:W-:Y:S01]  /*4840*/  VIADD R122, R118.reuse, 0x27 ;  /* 0x00000027767a7836 */ /* 0x040fe20000000000 */
[----:B------:R-:W-:Y:S01]  /*4850*/  IADD3 R123, PT, PT, R118, 0x28, RZ ;  /* 0x00000028767b7810 */ /* 0x000fe20007ffe0ff */
[----:B------:R-:W-:Y:S01]  /*4860*/  FFMA.FTZ R15, R120, -UR23, R15 ;  /* 0x80000017780f7c23 */ /* 0x000fe2000801000f */
[----:B------:R-:W-:Y:S02]  /*4870*/  MOV R118, R124 ;  /* 0x0000007c00767202 */ /* 0x000fe40000000f00 */
[----:B------:R-:W-:Y:S02]  /*4880*/  IABS R123, R123 ;  /* 0x0000007b007b7213 */ /* 0x000fe40000000000 */
[----:B------:R-:W-:Y:S02]  /*4890*/  IABS R122, R122 ;  /* 0x0000007a007a7213 */ /* 0x000fe40000000000 */
[----:B------:R-:W-:Y:S02]  /*48a0*/  I2FP.F32.S32 R121, R121 ;  /* 0x0000007900797245 */ /* 0x000fe40000201400 */
[----:B------:R-:W-:Y:S02]  /*48b0*/  I2FP.F32.S32 R118, R118 ;  /* 0x0000007600767245 */ /* 0x000fe40000201400 */
[----:B------:R-:W-:Y:S01]  /*48c0*/  I2FP.F32.S32 R123, R123 ;  /* 0x0000007b007b7245 */ /* 0x000fe20000201400 */
[C---:B------:R-:W-:Y:S01]  /*48d0*/  FFMA.FTZ R12, R121.reuse, -UR23, R12 ;  /* 0x80000017790c7c23 */ /* 0x040fe2000801000c */
[----:B------:R-:W-:Y:S01]  /*48e0*/  I2FP.F32.S32 R122, R122 ;  /* 0x0000007a007a7245 */ /* 0x000fe20000201400 */
        /* <DEDUP_REMOVED lines=19> */
.L_x_2383:
[----:B------:R-:W1:Y:S01]  /*4a20*/  S2R R3, SR_TID.X ;  /* 0x0000000000037919 */ /* 0x000e620000002100 */
[----:B------:R-:W-:Y:S01]  /*4a30*/  UIADD3 UR50, UPT, UPT, UR33, -UR11, -UR37 ;  /* 0x8000000b21327290 */ /* 0x000fe2000fffe825 */
[----:B------:R-:W-:Y:S01]  /*4a40*/  IMAD.MOV.U32 R85, RZ, RZ, 0x1 ;  /* 0x00000001ff557424 */ /* 0x000fe200078e00ff */
[----:B------:R-:W-:Y:S04]  /*4a50*/  UIADD3 UR15, UPT, UPT, UR33, UR10, -UR37 ;  /* 0x0000000a210f7290 */ /* 0x000fe8000fffe825 */
        /* <DEDUP_REMOVED lines=8> */
[----:B------:R-:W-:Y:S01]  /*4ae0*/  LOP3.LUT R3, R84, 0xe0, R3, 0xf8, !PT ;  /* 0x000000e054037812 */ /* 0x000fe200078ef803 */
[----:B------:R-:W-:Y:S04]  /*4af0*/  IMAD.U32 R84, RZ, RZ, UR39 ;  /* 0x00000027ff547e24 */ /* 0x000fe8000f8e00ff */
[----:B------:R-:W-:Y:S02]  /*4b00*/  IMAD R84, R84, 0x40, R3 ;  /* 0x0000004054547824 */ /* 0x000fe400078e0203 */
[----:B------:R-:W-:Y:S02]  /*4b10*/  IMAD.MOV.U32 R3, RZ, RZ, 0x9 ;  /* 0x00000009ff037424 */ /* 0x000fe400078e00ff */
[C---:B------:R-:W-:Y:S01]  /*4b20*/  VIADD R96, R84.reuse, 0x1 ;  /* 0x0000000154607836 */ /* 0x040fe20000000000 */
[C---:B------:R-:W-:Y:S01]  /*4b30*/  ISETP.GE.AND P0, PT, R84.reuse, R89, PT ;  /* 0x000000595400720c */ /* 0x040fe20003f06270 */
[----:B------:R-:W-:Y:S01]  /*4b40*/  VIADD R94, R84, 0x8 ;  /* 0x00000008545e7836 */ /* 0x000fe20000000000 */
[----:B------:R-:W-:Y:S01]  /*4b50*/  VIADDMNMX R3, R86, R3, UR33, PT ;  /* 0x0000002156037e46 */ /* 0x000fe2000b800103 */
[C---:B------:R-:W-:Y:S01]  /*4b60*/  VIADD R92, R84.reuse, 0x9 ;  /* 0x00000009545c7836 */ /* 0x040fe20000000000 */
[C---:B------:R-:W-:Y:S01]  /*4b70*/  ISETP.GE.AND P4, PT, R84.reuse, R87, PT ;  /* 0x000000575400720c */ /* 0x040fe20003f86270 */
        /* <DEDUP_REMOVED lines=66> */
.L_x_2384:
[----:B------:R-:W1:Y:S01]  /*4fa0*/  S2R R226, SR_TID.X ;  /* 0x0000000000e27919 */ /* 0x000e620000002100 */
[----:B------:R-:W-:Y:S01]  /*4fb0*/  IMAD.U32 R3, RZ, RZ, UR39 ;  /* 0x00000027ff037e24 */ /* 0x000fe2000f8e00ff */
[----:B------:R-:W-:Y:S01]  /*4fc0*/  FSETP.NEU.FTZ.AND P0, PT, R237, -INF , PT ;  /* 0xff800000ed00780b */ /* 0x000fe20003f1d000 */
[----:B------:R-:W-:Y:S01]  /*4fd0*/  IMAD.U32 R84, RZ, RZ, UR45 ;  /* 0x0000002dff547e24 */ /* 0x000fe2000f8e00ff */
[----:B------:R-:W-:Y:S01]  /*4fe0*/  UISETP.GT.AND UP0, UPT, UR45, UR43, UPT ;  /* 0x0000002b2d00728c */ /* 0x000fe2000bf04270 */
[----:B------:R-:W-:Y:S04]  /*4ff0*/  IMAD.WIDE.U32 R90, R234, -0x2daee0ad, RZ ;  /* 0xd2511f53ea5a7825 */ /* 0x000fe800078e00ff */
        /* <DEDUP_REMOVED lines=11> */
[----:B------:R-:W-:Y:S01]  /*50b0*/  SHF.R.U32.HI R228, RZ, 0x1, R226 ;  /* 0x00000001ffe47819 */ /* 0x000fe200000116e2 */
[----:B------:R-:W-:Y:S02]  /*50c0*/  IMAD R84, R84, 0x4, R85 ;  /* 0x0000000454547824 */ /* 0x000fe400078e0255 */
[----:B------:R-:W-:Y:S01]  /*50d0*/  IMAD.SHL.U32 R119, R226, 0x40, RZ ;  /* 0x00000040e2777824 */ /* 0x000fe200078e00ff */
[----:B------:R-:W-:Y:S01]  /*50e0*/  LOP3.LUT R3, R3, UR65, R91, 0x96, !PT ;  /* 0x0000004103037c12 */ /* 0x000fe2000f8e965b */
[----:B------:R-:W-:Y:S03]  /*50f0*/  IMAD.WIDE.U32 R84, R84, -0x326172a9, RZ ;  /* 0xcd9e8d5754547825 */ /* 0x000fe600078e00ff */
[----:B------:R-:W-:Y:S01]  /*5100*/  LOP3.LUT R121, R119, 0x1c0, RZ, 0xc0, !PT ;  /* 0x000001c077797812 */ /* 0x000fe200078ec0ff */
[----:B------:R-:W-:Y:S01]  /*5110*/  IMAD.WIDE.U32 R88, R3, -0x326172a9, RZ ;  /* 0xcd9e8d5703587825 */ /* 0x000fe200078e00ff */
[----:B------:R-:W-:Y:S02]  /*5120*/  LOP3.LUT R3, R233, UR64, R85, 0x96, !PT ;  /* 0x00000040e9037c12 */ /* 0x000fe4000f8e9655 */
[----:B------:R-:W-:Y:S01]  /*5130*/  LOP3.LUT R117, R119, 0x200, RZ, 0xc0, !PT ;  /* 0x0000020077757812 */ /* 0x000fe200078ec0ff */
[----:B------:R-:W-:Y:S01]  /*5140*/  IMAD.SHL.U32 R224, R226, 0x8, RZ ;  /* 0x00000008e2e07824 */ /* 0x000fe200078e00ff */
[----:B------:R-:W-:Y:S01]  /*5150*/  LOP3.LUT R92, R84, UR61, R89, 0x96, !PT ;  /* 0x0000003d545c7c12 */ /* 0x000fe2000f8e9659 */
[----:B------:R-:W-:Y:S04]  /*5160*/  IMAD.WIDE.U32 R86, R3, -0x2daee0ad, RZ ;  /* 0xd2511f5303567825 */ /* 0x000fe800078e00ff */
[----:B------:R-:W-:Y:S01]  /*5170*/  FMUL.FTZ R84, R237, 1.4426950216293334961 ;  /* 0x3fb8aa3bed547820 */ /* 0x000fe20000410000 */
[----:B------:R-:W-:Y:S01]  /*5180*/  LOP3.LUT R121, R121, 0x38, R224, 0xf8, !PT ;  /* 0x0000003879797812 */ /* 0x000fe200078ef8e0 */
[----:B------:R-:W-:Y:S01]  /*5190*/  IMAD.WIDE.U32 R92, R92, -0x2daee0ad, RZ ;  /* 0xd2511f535c5c7825 */ /* 0x000fe200078e00ff */
[----:B------:R-:W-:Y:S02]  /*51a0*/  LOP3.LUT R3, R90, UR60, R87, 0x96, !PT ;  /* 0x0000003c5a037c12 */ /* 0x000fe4000f8e9657 */
[----:B------:R-:W-:Y:S02]  /*51b0*/  FSEL R84, R84, RZ, P0 ;  /* 0x000000ff54547208 */ /* 0x000fe40000000000 */
[----:B------:R-:W-:Y:S01]  /*51c0*/  LOP3.LUT R86, R86, UR58, R93, 0x96, !PT ;  /* 0x0000003a56567c12 */ /* 0x000fe2000f8e965d */
[----:B------:R-:W-:Y:S01]  /*51d0*/  IMAD.WIDE.U32 R90, R3, -0x326172a9, RZ ;  /* 0xcd9e8d57035a7825 */ /* 0x000fe200078e00ff */
[----:B------:R-:W-:Y:S03]  /*51e0*/  SHF.R.U32.HI R3, RZ, 0x2, R226 ;  /* 0x00000002ff037819 */ /* 0x000fe600000116e2 */
[--C-:B------:R-:W-:Y:S01]  /*51f0*/  FFMA.FTZ R17, R17, UR13, -R84.reuse ;  /* 0x0000000d11117c23 */ /* 0x100fe20008010854 */
[----:B------:R-:W-:Y:S01]  /*5200*/  IMAD.WIDE.U32 R86, R86, -0x326172a9, RZ ;  /* 0xcd9e8d5756567825 */ /* 0x000fe200078e00ff */
[----:B------:R-:W-:Y:S03]  /*5210*/  LOP3.LUT R85, R88, UR59, R91, 0x96, !PT ;  /* 0x0000003b58557c12 */ /* 0x000fe6000f8e965b */
[--C-:B------:R-:W-:Y:S01]  /*5220*/  FFMA.FTZ R16, R16, UR13, -R84.reuse ;  /* 0x0000000d10107c23 */ /* 0x100fe20008010854 */
[--C-:B------:R-:W-:Y:S01]  /*5230*/  FFMA.FTZ R12, R12, UR13, -R84.reuse ;  /* 0x0000000d0c0c7c23 */ /* 0x100fe20008010854 */
[----:B------:R-:W-:Y:S01]  /*5240*/  LOP3.LUT R88, R90, UR55, R87, 0x96, !PT ;  /* 0x000000375a587c12 */ /* 0x000fe2000f8e9657 */
[----:B------:R-:W-:Y:S01]  /*5250*/  IMAD.WIDE.U32 R94, R85, -0x2daee0ad, RZ ;  /* 0xd2511f53555e7825 */ /* 0x000fe200078e00ff */
[----:B------:R-:W-:Y:S01]  /*5260*/  LOP3.LUT R90, R120, 0x38, RZ, 0xc0, !PT ;  /* 0x00000038785a7812 */ /* 0x000fe200078ec0ff */
[----:B------:R1:W-:Y:S02]  /*5270*/  MUFU.EX2 R206, R12 ;  /* 0x0000000c00ce7308 */ /* 0x0003e40000000800 */
[--C-:B------:R-:W-:Y:S01]  /*5280*/  FFMA.FTZ R8, R8, UR13, -R84.reuse ;  /* 0x0000000d08087c23 */ /* 0x100fe20008010854 */
[----:B------:R-:W-:Y:S01]  /*5290*/  IMAD.WIDE.U32 R88, R88, -0x2daee0ad, RZ ;  /* 0xd2511f5358587825 */ /* 0x000fe200078e00ff */
[----:B------:R-:W-:Y:S06]  /*52a0*/  LOP3.LUT R3, R90, 0x20, R3, 0x78, !PT ;  /* 0x000000205a037812 */ /* 0x000fec00078e7803 */
[----:B------:R-:W-:Y:S01]  /*52b0*/  MUFU.EX2 R197, R16 ;  /* 0x0000001000c57308 */ /* 0x000fe20000000800 */
[----:B------:R-:W-:Y:S01]  /*52c0*/  LOP3.LUT R90, R92, UR54, R95, 0x96, !PT ;  /* 0x000000365c5a7c12 */ /* 0x000fe2000f8e965f */
[--C-:B------:R-:W-:Y:S01]  /*52d0*/  FFMA.FTZ R9, R9, UR13, -R84.reuse ;  /* 0x0000000d09097c23 */ /* 0x100fe20008010854 */
[--C-:B------:R-:W-:Y:S01]  /*52e0*/  FFMA.FTZ R4, R4, UR13, -R84.reuse ;  /* 0x0000000d04047c23 */ /* 0x100fe20008010854 */
[--C-:B------:R-:W-:Y:S01]  /*52f0*/  FFMA.FTZ R5, R5, UR13, -R84.reuse ;  /* 0x0000000d05057c23 */ /* 0x100fe20008010854 */
[----:B------:R-:W-:Y:S01]  /*5300*/  FFMA.FTZ R13, R13, UR13, -R84 ;  /* 0x0000000d0d0d7c23 */ /* 0x000fe20008010854 */
[----:B------:R-:W-:Y:S01]  /*5310*/  LOP3.LUT R84, R94, UR52, R89, 0x96, !PT ;  /* 0x000000345e547c12 */ /* 0x000fe2000f8e9659 */
[----:B------:R-:W-:Y:S01]  /*5320*/  IMAD.WIDE.U32 R90, R90, -0x326172a9, RZ ;  /* 0xcd9e8d575a5a7825 */ /* 0x000fe200078e00ff */
[----:B------:R-:W-:Y:S02]  /*5330*/  LOP3.LUT R89, R118, 0x200, RZ, 0xc0, !PT ;  /* 0x0000020076597812 */ /* 0x000fe400078ec0ff */
[----:B------:R-:W2:Y:S01]  /*5340*/  MUFU.EX2 R208, R8 ;  /* 0x0000000800d07308 */ /* 0x000ea20000000800 */
[----:B------:R-:W-:Y:S01]  /*5350*/  FMUL.FTZ R87, R236, 1.4426950216293334961 ;  /* 0x3fb8aa3bec577820 */ /* 0x000fe20000410000 */
[----:B------:R-:W-:Y:S01]  /*5360*/  IMAD.WIDE.U32 R84, R84, -0x326172a9, RZ ;  /* 0xcd9e8d5754547825 */ /* 0x000fe200078e00ff */
[----:B------:R-:W-:Y:S07]  /*5370*/  LOP3.LUT R86, R86, UR53, R91, 0x96, !PT ;  /* 0x0000003556567c12 */ /* 0x000fee000f8e965b */
[----:B------:R-:W3:Y:S01]  /*5380*/  MUFU.EX2 R207, R9 ;  /* 0x0000000900cf7308 */ /* 0x000ee20000000800 */
[--C-:B------:R-:W-:Y:S02]  /*5390*/  LOP3.LUT R222, R89, 0x3800, R130.reuse, 0xf8, !PT ;  /* 0x0000380059de7812 */ /* 0x100fe400078ef882 */
[----:B------:R-:W-:Y:S01]  /*53a0*/  LOP3.LUT R130, R3, 0x1c0, R130, 0xf8, !PT ;  /* 0x000001c003827812 */ /* 0x000fe200078ef882 */
[----:B------:R-:W-:Y:S01]  /*53b0*/  IMAD.WIDE.U32 R92, R86, -0x2daee0ad, RZ ;  /* 0xd2511f53565c7825 */ /* 0x000fe200078e00ff */
[----:B------:R-:W-:Y:S05]  /*53c0*/  LOP3.LUT R3, R90, UR47, R85, 0x96, !PT ;  /* 0x0000002f5a037c12 */ /* 0x000fea000f8e9655 */
[----:B------:R-:W-:Y:S01]  /*53d0*/  MUFU.EX2 R205, R13 ;  /* 0x0000000d00cd7308 */ /* 0x000fe20000000800 */
[----:B------:R-:W-:Y:S02]  /*53e0*/  LOP3.LUT R85, R118, 0xc00, RZ, 0xc0, !PT ;  /* 0x00000c0076557812 */ /* 0x000fe400078ec0ff */
[----:B------:R-:W-:Y:S01]  /*53f0*/  LOP3.LUT R88, R88, UR46, R93, 0x96, !PT ;  /* 0x0000002e58587c12 */ /* 0x000fe2000f8e965d */
[----:B------:R-:W-:Y:S01]  /*5400*/  IMAD.WIDE.U32 R90, R3, -0x2daee0ad, RZ ;  /* 0xd2511f53035a7825 */ /* 0x000fe200078e00ff */
[----:B------:R-:W-:Y:S05]  /*5410*/  LOP3.LUT R89, R85, 0x6, R120, 0xf8, !PT ;  /* 0x0000000655597812 */ /* 0x000fea00078ef878 */
[----:B------:R-:W-:Y:S01]  /*5420*/  MUFU.EX2 R209, R5 ;  /* 0x0000000500d17308 */ /* 0x000fe20000000800 */
[----:B------:R-:W-:Y:S02]  /*5430*/  LOP3.LUT R85, R121, 0x8, R226, 0x78, !PT ;  /* 0x0000000879557812 */ /* 0x000fe400078e78e2 */
[----:B------:R-:W-:Y:S01]  /*5440*/  LOP3.LUT R130, R89, R130, RZ, 0xfc, !PT ;  /* 0x0000008259827212 */ /* 0x000fe200078efcff */
[----:B------:R-:W-:Y:S01]  /*5450*/  IMAD.WIDE.U32 R88, R88, -0x326172a9, RZ ;  /* 0xcd9e8d5758587825 */ /* 0x000fe200078e00ff */
[----:B------:R-:W-:Y:S05]  /*5460*/  LOP3.LUT R222, R222, R85, RZ, 0xfc, !PT ;  /* 0x00000055dede7212 */ /* 0x000fea00078efcff */
[----:B------:R-:W-:Y:S01]  /*5470*/  MUFU.EX2 R210, R4 ;  /* 0x0000000400d27308 */ /* 0x000fe20000000800 */
[----:B------:R-:W-:Y:S02]  /*5480*/  PRMT R85, R90, 0x7772, RZ ;  /* 0x000077725a557816 */ /* 0x000fe400000000ff */
[----:B------:R-:W-:Y:S07]  /*5490*/  FSETP.NEU.FTZ.AND P0, PT, R236, -INF , PT ;  /* 0xff800000ec00780b */ /* 0x000fee0003f1d000 */
[----:B------:R-:W-:Y:S01]  /*54a0*/  MUFU.EX2 R198, R17 ;  /* 0x0000001100c67308 */ /* 0x000fe20000000800 */
[----:B------:R-:W-:Y:S02]  /*54b0*/  ISETP.GT.U32.AND P4, PT, R85, UR12, PT ;  /* 0x0000000c55007c0c */ /* 0x000fe4000bf84070 */
[----:B------:R-:W-:Y:S02]  /*54c0*/  FSEL R87, R87, RZ, P0 ;  /* 0x000000ff57577208 */ /* 0x000fe40000000000 */
[----:B------:R-:W-:Y:S02]  /*54d0*/  PRMT R85, R88, 0x7770, RZ ;  /* 0x0000777058557816 */ /* 0x000fe400000000ff */
[----:B------:R-:W-:Y:S01]  /*54e0*/  LOP3.LUT R84, R84, UR44, R89, 0x96, !PT ;  /* 0x0000002c54547c12 */ /* 0x000fe2000f8e9659 */
[--C-:B------:R-:W-:Y:S01]  /*54f0*/  FFMA.FTZ R10, R10, UR13, -R87.reuse ;  /* 0x0000000d0a0a7c23 */ /* 0x100fe20008010857 */
[----:B------:R-:W-:Y:S01]  /*5500*/  ISETP.LE.U32.AND P2, PT, R85, UR12, PT ;  /* 0x0000000c55007c0c */ /* 0x000fe2000bf43070 */
[--C-:B------:R-:W-:Y:S01]  /*5510*/  FFMA.FTZ R11, R11, UR13, -R87.reuse ;  /* 0x0000000d0b0b7c23 */ /* 0x100fe20008010857 */
[--C-:B------:R-:W-:Y:S01]  /*5520*/  FFMA.FTZ R18, R18, UR13, -R87.reuse ;  /* 0x0000000d12127c23 */ /* 0x100fe20008010857 */
[--C-:B------:R-:W-:Y:S01]  /*5530*/  FFMA.FTZ R19, R19, UR13, -R87.reuse ;  /* 0x0000000d13137c23 */ /* 0x100fe20008010857 */
[----:B------:R-:W-:Y:S01]  /*5540*/  PRMT R85, R88, 0x7771, RZ ;  /* 0x0000777158557816 */ /* 0x000fe200000000ff */
[--C-:B------:R-:W-:Y:S01]  /*5550*/  FFMA.FTZ R7, R7, UR13, -R87.reuse ;  /* 0x0000000d07077c23 */ /* 0x100fe20008010857 */
[--C-:B------:R-:W-:Y:S01]  /*5560*/  FFMA.FTZ R6, R6, UR13, -R87.reuse ;  /* 0x0000000d06067c23 */ /* 0x100fe20008010857 */
[--C-:B------:R-:W-:Y:S01]  /*5570*/  FFMA.FTZ R15, R15, UR13, -R87.reuse ;  /* 0x0000000d0f0f7c23 */ /* 0x100fe20008010857 */
[----:B------:R-:W-:Y:S01]  /*5580*/  FFMA.FTZ R14, R14, UR13, -R87 ;  /* 0x0000000d0e0e7c23 */ /* 0x000fe20008010857 */
[----:B------:R-:W-:Y:S01]  /*5590*/  PRMT R87, R90, 0x7770, RZ ;  /* 0x000077705a577816 */ /* 0x000fe200000000ff */
[----:B------:R-:W4:Y:S01]  /*55a0*/  MUFU.EX2 R204, R6 ;  /* 0x0000000600cc7308 */ /* 0x000f220000000800 */
[----:B------:R-:W-:Y:S02]  /*55b0*/  ISETP.GT.U32.AND P6, PT, R85, UR12, PT ;  /* 0x0000000c55007c0c */ /* 0x000fe4000bfc4070 */
[----:B------:R-:W-:Y:S07]  /*55c0*/  ISETP.LE.U32.AND P1, PT, R87, UR12, PT ;  /* 0x0000000c57007c0c */ /* 0x000fee000bf23070 */
[----:B------:R-:W4:Y:S01]  /*55d0*/  MUFU.EX2 R202, R10 ;  /* 0x0000000a00ca7308 */ /* 0x000f220000000800 */
[----:B-1----:R-:W-:Y:S01]  /*55e0*/  PRMT R12, R84, 0x7632, R12 ;  /* 0x00007632540c7816 */ /* 0x002fe2000000000c */
[----:B--2---:R-:W-:Y:S01]  /*55f0*/  @!P2 FADD.FTZ R208, -R208, -RZ ;  /* 0x800000ffd0d0a221 */ /* 0x004fe20000010100 */
[----:B------:R-:W-:Y:S07]  /*5600*/  PRMT R86, R90, 0x7771, RZ ;  /* 0x000077715a567816 */ /* 0x000fee00000000ff */
[----:B------:R-:W1:Y:S01]  /*5610*/  MUFU.EX2 R203, R7 ;  /* 0x0000000700cb7308 */ /* 0x000e620000000800 */
[----:B------:R-:W-:Y:S02]  /*5620*/  LOP3.LUT R12, R12, 0xff, RZ, 0xc0, !PT ;  /* 0x000000ff0c0c7812 */ /* 0x000fe400078ec0ff */
[----:B------:R-:W-:Y:S07]  /*5630*/  LOP3.LUT R3, R92, UR42, R91, 0x96, !PT ;  /* 0x0000002a5c037c12 */ /* 0x000fee000f8e965b */
[----:B------:R-:W-:Y:S01]  /*5640*/  MUFU.EX2 R201, R11 ;  /* 0x0000000b00c97308 */ /* 0x000fe20000000800 */
[----:B------:R-:W-:Y:S01]  /*5650*/  PRMT R16, R88, 0x7772, RZ ;  /* 0x0000777258107816 */ /* 0x000fe200000000ff */
[----:B---3--:R-:W-:Y:S01]  /*5660*/  @P6 FADD.FTZ R207, -R207, -RZ ;  /* 0x800000ffcfcf6221 */ /* 0x008fe20000010100 */
[----:B------:R-:W-:Y:S01]  /*5670*/  SHF.R.U32.HI R8, RZ, 0x18, R84 ;  /* 0x00000018ff087819 */ /* 0x000fe20000011654 */
[----:B------:R-:W-:Y:S01]  /*5680*/  @!P1 FADD.FTZ R197, -R197, -RZ ;  /* 0x800000ffc5c59221 */ /* 0x000fe20000010100 */
[----:B------:R-:W-:Y:S05]  /*5690*/  ISETP.GT.U32.AND P5, PT, R86, UR12, PT ;  /* 0x0000000c56007c0c */ /* 0x000fea000bfa4070 */
[----:B------:R-:W-:Y:S01]  /*56a0*/  MUFU.EX2 R199, R15 ;  /* 0x0000000f00c77308 */ /* 0x000fe20000000800 */
[----:B------:R-:W-:Y:S02]  /*56b0*/  ISETP.LE.U32.AND P6, PT, R12, UR12, PT ;  /* 0x0000000c0c007c0c */ /* 0x000fe4000bfc3070 */
[C---:B------:R-:W-:Y:S07]  /*56c0*/  LOP3.LUT R86, R3.reuse, 0xff, RZ, 0xc0, !PT ;  /* 0x000000ff03567812 */ /* 0x040fee00078ec0ff */
[----:B------:R-:W-:Y:S01]  /*56d0*/  MUFU.EX2 R200, R14 ;  /* 0x0000000e00c87308 */ /* 0x000fe20000000800 */
[----:B------:R-:W-:Y:S02]  /*56e0*/  ISETP.GT.U32.AND P1, PT, R16, UR12, PT ;  /* 0x0000000c10007c0c */ /* 0x000fe4000bf24070 */
[----:B------:R-:W-:Y:S07]  /*56f0*/  ISETP.LE.U32.AND P2, PT, R8, UR12, PT ;  /* 0x0000000c08007c0c */ /* 0x000fee000bf43070 */
[----:B------:R-:W2:Y:S01]  /*5700*/  MUFU.EX2 R131, R18 ;  /* 0x0000001200837308 */ /* 0x000ea20000000800 */
[----:B------:R-:W-:Y:S02]  /*5710*/  LOP3.LUT R8, R3, 0xffff, RZ, 0xc0, !PT ;  /* 0x0000ffff03087812 */ /* 0x000fe400078ec0ff */
[----:B------:R-:W-:Y:S07]  /*5720*/  LOP3.LUT R9, R84, 0xffff, RZ, 0xc0, !PT ;  /* 0x0000ffff54097812 */ /* 0x000fee00078ec0ff */
[----:B------:R-:W3:Y:S01]  /*5730*/  MUFU.EX2 R196, R19 ;  /* 0x0000001300c47308 */ /* 0x000ee20000000800 */
[----:B------:R-:W-:Y:S01]  /*5740*/  ISETP.LE.U32.AND P0, PT, R86, UR12, PT ;  /* 0x0000000c56007c0c */ /* 0x000fe2000bf03070 */
[----:B----4-:R-:W-:Y:S01]  /*5750*/  @!P6 FADD.FTZ R204, -R204, -RZ ;  /* 0x800000ffcccce221 */ /* 0x010fe20000010100 */
[----:B------:R-:W-:Y:S01]  /*5760*/  SHF.R.U32.HI R8, RZ, 0x8, R8 ;  /* 0x00000008ff087819 */ /* 0x000fe20000011608 */
[----:B------:R-:W-:Y:S01]  /*5770*/  @P5 FADD.FTZ R198, -R198, -RZ ;  /* 0x800000ffc6c65221 */ /* 0x000fe20000010100 */
[----:B------:R-:W-:Y:S01]  /*5780*/  SHF.R.U32.HI R9, RZ, 0x8, R9 ;  /* 0x00000008ff097819 */ /* 0x000fe20000011609 */
[----:B------:R-:W-:Y:S01]  /*5790*/  @P1 FADD.FTZ R202, -R202, -RZ ;  /* 0x800000ffcaca1221 */ /* 0x000fe20000010100 */
[----:B------:R-:W-:Y:S01]  /*57a0*/  LOP3.LUT R8, R8, 0xffff, RZ, 0xc0, !PT ;  /* 0x0000ffff08087812 */ /* 0x000fe200078ec0ff */
[----:B-1----:R-:W-:Y:S01]  /*57b0*/  @!P2 FADD.FTZ R203, -R203, -RZ ;  /* 0x800000ffcbcba221 */ /* 0x002fe20000010100 */
[----:B------:R-:W-:Y:S01]  /*57c0*/  LOP3.LUT R84, R84, 0xff, RZ, 0xc0, !PT ;  /* 0x000000ff54547812 */ /* 0x000fe200078ec0ff */
[----:B--2---:R-:W-:Y:S01]  /*57d0*/  @P4 FADD.FTZ R131, -R131, -RZ ;  /* 0x800000ff83834221 */ /* 0x004fe20000010100 */
[----:B------:R-:W-:Y:S02]  /*57e0*/  LOP3.LUT R9, R9, 0xffff, RZ, 0xc0, !PT ;  /* 0x0000ffff09097812 */ /* 0x000fe400078ec0ff */
[----:B------:R-:W-:Y:S01]  /*57f0*/  ISETP.LE.U32.AND P6, PT, R8, UR12, PT ;  /* 0x0000000c08007c0c */ /* 0x000fe2000bfc3070 */
[----:B------:R-:W-:Y:S01]  /*5800*/  @!P0 FADD.FTZ R206, -R206, -RZ ;  /* 0x800000ffcece8221 */ /* 0x000fe20000010100 */
[----:B------:R-:W-:Y:S02]  /*5810*/  PRMT R88, R88, 0x7773, RZ ;  /* 0x0000777358587816 */ /* 0x000fe400000000ff */
[----:B------:R-:W-:Y:S02]  /*5820*/  ISETP.LE.U32.AND P1, PT, R84, UR12, PT ;  /* 0x0000000c54007c0c */ /* 0x000fe4000bf23070 */
[----:B------:R-:W-:Y:S02]  /*5830*/  ISETP.LE.U32.AND P2, PT, R9, UR12, PT ;  /* 0x0000000c09007c0c */ /* 0x000fe4000bf43070 */
[----:B------:R-:W-:Y:S02]  /*5840*/  ISETP.GT.U32.AND P0, PT, R88, UR12, PT ;  /* 0x0000000c58007c0c */ /* 0x000fe4000bf04070 */
[----:B------:R-:W-:Y:S02]  /*5850*/  LEA R130, R130, UR4, 0x1 ;  /* 0x0000000482827c11 */ /* 0x000fe4000f8e08ff */
[----:B------:R-:W-:Y:S01]  /*5860*/  PRMT R4, R3, 0x7632, R4 ;  /* 0x0000763203047816 */ /* 0x000fe20000000004 */
[----:B------:R-:W-:Y:S01]  /*5870*/  @!P6 FADD.FTZ R205, -R205, -RZ ;  /* 0x800000ffcdcde221 */ /* 0x000fe20000010100 */
[----:B------:R-:W-:Y:S01]  /*5880*/  LOP3.LUT P6, RZ, R226, 0x4, RZ, 0xc0, !PT ;  /* 0x00000004e2ff7812 */ /* 0x000fe200078cc0ff */
[----:B------:R-:W-:Y:S01]  /*5890*/  VIADD R212, R130, 0x2a020 ;  /* 0x0002a02082d47836 */ /* 0x000fe20000000000 */
[----:B------:R-:W-:Y:S01]  /*58a0*/  SHF.R.U32.HI R6, RZ, 0x18, R3 ;  /* 0x00000018ff067819 */ /* 0x000fe20000011603 */
[----:B------:R-:W-:Y:S01]  /*58b0*/  @!P1 FADD.FTZ R210, -R210, -RZ ;  /* 0x800000ffd2d29221 */ /* 0x000fe20000010100 */
[----:B------:R-:W-:Y:S01]  /*58c0*/  SEL R129, R129, 0xfffffff0, !P6 ;  /* 0xfffffff081817807 */ /* 0x000fe20007000000 */
[----:B------:R-:W-:Y:S01]  /*58d0*/  @!P2 FADD.FTZ R209, -R209, -RZ ;  /* 0x800000ffd1d1a221 */ /* 0x000fe20000010100 */
[----:B------:R-:W-:Y:S01]  /*58e0*/  F2FP.RELU.BF16.F32.PACK_AB R3, R203, R204 ;  /* 0x000000cccb03723e */ /* 0x000fe200000018ff */
[----:B------:R-:W-:Y:S01]  /*58f0*/  @P0 FADD.FTZ R201, -R201, -RZ ;  /* 0x800000ffc9c90221 */ /* 0x000fe20000010100 */
[----:B------:R-:W-:Y:S01]  /*5900*/  F2FP.RELU.BF16.F32.PACK_AB R5, R207, R208 ;  /* 0x000000d0cf05723e */ /* 0x000fe200000018ff */
[C---:B------:R-:W-:Y:S01]  /*5910*/  IMAD.IADD R128, R130.reuse, 0x1, R129 ;  /* 0x0000000182807824 */ /* 0x040fe200078e0281 */
[----:B------:R-:W-:Y:S01]  /*5920*/  F2FP.RELU.BF16.F32.PACK_AB R9, R209, R210 ;  /* 0x000000d2d109723e */ /* 0x000fe200000018ff */
[----:B------:R1:W-:Y:S01]  /*5930*/  STS [R130+0x2a400], R3 ;  /* 0x02a4000382007388 */ /* 0x0003e20000000800 */
[----:B------:R-:W-:Y:S01]  /*5940*/  F2FP.RELU.BF16.F32.PACK_AB R7, R201, R202 ;  /* 0x000000cac907723e */ /* 0x000fe200000018ff */
[----:B------:R-:W-:Y:S01]  /*5950*/  VIADD R211, R130, 0x2a000 ;  /* 0x0002a00082d37836 */ /* 0x000fe20000000000 */
[----:B------:R-:W-:Y:S01]  /*5960*/  LOP3.LUT R4, R4, 0xff, RZ, 0xc0, !PT ;  /* 0x000000ff04047812 */ /* 0x000fe200078ec0ff */
[----:B------:R2:W-:Y:S01]  /*5970*/  STS [R130+0x2a000], R9 ;  /* 0x02a0000982007388 */ /* 0x0005e20000000800 */
[----:B------:R-:W-:Y:S02]  /*5980*/  PRMT R90, R90, 0x7773, RZ ;  /* 0x000077735a5a7816 */ /* 0x000fe400000000ff */
[----:B------:R-:W-:Y:S01]  /*5990*/  ISETP.LE.U32.AND P1, PT, R6, UR12, PT ;  /* 0x0000000c06007c0c */ /* 0x000fe2000bf23070 */
[----:B------:R4:W-:Y:S01]  /*59a0*/  STS [R128+0x2a400], R7 ;  /* 0x02a4000780007388 */ /* 0x0009e20000000800 */
[----:B------:R-:W-:Y:S01]  /*59b0*/  ISETP.LE.U32.AND P2, PT, R4, UR12, PT ;  /* 0x0000000c04007c0c */ /* 0x000fe2000bf43070 */
[----:B------:R-:W-:Y:S01]  /*59c0*/  IMAD.MOV.U32 R4, RZ, RZ, R212 ;  /* 0x000000ffff047224 */ /* 0x000fe200078e00d4 */
[----:B------:R-:W-:Y:S01]  /*59d0*/  ISETP.GT.U32.AND P3, PT, R90, UR12, PT ;  /* 0x0000000c5a007c0c */ /* 0x000fe2000bf64070 */
[----:B------:R4:W-:Y:S01]  /*59e0*/  STS [R128+0x2a000], R5 ;  /* 0x02a0000580007388 */ /* 0x0009e20000000800 */
[----:B------:R-:W-:Y:S02]  /*59f0*/  LOP3.LUT P0, RZ, R226, 0x8, RZ, 0xc0, !PT ;  /* 0x00000008e2ff7812 */ /* 0x000fe4000780c0ff */
[----:B------:R-:W-:Y:S02]  /*5a00*/  LOP3.LUT R116, R121, 0x8, R116, 0x78, !PT ;  /* 0x0000000879747812 */ /* 0x000fe400078e7874 */
[----:B------:R-:W-:Y:S02]  /*5a10*/  F2FP.RELU.BF16.F32.PACK_AB R12, R198, R197 ;  /* 0x000000c5c60c723e */ /* 0x000fe400000018ff */
[----:B------:R-:W-:Y:S01]  /*5a20*/  LEA R222, R222, UR4, 0x1 ;  /* 0x00000004dede7c11 */ /* 0x000fe2000f8e08ff */
[----:B------:R-:W-:Y:S01]  /*5a30*/  @!P1 FADD.FTZ R199, -R199, -RZ ;  /* 0x800000ffc7c79221 */ /* 0x000fe20000010100 */
[----:B------:R-:W-:Y:S01]  /*5a40*/  LOP3.LUT P1, RZ, R226, 0x2, RZ, 0xc0, !PT ;  /* 0x00000002e2ff7812 */ /* 0x000fe2000782c0ff */
[----:B------:R-:W-:Y:S01]  /*5a50*/  @!P2 FADD.FTZ R200, -R200, -RZ ;  /* 0x800000ffc8c8a221 */ /* 0x000fe20000010100 */
[----:B------:R-:W-:Y:S01]  /*5a60*/  SEL R225, R225, 0xffffffc0, !P6 ;  /* 0xffffffc0e1e17807 */ /* 0x000fe20007000000 */
[----:B---3--:R-:W-:Y:S01]  /*5a70*/  @P3 FADD.FTZ R196, -R196, -RZ ;  /* 0x800000ffc4c43221 */ /* 0x008fe20000010100 */
[----:B-1----:R-:W-:Y:S01]  /*5a80*/  LOP3.LUT R3, R117, 0xc00, R118, 0xf8, !PT ;  /* 0x00000c0075037812 */ /* 0x002fe200078ef876 */
[----:B------:R-:W-:Y:S01]  /*5a90*/  @P0 VIADD R4, R211, 0xffffffe0 ;  /* 0xffffffe0d3040836 */ /* 0x000fe20000000000 */
[----:B------:R-:W-:Y:S01]  /*5aa0*/  SEL R223, R223, 0xffffffe0, !P1 ;  /* 0xffffffe0dfdf7807 */ /* 0x000fe20004800000 */
[--C-:B------:R-:W-:Y:S01]  /*5ab0*/  IMAD.IADD R220, R225, 0x1, R222.reuse ;  /* 0x00000001e1dc7824 */ /* 0x100fe200078e02de */
[----:B--2---:R-:W-:Y:S01]  /*5ac0*/  F2FP.RELU.BF16.F32.PACK_AB R9, R205, R206 ;  /* 0x000000cecd09723e */ /* 0x004fe200000018ff */
[----:B------:R-:W-:Y:S01]  /*5ad0*/  @P0 VIADD R212, R211, 0xffffffe0 ;  /* 0xffffffe0d3d40836 */ /* 0x000fe20000000000 */
[----:B------:R-:W-:Y:S01]  /*5ae0*/  F2FP.RELU.BF16.F32.PACK_AB R6, R196, R131 ;  /* 0x00000083c406723e */ /* 0x000fe200000018ff */
[----:B------:R-:W-:Y:S01]  /*5af0*/  IMAD.IADD R221, R223, 0x1, R222 ;  /* 0x00000001dfdd7824 */ /* 0x000fe200078e02de */
[----:B----4-:R-:W-:Y:S01]  /*5b00*/  F2FP.RELU.BF16.F32.PACK_AB R7, R199, R200 ;  /* 0x000000c8c707723e */ /* 0x010fe200000018ff */
[----:B------:R-:W-:Y:S01]  /*5b10*/  STS [R4], R9 ;  /* 0x0000000904007388 */ /* 0x000fe20000000800 */
[----:B------:R-:W-:Y:S01]  /*5b20*/  LOP3.LUT R3, R3, R116, RZ, 0xfc, !PT ;  /* 0x0000007403037212 */ /* 0x000fe200078efcff */
[----:B------:R-:W-:Y:S02]  /*5b30*/  IMAD.IADD R5, R129, 0x1, R4 ;  /* 0x0000000181057824 */ /* 0x000fe400078e0204 */
[----:B------:R-:W-:Y:S01]  /*5b40*/  STS [R4+0x400], R7 ;  /* 0x0004000704007388 */ /* 0x000fe20000000800 */
[----:B------:R-:W-:Y:S01]  /*5b50*/  LEA R126, R3, UR4, 0x1 ;  /* 0x00000004037e7c11 */ /* 0x000fe2000f8e08ff */
[----:B------:R-:W-:Y:S01]  /*5b60*/  IMAD.IADD R3, R223, 0x1, R220 ;  /* 0x00000001df037824 */ /* 0x000fe200078e02dc */
[----:B------:R-:W-:Y:S01]  /*5b70*/  LOP3.LUT R120, R120, 0x20, RZ, 0xc0, !PT ;  /* 0x0000002078787812 */ /* 0x000fe200078ec0ff */
[----:B------:R-:W-:Y:S01]  /*5b80*/  STS [R5], R12 ;  /* 0x0000000c05007388 */ /* 0x000fe20000000800 */
[----:B------:R-:W-:Y:S01]  /*5b90*/  FSETP.GE.FTZ.AND P2, PT, R209, RZ, PT ;  /* 0x000000ffd100720b */ /* 0x000fe20003f56000 */
[C---:B------:R-:W-:Y:S01]  /*5ba0*/  IMAD.IADD R123, R126.reuse, 0x1, R223 ;  /* 0x000000017e7b7824 */ /* 0x040fe200078e02df */
[----:B------:R-:W-:Y:S01]  /*5bb0*/  FSETP.GE.FTZ.AND P0, PT, R203, RZ, PT ;  /* 0x000000ffcb00720b */ /* 0x000fe20003f16000 */
[----:B------:R-:W-:Y:S01]  /*5bc0*/  STS [R5+0x400], R6 ;  /* 0x0004000605007388 */ /* 0x000fe20000000800 */
[----:B------:R-:W-:Y:S01]  /*5bd0*/  IMAD.IADD R124, R126, 0x1, R225 ;  /* 0x000000017e7c7824 */ /* 0x000fe200078e02e1 */
[----:B------:R-:W-:Y:S02]  /*5be0*/  FSETP.GE.FTZ.AND P3, PT, R210, RZ, PT ;  /* 0x000000ffd200720b */ /* 0x000fe40003f76000 */
[----:B------:R-:W-:Y:S01]  /*5bf0*/  LDSM.16.M88.4 R16, [R126+0x10000] ;  /* 0x010000007e10783b */ /* 0x000fe20000000200 */
[----:B------:R-:W-:Y:S01]  /*5c00*/  IMAD.IADD R122, R223, 0x1, R124 ;  /* 0x00000001df7a7824 */ /* 0x000fe200078e027c */
[----:B------:R-:W-:Y:S02]  /*5c10*/  FSETP.GE.FTZ.AND P1, PT, R204, RZ, PT ;  /* 0x000000ffcc00720b */ /* 0x000fe40003f36000 */
[----:B------:R-:W-:Y:S04]  /*5c20*/  LOP3.LUT R246, R224, 0x38, RZ, 0xc0, !PT ;  /* 0x00000038e0f67812 */ /* 0x000fe800078ec0ff */
[----:B------:R-:W1:Y:S01]  /*5c30*/  LDSM.16.M88.4 R8, [R222+0x20000] ;  /* 0x02000000de08783b */ /* 0x000e620000000200 */
[C---:B------:R-:W-:Y:S02]  /*5c40*/  LOP3.LUT R249, R246.reuse, 0x40, RZ, 0xfc, !PT ;  /* 0x00000040f6f97812 */ /* 0x040fe400078efcff */
[C---:B------:R-:W-:Y:S02]  /*5c50*/  LOP3.LUT R248, R246.reuse, 0x80, RZ, 0xfc, !PT ;  /* 0x00000080f6f87812 */ /* 0x040fe400078efcff */
[----:B------:R-:W-:Y:S03]  /*5c60*/  LOP3.LUT R247, R246, 0xc0, RZ, 0xfc, !PT ;  /* 0x000000c0f6f77812 */ /* 0x000fe600078efcff */
        /* <DEDUP_REMOVED lines=109> */
[----:B------:R-:W-:Y:S02]  /*6340*/  SHF.R.U32.HI R85, RZ, 0x3, R226 ;  /* 0x00000003ff557819 */ /* 0x000fe400000116e2 */
[----:B------:R-:W-:Y:S01]  /*6350*/  LOP3.LUT R227, R84, R121, RZ, 0x3c, !PT ;  /* 0x0000007954e37212 */ /* 0x000fe200078e3cff */
[C---:B------:R-:W-:Y:S03]  /*6360*/  HMMA.16816.F32.BF16 R8, R88.reuse, R102, R8 ;  /* 0x000000665808723c */ /* 0x040fe60000041808 */
[----:B------:R-:W-:Y:S02]  /*6370*/  LOP3.LUT R84, R120, 0x18, R85, 0xf8, !PT ;  /* 0x0000001878547812 */ /* 0x000fe400078ef855 */
[----:B------:R-:W-:Y:S02]  /*6380*/  LOP3.LUT R227, R227, 0x200, R118, 0xf8, !PT ;  /* 0x00000200e3e37812 */ /* 0x000fe400078ef876 */
[----:B------:R-:W-:Y:S01]  /*6390*/  LOP3.LUT R85, R84, 0x1c0, R119, 0xf8, !PT ;  /* 0x000001c054557812 */ /* 0x000fe200078ef877 */
[C---:B---3--:R-:W-:Y:S03]  /*63a0*/  HMMA.16816.F32.BF16 R12, R88.reuse, R92, R12 ;  /* 0x0000005c580c723c */ /* 0x048fe6000004180c */
[----:B------:R-:W-:Y:S01]  /*63b0*/  LOP3.LUT R84, R85, 0x38, R224, 0x78, !PT ;  /* 0x0000003855547812 */ /* 0x000fe200078e78e0 */
[----:B-----5:R-:W-:Y:S01]  /*63c0*/  FADD.FTZ R86, -R125, R7 ;  /* 0x000000077d567221 */ /* 0x020fe20000010100 */
[----:B------:R-:W-:Y:S01]  /*63d0*/  LEA R227, R227, UR4, 0x1 ;  /* 0x00000004e3e37c11 */ /* 0x000fe2000f8e08ff */
[C---:B------:R-:W-:Y:S01]  /*63e0*/  FADD.FTZ R4, -R127.reuse, R4 ;  /* 0x000000047f047221 */ /* 0x040fe20000010100 */
[----:B------:R-:W-:Y:S01]  /*63f0*/  LOP3.LUT R229, R84, 0x200, R119, 0xf8, !PT ;  /* 0x0000020054e57812 */ /* 0x000fe200078ef877 */
[----:B------:R-:W-:Y:S01]  /*6400*/  FADD.FTZ R84, -R127, R5 ;  /* 0x000000057f547221 */ /* 0x000fe20000010100 */
[----:B------:R-:W-:Y:S01]  /*6410*/  FSEL R86, R86, R125, P0 ;  /* 0x0000007d56567208 */ /* 0x000fe20000000000 */
[----:B------:R-:W-:Y:S01]  /*6420*/  VIADD R85, R227, 0x2a000 ;  /* 0x0002a000e3557836 */ /* 0x000fe20000000000 */
        /* <DEDUP_REMOVED lines=43> */
[----:B------:R-:W-:Y:S01]  /*66e0*/  VIADD R112, R227, 0x2a040 ;  /* 0x0002a040e3707836 */ /* 0x000fe20000000000 */
[----:B------:R-:W-:Y:S01]  /*66f0*/  FSETP.GE.FTZ.AND P1, PT, R131, RZ, PT ;  /* 0x000000ff8300720b */ /* 0x000fe20003f36000 */
        /* <DEDUP_REMOVED lines=8> */
[----:B------:R-:W-:Y:S01]  /*6780*/  @P2 FADD.FTZ R127, -R127, R17 ;  /* 0x000000117f7f2221 */ /* 0x000fe20000010100 */
[----:B------:R-:W-:Y:S01]  /*6790*/  F2FP.BF16.F32.PACK_AB R9, R92, R9 ;  /* 0x000000095c09723e */ /* 0x000fe200000010ff */
[----:B------:R-:W-:Y:S01]  /*67a0*/  @P0 FADD.FTZ R125, -R125, R19 ;  /* 0x000000137d7d0221 */ /* 0x000fe20000010100 */
        /* <DEDUP_REMOVED lines=71> */
.L_x_2385:
        /* <DEDUP_REMOVED lines=174> */
.L_x_2386:
        /* <DEDUP_REMOVED lines=11> */
[----:B------:R-:W-:Y:S02]  /*77b0*/  @UP0 UIADD3 UR16, UP1, UPT, UR16, -0x100, URZ ;  /* 0xffffff0010100890 */ /* 0x000fe4000ff3e0ff */
[----:B------:R-:W2:Y:S01]  /*77c0*/  LDSM.16.M88.4 R128, [R230+0x28000] ;  /* 0x02800000e680783b */ /* 0x000ea20000000200 */
[C---:B------:R-:W-:Y:S01]  /*77d0*/  IMAD.IADD R108, R223.reuse, 0x1, R230 ;  /* 0x00000001df6c7824 */ /* 0x040fe200078e02e6 */
[----:B------:R-:W-:Y:S02]  /*77e0*/  ULOP3.LUT UR15, UR45, 0x1, URZ, 0xc0, !UPT ;  /* 0x000000012d0f7892 */ /* 0x000fe4000f8ec0ff */
[----:B------:R-:W1:Y:S01]  /*77f0*/  LDSM.16.M88.4 R124, [R230+0x29000] ;  /* 0x02900000e67c783b */ /* 0x000e620000000200 */
[----:B------:R-:W-:Y:S02]  /*7800*/  @UP0 UIADD3.X UR17, UPT, UPT, UR17, -0x1, URZ, UP1, !UPT ;  /* 0xffffffff11110890 */ /* 0x000fe40008ffe4ff */
[----:B------:R-:W-:Y:S01]  /*7810*/  UISETP.NE.U32.AND UP1, UPT, UR15, 0x1, UPT ;  /* 0x000000010f00788c */ /* 0x000fe2000bf25070 */
[----:B------:R-:W3:Y:S04]  /*7820*/  LDSM.16.MT88.4 R196, [R229+0x1e000] ;  /* 0x01e00000e5c4783b */ /* 0x000ee80000004200 */
[----:B------:R-:W-:Y:S01]  /*7830*/  LDSM.16.M88.4 R200, [R108+0x28000] ;  /* 0x028000006cc8783b */ /* 0x000fe20000000200 */
[----:B------:R-:W-:Y:S03]  /*7840*/  PLOP3.LUT P5, PT, PT, PT, UP1, 0x80, 0x8 ;  /* 0x000000000008781c */ /* 0x000fe60003faf018 */
[----:B------:R4:W-:Y:S04]  /*7850*/  LDSM.16.M88.4 R208, [R108+0x29000] ;  /* 0x029000006cd0783b */ /* 0x0009e80000000200 */
[----:B------:R-:W3:Y:S04]  /*7860*/  LDSM.16.MT88.4 R204, [R229+0x18800] ;  /* 0x01880000e5cc783b */ /* 0x000ee80000004200 */
[----:B------:R-:W-:Y:S04]  /*7870*/  LDSM.16.MT88.4 R212, [R229+0x1c800] ;  /* 0x01c80000e5d4783b */ /* 0x000fe80000004200 */
[----:B------:R-:W-:Y:S04]  /*7880*/  LDSM.16.MT88.4 R216, [R229+0x1e800] ;  /* 0x01e80000e5d8783b */ /* 0x000fe80000004200 */
        /* <DEDUP_REMOVED lines=13> */
[-C--:B---3--:R-:W-:Y:S08]  /*7960*/  HMMA.16816.F32.BF16 R116, R128, R196.reuse, RZ ;  /* 0x000000c48074723c */ /* 0x088ff000000418ff */
        /* <DEDUP_REMOVED lines=8> */
[----:B------:R-:W-:Y:S07]  /*79f0*/  LDSM.16.MT88.4 R204, [R229+0x19000] ;  /* 0x01900000e5cc783b */ /* 0x000fee0000004200 */
[-C--:B-1----:R-:W-:Y:S08]  /*7a00*/  HMMA.16816.F32.BF16 R84, R200, R196.reuse, R84 ;  /* 0x000000c4c854723c */ /* 0x082ff00000041854 */
[C---:B------:R-:W-:Y:S04]  /*7a10*/  HMMA.16816.F32.BF16 R88, R208.reuse, R196, R88 ;  /* 0x000000c4d058723c */ /* 0x040fe80000041858 */
[C---:B------:R-:W-:Y:S02]  /*7a20*/  VIADD R196, R230.reuse, 0x28000 ;  /* 0x00028000e6c47836 */ /* 0x040fe40000000000 */
[----:B------:R-:W-:Y:S02]  /*7a30*/  VIADD R230, R230, 0x28040 ;  /* 0x00028040e6e67836 */ /* 0x000fe40000000000 */
[-C--:B------:R-:W-:Y:S03]  /*7a40*/  HMMA.16816.F32.BF16 R92, R208, R198.reuse, R92 ;  /* 0x000000c6d05c723c */ /* 0x080fe6000004185c */
[----:B------:R-:W-:Y:S05]  /*7a50*/  @P6 VIADD R230, R196, 0xffffffc0 ;  /* 0xffffffc0c4e66836 */ /* 0x000fea0000000000 */
[C---:B------:R-:W-:Y:S01]  /*7a60*/  HMMA.16816.F32.BF16 R96, R200.reuse, R198, R96 ;  /* 0x000000c6c860723c */ /* 0x040fe20000041860 */
[----:B------:R-:W1:Y:S07]  /*7a70*/  LDSM.16.M88.4 R196, [R230] ;  /* 0x00000000e6c4783b */ /* 0x000e6e0000000200 */
        /* <DEDUP_REMOVED lines=12> */
[----:B------:R-:W2:Y:S03]  /*7b40*/  LDSM.16.MT88.4 R216, [R229+0x1f000] ;  /* 0x01f00000e5d8783b */ /* 0x000ea60000004200 */
[-C--:B-1----:R-:W-:Y:S08]  /*7b50*/  HMMA.16816.F32.BF16 R4, R196, R204.reuse, R4 ;  /* 0x000000ccc404723c */ /* 0x082ff00000041804 */
[C---:B---3--:R-:W-:Y:S08]  /*7b60*/  HMMA.16816.F32.BF16 R8, R212.reuse, R204, R8 ;  /* 0x000000ccd408723c */ /* 0x048ff00000041808 */
[-C--:B------:R-:W-:Y:S08]  /*7b70*/  HMMA.16816.F32.BF16 R12, R212, R206.reuse, R12 ;  /* 0x000000ced40c723c */ /* 0x080ff0000004180c */
[C---:B------:R-:W-:Y:S01]  /*7b80*/  HMMA.16816.F32.BF16 R16, R196.reuse, R206, R16 ;  /* 0x000000cec410723c */ /* 0x040fe20000041810 */
[----:B------:R-:W-:Y:S07]  /*7b90*/  LDSM.16.MT88.4 R204, [R229+0x19800] ;  /* 0x01980000e5cc783b */ /* 0x000fee0000004200 */
[-C--:B----4-:R-:W-:Y:S08]  /*7ba0*/  HMMA.16816.F32.BF16 R84, R196, R208.reuse, R84 ;  /* 0x000000d0c454723c */ /* 0x090ff00000041854 */
[C---:B------:R-:W-:Y:S08]  /*7bb0*/  HMMA.16816.F32.BF16 R88, R212.reuse, R208, R88 ;  /* 0x000000d0d458723c */ /* 0x040ff00000041858 */
[-C--:B------:R-:W-:Y:S08]  /*7bc0*/  HMMA.16816.F32.BF16 R92, R212, R210.reuse, R92 ;  /* 0x000000d2d45c723c */ /* 0x080ff0000004185c */
[C---:B------:R-:W-:Y:S01]  /*7bd0*/  HMMA.16816.F32.BF16 R96, R196.reuse, R210, R96 ;  /* 0x000000d2c460723c */ /* 0x040fe20000041860 */
[----:B------:R-:W-:Y:S07]  /*7be0*/  LDSM.16.M88.4 R208, [R230+0x1000] ;  /* 0x00100000e6d0783b */ /* 0x000fee0000000200 */
[-C--:B--2---:R-:W-:Y:S08]  /*7bf0*/  HMMA.16816.F32.BF16 R100, R196, R200.reuse, R100 ;  /* 0x000000c8c464723c */ /* 0x084ff00000041864 */
[C---:B------:R-:W-:Y:S08]  /*7c00*/  HMMA.16816.F32.BF16 R104, R212.reuse, R200, R104 ;  /* 0x000000c8d468723c */ /* 0x040ff00000041868 */
[-C--:B------:R-:W-:Y:S08]  /*7c10*/  HMMA.16816.F32.BF16 R108, R212, R202.reuse, R108 ;  /* 0x000000cad46c723c */ /* 0x080ff0000004186c */
[C---:B------:R-:W-:Y:S01]  /*7c20*/  HMMA.16816.F32.BF16 R112, R196.reuse, R202, R112 ;  /* 0x000000cac470723c */ /* 0x040fe20000041870 */
[----:B------:R-:W1:Y:S07]  /*7c30*/  LDSM.16.M88.4 R200, [R230] ;  /* 0x00000000e6c8783b */ /* 0x000e6e0000000200 */
[-C--:B------:R-:W-:Y:S08]  /*7c40*/  HMMA.16816.F32.BF16 R116, R196, R216.reuse, R116 ;  /* 0x000000d8c474723c */ /* 0x080ff00000041874 */
[C---:B------:R-:W-:Y:S01]  /*7c50*/  HMMA.16816.F32.BF16 R120, R212.reuse, R216, R120 ;  /* 0x000000d8d478723c */ /* 0x040fe20000041878 */
[----:B------:R-:W-:Y:S05]  /*7c60*/  IMAD.U32 R217, RZ, RZ, UR49 ;  /* 0x00000031ffd97e24 */ /* 0x000fea000f8e00ff */
[----:B------:R-:W-:Y:S02]  /*7c70*/  LEA R216, P0, R217, R240, 0x2 ;  /* 0x000000f0d9d87211 */ /* 0x000fe400078010ff */
[-C--:B------:R-:W-:Y:S01]  /*7c80*/  HMMA.16816.F32.BF16 R124, R212, R218.reuse, R124 ;  /* 0x000000dad47c723c */ /* 0x080fe2000004187c */
[----:B------:R-:W2:Y:S07]  /*7c90*/  LDSM.16.MT88.4 R212, [R229+0x1b800] ;  /* 0x01b80000e5d4783b */ /* 0x000eae0000004200 */
[----:B------:R-:W-:Y:S01]  /*7ca0*/  HMMA.16816.F32.BF16 R128, R196, R218, R128 ;  /* 0x000000dac480723c */ /* 0x000fe20000041880 */
[----:B------:R-:W3:Y:S07]  /*7cb0*/  LDSM.16.MT88.4 R196, [R229+0x1d800] ;  /* 0x01d80000e5c4783b */ /* 0x000eee0000004200 */
[-C--:B-1----:R-:W-:Y:S08]  /*7cc0*/  HMMA.16816.F32.BF16 R4, R200, R204.reuse, R4 ;  /* 0x000000ccc804723c */ /* 0x082ff00000041804 */
[C---:B------:R-:W-:Y:S01]  /*7cd0*/  HMMA.16816.F32.BF16 R8, R208.reuse, R204, R8 ;  /* 0x000000ccd008723c */ /* 0x040fe20000041808 */
[----:B------:R-:W-:Y:S05]  /*7ce0*/  IMAD.U32 R205, RZ, RZ, UR49 ;  /* 0x00000031ffcd7e24 */ /* 0x000fea000f8e00ff */
[----:B------:R-:W-:Y:S02]  /*7cf0*/  LEA.HI.X.SX32 R217, R205, R241, 0x2, P0 ;  /* 0x000000f1cdd97211 */ /* 0x000fe400000f16ff */
[-C--:B------:R-:W-:Y:S03]  /*7d00*/  HMMA.16816.F32.BF16 R12, R208, R206.reuse, R12 ;  /* 0x000000ced00c723c */ /* 0x080fe6000004180c */
[C---:B------:R-:W-:Y:S04]  /*7d10*/  LEA R218, P0, R250.reuse, R216, 0x5 ;  /* 0x000000d8fada7211 */ /* 0x040fe800078028ff */
[C---:B------:R-:W-:Y:S01]  /*7d20*/  LEA.HI.X.SX32 R219, R250.reuse, R217, 0x5, P0 ;  /* 0x000000d9fadb7211 */ /* 0x040fe200000f2eff */
[C---:B------:R-:W-:Y:S01]  /*7d30*/  HMMA.16816.F32.BF16 R16, R200.reuse, R206, R16 ;  /* 0x000000cec810723c */ /* 0x040fe20000041810 */
[----:B------:R-:W1:Y:S07]  /*7d40*/  LDSM.16.MT88.4 R204, [R229+0x1f800] ;  /* 0x01f80000e5cc783b */ /* 0x000e6e0000004200 */
[-C--:B--2---:R-:W-:Y:S08]  /*7d50*/  HMMA.16816.F32.BF16 R84, R200, R212.reuse, R84 ;  /* 0x000000d4c854723c */ /* 0x084ff00000041854 */
        /* <DEDUP_REMOVED lines=20> */
[----:B------:R-:W-:Y:S04]  /*7ea0*/  HMMA.16816.F32.BF16 R128, R200, R206, R128 ;  /* 0x000000cec880723c */ /* 0x000fe80000041880 */
[----:B------:R-:W-:Y:S01]  /*7eb0*/  IMAD.WIDE R2, R250, -0xc0, R204 ;  /* 0xffffff40fa027825 */ /* 0x000fe200078e02cc */
[----:B------:R-:W-:Y:S02]  /*7ec0*/  SHF.R.U32.HI R200, RZ, 0x2, R226 ;  /* 0x00000002ffc87819 */ /* 0x000fe400000116e2 */
[----:B------:R-:W-:Y:S02]  /*7ed0*/  @P3 LOP3.LUT R201, R228, 0x30, RZ, 0xc0, !PT ;  /* 0x00000030e4c93812 */ /* 0x000fe400078ec0ff */
[C---:B------:R-:W-:Y:S02]  /*7ee0*/  LEA R210, P0, R250.reuse, R2, 0x5 ;  /* 0x00000002fad27211 */ /* 0x040fe400078028ff */
[----:B------:R-:W-:Y:S02]  /*7ef0*/  PLOP3.LUT P3, PT, PT, PT, UP0, 0x80, 0x8 ;  /* 0x000000000008781c */ /* 0x000fe40003f6f008 */
[C---:B------:R-:W-:Y:S02]  /*7f00*/  LEA.HI.X.SX32 R211, R250.reuse, R3, 0x5, P0 ;  /* 0x00000003fad37211 */ /* 0x040fe400000f2eff */
[C---:B------:R-:W-:Y:S02]  /*7f10*/  LEA R208, P0, R250.reuse, R210, 0x5 ;  /* 0x000000d2fad07211 */ /* 0x040fe400078028ff */
[----:B------:R-:W-:Y:S02]  /*7f20*/  @P2 LOP3.LUT R238, R201, 0x7, R200, 0xf8, !PT ;  /* 0x00000007c9ee2812 */ /* 0x000fe400078ef8c8 */
[----:B------:R-:W-:Y:S02]  /*7f30*/  LEA.HI.X.SX32 R209, R250, R211, 0x5, P0 ;  /* 0x000000d3fad17211 */ /* 0x000fe400000f2eff */
        /* <DEDUP_REMOVED lines=73> */
[----:B------:R1:W-:Y:S01]  /*83d0*/  REDG.E.ADD.F32.FTZ.RN.STRONG.GPU desc[UR34][R2.64+0x180], R94 ;  /* 0x0001805e020079a6 */ /* 0x0003e2000c12f322 */
        /* <DEDUP_REMOVED lines=67> */
[----:B------:R-:W3:Y:S01]  /*8810*/  LDSM.16.MT88.4 R8, [R0] ;  /* 0x000000000008783b */ /* 0x000ee20000004200 */
[C---:B------:R-:W-:Y:S03]  /*8820*/  IMAD.WIDE R204, R250.reuse, -0xc0, R198 ;  /* 0xffffff40facc7825 */ /* 0x040fe600078e02c6 */
[----:B------:R-:W-:Y:S01]  /*8830*/  LDSM.16.MT88.4 R88, [R0+0x6000] ;  /* 0x006000000058783b */ /* 0x000fe20000004200 */
[C---:B------:R-:W-:Y:S03]  /*8840*/  LEA R96, P0, R250.reuse, R204, 0x5 ;  /* 0x000000ccfa607211 */ /* 0x040fe600078028ff */
        /* <DEDUP_REMOVED lines=19> */
[-C--:B---3--:R-:W-:Y:S01]  /*8980*/  HMMA.16816.F32.BF16 R132, R4, R8.reuse, R132 ;  /* 0x000000080484723c */ /* 0x088fe20000041884 */
[----:B------:R-:W-:Y:S04]  /*8990*/  REDG.E.ADD.F32.FTZ.RN.STRONG.GPU desc[UR34][R98.64+0x380], R131 ;  /* 0x00038083620079a6 */ /* 0x000fe8000c12f322 */
[----:B------:R-:W-:Y:S01]  /*89a0*/  LDSM.16.MT88.4 R96, [R0+0x800] ;  /* 0x000800000060783b */ /* 0x000fe20000004200 */
[C---:B------:R-:W-:Y:S03]  /*89b0*/  LEA R102, P0, R250.reuse, R100, 0x5 ;  /* 0x00000064fa667211 */ /* 0x040fe600078028ff */
[----:B------:R-:W-:Y:S01]  /*89c0*/  REDG.E.ADD.F32.FTZ.RN.STRONG.GPU desc[UR34][R92.64+0x380], R124 ;  /* 0x0003807c5c0079a6 */ /* 0x000fe2000c12f322 */
[----:B------:R-:W-:Y:S03]  /*89d0*/  LEA.HI.X.SX32 R103, R250, R101, 0x5, P0 ;  /* 0x00000065fa677211 */ /* 0x000fe600000f2eff */
[----:B------:R-:W-:Y:S04]  /*89e0*/  REDG.E.ADD.F32.FTZ.RN.STRONG.GPU desc[UR34][R94.64+0x380], R125 ;  /* 0x0003807d5e0079a6 */ /* 0x000fe8000c12f322 */
[----:B------:R-:W3:Y:S01]  /*89f0*/  LDSM.16.MT88.4 R92, [R227+0x28800] ;  /* 0x02880000e35c783b */ /* 0x000ee20000004200 */
[C---:B--2---:R-:W-:Y:S03]  /*8a00*/  HMMA.16816.F32.BF16 R136, R12.reuse, R8, R136 ;  /* 0x000000080c88723c */ /* 0x044fe60000041888 */
[----:B------:R-:W-:Y:S04]  /*8a10*/  REDG.E.ADD.F32.FTZ.RN.STRONG.GPU desc[UR34][R100.64+0x380], R126 ;  /* 0x0003807e640079a6 */ /* 0x000fe8000c12f322 */
[----:B------:R-:W-:Y:S01]  /*8a20*/  REDG.E.ADD.F32.FTZ.RN.STRONG.GPU desc[UR34][R102.64+0x380], R127 ;  /* 0x0003807f660079a6 */ /* 0x000fe2000c12f322 */
[-C--:B------:R-:W-:Y:S03]  /*8a30*/  HMMA.16816.F32.BF16 R140, R12, R10.reuse, R140 ;  /* 0x0000000a0c8c723c */ /* 0x080fe6000004188c */
[----:B------:R-:W2:Y:S05]  /*8a40*/  LDSM.16.MT88.4 R100, [R120+0x28800] ;  /* 0x028800007864783b */ /* 0x000eaa0000004200 */
        /* <DEDUP_REMOVED lines=370> */
.L_x_2388:
        /* <DEDUP_REMOVED lines=13> */
.L_x_2389:
[----:B------:R-:W2:Y:S01]  /*a240*/  LDCU.64 UR8, c[0x0][0x5c8] ;  /* 0x0000b900ff0877ac */ /* 0x000ea20008000a00 */
[----:B------:R-:W-:-:S04]  /*a250*/  UIADD3 UR5, UPT, UPT, UR36, UR38, URZ ;  /* 0x0000002624057290 */ /* 0x000fc8000fffe0ff */
[----:B--2---:R-:W-:Y:S02]  /*a260*/  UIMAD.WIDE.U32 UR36, UR5, UR8, URZ ;  /* 0x00000008052472a5 */ /* 0x004fe4000f8e00ff */
[----:B------:R-:W-:-:S04]  /*a270*/  UIMAD UR5, UR5, UR9, URZ ;  /* 0x00000009050572a4 */ /* 0x000fc8000f8e02ff */
[----:B------:R-:W-:-:S06]  /*a280*/  UIADD3 UR5, UPT, UPT, UR37, UR5, URZ ;  /* 0x0000000525057290 */ /* 0x000fcc000fffe0ff */
[----:B------:R-:W-:-:S07]  /*a290*/  MOV R0, UR5 ;  /* 0x0000000500007c02 */ /* 0x000fce0008000f00 */
.L_x_2390:
        /* <DEDUP_REMOVED lines=63> */
.L_x_2392:
[----:B------:R-:W-:Y:S05]  /*a690*/  BSYNC.RECONVERGENT B0 ;  /* 0x0000000000007941 */ /* 0x000fea0003800200 */
.L_x_2391:
        /* <DEDUP_REMOVED lines=21> */
.L_x_2394:
[----:B------:R-:W-:Y:S05]  /*a7f0*/  BSYNC.RECONVERGENT B0 ;  /* 0x0000000000007941 */ /* 0x000fea0003800200 */
.L_x_2393:
        /* <DEDUP_REMOVED lines=26> */
.L_x_2396:
[----:B------:R-:W-:Y:S05]  /*a9a0*/  BSYNC.RECONVERGENT B0 ;  /* 0x0000000000007941 */ /* 0x000fea0003800200 */
.L_x_2395:
        /* <DEDUP_REMOVED lines=18> */
.L_x_2362:
[----:B------:R-:W-:Y:S05]  /*aad0*/  BSYNC.RECONVERGENT B1 ;  /* 0x0000000000017941 */ /* 0x000fea0003800200 */
.L_x_2340:
        /* <DEDUP_REMOVED lines=11> */
.L_x_2398:
        /* <DEDUP_REMOVED lines=15> */
.L_x_2536:


//--------------------- .text._ZN5flash44flash_bwd_dq_dk_dv_loop_seqk_parallel_kernelI23Flash_bwd_kernel_traitsILi256ELi64ELi64ELi8ELi4ELi2ELi2ELb0ELb0EN7cutlass10bfloat16_tE19Flash_kernel_traitsILi256ELi64ELi64ELi8ES3_EELb0ELb0ELb1ELb1ELb0ELb0ELb1EEEvNS_16Flash_bwd_paramsE --------------------------
	.section	.text._ZN5flash44flash_bwd_dq_dk_dv_loop_seqk_parallel_kernelI23Flash_bwd_kernel_traitsILi256ELi64ELi64ELi8ELi4ELi2ELi2ELb0ELb0EN7cutlass10bfloat16_tE19Flash_kernel_traitsILi256ELi64ELi64ELi8ES3_EELb0ELb0ELb1ELb1ELb0ELb0ELb1EEEvNS_16Flash_bwd_paramsE,"ax",@progbits
	.align	128
        .global         _ZN5flash44flash_bwd_dq_dk_dv_loop_seqk_parallel_kernelI23Flash_bwd_kernel_traitsILi256ELi64ELi64ELi8ELi4ELi2ELi2ELb0ELb0EN7cutlass10bfloat16_tE19Flash_kernel_traitsILi256ELi64ELi64ELi8ES3_EELb0ELb0ELb1ELb1ELb0ELb0ELb1EEEvNS_16Flash_bwd_paramsE
        .type           _ZN5flash44flash_bwd_dq_dk_dv_loop_seqk_parallel_kernelI23Flash_bwd_kernel_traitsILi256ELi64ELi64ELi8ELi4ELi2ELi2ELb0ELb0EN7cutlass10bfloat16_tE19Flash_kernel_traitsILi256ELi64ELi64ELi8ES3_EELb0ELb0ELb1ELb1ELb0ELb0ELb1EEEvNS_16Flash_bwd_paramsE,@function
        .size           _ZN5flash44flash_bwd_dq_dk_dv_loop_seqk_parallel_kernelI23Flash_bwd_kernel_traitsILi256ELi64ELi64ELi8ELi4ELi2ELi2ELb0ELb0EN7cutlass10bfloat16_tE19Flash_kernel_traitsILi256ELi64ELi64ELi8ES3_EELb0ELb0ELb1ELb1ELb0ELb0ELb1EEEvNS_16Flash_bwd_paramsE,(.L_x_2537 - _ZN5flash44flash_bwd_dq_dk_dv_loop_seqk_parallel_kernelI23Flash_bwd_kernel_traitsILi256ELi64ELi64ELi8ELi4ELi2ELi2ELb0ELb0EN7cutlass10bfloat16_tE19Flash_kernel_traitsILi256ELi64ELi64ELi8ES3_EELb0ELb0ELb1ELb1ELb0ELb0ELb1EEEvNS_16Flash_bwd_paramsE)
        .other          _ZN5flash44flash_bwd_dq_dk_dv_loop_seqk_parallel_kernelI23Flash_bwd_kernel_traitsILi256ELi64ELi64ELi8ELi4ELi2ELi2ELb0ELb0EN7cutlass10bfloat16_tE19Flash_kernel_traitsILi256ELi64ELi64ELi8ES3_EELb0ELb0ELb1ELb1ELb0ELb0ELb1EEEvNS_16Flash_bwd_paramsE,@"STO_CUDA_ENTRY STV_DEFAULT"
_ZN5flash44flash_bwd_dq_dk_dv_loop_seqk_parallel_kernelI23Flash_bwd_kernel_traitsILi256ELi64ELi64ELi8ELi4ELi2ELi2ELb0ELb0EN7cutlass10bfloat16_tE19Flash_kernel_traitsILi256ELi64ELi64ELi8ES3_EELb0ELb0ELb1ELb1ELb0ELb0ELb1EEEvNS_16Flash_bwd_paramsE:
.text._ZN5flash44flash_bwd_dq_dk_dv_loop_seqk_parallel_kernelI23Flash_bwd_kernel_traitsILi256ELi64ELi64ELi8ELi4ELi2ELi2ELb0ELb0EN7cutlass10bfloat16_tE19Flash_kernel_traitsILi256ELi64ELi64ELi8ES3_EELb0ELb0ELb1ELb1ELb0ELb0ELb1EEEvNS_16Flash_bwd_paramsE:
        /* <DEDUP_REMOVED lines=49> */
.L_x_2457:
        /* <DEDUP_REMOVED lines=16> */
[----:B--2---:R-:W-:Y:S01]  /*0410*/  IMAD.U32 R6, RZ, RZ, UR12 ;  /* 0x0000000cff067e24 */ /* 0x004fe2000f8e00ff */
[----:B------:R-:W1:Y:S02]  /*0420*/  @!UP0 LDCU UR5, c[0x0][0x43c] ;  /* 0x00008780ff0587ac */ /* 0x000e640008000800 */
[----:B------:R-:W-:Y:S02]  /*0430*/  @UP0 ULEA.HI.X UR15, UR25, UR9, URZ, 0x2, UP1 ;  /* 0x00000009190f0291 */ /* 0x000fe400088f14ff */
[----:B------:R-:W-:Y:S01]  /*0440*/  IMAD.U32 R4, RZ, RZ, UR14 ;  /* 0x0000000eff047e24 */ /* 0x000fe2000f8e00ff */
        /* <DEDUP_REMOVED lines=32> */
.L_x_2399:
        /* <DEDUP_REMOVED lines=43> */
.L_x_2401:
[----:B------:R-:W1:Y:S01]  /*0900*/  LDCU.64 UR14, c[0x0][0x3b8] ;  /* 0x00007700ff0e77ac */ /* 0x000e620008000a00 */
[----:B------:R-:W-:-:S04]  /*0910*/  UIADD3 UR5, UPT, UPT, UR38, UR42, URZ ;  /* 0x0000002a26057290 */ /* 0x000fc8000fffe0ff */
[----:B-1----:R-:W-:Y:S02]  /*0920*/  UIMAD.WIDE.U32 UR8, UR5, UR14, URZ ;  /* 0x0000000e050872a5 */ /* 0x002fe4000f8e00ff */
[----:B------:R-:W-:-:S04]  /*0930*/  UIMAD UR5, UR5, UR15, URZ ;  /* 0x0000000f050572a4 */ /* 0x000fc8000f8e02ff */
[----:B------:R-:W-:Y:S01]  /*0940*/  UIADD3 UR5, UPT, UPT, UR9, UR5, URZ ;  /* 0x0000000509057290 */ /* 0x000fe2000fffe0ff */
[----:B------:R-:W-:-:S05]  /*0950*/  UMOV UR54, UR8 ;  /* 0x0000000800367c82 */ /* 0x000fca0008000000 */
[----:B------:R-:W-:-:S07]  /*0960*/  MOV R7, UR5 ;  /* 0x0000000500077c02 */ /* 0x000fce0008000f00 */
.L_x_2402:
        /* <DEDUP_REMOVED lines=42> */
.L_x_2403:
[----:B------:R-:W1:Y:S01]  /*0c10*/  LDCU.64 UR12, c[0x0][0x3c0] ;  /* 0x00007800ff0c77ac */ /* 0x000e620008000a00 */
[----:B------:R-:W-:-:S04]  /*0c20*/  UIADD3 UR8, UPT, UPT, UR38, UR42, URZ ;  /* 0x0000002a26087290 */ /* 0x000fc8000fffe0ff */
[----:B-1----:R-:W-:Y:S02]  /*0c30*/  UIMAD.WIDE.U32 UR10, UR8, UR12, URZ ;  /* 0x0000000c080a72a5 */ /* 0x002fe4000f8e00ff */
[----:B------:R-:W-:-:S04]  /*0c40*/  UIMAD UR8, UR8, UR13, URZ ;  /* 0x0000000d080872a4 */ /* 0x000fc8000f8e02ff */
[----:B------:R-:W-:Y:S01]  /*0c50*/  UIADD3 UR8, UPT, UPT, UR11, UR8, URZ ;  /* 0x000000080b087290 */ /* 0x000fe2000fffe0ff */
[----:B------:R-:W-:-:S05]  /*0c60*/  UMOV UR52, UR10 ;  /* 0x0000000a00347c82 */ /* 0x000fca0008000000 */
[----:B------:R-:W-:-:S07]  /*0c70*/  MOV R8, UR8 ;  /* 0x0000000800087c02 */ /* 0x000fce0008000f00 */
.L_x_2404:
        /* <DEDUP_REMOVED lines=27> */
.L_x_2405:
[----:B------:R-:W-:Y:S02]  /*0e30*/  UIMAD.WIDE.U32 UR58, UR46, UR17, URZ ;  /* 0x000000112e3a72a5 */ /* 0x000fe4000f8e00ff */
[----:B------:R-:W-:-:S04]  /*0e40*/  UIMAD UR8, UR47, UR17, URZ ;  /* 0x000000112f0872a4 */ /* 0x000fc8000f8e02ff */
[----:B------:R-:W-:Y:S02]  /*0e50*/  UIADD3 UR8, UPT, UPT, UR59, UR8, URZ ;  /* 0x000000083b087290 */ /* 0x000fe4000fffe0ff */
.L_x_2406:
        /* <DEDUP_REMOVED lines=21> */
.L_x_2407:
[----:B------:R-:W1:Y:S01]  /*0fb0*/  LDCU UR60, c[0x0][0x434] ;  /* 0x00008680ff3c77ac */ /* 0x000e620008000800 */
[----:B------:R-:W-:-:S04]  /*0fc0*/  UIMAD UR10, UR25, UR16, UR24 ;  /* 0x00000010190a72a4 */ /* 0x000fc8000f8e0218 */
[----:B-1----:R-:W-:Y:S02]  /*0fd0*/  UIMAD UR60, UR10, UR60, URZ ;  /* 0x0000003c0a3c72a4 */ /* 0x002fe4000f8e02ff */
.L_x_2408:
        /* <DEDUP_REMOVED lines=11> */
.L_x_2409:
[----:B------:R-:W1:Y:S01]  /*1090*/  LDCU UR59, c[0x0][0x444] ;  /* 0x00008880ff3b77ac */ /* 0x000e620008000800 */
[----:B------:R-:W-:-:S04]  /*10a0*/  UIMAD UR10, UR25, UR16, UR24 ;  /* 0x00000010190a72a4 */ /* 0x000fc8000f8e0218 */
[----:B-1----:R-:W-:-:S12]  /*10b0*/  UIMAD UR59, UR10, UR59, URZ ;  /* 0x0000003b0a3b72a4 */ /* 0x002fd8000f8e02ff */
.L_x_2410:
        /* <DEDUP_REMOVED lines=50> */
[C---:B----4-:R-:W-:Y:S02]  /*13e0*/  IMAD R14, R2.reuse, UR55, RZ ;  /* 0x00000037020e7c24 */ /* 0x050fe4000f8e02ff */
        /* <DEDUP_REMOVED lines=19> */
[----:B------:R-:W-:-:S02]  /*1520*/  IMAD R15, R14, UR24, R19 ;  /* 0x000000180e0f7c24 */ /* 0x000fc4000f8e0213 */
[----:B------:R-:W-:Y:S01]  /*1530*/  IMAD.MOV.U32 R14, RZ, RZ, R18 ;  /* 0x000000ffff0e7224 */ /* 0x000fe200078e0012 */
[----:B------:R-:W-:Y:S01]  /*1540*/  IADD3.X R13, PT, PT, R13, UR57, R11, P1, P0 ;  /* 0x000000390d0d7c10 */ /* 0x000fe20008fe040b */
[----:B------:R-:W-:Y:S01]  /*1550*/  IMAD.U32 R12, RZ, RZ, UR53 ;  /* 0x00000035ff0c7e24 */ /* 0x000fe2000f8e00ff */
[----:B------:R-:W-:Y:S01]  /*1560*/  IADD3 R11, P0, PT, R10, UR53, RZ ;  /* 0x000000350a0b7c10 */ /* 0x000fe2000ff1e0ff */
[C---:B------:R-:W-:Y:S01]  /*1570*/  IMAD.WIDE.U32 R14, R9.reuse, R2, R14 ;  /* 0x00000002090e7225 */ /* 0x040fe200078e000e */
[----:B---3--:R-:W-:Y:S02]  /*1580*/  UIMAD.WIDE UR56, UR60, 0x4, UR64 ;  /* 0x000000043c3878a5 */ /* 0x008fe4000f8e0240 */
[----:B------:R-:W-:Y:S01]  /*1590*/  LEA.HI.X.SX32 R12, R12, R13, 0x1, P0 ;  /* 0x0000000d0c0c7211 */ /* 0x000fe200000f0eff */
[----:B------:R-:W-:Y:S01]  /*15a0*/  IMAD R10, R9, R3, R15 ;  /* 0x00000003090a7224 */ /* 0x000fe200078e020f */
[----:B-1----:R-:W-:Y:S01]  /*15b0*/  LEA R242, P0, R11, UR16, 0x2 ;  /* 0x000000100bf27c11 */ /* 0x002fe2000f8010ff */
[----:B------:R-:W-:Y:S01]  /*15c0*/  UMOV UR16, UR62 ;  /* 0x0000003e00107c82 */ /* 0x000fe20008000000 */
[----:B--2---:R-:W-:-:S02]  /*15d0*/  LEA R246, P1, R14, UR8, 0x1 ;  /* 0x000000080ef67c11 */ /* 0x004fc4000f8208ff */
[----:B------:R-:W-:Y:S01]  /*15e0*/  LEA.HI.X R243, R11, UR17, R12, 0x2, P0 ;  /* 0x000000110bf37c11 */ /* 0x000fe200080f140c */
[----:B------:R-:W-:Y:S01]  /*15f0*/  IMAD.SHL.U32 R12, R2, 0x20, RZ ;  /* 0x00000020020c7824 */ /* 0x000fe200078e00ff */
[C---:B------:R-:W-:Y:S01]  /*1600*/  IADD3 R11, P0, PT, R9.reuse, 0x20, RZ ;  /* 0x00000020090b7810 */ /* 0x040fe20007f1e0ff */
[----:B------:R-:W-:Y:S01]  /*1610*/  UMOV UR17, UR63 ;  /* 0x0000003f00117c82 */ /* 0x000fe20008000000 */
[----:B------:R-:W-:Y:S02]  /*1620*/  LEA.HI.X R247, R14, UR9, R10, 0x1, P1 ;  /* 0x000000090ef77c11 */ /* 0x000fe400088f0c0a */
        /* <DEDUP_REMOVED lines=18> */
.L_x_2412:
[----:B------:R-:W1:Y:S01]  /*1750*/  LDCU.64 UR12, c[0x0][0x5c0] ;  /* 0x0000b800ff0c77ac */ /* 0x000e620008000a00 */
[----:B------:R-:W-:-:S04]  /*1760*/  UIADD3 UR8, UPT, UPT, UR38, UR42, URZ ;  /* 0x0000002a26087290 */ /* 0x000fc8000fffe0ff */
[----:B-1----:R-:W-:Y:S02]  /*1770*/  UIMAD.WIDE.U32 UR16, UR8, UR12, URZ ;  /* 0x0000000c081072a5 */ /* 0x002fe4000f8e00ff */
[----:B------:R-:W-:-:S04]  /*1780*/  UIMAD UR8, UR8, UR13, URZ ;  /* 0x0000000d080872a4 */ /* 0x000fc8000f8e02ff */
[----:B------:R-:W-:-:S06]  /*1790*/  UIADD3 UR8, UPT, UPT, UR17, UR8, URZ ;  /* 0x0000000811087290 */ /* 0x000fcc000fffe0ff */
[----:B------:R-:W-:Y:S02]  /*17a0*/  MOV R2, UR8 ;  /* 0x0000000800027c02 */ /* 0x000fe40008000f00 */
.L_x_2413:
        /* <DEDUP_REMOVED lines=13> */
.L_x_2414:
[----:B------:R-:W1:Y:S01]  /*1880*/  LDCU.64 UR10, c[0x0][0x5c8] ;  /* 0x0000b900ff0a77ac */ /* 0x000e620008000a00 */
[----:B------:R-:W-:-:S04]  /*1890*/  UIADD3 UR38, UPT, UPT, UR38, UR42, URZ ;  /* 0x0000002a26267290 */ /* 0x000fc8000fffe0ff */
[----:B-1----:R-:W-:Y:S02]  /*18a0*/  UIMAD.WIDE.U32 UR14, UR38, UR10, URZ ;  /* 0x0000000a260e72a5 */ /* 0x002fe4000f8e00ff */
[----:B------:R-:W-:-:S04]  /*18b0*/  UIMAD UR38, UR38, UR11, URZ ;  /* 0x0000000b262672a4 */ /* 0x000fc8000f8e02ff */
[----:B------:R-:W-:-:S06]  /*18c0*/  UIADD3 UR38, UPT, UPT, UR15, UR38, URZ ;  /* 0x000000260f267290 */ /* 0x000fcc000fffe0ff */
[----:B------:R-:W-:-:S07]  /*18d0*/  MOV R0, UR38 ;  /* 0x0000002600007c02 */ /* 0x000fce0008000f00 */
.L_x_2415:
        /* <DEDUP_REMOVED lines=32> */
.L_x_2417:
[----:B------:R-:W-:Y:S05]  /*1ae0*/  BSYNC.RECONVERGENT B0 ;  /* 0x0000000000007941 */ /* 0x000fea0003800200 */
.L_x_2416:
        /* <DEDUP_REMOVED lines=19> */
.L_x_2419:
[----:B------:R-:W-:Y:S05]  /*1c20*/  BSYNC.RECONVERGENT B0 ;  /* 0x0000000000007941 */ /* 0x000fea0003800200 */
.L_x_2418:
        /* <DEDUP_REMOVED lines=29> */
.L_x_2421:
[----:B------:R-:W-:Y:S05]  /*1e00*/  BSYNC.RECONVERGENT B0 ;  /* 0x0000000000007941 */ /* 0x000fea0003800200 */
.L_x_2420:
        /* <DEDUP_REMOVED lines=20> */
.L_x_2411:
        /* <DEDUP_REMOVED lines=38> */
.L_x_2424:
[----:B------:R2:W-:Y:S04]  /*21b0*/  STS.128 [R13+0x10000], RZ ;  /* 0x010000ff0d007388 */ /* 0x0005e80000000c00 */
[----:B------:R2:W-:Y:S04]  /*21c0*/  STS.128 [R13+0x12000], RZ ;  /* 0x012000ff0d007388 */ /* 0x0005e80000000c00 */
[----:B------:R2:W-:Y:S04]  /*21d0*/  STS.128 [R13+0x14000], RZ ;  /* 0x014000ff0d007388 */ /* 0x0005e80000000c00 */
[----:B------:R2:W-:Y:S02]  /*21e0*/  STS.128 [R13+0x16000], RZ ;  /* 0x016000ff0d007388 */ /* 0x0005e40000000c00 */
.L_x_2425:
[----:B------:R-:W-:Y:S05]  /*21f0*/  BSYNC.RECONVERGENT B0 ;  /* 0x0000000000007941 */ /* 0x000fea0003800200 */
.L_x_2423:
        /* <DEDUP_REMOVED lines=37> */
.L_x_2427:
[----:B------:R-:W-:Y:S05]  /*2450*/  BSYNC.RECONVERGENT B0 ;  /* 0x0000000000007941 */ /* 0x000fea0003800200 */
.L_x_2426:
        /* <DEDUP_REMOVED lines=29> */
.L_x_2429:
[----:B------:R1:W-:Y:S04]  /*2630*/  STS.128 [R240], RZ ;  /* 0x000000fff0007388 */ /* 0x0003e80000000c00 */
[----:B------:R1:W-:Y:S04]  /*2640*/  STS.128 [R240+0x2000], RZ ;  /* 0x002000fff0007388 */ /* 0x0003e80000000c00 */
[----:B------:R1:W-:Y:S04]  /*2650*/  STS.128 [R240+0x4000], RZ ;  /* 0x004000fff0007388 */ /* 0x0003e80000000c00 */
[----:B------:R1:W-:Y:S02]  /*2660*/  STS.128 [R240+0x6000], RZ ;  /* 0x006000fff0007388 */ /* 0x0003e40000000c00 */
.L_x_2430:
[----:B------:R-:W-:Y:S05]  /*2670*/  BSYNC.RECONVERGENT B0 ;  /* 0x0000000000007941 */ /* 0x000fea0003800200 */
.L_x_2428:
        /* <DEDUP_REMOVED lines=46> */
.L_x_2432:
[----:B------:R-:W-:Y:S05]  /*2960*/  BSYNC.RECONVERGENT B0 ;  /* 0x0000000000007941 */ /* 0x000fea0003800200 */
.L_x_2431:
        /* <DEDUP_REMOVED lines=23> */
[C---:B--2---:R-:W-:Y:S02]  /*2ae0*/  LEA R22, P4, R24.reuse, UR8, 0x1 ;  /* 0x0000000818167c11 */ /* 0x044fe4000f8808ff */
        /* <DEDUP_REMOVED lines=24> */
.L_x_2434:
[----:B------:R2:W-:Y:S04]  /*2c70*/  STS.128 [R13+0x18000], RZ ;  /* 0x018000ff0d007388 */ /* 0x0005e80000000c00 */
[----:B------:R2:W-:Y:S04]  /*2c80*/  STS.128 [R13+0x1a000], RZ ;  /* 0x01a000ff0d007388 */ /* 0x0005e80000000c00 */
[----:B------:R2:W-:Y:S04]  /*2c90*/  STS.128 [R13+0x1c000], RZ ;  /* 0x01c000ff0d007388 */ /* 0x0005e80000000c00 */
[----:B------:R2:W-:Y:S02]  /*2ca0*/  STS.128 [R13+0x1e000], RZ ;  /* 0x01e000ff0d007388 */ /* 0x0005e40000000c00 */
.L_x_2435:
[----:B------:R-:W-:Y:S05]  /*2cb0*/  BSYNC.RECONVERGENT B0 ;  /* 0x0000000000007941 */ /* 0x000fea0003800200 */
.L_x_2433:
        /* <DEDUP_REMOVED lines=16> */
[C---:B-1--4-:R-:W-:Y:S02]  /*2dc0*/  LEA R22, P4, R18.reuse, UR8, 0x1 ;  /* 0x0000000812167c11 */ /* 0x052fe4000f8808ff */
        /* <DEDUP_REMOVED lines=23> */
.L_x_2437:
[----:B------:R-:W-:Y:S05]  /*2f40*/  BSYNC.RECONVERGENT B0 ;  /* 0x0000000000007941 */ /* 0x000fea0003800200 */
.L_x_2436:
        /* <DEDUP_REMOVED lines=17> */
[----:B-1--4-:R-:W-:-:S04]  /*3060*/  IMAD.WIDE.U32 R22, R9, UR12, R6 ;  /* 0x0000000c09167c25 */ /* 0x012fc8000f8e0006 */
[----:B------:R-:W-:Y:S01]  /*3070*/  IMAD R3, R9, UR13, R23 ;  /* 0x0000000d09037c24 */ /* 0x000fe2000f8e0217 */
[----:B--2---:R-:W-:Y:S02]  /*3080*/  ISETP.GE.AND P3, PT, R20, UR5, PT ;  /* 0x0000000514007c0c */ /* 0x004fe4000bf66270 */
[----:B------:R-:W-:Y:S02]  /*3090*/  ISETP.GE.AND P2, PT, R16, UR5, PT ;  /* 0x0000000510007c0c */ /* 0x000fe4000bf46270 */
[C---:B---3--:R-:W-:Y:S02]  /*30a0*/  LEA R6, P4, R22.reuse, UR8, 0x1 ;  /* 0x0000000816067c11 */ /* 0x048fe4000f8808ff */
        /* <DEDUP_REMOVED lines=24> */
.L_x_2439:
[----:B------:R2:W-:Y:S04]  /*3230*/  STS.128 [R13+0x20000], RZ ;  /* 0x020000ff0d007388 */ /* 0x0005e80000000c00 */
[----:B------:R2:W-:Y:S04]  /*3240*/  STS.128 [R13+0x22000], RZ ;  /* 0x022000ff0d007388 */ /* 0x0005e80000000c00 */
[----:B------:R2:W-:Y:S04]  /*3250*/  STS.128 [R13+0x24000], RZ ;  /* 0x024000ff0d007388 */ /* 0x0005e80000000c00 */
[----:B------:R2:W-:Y:S02]  /*3260*/  STS.128 [R13+0x26000], RZ ;  /* 0x026000ff0d007388 */ /* 0x0005e40000000c00 */
.L_x_2440:
[----:B------:R-:W-:Y:S05]  /*3270*/  BSYNC.RECONVERGENT B0 ;  /* 0x0000000000007941 */ /* 0x000fea0003800200 */
.L_x_2438:
        /* <DEDUP_REMOVED lines=16> */
[C---:B-1----:R-:W-:Y:S02]  /*3380*/  LEA R14, P4, R6.reuse, UR8, 0x1 ;  /* 0x00000008060e7c11 */ /* 0x042fe4000f8808ff */
        /* <DEDUP_REMOVED lines=23> */
.L_x_2442:
[----:B------:R-:W-:Y:S05]  /*3500*/  BSYNC.RECONVERGENT B0 ;  /* 0x0000000000007941 */ /* 0x000fea0003800200 */
.L_x_2441:
[----:B------:R-:W2:Y:S01]  /*3510*/  LDCU.64 UR10, c[0x0][0x538] ;  /* 0x0000a700ff0a77ac */ /* 0x000ea20008000a00 */
[----:B------:R-:W-:Y:S01]  /*3520*/  IMAD.SHL.U32 R226, R0, 0x40, RZ ;  /* 0x0000004000e27824 */ /* 0x000fe200078e00ff */
[----:B------:R-:W0:Y:S01]  /*3530*/  LDGDEPBAR ;  /* 0x00000000000079af */ /* 0x000e220000000000 */
[----:B------:R-:W1:Y:S01]  /*3540*/  LDCU UR5, c[0x0][0x440] ;  /* 0x00008800ff0577ac */ /* 0x000e620008000800 */
        /* <DEDUP_REMOVED lines=10> */
[----:B------:R-:W-:Y:S01]  /*35f0*/  IMAD.SHL.U32 R8, R0, 0x20, RZ ;  /* 0x0000002000087824 */ /* 0x000fe200078e00ff */
[----:B------:R-:W-:Y:S01]  /*3600*/  LOP3.LUT R227, R226, 0x200, RZ, 0xc0, !PT ;  /* 0x00000200e2e37812 */ /* 0x000fe200078ec0ff */
[----:B------:R-:W-:Y:S01]  /*3610*/  IMAD.SHL.U32 R228, R0, 0x10, RZ ;  /* 0x0000001000e47824 */ /* 0x000fe200078e00ff */
[----:B------:R-:W-:-:S02]  /*3620*/  @UP0 ULEA.HI.X UR11, UR12, UR11, UR9, 0x2, UP1 ;  /* 0x0000000b0c0b0291 */ /* 0x000fc400088f1409 */
[----:B-1----:R-:W-:Y:S01]  /*3630*/  IMAD.U32 R6, RZ, RZ, UR10 ;  /* 0x0000000aff067e24 */ /* 0x002fe2000f8e00ff */
[----:B------:R-:W-:Y:S01]  /*3640*/  LOP3.LUT R227, R227, 0xc00, R8, 0xf8, !PT ;  /* 0x00000c00e3e37812 */ /* 0x000fe200078ef808 */
[----:B------:R-:W1:Y:S02]  /*3650*/  LDCU UR13, c[0x0][0x590] ;  /* 0x0000b200ff0d77ac */ /* 0x000e640008000800 */
[----:B------:R-:W-:Y:S01]  /*3660*/  IMAD.U32 R7, RZ, RZ, UR11 ;  /* 0x0000000bff077e24 */ /* 0x000fe2000f8e00ff */
[----:B------:R-:W-:Y:S01]  /*3670*/  R2P PR, R0, 0x6 ;  /* 0x0000000600007804 */ /* 0x000fe20000000000 */
[----:B------:R-:W-:Y:S02]  /*3680*/  IMAD.MOV.U32 R224, RZ, RZ, 0x40 ;  /* 0x00000040ffe07424 */ /* 0x000fe400078e00ff */
[----:B------:R-:W-:Y:S01]  /*3690*/  IMAD.MOV.U32 R225, RZ, RZ, 0x20 ;  /* 0x00000020ffe17424 */ /* 0x000fe200078e00ff */
[----:B------:R3:W4:Y:S01]  /*36a0*/  @P0 LDG.E R3, desc[UR36][R6.64] ;  /* 0x0000002406030981 */ /* 0x000722000c1e1900 */
[----:B------:R-:W-:Y:S01]  /*36b0*/  LOP3.LUT R8, R8, 0x200, RZ, 0xc0, !PT ;  /* 0x0000020008087812 */ /* 0x000fe200078ec0ff */
[----:B------:R-:W-:Y:S01]  /*36c0*/  IMAD.MOV.U32 R236, RZ, RZ, R240 ;  /* 0x000000ffffec7224 */ /* 0x000fe200078e00f0 */
[----:B------:R-:W-:Y:S01]  /*36d0*/  SEL R224, R224, 0xffffffc0, !P2 ;  /* 0xffffffc0e0e07807 */ /* 0x000fe20005000000 */
[----:B------:R-:W-:Y:S01]  /*36e0*/  IMAD.MOV.U32 R234, RZ, RZ, 0x4 ;  /* 0x00000004ffea7424 */ /* 0x000fe200078e00ff */
[----:B------:R-:W-:-:S02]  /*36f0*/  LOP3.LUT R228, R8, 0x3800, R228, 0xf8, !PT ;  /* 0x0000380008e47812 */ /* 0x000fc400078ef8e4 */
[----:B------:R-:W-:Y:S02]  /*3700*/  CS2R R190, SRZ ;  /* 0x0000000000be7805 */ /* 0x000fe4000001ff00 */
[----:B------:R-:W-:Y:S02]  /*3710*/  SEL R225, R225, 0xffffffe0, !P1 ;  /* 0xffffffe0e1e17807 */ /* 0x000fe40004800000 */
        /* <DEDUP_REMOVED lines=17> */
[----:B---3--:R-:W-:Y:S01]  /*3830*/  IMAD.SHL.U32 R7, R0, 0x2, RZ ;  /* 0x0000000200077824 */ /* 0x008fe200078e00ff */
[----:B------:R-:W-:Y:S02]  /*3840*/  LOP3.LUT R6, R226, 0x1c0, RZ, 0xc0, !PT ;  /* 0x000001c0e2067812 */ /* 0x000fe400078ec0ff */
[----:B------:R-:W-:Y:S02]  /*3850*/  CS2R R162, SRZ ;  /* 0x0000000000a27805 */ /* 0x000fe4000001ff00 */
[----:B------:R-:W-:Y:S02]  /*3860*/  CS2R R160, SRZ ;  /* 0x0000000000a07805 */ /* 0x000fe4000001ff00 */
[----:B------:R-:W-:Y:S02]  /*3870*/  CS2R R154, SRZ ;  /* 0x00000000009a7805 */ /* 0x000fe4000001ff00 */
[----:B------:R-:W-:-:S02]  /*3880*/  LOP3.LUT R5, R7, 0x20, RZ, 0xc0, !PT ;  /* 0x0000002007057812 */ /* 0x000fc400078ec0ff */
[----:B------:R-:W-:Y:S02]  /*3890*/  CS2R R152, SRZ ;  /* 0x0000000000987805 */ /* 0x000fe4000001ff00 */
[----:B------:R-:W-:Y:S02]  /*38a0*/  LOP3.LUT R6, R6, 0x38, R4, 0xf8, !PT ;  /* 0x0000003806067812 */ /* 0x000fe400078ef804 */
[----:B------:R-:W-:Y:S02]  /*38b0*/  CS2R R150, SRZ ;  /* 0x0000000000967805 */ /* 0x000fe4000001ff00 */
[----:B------:R-:W-:Y:S02]  /*38c0*/  LOP3.LUT R9, R5, 0x18, R9, 0xf8, !PT ;  /* 0x0000001805097812 */ /* 0x000fe400078ef809 */
[----:B------:R-:W-:Y:S01]  /*38d0*/  CS2R R148, SRZ ;  /* 0x0000000000947805 */ /* 0x000fe2000001ff00 */
[----:B--2---:R-:W2:Y:S01]  /*38e0*/  @P0 MUFU.RCP R5, UR8 ;  /* 0x0000000800050d08 */ /* 0x004ea20008001000 */
        /* <DEDUP_REMOVED lines=10> */
[----:B------:R-:W-:Y:S02]  /*3990*/  LOP3.LUT R227, R227, R2, RZ, 0xfc, !PT ;  /* 0x00000002e3e37212 */ /* 0x000fe400078efcff */
[----:B------:R-:W-:Y:S02]  /*39a0*/  CS2R R136, SRZ ;  /* 0x0000000000887805 */ /* 0x000fe4000001ff00 */
[----:B------:R-:W-:-:S02]  /*39b0*/  LOP3.LUT R226, R9, 0x200, R226, 0xf8, !PT ;  /* 0x0000020009e27812 */ /* 0x000fc400078ef8e2 */
[----:B------:R-:W-:Y:S02]  /*39c0*/  CS2R R134, SRZ ;  /* 0x0000000000867805 */ /* 0x000fe4000001ff00 */
[----:B------:R-:W-:Y:S02]  /*39d0*/  LEA R228, R228, UR26, 0x1 ;  /* 0x0000001ae4e47c11 */ /* 0x000fe4000f8e08ff */
[----:B------:R-:W-:Y:S02]  /*39e0*/  CS2R R132, SRZ ;  /* 0x0000000000847805 */ /* 0x000fe4000001ff00 */
[----:B------:R-:W-:Y:S02]  /*39f0*/  LEA R227, R227, UR26, 0x1 ;  /* 0x0000001ae3e37c11 */ /* 0x000fe4000f8e08ff */
[----:B------:R-:W-:Y:S02]  /*3a00*/  CS2R R78, SRZ ;  /* 0x00000000004e7805 */ /* 0x000fe4000001ff00 */
[----:B------:R-:W-:Y:S01]  /*3a10*/  LEA R226, R226, UR26, 0x1 ;  /* 0x0000001ae2e27c11 */ /* 0x000fe2000f8e08ff */
[----:B------:R-:W-:Y:S01]  /*3a20*/  IMAD.IADD R2, R224, 0x1, R228 ;  /* 0x00000001e0027824 */ /* 0x000fe200078e02e4 */
[----:B------:R-:W-:-:S02]  /*3a30*/  LOP3.LUT R7, R7, 0x6, RZ, 0xc0, !PT ;  /* 0x0000000607077812 */ /* 0x000fc400078ec0ff */
[----:B------:R-:W-:Y:S02]  /*3a40*/  CS2R R76, SRZ ;  /* 0x00000000004c7805 */ /* 0x000fe4000001ff00 */
[----:B------:R-:W-:Y:S02]  /*3a50*/  CS2R R82, SRZ ;  /* 0x0000000000527805 */ /* 0x000fe4000001ff00 */
[----:B------:R-:W-:Y:S02]  /*3a60*/  CS2R R80, SRZ ;  /* 0x0000000000507805 */ /* 0x000fe4000001ff00 */
[----:B------:R-:W-:Y:S02]  /*3a70*/  LOP3.LUT R235, R7, 0xe0, R235, 0xf8, !PT ;  /* 0x000000e007eb7812 */ /* 0x000fe400078ef8eb */
        /* <DEDUP_REMOVED lines=26> */
[----:B----4-:R-:W-:Y:S02]  /*3c20*/  CS2R R22, SRZ ;  /* 0x0000000000167805 */ /* 0x010fe4000001ff00 */
[----:B------:R-:W-:Y:S01]  /*3c30*/  CS2R R20, SRZ ;  /* 0x0000000000147805 */ /* 0x000fe2000001ff00 */
[----:B------:R-:W-:Y:S01]  /*3c40*/  VIADD R227, R227, UR51 ;  /* 0x00000033e3e37c36 */ /* 0x000fe20008000000 */
[----:B------:R-:W-:Y:S01]  /*3c50*/  UMOV UR15, URZ ;  /* 0x000000ff000f7c82 */ /* 0x000fe20008000000 */
[----:B------:R-:W-:Y:S01]  /*3c60*/  VIADD R226, R226, UR51 ;  /* 0x00000033e2e27c36 */ /* 0x000fe20008000000 */
[----:B------:R-:W3:Y:S01]  /*3c70*/  LDCU UR10, c[0x0][0x504] ;  /* 0x0000a080ff0a77ac */ /* 0x000ee20008000800 */
[----:B------:R-:W-:Y:S01]  /*3c80*/  IMAD.IADD R0, R225, 0x1, R2 ;  /* 0x00000001e1007824 */ /* 0x000fe200078e0202 */
[----:B------:R-:W4:Y:S01]  /*3c90*/  LDCU UR9, c[0x0][0x508] ;  /* 0x0000a100ff0977ac */ /* 0x000f220008000800 */
[----:B------:R-:W2:Y:S01]  /*3ca0*/  LDCU UR8, c[0x0][0x3e0] ;  /* 0x00007c00ff0877ac */ /* 0x000ea20008000800 */
[----:B------:R-:W2:Y:S01]  /*3cb0*/  LDCU UR12, c[0x0][0x50c] ;  /* 0x0000a180ff0c77ac */ /* 0x000ea20008000800 */
[----:B------:R-:W2:Y:S01]  /*3cc0*/  LDCU UR11, c[0x0][0x45c] ;  /* 0x00008b80ff0b77ac */ /* 0x000ea20008000800 */
[----:B-1----:R-:W-:-:S02]  /*3cd0*/  USHF.L.U32 UR13, UR13, 0x6, URZ ;  /* 0x000000060d0d7899 */ /* 0x002fc400080006ff */
[----:B------:R-:W-:Y:S02]  /*3ce0*/  UIADD3 UR43, UPT, UPT, UR43, -UR46, -UR35 ;  /* 0x8000002e2b2b7290 */ /* 0x000fe4000fffe823 */
[----:B------:R-:W-:Y:S01]  /*3cf0*/  USHF.L.U32 UR48, UR48, 0x3, URZ ;  /* 0x0000000330307899 */ /* 0x000fe200080006ff */
[----:B--2---:R-:W-:-:S05]  /*3d00*/  @P0 FMUL.FTZ R3, R3, R5 ;  /* 0x0000000503030220 */ /* 0x004fca0000410000 */
[----:B------:R-:W-:Y:S01]  /*3d10*/  @P0 R2UR UR14, R3 ;  /* 0x00000000030e02ca */ /* 0x000fe200000e0000 */
[----:B------:R-:W-:-:S12]  /*3d20*/  IMAD.IADD R3, R225, 0x1, R228 ;  /* 0x00000001e1037824 */ /* 0x000fd800078e02e4 */
[----:B---34-:R-:W-:-:S05]  /*3d30*/  @UP0 UMOV UR15, UR14 ;  /* 0x0000000e000f0c82 */ /* 0x018fca0008000000 */
.L_x_2447:
[----:B------:R-:W0:Y:S01]  /*3d40*/  LDGDEPBAR ;  /* 0x00000000000079af */ /* 0x000e220000000000 */
[C---:B------:R-:W-:Y:S01]  /*3d50*/  IADD3 R118, PT, PT, R227.reuse, R225, RZ ;  /* 0x000000e1e3767210 */ /* 0x040fe20007ffe0ff */
[----:B------:R-:W-:Y:S01]  /*3d60*/  USHF.L.U32 UR14, UR39, 0x6, URZ ;  /* 0x00000006270e7899 */ /* 0x000fe200080006ff */
[----:B------:R-:W-:Y:S01]  /*3d70*/  IADD3 R117, PT, PT, R227, R224, RZ ;  /* 0x000000e0e3757210 */ /* 0x000fe20007ffe0ff */
[----:B------:R-:W-:Y:S02]  /*3d80*/  USHF.L.U32 UR29, UR47, 0x6, URZ ;  /* 0x000000062f1d7899 */ /* 0x000fe400080006ff */
[----:B------:R-:W-:Y:S01]  /*3d90*/  UIADD3 UR25, UPT, UPT, UR14, UR44, URZ ;  /* 0x0000002c0e197290 */ /* 0x000fe2000fffe0ff */
[----:B------:R-:W-:Y:S01]  /*3da0*/  IADD3 R116, PT, PT, R225, R117, RZ ;  /* 0x00000075e1747210 */ /* 0x000fe20007ffe0ff */
[----:B------:R-:W-:Y:S02]  /*3db0*/  UISETP.GE.AND UP0, UPT, UR29, UR43, UPT ;  /* 0x0000002b1d00728c */ /* 0x000fe4000bf06270 */
[----:B------:R-:W-:Y:S01]  /*3dc0*/  UIADD3 UR25, UPT, UPT, UR25, 0x40, URZ ;  /* 0x0000004019197890 */ /* 0x000fe2000fffe0ff */
        /* <DEDUP_REMOVED lines=37> */
[----:B------:R-:W3:Y:S01]  /*4020*/  LDSM.16.M88.4 R92, [R117+0x2000] ;  /* 0x00200000755c783b */ /* 0x000ee20000000200 */
[C---:B----4-:R-:W-:Y:S08]  /*4030*/  HMMA.16816.F32.BF16 R4, R96.reuse, R104, R4 ;  /* 0x000000686004723c */ /* 0x050ff00000041804 */
        /* <DEDUP_REMOVED lines=13> */
[C---:B------:R-:W-:Y:S08]  /*4110*/  HMMA.16816.F32.BF16 R4, R92.reuse, R112, R4 ;  /* 0x000000705c04723c */ /* 0x040ff00000041804 */
[C---:B------:R-:W-:Y:S01]  /*4120*/  HMMA.16816.F32.BF16 R8, R92.reuse, R114, R8 ;  /* 0x000000725c08723c */ /* 0x040fe20000041808 */
[----:B------:R-:W3:Y:S07]  /*4130*/  LDSM.16.M88.4 R112, [R228+0x1c800] ;  /* 0x01c80000e470783b */ /* 0x000eee0000000200 */
[C---:B----4-:R-:W-:Y:S08]  /*4140*/  HMMA.16816.F32.BF16 R12, R92.reuse, R104, R12 ;  /* 0x000000685c0c723c */ /* 0x050ff0000004180c */
[----:B------:R-:W-:Y:S01]  /*4150*/  HMMA.16816.F32.BF16 R16, R92, R106, R16 ;  /* 0x0000006a5c10723c */ /* 0x000fe20000041810 */
[----:B------:R-:W-:Y:S06]  /*4160*/  LDSM.16.M88.4 R92, [R118+0x4000] ;  /* 0x00400000765c783b */ /* 0x000fec0000000200 */
[----:B------:R-:W-:Y:S01]  /*4170*/  LDSM.16.M88.4 R104, [R2+0x1c000] ;  /* 0x01c000000268783b */ /* 0x000fe20000000200 */
[C---:B-1----:R-:W-:Y:S08]  /*4180*/  HMMA.16816.F32.BF16 R4, R84.reuse, R96, R4 ;  /* 0x000000605404723c */ /* 0x042ff00000041804 */
[C---:B------:R-:W-:Y:S01]  /*4190*/  HMMA.16816.F32.BF16 R8, R84.reuse, R98, R8 ;  /* 0x000000625408723c */ /* 0x040fe20000041808 */
[----:B------:R-:W1:Y:S07]  /*41a0*/  LDSM.16.M88.4 R96, [R3+0x1c000] ;  /* 0x01c000000360783b */ /* 0x000e6e0000000200 */
[C---:B--2---:R-:W-:Y:S01]  /*41b0*/  HMMA.16816.F32.BF16 R12, R84.reuse, R108, R12 ;  /* 0x0000006c540c723c */ /* 0x044fe2000004180c */
[----:B------:R-:W-:Y:S02]  /*41c0*/  MOV R108, UR16 ;  /* 0x00000010006c7c02 */ /* 0x000fe40008000f00 */
[----:B------:R-:W-:Y:S02]  /*41d0*/  MOV R109, UR17 ;  /* 0x00000011006d7c02 */ /* 0x000fe40008000f00 */
[C---:B------:R-:W-:Y:S03]  /*41e0*/  LEA R108, P0, R239.reuse, R108, 0x2 ;  /* 0x0000006cef6c7211 */ /* 0x040fe600078010ff */
[----:B------:R-:W-:Y:S01]  /*41f0*/  HMMA.16816.F32.BF16 R16, R84, R110, R16 ;  /* 0x0000006e5410723c */ /* 0x000fe20000041810 */
[----:B------:R-:W2:Y:S02]  /*4200*/  LDSM.16.M88.4 R84, [R3+0x1c800] ;  /* 0x01c800000354783b */ /* 0x000ea40000000200 */
[----:B------:R-:W-:Y:S05]  /*4210*/  LEA.HI.X R109, R239, R109, RZ, 0x2, P0 ;  /* 0x0000006def6d7211 */ /* 0x000fea00000f14ff */
[C---:B---3--:R-:W-:Y:S01]  /*4220*/  HMMA.16816.F32.BF16 R4, R88.reuse, R100, R4 ;  /* 0x000000645804723c */ /* 0x048fe20000041804 */
[----:B-----5:R-:W5:Y:S06]  /*4230*/  LDG.E R131, desc[UR36][R108.64] ;  /* 0x000000246c837981 */ /* 0x020f6c000c1e1900 */
[----:B------:R3:W5:Y:S01]  /*4240*/  LDG.E R130, desc[UR36][R108.64+0x20] ;  /* 0x000020246c827981 */ /* 0x000762000c1e1900 */
[C---:B------:R-:W-:Y:S05]  /*4250*/  HMMA.16816.F32.BF16 R8, R88.reuse, R102, R8 ;  /* 0x000000665808723c */ /* 0x040fea0000041808 */
[----:B------:R-:W4:Y:S03]  /*4260*/  LDSM.16.M88.4 R100, [R117+0x4000] ;  /* 0x004000007564783b */ /* 0x000f260000000200 */
[C---:B------:R-:W-:Y:S08]  /*4270*/  HMMA.16816.F32.BF16 R12, R88.reuse, R112, R12 ;  /* 0x00000070580c723c */ /* 0x040ff0000004180c */
[----:B------:R-:W-:Y:S01]  /*4280*/  HMMA.16816.F32.BF16 R16, R88, R114, R16 ;  /* 0x000000725810723c */ /* 0x000fe20000041810 */
[----:B------:R-:W4:Y:S06]  /*4290*/  LDSM.16.M88.4 R88, [R2+0x1c800] ;  /* 0x01c800000258783b */ /* 0x000f2c0000000200 */
[----:B---3--:R-:W-:Y:S01]  /*42a0*/  LDSM.16.M88.4 R108, [R116+0x4000] ;  /* 0x00400000746c783b */ /* 0x008fe20000000200 */
[C---:B-1----:R-:W-:Y:S05]  /*42b0*/  HMMA.16816.F32.BF16 R4, R92.reuse, R96, R4 ;  /* 0x000000605c04723c */ /* 0x042fea0000041804 */
[----:B------:R-:W1:Y:S03]  /*42c0*/  LDSM.16.M88.4 R112, [R0+0x1c000] ;  /* 0x01c000000070783b */ /* 0x000e660000000200 */
[C---:B------:R-:W-:Y:S03]  /*42d0*/  HMMA.16816.F32.BF16 R8, R92.reuse, R98, R8 ;  /* 0x000000625c08723c */ /* 0x040fe60000041808 */
[----:B------:R-:W-:Y:S05]  /*42e0*/  LDSM.16.M88.4 R96, [R228+0x1e000] ;  /* 0x01e00000e460783b */ /* 0x000fea0000000200 */
[C---:B--2---:R-:W-:Y:S08]  /*42f0*/  HMMA.16816.F32.BF16 R12, R92.reuse, R84, R12 ;  /* 0x000000545c0c723c */ /* 0x044ff0000004180c */
[----:B------:R-:W-:Y:S01]  /*4300*/  HMMA.16816.F32.BF16 R16, R92, R86, R16 ;  /* 0x000000565c10723c */ /* 0x000fe20000041810 */
[----:B------:R-:W2:Y:S06]  /*4310*/  LDSM.16.M88.4 R84, [R0+0x1c800] ;  /* 0x01c800000054783b */ /* 0x000eac0000000200 */
[----:B------:R-:W3:Y:S01]  /*4320*/  LDSM.16.M88.4 R92, [R227+0x6000] ;  /* 0x00600000e35c783b */ /* 0x000ee20000000200 */
[C---:B----4-:R-:W-:Y:S08]  /*4330*/  HMMA.16816.F32.BF16 R4, R100.reuse, R104, R4 ;  /* 0x000000686404723c */ /* 0x050ff00000041804 */
[C---:B------:R-:W-:Y:S01]  /*4340*/  HMMA.16816.F32.BF16 R8, R100.reuse, R106, R8 ;  /* 0x0000006a6408723c */ /* 0x040fe20000041808 */
[----:B------:R-:W-:Y:S07]  /*4350*/  LDSM.16.M88.4 R104, [R3+0x1e000] ;  /* 0x01e000000368783b */ /* 0x000fee0000000200 */
[C---:B------:R-:W-:Y:S08]  /*4360*/  HMMA.16816.F32.BF16 R12, R100.reuse, R88, R12 ;  /* 0x00000058640c723c */ /* 0x040ff0000004180c */
[----:B------:R-:W-:Y:S01]  /*4370*/  HMMA.16816.F32.BF16 R16, R100, R90, R16 ;  /* 0x0000005a6410723c */ /* 0x000fe20000041810 */
[----:B------:R-:W4:Y:S06]  /*4380*/  LDSM.16.M88.4 R88, [R228+0x1e800] ;  /* 0x01e80000e458783b */ /* 0x000f2c0000000200 */
[----:B------:R-:W4:Y:S01]  /*4390*/  LDSM.16.M88.4 R100, [R118+0x6000] ;  /* 0x006000007664783b */ /* 0x000f220000000200 */
        /* <DEDUP_REMOVED lines=15> */
[C---:B------:R-:W-:Y:S08]  /*4490*/  HMMA.16816.F32.BF16 R8, R100.reuse, R106, R8 ;  /* 0x0000006a6408723c */ /* 0x040ff00000041808 */
[C---:B-1----:R-:W-:Y:S08]  /*44a0*/  HMMA.16816.F32.BF16 R12, R100.reuse, R84, R12 ;  /* 0x00000054640c723c */ /* 0x042ff0000004180c */
[----:B------:R-:W-:Y:S01]  /*44b0*/  HMMA.16816.F32.BF16 R16, R100, R86, R16 ;  /* 0x000000566410723c */ /* 0x000fe20000041810 */
[----:B------:R-:W1:Y:S07]  /*44c0*/  LDSM.16.M88.4 R84, [R0+0x1e800] ;  /* 0x01e800000054783b */ /* 0x000e6e0000000200 */
[C---:B--2---:R-:W-:Y:S08]  /*44d0*/  HMMA.16816.F32.BF16 R4, R108.reuse, R112, R4 ;  /* 0x000000706c04723c */ /* 0x044ff00000041804 */
[C---:B------:R-:W-:Y:S08]  /*44e0*/  HMMA.16816.F32.BF16 R8, R108.reuse, R114, R8 ;  /* 0x000000726c08723c */ /* 0x040ff00000041808 */
[C---:B---3--:R-:W-:Y:S08]  /*44f0*/  HMMA.16816.F32.BF16 R12, R108.reuse, R88, R12 ;  /* 0x000000586c0c723c */ /* 0x048ff0000004180c */
[----:B------:R-:W-:Y:S08]  /*4500*/  HMMA.16816.F32.BF16 R16, R108, R90, R16 ;  /* 0x0000005a6c10723c */ /* 0x000ff00000041810 */
[C---:B----4-:R-:W-:Y:S08]  /*4510*/  HMMA.16816.F32.BF16 R4, R92.reuse, R96, R4 ;  /* 0x000000605c04723c */ /* 0x050ff00000041804 */
[C---:B------:R-:W-:Y:S08]  /*4520*/  HMMA.16816.F32.BF16 R8, R92.reuse, R98, R8 ;  /* 0x000000625c08723c */ /* 0x040ff00000041808 */
[C---:B-1----:R-:W-:Y:S03]  /*4530*/  HMMA.16816.F32.BF16 R12, R92.reuse, R84, R12 ;  /* 0x000000545c0c723c */ /* 0x042fe6000004180c */
[----:B------:R-:W-:Y:S01]  /*4540*/  FMUL.FTZ R5, R5, UR12 ;  /* 0x0000000c05057c20 */ /* 0x000fe20008410000 */
[----:B------:R-:W-:Y:S01]  /*4550*/  FMUL.FTZ R6, R6, UR12 ;  /* 0x0000000c06067c20 */ /* 0x000fe20008410000 */
[----:B------:R-:W-:Y:S01]  /*4560*/  FMUL.FTZ R7, R7, UR12 ;  /* 0x0000000c07077c20 */ /* 0x000fe20008410000 */
[----:B------:R-:W-:Y:S01]  /*4570*/  FMUL.FTZ R4, R4, UR12 ;  /* 0x0000000c04047c20 */ /* 0x000fe20008410000 */
[----:B------:R1:W2:Y:S01]  /*4580*/  MUFU.TANH R88, R5 ;  /* 0x0000000500587308 */ /* 0x0002a20000002400 */
[----:B------:R-:W-:Y:S03]  /*4590*/  HMMA.16816.F32.BF16 R16, R92, R86, R16 ;  /* 0x000000565c10723c */ /* 0x000fe60000041810 */
[----:B------:R-:W-:Y:S01]  /*45a0*/  FMUL.FTZ R10, R10, UR12 ;  /* 0x0000000c0a0a7c20 */ /* 0x000fe20008410000 */
[----:B------:R-:W-:Y:S01]  /*45b0*/  FMUL.FTZ R11, R11, UR12 ;  /* 0x0000000c0b0b7c20 */ /* 0x000fe20008410000 */
[----:B------:R-:W-:Y:S01]  /*45c0*/  FMUL.FTZ R9, R9, UR12 ;  /* 0x0000000c09097c20 */ /* 0x000fe20008410000 */
[----:B------:R-:W-:Y:S03]  /*45d0*/  LOP3.LUT R85, R239, UR29, RZ, 0xfc, !PT ;  /* 0x0000001def557c12 */ /* 0x000fe6000f8efcff */
[----:B------:R3:W-:Y:S02]  /*45e0*/  MUFU.TANH R208, R10 ;  /* 0x0000000a00d07308 */ /* 0x0007e40000002400 */
[----:B------:R-:W-:Y:S01]  /*45f0*/  FMUL.FTZ R204, R14, UR12 ;  /* 0x0000000c0ecc7c20 */ /* 0x000fe20008410000 */
[----:B------:R-:W-:Y:S01]  /*4600*/  FMUL.FTZ R202, R15, UR12 ;  /* 0x0000000c0fca7c20 */ /* 0x000fe20008410000 */
[----:B------:R-:W-:Y:S06]  /*4610*/  FMUL.FTZ R12, R12, UR12 ;  /* 0x0000000c0c0c7c20 */ /* 0x000fec0008410000 */
[----:B------:R4:W-:Y:S01]  /*4620*/  MUFU.TANH R206, R11 ;  /* 0x0000000b00ce7308 */ /* 0x0009e20000002400 */
[----:B-1----:R-:W-:Y:S01]  /*4630*/  FMUL.FTZ R5, R8, UR12 ;  /* 0x0000000c08057c20 */ /* 0x002fe20008410000 */
[----:B--2---:R-:W-:Y:S01]  /*4640*/  FFMA.FTZ R211, -R88, R88, 1 ;  /* 0x3f80000058d37423 */ /* 0x004fe20000010158 */
[----:B------:R-:W-:Y:S01]  /*4650*/  FMUL.FTZ R201, R16, UR12 ;  /* 0x0000000c10c97c20 */ /* 0x000fe20008410000 */
[----:B------:R-:W-:Y:S01]  /*4660*/  FMUL.FTZ R200, R17, UR12 ;  /* 0x0000000c11c87c20 */ /* 0x000fe20008410000 */
[----:B------:R-:W-:Y:S01]  /*4670*/  FMUL.FTZ R197, R19, UR12 ;  /* 0x0000000c13c57c20 */ /* 0x000fe20008410000 */
[----:B------:R-:W-:Y:S04]  /*4680*/  FMUL.FTZ R18, R18, UR12 ;  /* 0x0000000c12127c20 */ /* 0x000fe80008410000 */
[----:B------:R-:W1:Y:S01]  /*4690*/  MUFU.TANH R15, R5 ;  /* 0x00000005000f7308 */ /* 0x000e620000002400 */
[----:B------:R-:W-:Y:S01]  /*46a0*/  FMUL.FTZ R211, R211, UR12 ;  /* 0x0000000cd3d37c20 */ /* 0x000fe20008410000 */
[----:B---3--:R-:W-:Y:S04]  /*46b0*/  MOV R10, UR35 ;  /* 0x00000023000a7c02 */ /* 0x008fe80008000f00 */
[----:B------:R-:W-:Y:S04]  /*46c0*/  IADD3 R8, PT, PT, R10, -UR25, -R235 ;  /* 0x800000190a087c10 */ /* 0x000fe8000fffe8eb */
[----:B------:R-:W2:Y:S01]  /*46d0*/  MUFU.TANH R14, R9 ;  /* 0x00000009000e7308 */ /* 0x000ea20000002400 */
[----:B----4-:R-:W-:Y:S01]  /*46e0*/  FMUL.FTZ R11, R13, UR12 ;  /* 0x0000000c0d0b7c20 */ /* 0x010fe20008410000 */
[----:B------:R-:W-:Y:S04]  /*46f0*/  IADD3 R8, PT, PT, R85, R8, RZ ;  /* 0x0000000855087210 */ /* 0x000fe80007ffe0ff */
[C---:B------:R-:W-:Y:S04]  /*4700*/  IADD3 R17, PT, PT, R8.reuse, 0x48, RZ ;  /* 0x0000004808117810 */ /* 0x040fe80007ffe0ff */
[----:B------:R-:W3:Y:S01]  /*4710*/  MUFU.TANH R12, R12 ;  /* 0x0000000c000c7308 */ /* 0x000ee20000002400 */
[C---:B------:R-:W-:Y:S01]  /*4720*/  IADD3 R16, PT, PT, R8.reuse, 0x47, RZ ;  /* 0x0000004708107810 */ /* 0x040fe20007ffe0ff */
[----:B-1----:R-:W-:Y:S01]  /*4730*/  FFMA.FTZ R209, -R15, R15, 1 ;  /* 0x3f8000000fd17423 */ /* 0x002fe2000001010f */
[C---:B------:R-:W-:Y:S02]  /*4740*/  IADD3 R13, PT, PT, R8.reuse, 0x40, RZ ;  /* 0x00000040080d7810 */ /* 0x040fe40007ffe0ff */
[C---:B------:R-:W-:Y:S01]  /*4750*/  IADD3 R10, PT, PT, R8.reuse, 0x3f, RZ ;  /* 0x0000003f080a7810 */ /* 0x040fe20007ffe0ff */
[----:B------:R-:W-:Y:S01]  /*4760*/  FMUL.FTZ R209, R209, UR12 ;  /* 0x0000000cd1d17c20 */ /* 0x000fe20008410000 */
[C---:B------:R-:W-:Y:S03]  /*4770*/  IADD3 R87, PT, PT, R8.reuse, 0x38, RZ ;  /* 0x0000003808577810 */ /* 0x040fe60007ffe0ff */
[----:B------:R-:W1:Y:S01]  /*4780*/  MUFU.TANH R6, R6 ;  /* 0x0000000600067308 */ /* 0x000e620000002400 */
[----:B------:R-:W-:Y:S01]  /*4790*/  IADD3 R86, PT, PT, R8, 0x37, RZ ;  /* 0x0000003708567810 */ /* 0x000fe20007ffe0ff */
[----:B--2---:R-:W-:Y:S01]  /*47a0*/  FFMA.FTZ R207, -R14, R14, 1 ;  /* 0x3f8000000ecf7423 */ /* 0x004fe2000001010e */
[C---:B------:R-:W-:Y:S02]  /*47b0*/  IADD3 R5, PT, PT, R8.reuse, 0x30, RZ ;  /* 0x0000003008057810 */ /* 0x040fe40007ffe0ff */
[C---:B------:R-:W-:Y:S01]  /*47c0*/  IADD3 R84, PT, PT, R8.reuse, 0x2f, RZ ;  /* 0x0000002f08547810 */ /* 0x040fe20007ffe0ff */
[----:B------:R-:W-:Y:S01]  /*47d0*/  FMUL.FTZ R207, R207, UR12 ;  /* 0x0000000ccfcf7c20 */ /* 0x000fe20008410000 */
[C---:B------:R-:W-:Y:S03]  /*47e0*/  IADD3 R9, PT, PT, R8.reuse, 0x28, RZ ;  /* 0x0000002808097810 */ /* 0x040fe60007ffe0ff */
[----:B------:R-:W2:Y:S01]  /*47f0*/  MUFU.TANH R7, R7 ;  /* 0x0000000700077308 */ /* 0x000ea20000002400 */
[----:B------:R-:W-:Y:S01]  /*4800*/  IADD3 R8, PT, PT, R8, 0x27, RZ ;  /* 0x0000002708087810 */ /* 0x000fe20007ffe0ff */
[----:B---3--:R-:W-:Y:S01]  /*4810*/  FFMA.FTZ R205, -R12, R12, 1 ;  /* 0x3f8000000ccd7423 */ /* 0x008fe2000001010c */
[----:B------:R-:W-:Y:S02]  /*4820*/  IABS R17, R17 ;  /* 0x0000001100117213 */ /* 0x000fe40000000000 */
[----:B------:R-:W-:Y:S01]  /*4830*/  IABS R16, R16 ;  /* 0x0000001000107213 */ /* 0x000fe20000000000 */
        /* <DEDUP_REMOVED lines=15> */
[----:B------:R-:W-:Y:S03]  /*4930*/  I2FP.F32.S32 R17, R17 ;  /* 0x0000001100117245 */ /* 0x000fe60000201400 */
[----:B------:R-:W2:Y:S01]  /*4940*/  MUFU.TANH R204, R204 ;  /* 0x000000cc00cc7308 */ /* 0x000ea20000002400 */
[----:B------:R-:W-:Y:S01]  /*4950*/  I2FP.F32.S32 R16, R16 ;  /* 0x0000001000107245 */ /* 0x000fe20000201400 */
[----:B---3--:R-:W-:Y:S01]  /*4960*/  FFMA.FTZ R213, -R4, R4, 1 ;  /* 0x3f80000004d57423 */ /* 0x008fe20000010104 */
[----:B------:R-:W-:Y:S01]  /*4970*/  I2FP.F32.S32 R13, R13 ;  /* 0x0000000d000d7245 */ /* 0x000fe20000201400 */
[----:B------:R-:W-:Y:S01]  /*4980*/  FFMA.FTZ R17, R17, -UR15, R6 ;  /* 0x8000000f11117c23 */ /* 0x000fe20008010006 */
[----:B------:R-:W-:Y:S01]  /*4990*/  I2FP.F32.S32 R10, R10 ;  /* 0x0000000a000a7245 */ /* 0x000fe20000201400 */
[----:B------:R-:W-:Y:S01]  /*49a0*/  FFMA.FTZ R16, R16, -UR15, R7 ;  /* 0x8000000f10107c23 */ /* 0x000fe20008010007 */
[----:B------:R-:W-:Y:S03]  /*49b0*/  I2FP.F32.S32 R5, R5 ;  /* 0x0000000500057245 */ /* 0x000fe60000201400 */
[----:B------:R-:W3:Y:S01]  /*49c0*/  MUFU.TANH R202, R202 ;  /* 0x000000ca00ca7308 */ /* 0x000ee20000002400 */
[----:B------:R-:W-:Y:S01]  /*49d0*/  I2FP.F32.S32 R87, R87 ;  /* 0x0000005700577245 */ /* 0x000fe20000201400 */
[----:B------:R-:W-:Y:S01]  /*49e0*/  FFMA.FTZ R19, R13, -UR15, R4 ;  /* 0x8000000f0d137c23 */ /* 0x000fe20008010004 */
[----:B------:R-:W-:Y:S01]  /*49f0*/  I2FP.F32.S32 R86, R86 ;  /* 0x0000005600567245 */ /* 0x000fe20000201400 */
[C---:B-1----:R-:W-:Y:S01]  /*4a00*/  FFMA.FTZ R18, R10.reuse, -UR15, R88 ;  /* 0x8000000f0a127c23 */ /* 0x042fe20008010058 */
[----:B------:R-:W-:Y:S01]  /*4a10*/  I2FP.F32.S32 R84, R84 ;  /* 0x0000005400547245 */ /* 0x000fe20000201400 */
[----:B------:R-:W-:Y:S01]  /*4a20*/  FFMA.FTZ R12, R5, -UR15, R12 ;  /* 0x8000000f050c7c23 */ /* 0x000fe2000801000c */
[----:B------:R-:W-:Y:S03]  /*4a30*/  I2FP.F32.S32 R9, R9 ;  /* 0x0000000900097245 */ /* 0x000fe60000201400 */
[----:B------:R-:W1:Y:S01]  /*4a40*/  MUFU.TANH R201, R201 ;  /* 0x000000c900c97308 */ /* 0x000e620000002400 */
[----:B------:R-:W-:Y:S01]  /*4a50*/  I2FP.F32.S32 R8, R8 ;  /* 0x0000000800087245 */ /* 0x000fe20000201400 */
[----:B------:R-:W-:Y:S01]  /*4a60*/  FFMA.FTZ R13, R13, -UR15, R208 ;  /* 0x8000000f0d0d7c23 */ /* 0x000fe200080100d0 */
[----:B------:R-:W-:Y:S01]  /*4a70*/  FFMA.FTZ R10, R10, -UR15, R206 ;  /* 0x8000000f0a0a7c23 */ /* 0x000fe200080100ce */
[----:B--2---:R-:W-:Y:S01]  /*4a80*/  FFMA.FTZ R7, R87, -UR15, R204 ;  /* 0x8000000f57077c23 */ /* 0x004fe200080100cc */
[----:B------:R-:W-:Y:S01]  /*4a90*/  FFMA.FTZ R5, R5, -UR15, R198 ;  /* 0x8000000f05057c23 */ /* 0x000fe200080100c6 */
[----:B------:R-:W-:Y:S01]  /*4aa0*/  FFMA.FTZ R208, -R208, R208, 1 ;  /* 0x3f800000d0d07423 */ /* 0x000fe200000101d0 */
[----:B------:R-:W-:Y:S03]  /*4ab0*/  FFMA.FTZ R206, -R206, R206, 1 ;  /* 0x3f800000cece7423 */ /* 0x000fe600000101ce */
[----:B------:R-:W2:Y:S01]  /*4ac0*/  MUFU.TANH R200, R200 ;  /* 0x000000c800c87308 */ /* 0x000ea20000002400 */
[----:B------:R-:W-:Y:S01]  /*4ad0*/  FFMA.FTZ R204, -R204, R204, 1 ;  /* 0x3f800000cccc7423 */ /* 0x000fe200000101cc */
[----:B---3--:R-:W-:Y:S01]  /*4ae0*/  FFMA.FTZ R6, R86, -UR15, R202 ;  /* 0x8000000f56067c23 */ /* 0x008fe200080100ca */
[----:B------:R-:W-:Y:S01]  /*4af0*/  FFMA.FTZ R202, -R202, R202, 1 ;  /* 0x3f800000caca7423 */ /* 0x000fe200000101ca */
[----:B------:R-:W-:Y:S01]  /*4b00*/  FFMA.FTZ R198, -R198, R198, 1 ;  /* 0x3f800000c6c67423 */ /* 0x000fe200000101c6 */
[----:B------:R-:W-:Y:S01]  /*4b10*/  FMUL.FTZ R213, R213, UR12 ;  /* 0x0000000cd5d57c20 */ /* 0x000fe20008410000 */
[----:B------:R-:W-:Y:S01]  /*4b20*/  FFMA.FTZ R15, R87, -UR15, R15 ;  /* 0x8000000f570f7c23 */ /* 0x000fe2000801000f */
[----:B------:R-:W-:Y:S03]  /*4b30*/  FFMA.FTZ R14, R86, -UR15, R14 ;  /* 0x8000000f560e7c23 */ /* 0x000fe6000801000e */
[----:B------:R-:W3:Y:S01]  /*4b40*/  MUFU.TANH R197, R197 ;  /* 0x000000c500c57308 */ /* 0x000ee20000002400 */
[----:B------:R-:W-:Y:S01]  /*4b50*/  FMUL.FTZ R208, R208, UR12 ;  /* 0x0000000cd0d07c20 */ /* 0x000fe20008410000 */
[----:B-1----:R-:W-:Y:S01]  /*4b60*/  FFMA.FTZ R9, R9, -UR15, R201 ;  /* 0x8000000f09097c23 */ /* 0x002fe200080100c9 */
[----:B------:R-:W-:Y:S01]  /*4b70*/  FFMA.FTZ R201, -R201, R201, 1 ;  /* 0x3f800000c9c97423 */ /* 0x000fe200000101c9 */
[----:B------:R-:W-:Y:S01]  /*4b80*/  FMUL.FTZ R206, R206, UR12 ;  /* 0x0000000ccece7c20 */ /* 0x000fe20008410000 */
[----:B------:R-:W-:Y:S01]  /*4b90*/  FMUL.FTZ R204, R204, UR12 ;  /* 0x0000000ccccc7c20 */ /* 0x000fe20008410000 */
[----:B------:R-:W-:Y:S01]  /*4ba0*/  FMUL.FTZ R202, R202, UR12 ;  /* 0x0000000ccaca7c20 */ /* 0x000fe20008410000 */
[----:B------:R-:W-:Y:S03]  /*4bb0*/  FMUL.FTZ R198, R198, UR12 ;  /* 0x0000000cc6c67c20 */ /* 0x000fe60008410000 */
[----:B------:R-:W1:Y:S01]  /*4bc0*/  MUFU.TANH R11, R11 ;  /* 0x0000000b000b7308 */ /* 0x000e620000002400 */
[----:B------:R-:W-:Y:S01]  /*4bd0*/  FMUL.FTZ R201, R201, UR12 ;  /* 0x0000000cc9c97c20 */ /* 0x000fe20008410000 */
[----:B--2---:R-:W-:Y:S01]  /*4be0*/  FFMA.FTZ R8, R8, -UR15, R200 ;  /* 0x8000000f08087c23 */ /* 0x004fe200080100c8 */
[----:B------:R-:W-:Y:S04]  /*4bf0*/  FFMA.FTZ R200, -R200, R200, 1 ;  /* 0x3f800000c8c87423 */ /* 0x000fe800000101c8 */
[----:B------:R-:W-:Y:S01]  /*4c00*/  FMUL.FTZ R200, R200, UR12 ;  /* 0x0000000cc8c87c20 */ /* 0x000fe20008410000 */
[C---:B---3--:R-:W-:Y:S01]  /*4c10*/  FFMA.FTZ R4, R84.reuse, -UR15, R197 ;  /* 0x8000000f54047c23 */ /* 0x048fe200080100c5 */
[----:B------:R-:W-:Y:S04]  /*4c20*/  FFMA.FTZ R197, -R197, R197, 1 ;  /* 0x3f800000c5c57423 */ /* 0x000fe800000101c5 */
[----:B------:R-:W-:Y:S01]  /*4c30*/  FMUL.FTZ R197, R197, UR12 ;  /* 0x0000000cc5c57c20 */ /* 0x000fe20008410000 */
[----:B-1----:R-:W-:Y:S01]  /*4c40*/  FFMA.FTZ R203, -R11, R11, 1 ;  /* 0x3f8000000bcb7423 */ /* 0x002fe2000001010b */
[----:B------:R-:W-:Y:S03]  /*4c50*/  FFMA.FTZ R11, R84, -UR15, R11 ;  /* 0x8000000f540b7c23 */ /* 0x000fe6000801000b */
[----:B------:R-:W-:Y:S01]  /*4c60*/  FMUL.FTZ R203, R203, UR12 ;  /* 0x0000000ccbcb7c20 */ /* 0x000fe20008410000 */
        /* <DEDUP_REMOVED lines=11> */
.L_x_2443:
        /* <DEDUP_REMOVED lines=82> */
.L_x_2444:
        /* <DEDUP_REMOVED lines=28> */
[----:B------:R-:W-:Y:S01]  /*5400*/  MUFU.EX2 R218, R218 ;  /* 0x000000da00da7308 */ /* 0x000fe20000000800 */
[----:B------:R-:W-:Y:S01]  /*5410*/  FFMA.FTZ R84, R4, UR11, -R84 ;  /* 0x0000000b04547c23 */ /* 0x000fe20008010854 */
[----:B------:R-:W-:Y:S08]  /*5420*/  MOV R220, 0x40 ;  /* 0x0000004000dc7802 */ /* 0x000ff00000000f00 */
[----:B------:R-:W-:Y:S10]  /*5430*/  MUFU.EX2 R231, R231 ;  /* 0x000000e700e77308 */ /* 0x000ff40000000800 */
[----:B------:R-:W3:Y:S10]  /*5440*/  MUFU.EX2 R223, R223 ;  /* 0x000000df00df7308 */ /* 0x000ef40000000800 */
[----:B------:R-:W-:Y:S10]  /*5450*/  MUFU.EX2 R217, R217 ;  /* 0x000000d900d97308 */ /* 0x000ff40000000800 */
        /* <DEDUP_REMOVED lines=12> */
[----:B------:R-:W-:Y:S01]  /*5520*/  IMAD.SHL.U32 R121, R230, 0x40, RZ ;  /* 0x00000040e6797824 */ /* 0x000fe200078e00ff */
        /* <DEDUP_REMOVED lines=8> */
[C---:B------:R-:W-:Y:S02]  /*55b0*/  LOP3.LUT P1, RZ, R230.reuse, 0x8, RZ, 0xc0, !PT ;  /* 0x00000008e6ff7812 */ /* 0x040fe4000782c0ff */
[----:B------:R-:W-:Y:S02]  /*55c0*/  LEA R199, R15, UR4, 0x1 ;  /* 0x000000040fc77c11 */ /* 0x000fe4000f8e08ff */
[C---:B------:R-:W-:Y:S02]  /*55d0*/  SHF.L.U32 R229, R230.reuse, 0x3, RZ ;  /* 0x00000003e6e57819 */ /* 0x040fe400000006ff */
[----:B------:R-:W-:Y:S01]  /*55e0*/  LOP3.LUT R122, R121, 0x1c0, RZ, 0xc0, !PT ;  /* 0x000001c0797a7812 */ /* 0x000fe200078ec0ff */
[----:B------:R1:W-:Y:S01]  /*55f0*/  STS [R199+0x2a000], R5 ;  /* 0x02a00005c7007388 */ /* 0x0003e20000000800 */
[----:B------:R-:W-:Y:S01]  /*5600*/  LOP3.LUT P0, R123, R230, 0x4, RZ, 0xc0, !PT ;  /* 0x00000004e67b7812 */ /* 0x000fe2000780c0ff */
[C---:B------:R-:W-:Y:S01]  /*5610*/  VIADD R196, R199.reuse, 0x2a020 ;  /* 0x0002a020c7c47836 */ /* 0x040fe20000000000 */
[----:B------:R-:W-:Y:S02]  /*5620*/  IADD3 R4, PT, PT, R199, 0x2a000, RZ ;  /* 0x0002a000c7047810 */ /* 0x000fe40007ffe0ff */
[----:B------:R-:W-:Y:S02]  /*5630*/  LOP3.LUT R228, R120, 0x200, RZ, 0xc0, !PT ;  /* 0x0000020078e47812 */ /* 0x000fe400078ec0ff */
[----:B------:R-:W-:Y:S02]  /*5640*/  LOP3.LUT R122, R122, 0x38, R229, 0xf8, !PT ;  /* 0x000000387a7a7812 */ /* 0x000fe400078ef8e5 */
[----:B------:R-:W-:Y:S02]  /*5650*/  @P1 IADD3 R196, PT, PT, R4, -0x20, RZ ;  /* 0xffffffe004c41810 */ /* 0x000fe40007ffe0ff */
[----:B------:R-:W-:Y:S02]  /*5660*/  LOP3.LUT R228, R228, 0x3800, R14, 0xf8, !PT ;  /* 0x00003800e4e47812 */ /* 0x000fe400078ef80e */
[--C-:B------:R-:W-:Y:S02]  /*5670*/  LOP3.LUT R6, R122, 0x8, R230.reuse, 0x78, !PT ;  /* 0x000000087a067812 */ /* 0x100fe400078e78e6 */
[----:B---3--:R-:W-:Y:S02]  /*5680*/  F2FP.BF16.F32.PACK_AB R8, R223, R231 ;  /* 0x000000e7df08723e */ /* 0x008fe400000010ff */
[----:B----4-:R-:W-:Y:S02]  /*5690*/  F2FP.BF16.F32.PACK_AB R7, R216, R217 ;  /* 0x000000d9d807723e */ /* 0x010fe400000010ff */
[----:B------:R-:W-:Y:S02]  /*56a0*/  LOP3.LUT R228, R228, R6, RZ, 0xfc, !PT ;  /* 0x00000006e4e47212 */ /* 0x000fe400078efcff */
[----:B------:R-:W-:Y:S02]  /*56b0*/  F2FP.BF16.F32.PACK_AB R6, R221, R222 ;  /* 0x000000dedd06723e */ /* 0x000fe400000010ff */
[----:B------:R-:W-:Y:S02]  /*56c0*/  SHF.R.U32.HI R118, RZ, 0x1, R230 ;  /* 0x00000001ff767819 */ /* 0x000fe400000116e6 */
[----:B-1----:R-:W-:Y:S02]  /*56d0*/  F2FP.BF16.F32.PACK_AB R5, R218, R219 ;  /* 0x000000dbda05723e */ /* 0x002fe400000010ff */
[----:B------:R-:W-:Y:S02]  /*56e0*/  LOP3.LUT R119, R121, 0x200, RZ, 0xc0, !PT ;  /* 0x0000020079777812 */ /* 0x000fe400078ec0ff */
[----:B------:R-:W-:Y:S01]  /*56f0*/  LOP3.LUT R118, R122, 0x8, R118, 0x78, !PT ;  /* 0x000000087a767812 */ /* 0x000fe200078e7876 */
[----:B------:R1:W-:Y:S01]  /*5700*/  STS [R199+0x2a400], R5 ;  /* 0x02a40005c7007388 */ /* 0x0003e20000000800 */
[----:B------:R-:W-:Y:S02]  /*5710*/  LOP3.LUT R113, R119, 0xc00, R120, 0xf8, !PT ;  /* 0x00000c0077717812 */ /* 0x000fe400078ef878 */
[----:B------:R-:W-:Y:S02]  /*5720*/  LEA R228, R228, UR4, 0x1 ;  /* 0x00000004e4e47c11 */ /* 0x000fe4000f8e08ff */
[----:B------:R-:W-:Y:S02]  /*5730*/  LOP3.LUT R113, R113, R118, RZ, 0xfc, !PT ;  /* 0x0000007671717212 */ /* 0x000fe400078efcff */
[----:B------:R-:W-:Y:S02]  /*5740*/  LOP3.LUT P1, R117, R230, 0x2, RZ, 0xc0, !PT ;  /* 0x00000002e6757812 */ /* 0x000fe4000782c0ff */
[----:B------:R-:W-:Y:S02]  /*5750*/  LEA R113, R113, UR4, 0x1 ;  /* 0x0000000471717c11 */ /* 0x000fe4000f8e08ff */
[----:B------:R-:W-:Y:S02]  /*5760*/  SEL R125, R116, 0xffffffe0, !P1 ;  /* 0xffffffe0747d7807 */ /* 0x000fe40004800000 */
[----:B------:R-:W-:Y:S02]  /*5770*/  SEL R126, R220, 0xffffffc0, !P0 ;  /* 0xffffffc0dc7e7807 */ /* 0x000fe40004000000 */
[C---:B------:R-:W-:Y:S01]  /*5780*/  IADD3 R112, PT, PT, R113.reuse, R125, RZ ;  /* 0x0000007d71707210 */ /* 0x040fe20007ffe0ff */
[C---:B------:R-:W-:Y:S01]  /*5790*/  IMAD.IADD R129, R228.reuse, 0x1, R125 ;  /* 0x00000001e4817824 */ /* 0x040fe200078e027d */
[----:B------:R-:W-:Y:S01]  /*57a0*/  IADD3 R128, PT, PT, R113, R126, RZ ;  /* 0x0000007e71807210 */ /* 0x000fe20007ffe0ff */
[----:B------:R-:W-:Y:S01]  /*57b0*/  IMAD.IADD R126, R228, 0x1, R126 ;  /* 0x00000001e47e7824 */ /* 0x000fe200078e027e */
[----:B------:R-:W-:Y:S02]  /*57c0*/  LOP3.LUT R124, R124, 0x20, RZ, 0xc0, !PT ;  /* 0x000000207c7c7812 */ /* 0x000fe400078ec0ff */
[C---:B------:R-:W-:Y:S02]  /*57d0*/  IADD3 R127, PT, PT, R125.reuse, R128, RZ ;  /* 0x000000807d7f7210 */ /* 0x040fe40007ffe0ff */
[----:B------:R-:W-:Y:S02]  /*57e0*/  IADD3 R125, PT, PT, R125, R126, RZ ;  /* 0x0000007e7d7d7210 */ /* 0x000fe40007ffe0ff */
[C---:B-1----:R-:W-:Y:S02]  /*57f0*/  SEL R5, R214.reuse, 0xfffffff0, !P0 ;  /* 0xfffffff0d6057807 */ /* 0x042fe40004000000 */
[----:B------:R-:W-:Y:S02]  /*5800*/  SHF.R.U32.HI R232, RZ, 0x1, R230 ;  /* 0x00000001ffe87819 */ /* 0x000fe400000116e6 */
[----:B------:R-:W-:Y:S01]  /*5810*/  IADD3 R4, PT, PT, R199, R5, RZ ;  /* 0x00000005c7047210 */ /* 0x000fe20007ffe0ff */
[----:B------:R-:W-:Y:S01]  /*5820*/  IMAD.IADD R5, R5, 0x1, R196 ;  /* 0x0000000105057824 */ /* 0x000fe200078e02c4 */
[----:B------:R-:W-:Y:S03]  /*5830*/  ISETP.NE.AND P1, PT, R123, RZ, PT ;  /* 0x000000ff7b00720c */ /* 0x000fe60003f25270 */
[----:B------:R-:W-:Y:S01]  /*5840*/  STS [R4+0x2a000], R8 ;  /* 0x02a0000804007388 */ /* 0x000fe20000000800 */
[----:B------:R-:W-:Y:S05]  /*5850*/  SEL R214, R214, 0xfffffff0, !P1 ;  /* 0xfffffff0d6d67807 */ /* 0x000fea0004800000 */
[----:B------:R1:W-:Y:S06]  /*5860*/  STS [R4+0x2a400], R7 ;  /* 0x02a4000704007388 */ /* 0x0003ec0000000800 */
[----:B------:R2:W-:Y:S01]  /*5870*/  STS [R196], R6 ;  /* 0x00000006c4007388 */ /* 0x0005e20000000800 */
        /* <DEDUP_REMOVED lines=106> */
[C---:B------:R-:W-:Y:S08]  /*5f20*/  HMMA.16816.F32.BF16 R8, R96.reuse, R114, R8 ;  /* 0x000000726008723c */ /* 0x040ff00000041808 */
[C---:B---3--:R-:W-:Y:S08]  /*5f30*/  HMMA.16816.F32.BF16 R12, R96.reuse, R88, R12 ;  /* 0x00000058600c723c */ /* 0x048ff0000004180c */
        /* <DEDUP_REMOVED lines=12> */
[C---:B----4-:R-:W-:Y:S05]  /*6000*/  HMMA.16816.F32.BF16 R4, R92.reuse, R104, R4 ;  /* 0x000000685c04723c */ /* 0x050fea0000041804 */
[----:B------:R-:W-:Y:S02]  /*6010*/  LOP3.LUT R122, R85, R122, RZ, 0x3c, !PT ;  /* 0x0000007a557a7212 */ /* 0x000fe400078e3cff */
[----:B------:R-:W-:Y:S01]  /*6020*/  LOP3.LUT R84, R84, 0x200, R121, 0xf8, !PT ;  /* 0x0000020054547812 */ /* 0x000fe200078ef879 */
[C---:B------:R-:W-:Y:S08]  /*6030*/  HMMA.16816.F32.BF16 R8, R92.reuse, R106, R8 ;  /* 0x0000006a5c08723c */ /* 0x040ff00000041808 */
[C---:B--2---:R-:W-:Y:S03]  /*6040*/  HMMA.16816.F32.BF16 R12, R92.reuse, R88, R12 ;  /* 0x000000585c0c723c */ /* 0x044fe6000004180c */
        /* <DEDUP_REMOVED lines=27> */
[----:B------:R-:W-:Y:S01]  /*6200*/  FADD.FTZ R18, -R130, R18 ;  /* 0x0000001282127221 */ /* 0x000fe20000010100 */
[----:B------:R-:W-:Y:S01]  /*6210*/  FMUL.FTZ R8, R209, R8 ;  /* 0x00000008d1087220 */ /* 0x000fe20000410000 */
[----:B------:R-:W-:Y:S01]  /*6220*/  FMUL.FTZ R9, R207, R9 ;  /* 0x00000009cf097220 */ /* 0x000fe20000410000 */
[----:B------:R-:W-:Y:S01]  /*6230*/  FMUL.FTZ R10, R208, R10 ;  /* 0x0000000ad00a7220 */ /* 0x000fe20000410000 */
[----:B------:R-:W-:Y:S01]  /*6240*/  FMUL.FTZ R11, R206, R11 ;  /* 0x0000000bce0b7220 */ /* 0x000fe20000410000 */
[----:B------:R-:W-:Y:S01]  /*6250*/  F2FP.BF16.F32.PACK_AB R5, R5, R213 ;  /* 0x000000d50505723e */ /* 0x000fe200000010ff */
[----:B------:R-:W-:Y:S01]  /*6260*/  FMUL.FTZ R16, R250, R16 ;  /* 0x00000010fa107220 */ /* 0x000fe20000410000 */
[----:B------:R-:W-:Y:S01]  /*6270*/  FADD.FTZ R19, -R130, R19 ;  /* 0x0000001382137221 */ /* 0x000fe20000010100 */
        /* <DEDUP_REMOVED lines=90> */
.L_x_2445:
[----:B------:R-:W-:Y:S01]  /*6820*/  STS [R199+0x28000], R5 ;  /* 0x02800005c7007388 */ /* 0x000fe20000000800 */
[----:B------:R-:W-:Y:S01]  /*6830*/  FMUL.FTZ R19, R197, R19 ;  /* 0x00000013c5137220 */ /* 0x000fe20000410000 */
[----:B------:R-:W-:Y:S01]  /*6840*/  FMUL.FTZ R18, R198, R18 ;  /* 0x00000012c6127220 */ /* 0x000fe20000410000 */
[----:B------:R-:W-:Y:S03]  /*6850*/  F2FP.BF16.F32.PACK_AB R12, R13, R12 ;  /* 0x0000000c0d0c723e */ /* 0x000fe600000010ff */
[----:B------:R2:W-:Y:S01]  /*6860*/  STS [R199+0x28400], R6 ;  /* 0x02840006c7007388 */ /* 0x0005e20000000800 */
        /* <DEDUP_REMOVED lines=172> */
.L_x_2446:
        /* <DEDUP_REMOVED lines=608> */
.L_x_2448:
        /* <DEDUP_REMOVED lines=13> */
.L_x_2449:
[----:B------:R-:W2:Y:S01]  /*9a00*/  LDCU.64 UR8, c[0x0][0x5c8] ;  /* 0x0000b900ff0877ac */ /* 0x000ea20008000a00 */
[----:B------:R-:W-:-:S04]  /*9a10*/  UIADD3 UR5, UPT, UPT, UR38, UR42, URZ ;  /* 0x0000002a26057290 */ /* 0x000fc8000fffe0ff */
[----:B--2---:R-:W-:Y:S02]  /*9a20*/  UIMAD.WIDE.U32 UR12, UR5, UR8, URZ ;  /* 0x00000008050c72a5 */ /* 0x004fe4000f8e00ff */
[----:B------:R-:W-:-:S04]  /*9a30*/  UIMAD UR5, UR5, UR9, URZ ;  /* 0x00000009050572a4 */ /* 0x000fc8000f8e02ff */
[----:B------:R-:W-:Y:S01]  /*9a40*/  UIADD3 UR5, UPT, UPT, UR13, UR5, URZ ;  /* 0x000000050d057290 */ /* 0x000fe2000fffe0ff */
[----:B------:R-:W-:-:S05]  /*9a50*/  UMOV UR38, UR12 ;  /* 0x0000000c00267c82 */ /* 0x000fca0008000000 */
[----:B------:R-:W-:-:S07]  /*9a60*/  MOV R6, UR5 ;  /* 0x0000000500067c02 */ /* 0x000fce0008000f00 */
.L_x_2450:
        /* <DEDUP_REMOVED lines=63> */
.L_x_2452:
[----:B------:R-:W-:Y:S05]  /*9e60*/  BSYNC.RECONVERGENT B0 ;  /* 0x0000000000007941 */ /* 0x000fea0003800200 */
.L_x_2451:
        /* <DEDUP_REMOVED lines=21> */
.L_x_2454:
[----:B------:R-:W-:Y:S05]  /*9fc0*/  BSYNC.RECONVERGENT B0 ;  /* 0x0000000000007941 */ /* 0x000fea0003800200 */
.L_x_2453:
        /* <DEDUP_REMOVED lines=26> */
.L_x_2456:
[----:B------:R-:W-:Y:S05]  /*a170*/  BSYNC.RECONVERGENT B0 ;  /* 0x0000000000007941 */ /* 0x000fea0003800200 */
.L_x_2455:
        /* <DEDUP_REMOVED lines=18> */
.L_x_2422:
[----:B------:R-:W-:Y:S05]  /*a2a0*/  BSYNC.RECONVERGENT B1 ;  /* 0x0000000000017941 */ /* 0x000fea0003800200 */
.L_x_2400:
[----:B------:R-:W3:Y:S01]  /*a2b0*/  LDCU UR8, c[0x0][0x438] ;  /* 0x00008700ff0877ac */ /* 0x000ee20008000800 */
[----:B------:R-:W4:Y:S01]  /*a2c0*/  LDCU UR9, c[0x0][0x370] ;  /* 0x00006e00ff0977ac */ /* 0x000f220008000800 */
[----:B------:R-:W-:Y:S01]  /*a2d0*/  UMOV UR10, UR20 ;  /* 0x00000014000a7c82 */ /* 0x000fe20008000000 */
[----:B---3--:R-:W-:-:S04]  /*a2e0*/  UIADD3 UR8, UPT, UPT, UR8, 0x3f, URZ ;  /* 0x0000003f08087890 */ /* 0x008fc8000fffe0ff */
[----:B------:R-:W-:Y:S02]  /*a2f0*/  USHF.R.S32.HI UR5, URZ, 0x1f, UR8 ;  /* 0x0000001fff057899 */ /* 0x000fe40008011408 */
[----:B----4-:R-:W-:Y:S02]  /*a300*/  UIADD3 UR39, UPT, UPT, UR9, UR39, URZ ;  /* 0x0000002709277290 */ /* 0x010fe4000fffe0ff */
[----:B------:R-:W-:-:S04]  /*a310*/  ULEA.HI UR5, UR5, UR8, URZ, 0x6 ;  /* 0x0000000805057291 */ /* 0x000fc8000f8f30ff */
[----:B------:R-:W-:-:S04]  /*a320*/  USHF.R.S32.HI UR5, URZ, 0x6, UR5 ;  /* 0x00000006ff057899 */ /* 0x000fc80008011405 */
[----:B------:R-:W-:-:S09]  /*a330*/  UISETP.GE.AND UP0, UPT, UR39, UR5, UPT ;  /* 0x000000052700728c */ /* 0x000fd2000bf06270 */
[----:B------:R-:W-:Y:S05]  /*a340*/  BRA.U !UP0, `(.L_x_2457) ;  /* 0xffffff5d08f07547 */ /* 0x000fea000b83ffff */
[----:B------:R-:W-:Y:S05]  /*a350*/  EXIT ;  /* 0x000000000000794d */ /* 0x000fea0003800000 */
.L_x_2458:
        /* <DEDUP_REMOVED lines=10> */
.L_x_2537:


//--------------------- .text._ZN5flash25flash_bwd_dot_do_o_kernelILb0E23Flash_bwd_kernel_traitsILi256ELi64ELi64ELi8ELi4ELi2ELi2ELb0ELb0EN7cutlass10bfloat16_tE19Flash_kernel_traitsILi256ELi64ELi64ELi8ES3_EEEEvNS_16Flash_bwd_paramsE --------------------------
	.section	.text._ZN5flash25flash_bwd_dot_do_o_kernelILb0E23Flash_bwd_kernel_traitsILi256ELi64ELi64ELi8ELi4ELi2ELi2ELb0ELb0EN7cutlass10bfloat16_tE19Flash_kernel_traitsILi256ELi64ELi64ELi8ES3_EEEEvNS_16Flash_bwd_paramsE,"ax",@progbits
	.align	128
        .global         _ZN5flash25flash_bwd_dot_do_o_kernelILb0E23Flash_bwd_kernel_traitsILi256ELi64ELi64ELi8ELi4ELi2ELi2ELb0ELb0EN7cutlass10bfloat16_tE19Flash_kernel_traitsILi256ELi64ELi64ELi8ES3_EEEEvNS_16Flash_bwd_paramsE
        .type           _ZN5flash25flash_bwd_dot_do_o_kernelILb0E23Flash_bwd_kernel_traitsILi256ELi64ELi64ELi8ELi4ELi2ELi2ELb0ELb0EN7cutlass10bfloat16_tE19Flash_kernel_traitsILi256ELi64ELi64ELi8ES3_EEEEvNS_16Flash_bwd_paramsE,@function
        .size           _ZN5flash25flash_bwd_dot_do_o_kernelILb0E23Flash_bwd_kernel_traitsILi256ELi64ELi64ELi8ELi4ELi2ELi2ELb0ELb0EN7cutlass10bfloat16_tE19Flash_kernel_traitsILi256ELi64ELi64ELi8ES3_EEEEvNS_16Flash_bwd_paramsE,(.L_x_2538 - _ZN5flash25flash_bwd_dot_do_o_kernelILb0E23Flash_bwd_kernel_traitsILi256ELi64ELi64ELi8ELi4ELi2ELi2ELb0ELb0EN7cutlass10bfloat16_tE19Flash_kernel_traitsILi256ELi64ELi64ELi8ES3_EEEEvNS_16Flash_bwd_paramsE)
        .other          _ZN5flash25flash_bwd_dot_do_o_kernelILb0E23Flash_bwd_kernel_traitsILi256ELi64ELi64ELi8ELi4ELi2ELi2ELb0ELb0EN7cutlass10bfloat16_tE19Flash_kernel_traitsILi256ELi64ELi64ELi8ES3_EEEEvNS_16Flash_bwd_paramsE,@"STO_CUDA_ENTRY STV_DEFAULT"
_ZN5flash25flash_bwd_dot_do_o_kernelILb0E23Flash_bwd_kernel_traitsILi256ELi64ELi64ELi8ELi4ELi2ELi2ELb0ELb0EN7cutlass10bfloat16_tE19Flash_kernel_traitsILi256ELi64ELi64ELi8ES3_EEEEvNS_16Flash_bwd_paramsE:
.text._ZN5flash25flash_bwd_dot_do_o_kernelILb0E23Flash_bwd_kernel_traitsILi256ELi64ELi64ELi8ELi4ELi2ELi2ELb0ELb0EN7cutlass10bfloat16_tE19Flash_kernel_traitsILi256ELi64ELi64ELi8ES3_EEEEvNS_16Flash_bwd_paramsE:
        /* <DEDUP_REMOVED lines=51> */
.L_x_2459:
[----:B------:R-:W0:Y:S08]  /*0330*/  LDC R10, c[0x0][0x3e0] ;  /* 0x0000f800ff0a7b82 */ /* 0x000e300000000800 */
[----:B------:R-:W1:Y:S01]  /*0340*/  LDC R3, c[0x0][0x444] ;  /* 0x00011100ff037b82 */ /* 0x000e620000000800 */
[----:B0-----:R-:W-:-:S04]  /*0350*/  IMAD R10, R7, R10, UR5 ;  /* 0x00000005070a7e24 */ /* 0x001fc8000f8e020a */
[----:B-1----:R-:W-:-:S07]  /*0360*/  IMAD R10, R10, R3, RZ ;  /* 0x000000030a0a7224 */ /* 0x002fce00078e02ff */
.L_x_2460:
        /* <DEDUP_REMOVED lines=63> */
.L_x_2462:
[----:B------:R-:W-:Y:S05]  /*0760*/  BSYNC.RECONVERGENT B0 ;  /* 0x0000000000007941 */ /* 0x000fea0003800200 */
.L_x_2461:
        /* <DEDUP_REMOVED lines=22> */
.L_x_2464:
[----:B------:R-:W-:Y:S05]  /*08d0*/  BSYNC.RECONVERGENT B0 ;  /* 0x0000000000007941 */ /* 0x000fea0003800200 */
.L_x_2463:
        /* <DEDUP_REMOVED lines=25> */
.L_x_2466:
[----:B------:R-:W-:Y:S05]  /*0a70*/  BSYNC.RECONVERGENT B0 ;  /* 0x0000000000007941 */ /* 0x000fea0003800200 */
.L_x_2465:
        /* <DEDUP_REMOVED lines=30> */
.L_x_2468:
[----:B------:R-:W-:Y:S05]  /*0c60*/  BSYNC.RECONVERGENT B0 ;  /* 0x0000000000007941 */ /* 0x000fea0003800200 */
.L_x_2467:
        /* <DEDUP_REMOVED lines=221> */
.L_x_2469:
        /* <DEDUP_REMOVED lines=12> */
.L_x_2538:


//--------------------- .text._ZN5flash25flash_bwd_dot_do_o_kernelILb1E23Flash_bwd_kernel_traitsILi256ELi64ELi64ELi8ELi4ELi2ELi2ELb0ELb0EN7cutlass10bfloat16_tE19Flash_kernel_traitsILi256ELi64ELi64ELi8ES3_EEEEvNS_16Flash_bwd_paramsE --------------------------
	.section	.text._ZN5flash25flash_bwd_dot_do_o_kernelILb1E23Flash_bwd_kernel_traitsILi256ELi64ELi64ELi8ELi4ELi2ELi2ELb0ELb0EN7cutlass10bfloat16_tE19Flash_kernel_traitsILi256ELi64ELi64ELi8ES3_EEEEvNS_16Flash_bwd_paramsE,"ax",@progbits
	.align	128
        .global         _ZN5flash25flash_bwd_dot_do_o_kernelILb1E23Flash_bwd_kernel_traitsILi256ELi64ELi64ELi8ELi4ELi2ELi2ELb0ELb0EN7cutlass10bfloat16_tE19Flash_kernel_traitsILi256ELi64ELi64ELi8ES3_EEEEvNS_16Flash_bwd_paramsE
        .type           _ZN5flash25flash_bwd_dot_do_o_kernelILb1E23Flash_bwd_kernel_traitsILi256ELi64ELi64ELi8ELi4ELi2ELi2ELb0ELb0EN7cutlass10bfloat16_tE19Flash_kernel_traitsILi256ELi64ELi64ELi8ES3_EEEEvNS_16Flash_bwd_paramsE,@function
        .size           _ZN5flash25flash_bwd_dot_do_o_kernelILb1E23Flash_bwd_kernel_traitsILi256ELi64ELi64ELi8ELi4ELi2ELi2ELb0ELb0EN7cutlass10bfloat16_tE19Flash_kernel_traitsILi256ELi64ELi64ELi8ES3_EEEEvNS_16Flash_bwd_paramsE,(.L_x_2539 - _ZN5flash25flash_bwd_dot_do_o_kernelILb1E23Flash_bwd_kernel_traitsILi256ELi64ELi64ELi8ELi4ELi2ELi2ELb0ELb0EN7cutlass10bfloat16_tE19Flash_kernel_traitsILi256ELi64ELi64ELi8ES3_EEEEvNS_16Flash_bwd_paramsE)
        .other          _ZN5flash25flash_bwd_dot_do_o_kernelILb1E23Flash_bwd_kernel_traitsILi256ELi64ELi64ELi8ELi4ELi2ELi2ELb0ELb0EN7cutlass10bfloat16_tE19Flash_kernel_traitsILi256ELi64ELi64ELi8ES3_EEEEvNS_16Flash_bwd_paramsE,@"STO_CUDA_ENTRY STV_DEFAULT"
_ZN5flash25flash_bwd_dot_do_o_kernelILb1E23Flash_bwd_kernel_traitsILi256ELi64ELi64ELi8ELi4ELi2ELi2ELb0ELb0EN7cutlass10bfloat16_tE19Flash_kernel_traitsILi256ELi64ELi64ELi8ES3_EEEEvNS_16Flash_bwd_paramsE:
.text._ZN5flash25flash_bwd_dot_do_o_kernelILb1E23Flash_bwd_kernel_traitsILi256ELi64ELi64ELi8ELi4ELi2ELi2ELb0ELb0EN7cutlass10bfloat16_tE19Flash_kernel_traitsILi256ELi64ELi64ELi8ES3_EEEEvNS_16Flash_bwd_paramsE:
        /* <DEDUP_REMOVED lines=60> */
.L_x_2470:
[-C--:B------:R-:W-:Y:S02]  /*03c0*/  IMAD R7, R3, R13.reuse, RZ ;  /* 0x0000000d03077224 */ /* 0x080fe400078e02ff */
[----:B------:R-:W-:-:S04]  /*03d0*/  IMAD.WIDE.U32 R4, R2, R13, RZ ;  /* 0x0000000d02047225 */ /* 0x000fc800078e00ff */
[----:B------:R-:W-:Y:S01]  /*03e0*/  IMAD.MOV.U32 R6, RZ, RZ, R4 ;  /* 0x000000ffff067224 */ /* 0x000fe200078e0004 */
[----:B------:R-:W-:-:S07]  /*03f0*/  IADD3 R14, PT, PT, R5, R7, RZ ;  /* 0x00000007050e7210 */ /* 0x000fce0007ffe0ff */
.L_x_2471:
        /* <DEDUP_REMOVED lines=21> */
.L_x_2472:
[----:B------:R-:W0:Y:S01]  /*0550*/  LDC R0, c[0x0][0x444] ;  /* 0x00011100ff007b82 */ /* 0x000e220000000800 */
[----:B------:R-:W-:-:S04]  /*0560*/  IMAD R71, R71, R22, R9 ;  /* 0x0000001647477224 */ /* 0x000fc800078e0209 */
[----:B0-----:R-:W-:-:S07]  /*0570*/  IMAD R71, R71, R0, RZ ;  /* 0x0000000047477224 */ /* 0x001fce00078e02ff */
.L_x_2473:
        /* <DEDUP_REMOVED lines=66> */
.L_x_2475:
[----:B------:R-:W-:Y:S05]  /*09a0*/  BSYNC.RECONVERGENT B0 ;  /* 0x0000000000007941 */ /* 0x000fea0003800200 */
.L_x_2474:
        /* <DEDUP_REMOVED lines=22> */
.L_x_2477:
[----:B------:R-:W-:Y:S05]  /*0b10*/  BSYNC.RECONVERGENT B0 ;  /* 0x0000000000007941 */ /* 0x000fea0003800200 */
.L_x_2476:
        /* <DEDUP_REMOVED lines=36> */
.L_x_2479:
[----:B------:R-:W-:Y:S05]  /*0d60*/  BSYNC.RECONVERGENT B0 ;  /* 0x0000000000007941 */ /* 0x000fea0003800200 */
.L_x_2478:
        /* <DEDUP_REMOVED lines=26> */
.L_x_2481:
[----:B------:R-:W-:Y:S05]  /*0f10*/  BSYNC.RECONVERGENT B0 ;  /* 0x0000000000007941 */ /* 0x000fea0003800200 */
.L_x_2480:
        /* <DEDUP_REMOVED lines=253> */
.L_x_2482:
        /* <DEDUP_REMOVED lines=9> */
.L_x_2539:


//--------------------- .nv.shared._ZN5flash27flash_bwd_convert_dq_kernelI23Flash_bwd_kernel_traitsILi256ELi64ELi32ELi8ELi4ELi1ELi2ELb1ELb1EN7cutlass10bfloat16_tE19Flash_kernel_traitsILi256ELi64ELi32ELi8ES3_EEEEvNS_16Flash_bwd_paramsEi --------------------------
	.section	.nv.shared._ZN5flash27flash_bwd_convert_dq_kernelI23Flash_bwd_kernel_traitsILi256ELi64ELi32ELi8ELi4ELi1ELi2ELb1ELb1EN7cutlass10bfloat16_tE19Flash_kernel_traitsILi256ELi64ELi32ELi8ES3_EEEEvNS_16Flash_bwd_paramsEi,"aw",@nobits
	.sectionflags	@""
	.align	16
	.zero		1024


//--------------------- .nv.shared.reserved.0     --------------------------
	.section	.nv.shared.reserved.0,"aw",@nobits
	.weak		__nv_reservedSMEM_offset_0_alias
	.size		__nv_reservedSMEM_offset_0_alias, 0, 64
	.other		__nv_reservedSMEM_offset_0_alias,@"STO_CUDA_RESERVED_SHARED STV_DEFAULT"
__nv_reservedSMEM_offset_0_alias:
	.zero		0
	.zero		64


//--------------------- .nv.global                --------------------------
	.section	.nv.global,"aw",@nobits
.nv.global:
	.type		_ZN66_INTERNAL_8dd3f9e9_30_flash_bwd_hdim256_bf16_sm80_cu_a6473388_26664cute1_E,@object
	.size		_ZN66_INTERNAL_8dd3f9e9_30_flash_bwd_hdim256_bf16_sm80_cu_a6473388_26664cute1_E,(_ZN66_INTERNAL_8dd3f9e9_30_flash_bwd_hdim256_bf16_sm80_cu_a6473388_26664cuda3std3__45__cpo6cbeginE - _ZN66_INTERNAL_8dd3f9e9_30_flash_bwd_hdim256_bf16_sm80_cu_a6473388_26664cute1_E)
_ZN66_INTERNAL_8dd3f9e9_30_flash_bwd_hdim256_bf16_sm80_cu_a6473388_26664cute1_E:
	.zero		1
	.type		_ZN66_INTERNAL_8dd3f9e9_30_flash_bwd_hdim256_bf16_sm80_cu_a6473388_26664cuda3std3__45__cpo6cbeginE,@object
	.size		_ZN66_INTERNAL_8dd3f9e9_30_flash_bwd_hdim256_bf16_sm80_cu_a6473388_26664cuda3std3__45__cpo6cbeginE,(_ZN66_INTERNAL_8dd3f9e9_30_flash_bwd_hdim256_bf16_sm80_cu_a6473388_26664cuda3std3__48in_placeE - _ZN66_INTERNAL_8dd3f9e9_30_flash_bwd_hdim256_bf16_sm80_cu_a6473388_26664cuda3std3__45__cpo6cbeginE)
_ZN66_INTERNAL_8dd3f9e9_30_flash_bwd_hdim256_bf16_sm80_cu_a6473388_26664cuda3std3__45__cpo6cbeginE:
	.zero		1
	.type		_ZN66_INTERNAL_8dd3f9e9_30_flash_bwd_hdim256_bf16_sm80_cu_a6473388_26664cuda3std3__48in_placeE,@object
	.size		_ZN66_INTERNAL_8dd3f9e9_30_flash_bwd_hdim256_bf16_sm80_cu_a6473388_26664cuda3std3__48in_placeE,(_ZN66_INTERNAL_8dd3f9e9_30_flash_bwd_hdim256_bf16_sm80_cu_a6473388_26664cuda3std6ranges3__45__cpo9iter_moveE - _ZN66_INTERNAL_8dd3f9e9_30_flash_bwd_hdim256_bf16_sm80_cu_a6473388_26664cuda3std3__48in_placeE)
_ZN66_INTERNAL_8dd3f9e9_30_flash_bwd_hdim256_bf16_sm80_cu_a6473388_26664cuda3std3__48in_placeE:
	.zero		1
	.type		_ZN66_INTERNAL_8dd3f9e9_30_flash_bwd_hdim256_bf16_sm80_cu_a6473388_26664cuda3std6ranges3__45__cpo9iter_moveE,@object
	.size		_ZN66_INTERNAL_8dd3f9e9_30_flash_bwd_hdim256_bf16_sm80_cu_a6473388_26664cuda3std6ranges3__45__cpo9iter_moveE,(_ZN66_INTERNAL_8dd3f9e9_30_flash_bwd_hdim256_bf16_sm80_cu_a6473388_26664cuda3std3__45__cpo5beginE - _ZN66_INTERNAL_8dd3f9e9_30_flash_bwd_hdim256_bf16_sm80_cu_a6473388_26664cuda3std6ranges3__45__cpo9iter_moveE)
_ZN66_INTERNAL_8dd3f9e9_30_flash_bwd_hdim256_bf16_sm80_cu_a6473388_26664cuda3std6ranges3__45__cpo9iter_moveE:
	.zero		1
	.type		_ZN66_INTERNAL_8dd3f9e9_30_flash_bwd_hdim256_bf16_sm80_cu_a6473388_26664cuda3std3__45__cpo5beginE,@object
	.size		_ZN66_INTERNAL_8dd3f9e9_30_flash_bwd_hdim256_bf16_sm80_cu_a6473388_26664cuda3std3__45__cpo5beginE,(_ZN66_INTERNAL_8dd3f9e9_30_flash_bwd_hdim256_bf16_sm80_cu_a6473388_26664cuda3std3__468_GLOBAL__N__8dd3f9e9_30_flash_bwd_hdim256_bf16_sm80_cu_a6473388_26666ignoreE - _ZN66_INTERNAL_8dd3f9e9_30_flash_bwd_hdim256_bf16_sm80_cu_a6473388_26664cuda3std3__45__cpo5beginE)
_ZN66_INTERNAL_8dd3f9e9_30_flash_bwd_hdim256_bf16_sm80_cu_a6473388_26664cuda3std3__45__cpo5beginE:
	.zero		1
	.type		_ZN66_INTERNAL_8dd3f9e9_30_flash_bwd_hdim256_bf16_sm80_cu_a6473388_26664cuda3std3__468_GLOBAL__N__8dd3f9e9_30_flash_bwd_hdim256_bf16_sm80_cu_a6473388_26666ignoreE,@object
	.size		_ZN66_INTERNAL_8dd3f9e9_30_flash_bwd_hdim256_bf16_sm80_cu_a6473388_26664cuda3std3__468_GLOBAL__N__8dd3f9e9_30_flash_bwd_hdim256_bf16_sm80_cu_a6473388_26666ignoreE,(_ZN66_INTERNAL_8dd3f9e9_30_flash_bwd_hdim256_bf16_sm80_cu_a6473388_26664cute7productE - _ZN66_INTERNAL_8dd3f9e9_30_flash_bwd_hdim256_bf16_sm80_cu_a6473388_26664cuda3std3__468_GLOBAL__N__8dd3f9e9_30_flash_bwd_hdim256_bf16_sm80_cu_a6473388_26666ignoreE)
_ZN66_INTERNAL_8dd3f9e9_30_flash_bwd_hdim256_bf16_sm80_cu_a6473388_26664cuda3std3__468_GLOBAL__N__8dd3f9e9_30_flash_bwd_hdim256_bf16_sm80_cu_a6473388_26666ignoreE:
	.zero		1
	.type		_ZN66_INTERNAL_8dd3f9e9_30_flash_bwd_hdim256_bf16_sm80_cu_a6473388_26664cute7productE,@object
	.size		_ZN66_INTERNAL_8dd3f9e9_30_flash_bwd_hdim256_bf16_sm80_cu_a6473388_26664cute7productE,(_ZN66_INTERNAL_8dd3f9e9_30_flash_bwd_hdim256_bf16_sm80_cu_a6473388_26664cuda3std3__45__cpo3endE - _ZN66_INTERNAL_8dd3f9e9_30_flash_bwd_hdim256_bf16_sm80_cu_a6473388_26664cute7productE)
_ZN66_INTERNAL_8dd3f9e9_30_flash_bwd_hdim256_bf16_sm80_cu_a6473388_26664cute7productE:
	.zero		1
	.type		_ZN66_INTERNAL_8dd3f9e9_30_flash_bwd_hdim256_bf16_sm80_cu_a6473388_26664cuda3std3__45__cpo3endE,@object
	.size		_ZN66_INTERNAL_8dd3f9e9_30_flash_bwd_hdim256_bf16_sm80_cu_a6473388_26664cuda3std3__45__cpo3endE,(_ZN66_INTERNAL_8dd3f9e9_30_flash_bwd_hdim256_bf16_sm80_cu_a6473388_26664cuda3std3__419piecewise_constructE - _ZN66_INTERNAL_8dd3f9e9_30_flash_bwd_hdim256_bf16_sm80_cu_a6473388_26664cuda3std3__45__cpo3endE)
_ZN66_INTERNAL_8dd3f9e9_30_flash_bwd_hdim256_bf16_sm80_cu_a6473388_26664cuda3std3__45__cpo3endE:
	.zero		1
	.type		_ZN66_INTERNAL_8dd3f9e9_30_flash_bwd_hdim256_bf16_sm80_cu_a6473388_26664cuda3std3__419piecewise_constructE,@object
	.size		_ZN66_INTERNAL_8dd3f9e9_30_flash_bwd_hdim256_bf16_sm80_cu_a6473388_26664cuda3std3__419piecewise_constructE,(_ZN66_INTERNAL_8dd3f9e9_30_flash_bwd_hdim256_bf16_sm80_cu_a6473388_26664cuda3std3__45__cpo4cendE - _ZN66_INTERNAL_8dd3f9e9_30_flash_bwd_hdim256_bf16_sm80_cu_a6473388_26664cuda3std3__419piecewise_constructE)
_ZN66_INTERNAL_8dd3f9e9_30_flash_bwd_hdim256_bf16_sm80_cu_a6473388_26664cuda3std3__419piecewise_constructE:
	.zero		1
	.type		_ZN66_INTERNAL_8dd3f9e9_30_flash_bwd_hdim256_bf16_sm80_cu_a6473388_26664cuda3std3__45__cpo4cendE,@object
	.size		_ZN66_INTERNAL_8dd3f9e9_30_flash_bwd_hdim256_bf16_sm80_cu_a6473388_26664cuda3std3__45__cpo4cendE,(_ZN66_INTERNAL_8dd3f9e9_30_flash_bwd_hdim256_bf16_sm80_cu_a6473388_26664cuda3std6ranges3__45__cpo4swapE - _ZN66_INTERNAL_8dd3f9e9_30_flash_bwd_hdim256_bf16_sm80_cu_a6473388_26664cuda3std3__45__cpo4cendE)
_ZN66_INTERNAL_8dd3f9e9_30_flash_bwd_hdim256_bf16_sm80_cu_a6473388_26664cuda3std3__45__cpo4cendE:
	.zero		1
	.type		_ZN66_INTERNAL_8dd3f9e9_30_flash_bwd_hdim256_bf16_sm80_cu_a6473388_26664cuda3std6ranges3__45__cpo4swapE,@object
	.size		_ZN66_INTERNAL_8dd3f9e9_30_flash_bwd_hdim256_bf16_sm80_cu_a6473388_26664cuda3std6ranges3__45__cpo4swapE,(.L_7 - _ZN66_INTERNAL_8dd3f9e9_30_flash_bwd_hdim256_bf16_sm80_cu_a6473388_26664cuda3std6ranges3__45__cpo4swapE)
_ZN66_INTERNAL_8dd3f9e9_30_flash_bwd_hdim256_bf16_sm80_cu_a6473388_26664cuda3std6ranges3__45__cpo4swapE:
	.zero		1
.L_7:


//--------------------- .nv.shared._ZN5flash44flash_bwd_dq_dk_dv_loop_seqk_parallel_kernelI23Flash_bwd_kernel_traitsILi256ELi64ELi32ELi8ELi4ELi1ELi2ELb1ELb1EN7cutlass10bfloat16_tE19Flash_kernel_traitsILi256ELi64ELi32ELi8ES3_EELb0ELb0ELb0ELb0ELb0ELb0ELb0EEEvNS_16Flash_bwd_paramsE --------------------------
	.section	.nv.shared._ZN5flash44flash_bwd_dq_dk_dv_loop_seqk_parallel_kernelI23Flash_bwd_kernel_traitsILi256ELi64ELi32ELi8ELi4ELi1ELi2ELb1ELb1EN7cutlass10bfloat16_tE19Flash_kernel_traitsILi256ELi64ELi32ELi8ES3_EELb0ELb0ELb0ELb0ELb0ELb0ELb0EEEvNS_16Flash_bwd_paramsE,"aw",@nobits
	.sectionflags	@""
	.align	16
	.zero		1024


//--------------------- .nv.shared._ZN5flash44flash_bwd_dq_dk_dv_loop_seqk_parallel_kernelI23Flash_bwd_kernel_traitsILi256ELi64ELi32ELi8ELi4ELi1ELi2ELb1ELb1EN7cutlass10bfloat16_tE19Flash_kernel_traitsILi256ELi64ELi32ELi8ES3_EELb0ELb0ELb0ELb0ELb0ELb0ELb1EEEvNS_16Flash_bwd_paramsE --------------------------
	.section	.nv.shared._ZN5flash44flash_bwd_dq_dk_dv_loop_seqk_parallel_kernelI23Flash_bwd_kernel_traitsILi256ELi64ELi32ELi8ELi4ELi1ELi2ELb1ELb1EN7cutlass10bfloat16_tE19Flash_kernel_traitsILi256ELi64ELi32ELi8ES3_EELb0ELb0ELb0ELb0ELb0ELb0ELb1EEEvNS_16Flash_bwd_paramsE,"aw",@nobits
	.sectionflags	@""
	.align	16
	.zero		1024


//--------------------- .nv.shared._ZN5flash44flash_bwd_dq_dk_dv_loop_seqk_parallel_kernelI23Flash_bwd_kernel_traitsILi256ELi64ELi32ELi8ELi4ELi1ELi2ELb1ELb1EN7cutlass10bfloat16_tE19Flash_kernel_traitsILi256ELi64ELi32ELi8ES3_EELb0ELb0ELb1ELb0ELb0ELb0ELb0EEEvNS_16Flash_bwd_paramsE --------------------------
	.section	.nv.shared._ZN5flash44flash_bwd_dq_dk_dv_loop_seqk_parallel_kernelI23Flash_bwd_kernel_traitsILi256ELi64ELi32ELi8ELi4ELi1ELi2ELb1ELb1EN7cutlass10bfloat16_tE19Flash_kernel_traitsILi256ELi64ELi32ELi8ES3_EELb0ELb0ELb1ELb0ELb0ELb0ELb0EEEvNS_16Flash_bwd_paramsE,"aw",@nobits
	.sectionflags	@""
	.align	16
	.zero		1024


//--------------------- .nv.shared._ZN5flash44flash_bwd_dq_dk_dv_loop_seqk_parallel_kernelI23Flash_bwd_kernel_traitsILi256ELi64ELi32ELi8ELi4ELi1ELi2ELb1ELb1EN7cutlass10bfloat16_tE19Flash_kernel_traitsILi256ELi64ELi32ELi8ES3_EELb0ELb0ELb1ELb0ELb0ELb0ELb1EEEvNS_16Flash_bwd_paramsE --------------------------
	.section	.nv.shared._ZN5flash44flash_bwd_dq_dk_dv_loop_seqk_parallel_kernelI23Flash_bwd_kernel_traitsILi256ELi64ELi32ELi8ELi4ELi1ELi2ELb1ELb1EN7cutlass10bfloat16_tE19Flash_kernel_traitsILi256ELi64ELi32ELi8ES3_EELb0ELb0ELb1ELb0ELb0ELb0ELb1EEEvNS_16Flash_bwd_paramsE,"aw",@nobits
	.sectionflags	@""
	.align	16
	.zero		1024


//--------------------- .nv.shared._ZN5flash44flash_bwd_dq_dk_dv_loop_seqk_parallel_kernelI23Flash_bwd_kernel_traitsILi256ELi64ELi32ELi8ELi4ELi1ELi2ELb1ELb1EN7cutlass10bfloat16_tE19Flash_kernel_traitsILi256ELi64ELi32ELi8ES3_EELb0ELb0ELb0ELb0ELb0ELb1ELb0EEEvNS_16Flash_bwd_paramsE --------------------------
	.section	.nv.shared._ZN5flash44flash_bwd_dq_dk_dv_loop_seqk_parallel_kernelI23Flash_bwd_kernel_traitsILi256ELi64ELi32ELi8ELi4ELi1ELi2ELb1ELb1EN7cutlass10bfloat16_tE19Flash_kernel_traitsILi256ELi64ELi32ELi8ES3_EELb0ELb0ELb0ELb0ELb0ELb1ELb0EEEvNS_16Flash_bwd_paramsE,"aw",@nobits
	.sectionflags	@""
	.align	16
	.zero		1024


//--------------------- .nv.shared._ZN5flash44flash_bwd_dq_dk_dv_loop_seqk_parallel_kernelI23Flash_bwd_kernel_traitsILi256ELi64ELi32ELi8ELi4ELi1ELi2ELb1ELb1EN7cutlass10bfloat16_tE19Flash_kernel_traitsILi256ELi64ELi32ELi8ES3_EELb0ELb0ELb0ELb0ELb0ELb1ELb1EEEvNS_16Flash_bwd_paramsE --------------------------
	.section	.nv.shared._ZN5flash44flash_bwd_dq_dk_dv_loop_seqk_parallel_kernelI23Flash_bwd_kernel_traitsILi256ELi64ELi32ELi8ELi4ELi1ELi2ELb1ELb1EN7cutlass10bfloat16_tE19Flash_kernel_traitsILi256ELi64ELi32ELi8ES3_EELb0ELb0ELb0ELb0ELb0ELb1ELb1EEEvNS_16Flash_bwd_paramsE,"aw",@nobits
	.sectionflags	@""
	.align	16
	.zero		1024


//--------------------- .nv.shared._ZN5flash44flash_bwd_dq_dk_dv_loop_seqk_parallel_kernelI23Flash_bwd_kernel_traitsILi256ELi64ELi32ELi8ELi4ELi1ELi2ELb1ELb1EN7cutlass10bfloat16_tE19Flash_kernel_traitsILi256ELi64ELi32ELi8ES3_EELb0ELb0ELb0ELb1ELb0ELb0ELb0EEEvNS_16Flash_bwd_paramsE --------------------------
	.section	.nv.shared._ZN5flash44flash_bwd_dq_dk_dv_loop_seqk_parallel_kernelI23Flash_bwd_kernel_traitsILi256ELi64ELi32ELi8ELi4ELi1ELi2ELb1ELb1EN7cutlass10bfloat16_tE19Flash_kernel_traitsILi256ELi64ELi32ELi8ES3_EELb0ELb0ELb0ELb1ELb0ELb0ELb0EEEvNS_16Flash_bwd_paramsE,"aw",@nobits
	.sectionflags	@""
	.align	16
	.zero		1024


//--------------------- .nv.shared._ZN5flash44flash_bwd_dq_dk_dv_loop_seqk_parallel_kernelI23Flash_bwd_kernel_traitsILi256ELi64ELi32ELi8ELi4ELi1ELi2ELb1ELb1EN7cutlass10bfloat16_tE19Flash_kernel_traitsILi256ELi64ELi32ELi8ES3_EELb0ELb0ELb0ELb1ELb0ELb0ELb1EEEvNS_16Flash_bwd_paramsE --------------------------
	.section	.nv.shared._ZN5flash44flash_bwd_dq_dk_dv_loop_seqk_parallel_kernelI23Flash_bwd_kernel_traitsILi256ELi64ELi32ELi8ELi4ELi1ELi2ELb1ELb1EN7cutlass10bfloat16_tE19Flash_kernel_traitsILi256ELi64ELi32ELi8ES3_EELb0ELb0ELb0ELb1ELb0ELb0ELb1EEEvNS_16Flash_bwd_paramsE,"aw",@nobits
	.sectionflags	@""
	.align	16
	.zero		1024


//--------------------- .nv.shared._ZN5flash44flash_bwd_dq_dk_dv_loop_seqk_parallel_kernelI23Flash_bwd_kernel_traitsILi256ELi64ELi32ELi8ELi4ELi1ELi2ELb1ELb1EN7cutlass10bfloat16_tE19Flash_kernel_traitsILi256ELi64ELi32ELi8ES3_EELb0ELb0ELb1ELb0ELb0ELb1ELb0EEEvNS_16Flash_bwd_paramsE --------------------------
	.section	.nv.shared._ZN5flash44flash_bwd_dq_dk_dv_loop_seqk_parallel_kernelI23Flash_bwd_kernel_traitsILi256ELi64ELi32ELi8ELi4ELi1ELi2ELb1ELb1EN7cutlass10bfloat16_tE19Flash_kernel_traitsILi256ELi64ELi32ELi8ES3_EELb0ELb0ELb1ELb0ELb0ELb1ELb0EEEvNS_16Flash_bwd_paramsE,"aw",@nobits
	.sectionflags	@""
	.align	16
	.zero		1024


//--------------------- .nv.shared._ZN5flash44flash_bwd_dq_dk_dv_loop_seqk_parallel_kernelI23Flash_bwd_kernel_traitsILi256ELi64ELi32ELi8ELi4ELi1ELi2ELb1ELb1EN7cutlass10bfloat16_tE19Flash_kernel_traitsILi256ELi64ELi32ELi8ES3_EELb0ELb0ELb1ELb0ELb0ELb1ELb1EEEvNS_16Flash_bwd_paramsE --------------------------
	.section	.nv.shared._ZN5flash44flash_bwd_dq_dk_dv_loop_seqk_parallel_kernelI23Flash_bwd_kernel_traitsILi256ELi64ELi32ELi8ELi4ELi1ELi2ELb1ELb1EN7cutlass10bfloat16_tE19Flash_kernel_traitsILi256ELi64ELi32ELi8ES3_EELb0ELb0ELb1ELb0ELb0ELb1ELb1EEEvNS_16Flash_bwd_paramsE,"aw",@nobits
	.sectionflags	@""
	.align	16
	.zero		1024


//--------------------- .nv.shared._ZN5flash44flash_bwd_dq_dk_dv_loop_seqk_parallel_kernelI23Flash_bwd_kernel_traitsILi256ELi64ELi32ELi8ELi4ELi1ELi2ELb1ELb1EN7cutlass10bfloat16_tE19Flash_kernel_traitsILi256ELi64ELi32ELi8ES3_EELb0ELb0ELb1ELb1ELb0ELb0ELb0EEEvNS_16Flash_bwd_paramsE --------------------------
	.section	.nv.shared._ZN5flash44flash_bwd_dq_dk_dv_loop_seqk_parallel_kernelI23Flash_bwd_kernel_traitsILi256ELi64ELi32ELi8ELi4ELi1ELi2ELb1ELb1EN7cutlass10bfloat16_tE19Flash_kernel_traitsILi256ELi64ELi32ELi8ES3_EELb0ELb0ELb1ELb1ELb0ELb0ELb0EEEvNS_16Flash_bwd_paramsE,"aw",@nobits
	.sectionflags	@""
	.align	16
	.zero		1024


//--------------------- .nv.shared._ZN5flash44flash_bwd_dq_dk_dv_loop_seqk_parallel_kernelI23Flash_bwd_kernel_traitsILi256ELi64ELi32ELi8ELi4ELi1ELi2ELb1ELb1EN7cutlass10bfloat16_tE19Flash_kernel_traitsILi256ELi64ELi32ELi8ES3_EELb0ELb0ELb1ELb1ELb0ELb0ELb1EEEvNS_16Flash_bwd_paramsE --------------------------
	.section	.nv.shared._ZN5flash44flash_bwd_dq_dk_dv_loop_seqk_parallel_kernelI23Flash_bwd_kernel_traitsILi256ELi64ELi32ELi8ELi4ELi1ELi2ELb1ELb1EN7cutlass10bfloat16_tE19Flash_kernel_traitsILi256ELi64ELi32ELi8ES3_EELb0ELb0ELb1ELb1ELb0ELb0ELb1EEEvNS_16Flash_bwd_paramsE,"aw",@nobits
	.sectionflags	@""
	.align	16
	.zero		1024


//--------------------- .nv.shared._ZN5flash25flash_bwd_dot_do_o_kernelILb0E23Flash_bwd_kernel_traitsILi256ELi64ELi32ELi8ELi4ELi1ELi2ELb1ELb1EN7cutlass10bfloat16_tE19Flash_kernel_traitsILi256ELi64ELi32ELi8ES3_EEEEvNS_16Flash_bwd_paramsE --------------------------
	.section	.nv.shared._ZN5flash25flash_bwd_dot_do_o_kernelILb0E23Flash_bwd_kernel_traitsILi256ELi64ELi32ELi8ELi4ELi1ELi2ELb1ELb1EN7cutlass10bfloat16_tE19Flash_kernel_traitsILi256ELi64ELi32ELi8ES3_EEEEvNS_16Flash_bwd_paramsE,"aw",@nobits
	.sectionflags	@""
	.align	16
	.zero		1024


//--------------------- .nv.shared._ZN5flash25flash_bwd_dot_do_o_kernelILb1E23Flash_bwd_kernel_traitsILi256ELi64ELi32ELi8ELi4ELi1ELi2ELb1ELb1EN7cutlass10bfloat16_tE19Flash_kernel_traitsILi256ELi64ELi32ELi8ES3_EEEEvNS_16Flash_bwd_paramsE --------------------------
	.section	.nv.shared._ZN5flash25flash_bwd_dot_do_o_kernelILb1E23Flash_bwd_kernel_traitsILi256ELi64ELi32ELi8ELi4ELi1ELi2ELb1ELb1EN7cutlass10bfloat16_tE19Flash_kernel_traitsILi256ELi64ELi32ELi8ES3_EEEEvNS_16Flash_bwd_paramsE,"aw",@nobits
	.sectionflags	@""
	.align	16
	.zero		1024


//--------------------- .nv.shared._ZN5flash44flash_bwd_dq_dk_dv_loop_seqk_parallel_kernelI23Flash_bwd_kernel_traitsILi256ELi64ELi64ELi8ELi4ELi2ELi2ELb0ELb1EN7cutlass10bfloat16_tE19Flash_kernel_traitsILi256ELi64ELi64ELi8ES3_EELb0ELb0ELb0ELb0ELb0ELb0ELb0EEEvNS_16Flash_bwd_paramsE --------------------------
	.section	.nv.shared._ZN5flash44flash_bwd_dq_dk_dv_loop_seqk_parallel_kernelI23Flash_bwd_kernel_traitsILi256ELi64ELi64ELi8ELi4ELi2ELi2ELb0ELb1EN7cutlass10bfloat16_tE19Flash_kernel_traitsILi256ELi64ELi64ELi8ES3_EELb0ELb0ELb0ELb0ELb0ELb0ELb0EEEvNS_16Flash_bwd_paramsE,"aw",@nobits
	.sectionflags	@""
	.align	16
	.zero		1024


//--------------------- .nv.shared._ZN5flash44flash_bwd_dq_dk_dv_loop_seqk_parallel_kernelI23Flash_bwd_kernel_traitsILi256ELi64ELi64ELi8ELi4ELi2ELi2ELb0ELb1EN7cutlass10bfloat16_tE19Flash_kernel_traitsILi256ELi64ELi64ELi8ES3_EELb0ELb0ELb1ELb0ELb0ELb0ELb0EEEvNS_16Flash_bwd_paramsE --------------------------
	.section	.nv.shared._ZN5flash44flash_bwd_dq_dk_dv_loop_seqk_parallel_kernelI23Flash_bwd_kernel_traitsILi256ELi64ELi64ELi8ELi4ELi2ELi2ELb0ELb1EN7cutlass10bfloat16_tE19Flash_kernel_traitsILi256ELi64ELi64ELi8ES3_EELb0ELb0ELb1ELb0ELb0ELb0ELb0EEEvNS_16Flash_bwd_paramsE,"aw",@nobits
	.sectionflags	@""
	.align	16
	.zero		1024


//--------------------- .nv.shared._ZN5flash44flash_bwd_dq_dk_dv_loop_seqk_parallel_kernelI23Flash_bwd_kernel_traitsILi256ELi64ELi64ELi8ELi4ELi2ELi2ELb0ELb1EN7cutlass10bfloat16_tE19Flash_kernel_traitsILi256ELi64ELi64ELi8ES3_EELb0ELb0ELb0ELb0ELb0ELb1ELb0EEEvNS_16Flash_bwd_paramsE --------------------------
	.section	.nv.shared._ZN5flash44flash_bwd_dq_dk_dv_loop_seqk_parallel_kernelI23Flash_bwd_kernel_traitsILi256ELi64ELi64ELi8ELi4ELi2ELi2ELb0ELb1EN7cutlass10bfloat16_tE19Flash_kernel_traitsILi256ELi64ELi64ELi8ES3_EELb0ELb0ELb0ELb0ELb0ELb1ELb0EEEvNS_16Flash_bwd_paramsE,"aw",@nobits
	.sectionflags	@""
	.align	16
	.zero		1024


//--------------------- .nv.shared._ZN5flash44flash_bwd_dq_dk_dv_loop_seqk_parallel_kernelI23Flash_bwd_kernel_traitsILi256ELi64ELi64ELi8ELi4ELi2ELi2ELb0ELb1EN7cutlass10bfloat16_tE19Flash_kernel_traitsILi256ELi64ELi64ELi8ES3_EELb0ELb0ELb0ELb1ELb0ELb0ELb0EEEvNS_16Flash_bwd_paramsE --------------------------
	.section	.nv.shared._ZN5flash44flash_bwd_dq_dk_dv_loop_seqk_parallel_kernelI23Flash_bwd_kernel_traitsILi256ELi64ELi64ELi8ELi4ELi2ELi2ELb0ELb1EN7cutlass10bfloat16_tE19Flash_kernel_traitsILi256ELi64ELi64ELi8ES3_EELb0ELb0ELb0ELb1ELb0ELb0ELb0EEEvNS_16Flash_bwd_paramsE,"aw",@nobits
	.sectionflags	@""
	.align	16
	.zero		1024


//--------------------- .nv.shared._ZN5flash44flash_bwd_dq_dk_dv_loop_seqk_parallel_kernelI23Flash_bwd_kernel_traitsILi256ELi64ELi64ELi8ELi4ELi2ELi2ELb0ELb1EN7cutlass10bfloat16_tE19Flash_kernel_traitsILi256ELi64ELi64ELi8ES3_EELb0ELb0ELb1ELb0ELb0ELb1ELb0EEEvNS_16Flash_bwd_paramsE --------------------------
	.section	.nv.shared._ZN5flash44flash_bwd_dq_dk_dv_loop_seqk_parallel_kernelI23Flash_bwd_kernel_traitsILi256ELi64ELi64ELi8ELi4ELi2ELi2ELb0ELb1EN7cutlass10bfloat16_tE19Flash_kernel_traitsILi256ELi64ELi64ELi8ES3_EELb0ELb0ELb1ELb0ELb0ELb1ELb0EEEvNS_16Flash_bwd_paramsE,"aw",@nobits
	.sectionflags	@""
	.align	16
	.zero		1024


//--------------------- .nv.shared._ZN5flash44flash_bwd_dq_dk_dv_loop_seqk_parallel_kernelI23Flash_bwd_kernel_traitsILi256ELi64ELi64ELi8ELi4ELi2ELi2ELb0ELb1EN7cutlass10bfloat16_tE19Flash_kernel_traitsILi256ELi64ELi64ELi8ES3_EELb0ELb0ELb1ELb1ELb0ELb0ELb0EEEvNS_16Flash_bwd_paramsE --------------------------
	.section	.nv.shared._ZN5flash44flash_bwd_dq_dk_dv_loop_seqk_parallel_kernelI23Flash_bwd_kernel_traitsILi256ELi64ELi64ELi8ELi4ELi2ELi2ELb0ELb1EN7cutlass10bfloat16_tE19Flash_kernel_traitsILi256ELi64ELi64ELi8ES3_EELb0ELb0ELb1ELb1ELb0ELb0ELb0EEEvNS_16Flash_bwd_paramsE,"aw",@nobits
	.sectionflags	@""
	.align	16
	.zero		1024


//--------------------- .nv.shared._ZN5flash44flash_bwd_dq_dk_dv_loop_seqk_parallel_kernelI23Flash_bwd_kernel_traitsILi256ELi64ELi64ELi8ELi4ELi2ELi2ELb0ELb0EN7cutlass10bfloat16_tE19Flash_kernel_traitsILi256ELi64ELi64ELi8ES3_EELb0ELb0ELb0ELb0ELb0ELb0ELb0EEEvNS_16Flash_bwd_paramsE --------------------------
	.section	.nv.shared._ZN5flash44flash_bwd_dq_dk_dv_loop_seqk_parallel_kernelI23Flash_bwd_kernel_traitsILi256ELi64ELi64ELi8ELi4ELi2ELi2ELb0ELb0EN7cutlass10bfloat16_tE19Flash_kernel_traitsILi256ELi64ELi64ELi8ES3_EELb0ELb0ELb0ELb0ELb0ELb0ELb0EEEvNS_16Flash_bwd_paramsE,"aw",@nobits
	.sectionflags	@""
	.align	16
	.zero		1024


//--------------------- .nv.shared._ZN5flash44flash_bwd_dq_dk_dv_loop_seqk_parallel_kernelI23Flash_bwd_kernel_traitsILi256ELi64ELi64ELi8ELi4ELi2ELi2ELb0ELb0EN7cutlass10bfloat16_tE19Flash_kernel_traitsILi256ELi64ELi64ELi8ES3_EELb0ELb0ELb1ELb0ELb0ELb0ELb0EEEvNS_16Flash_bwd_paramsE --------------------------
	.section	.nv.shared._ZN5flash44flash_bwd_dq_dk_dv_loop_seqk_parallel_kernelI23Flash_bwd_kernel_traitsILi256ELi64ELi64ELi8ELi4ELi2ELi2ELb0ELb0EN7cutlass10bfloat16_tE19Flash_kernel_traitsILi256ELi64ELi64ELi8ES3_EELb0ELb0ELb1ELb0ELb0ELb0ELb0EEEvNS_16Flash_bwd_paramsE,"aw",@nobits
	.sectionflags	@""
	.align	16
	.zero		1024


//--------------------- .nv.shared._ZN5flash44flash_bwd_dq_dk_dv_loop_seqk_parallel_kernelI23Flash_bwd_kernel_traitsILi256ELi64ELi64ELi8ELi4ELi2ELi2ELb0ELb0EN7cutlass10bfloat16_tE19Flash_kernel_traitsILi256ELi64ELi64ELi8ES3_EELb0ELb0ELb0ELb0ELb0ELb1ELb0EEEvNS_16Flash_bwd_paramsE --------------------------
	.section	.nv.shared._ZN5flash44flash_bwd_dq_dk_dv_loop_seqk_parallel_kernelI23Flash_bwd_kernel_traitsILi256ELi64ELi64ELi8ELi4ELi2ELi2ELb0ELb0EN7cutlass10bfloat16_tE19Flash_kernel_traitsILi256ELi64ELi64ELi8ES3_EELb0ELb0ELb0ELb0ELb0ELb1ELb0EEEvNS_16Flash_bwd_paramsE,"aw",@nobits
	.sectionflags	@""
	.align	16
	.zero		1024


//--------------------- .nv.shared._ZN5flash44flash_bwd_dq_dk_dv_loop_seqk_parallel_kernelI23Flash_bwd_kernel_traitsILi256ELi64ELi64ELi8ELi4ELi2ELi2ELb0ELb0EN7cutlass10bfloat16_tE19Flash_kernel_traitsILi256ELi64ELi64ELi8ES3_EELb0ELb0ELb0ELb1ELb0ELb0ELb0EEEvNS_16Flash_bwd_paramsE --------------------------
	.section	.nv.shared._ZN5flash44flash_bwd_dq_dk_dv_loop_seqk_parallel_kernelI23Flash_bwd_kernel_traitsILi256ELi64ELi64ELi8ELi4ELi2ELi2ELb0ELb0EN7cutlass10bfloat16_tE19Flash_kernel_traitsILi256ELi64ELi64ELi8ES3_EELb0ELb0ELb0ELb1ELb0ELb0ELb0EEEvNS_16Flash_bwd_paramsE,"aw",@nobits
	.sectionflags	@""
	.align	16
	.zero		1024


//--------------------- .nv.shared._ZN5flash44flash_bwd_dq_dk_dv_loop_seqk_parallel_kernelI23Flash_bwd_kernel_traitsILi256ELi64ELi64ELi8ELi4ELi2ELi2ELb0ELb0EN7cutlass10bfloat16_tE19Flash_kernel_traitsILi256ELi64ELi64ELi8ES3_EELb0ELb0ELb1ELb0ELb0ELb1ELb0EEEvNS_16Flash_bwd_paramsE --------------------------
	.section	.nv.shared._ZN5flash44flash_bwd_dq_dk_dv_loop_seqk_parallel_kernelI23Flash_bwd_kernel_traitsILi256ELi64ELi64ELi8ELi4ELi2ELi2ELb0ELb0EN7cutlass10bfloat16_tE19Flash_kernel_traitsILi256ELi64ELi64ELi8ES3_EELb0ELb0ELb1ELb0ELb0ELb1ELb0EEEvNS_16Flash_bwd_paramsE,"aw",@nobits
	.sectionflags	@""
	.align	16
	.zero		1024


//--------------------- .nv.shared._ZN5flash44flash_bwd_dq_dk_dv_loop_seqk_parallel_kernelI23Flash_bwd_kernel_traitsILi256ELi64ELi64ELi8ELi4ELi2ELi2ELb0ELb0EN7cutlass10bfloat16_tE19Flash_kernel_traitsILi256ELi64ELi64ELi8ES3_EELb0ELb0ELb1ELb1ELb0ELb0ELb0EEEvNS_16Flash_bwd_paramsE --------------------------
	.section	.nv.shared._ZN5flash44flash_bwd_dq_dk_dv_loop_seqk_parallel_kernelI23Flash_bwd_kernel_traitsILi256ELi64ELi64ELi8ELi4ELi2ELi2ELb0ELb0EN7cutlass10bfloat16_tE19Flash_kernel_traitsILi256ELi64ELi64ELi8ES3_EELb0ELb0ELb1ELb1ELb0ELb0ELb0EEEvNS_16Flash_bwd_paramsE,"aw",@nobits
	.sectionflags	@""
	.align	16
	.zero		1024


//--------------------- .nv.shared._ZN5flash27flash_bwd_convert_dq_kernelI23Flash_bwd_kernel_traitsILi256ELi64ELi64ELi8ELi4ELi2ELi2ELb0ELb1EN7cutlass10bfloat16_tE19Flash_kernel_traitsILi256ELi64ELi64ELi8ES3_EEEEvNS_16Flash_bwd_paramsEi --------------------------
	.section	.nv.shared._ZN5flash27flash_bwd_convert_dq_kernelI23Flash_bwd_kernel_traitsILi256ELi64ELi64ELi8ELi4ELi2ELi2ELb0ELb1EN7cutlass10bfloat16_tE19Flash_kernel_traitsILi256ELi64ELi64ELi8ES3_EEEEvNS_16Flash_bwd_paramsEi,"aw",@nobits
	.sectionflags	@""
	.align	16
	.zero		1024


//--------------------- .nv.shared._ZN5flash44flash_bwd_dq_dk_dv_loop_seqk_parallel_kernelI23Flash_bwd_kernel_traitsILi256ELi64ELi64ELi8ELi4ELi2ELi2ELb0ELb1EN7cutlass10bfloat16_tE19Flash_kernel_traitsILi256ELi64ELi64ELi8ES3_EELb1ELb0ELb0ELb0ELb0ELb0ELb0EEEvNS_16Flash_bwd_paramsE --------------------------
	.section	.nv.shared._ZN5flash44flash_bwd_dq_dk_dv_loop_seqk_parallel_kernelI23Flash_bwd_kernel_traitsILi256ELi64ELi64ELi8ELi4ELi2ELi2ELb0ELb1EN7cutlass10bfloat16_tE19Flash_kernel_traitsILi256ELi64ELi64ELi8ES3_EELb1ELb0ELb0ELb0ELb0ELb0ELb0EEEvNS_16Flash_bwd_paramsE,"aw",@nobits
	.sectionflags	@""
	.align	16
	.zero		1024


//--------------------- .nv.shared._ZN5flash44flash_bwd_dq_dk_dv_loop_seqk_parallel_kernelI23Flash_bwd_kernel_traitsILi256ELi64ELi64ELi8ELi4ELi2ELi2ELb0ELb1EN7cutlass10bfloat16_tE19Flash_kernel_traitsILi256ELi64ELi64ELi8ES3_EELb0ELb0ELb0ELb0ELb0ELb0ELb1EEEvNS_16Flash_bwd_paramsE --------------------------
	.section	.nv.shared._ZN5flash44flash_bwd_dq_dk_dv_loop_seqk_parallel_kernelI23Flash_bwd_kernel_traitsILi256ELi64ELi64ELi8ELi4ELi2ELi2ELb0ELb1EN7cutlass10bfloat16_tE19Flash_kernel_traitsILi256ELi64ELi64ELi8ES3_EELb0ELb0ELb0ELb0ELb0ELb0ELb1EEEvNS_16Flash_bwd_paramsE,"aw",@nobits
	.sectionflags	@""
	.align	16
	.zero		1024


//--------------------- .nv.shared._ZN5flash44flash_bwd_dq_dk_dv_loop_seqk_parallel_kernelI23Flash_bwd_kernel_traitsILi256ELi64ELi64ELi8ELi4ELi2ELi2ELb0ELb1EN7cutlass10bfloat16_tE19Flash_kernel_traitsILi256ELi64ELi64ELi8ES3_EELb1ELb0ELb1ELb0ELb0ELb0ELb0EEEvNS_16Flash_bwd_paramsE --------------------------
	.section	.nv.shared._ZN5flash44flash_bwd_dq_dk_dv_loop_seqk_parallel_kernelI23Flash_bwd_kernel_traitsILi256ELi64ELi64ELi8ELi4ELi2ELi2ELb0ELb1EN7cutlass10bfloat16_tE19Flash_kernel_traitsILi256ELi64ELi64ELi8ES3_EELb1ELb0ELb1ELb0ELb0ELb0ELb0EEEvNS_16Flash_bwd_paramsE,"aw",@nobits
	.sectionflags	@""
	.align	16
	.zero		1024


//--------------------- .nv.shared._ZN5flash44flash_bwd_dq_dk_dv_loop_seqk_parallel_kernelI23Flash_bwd_kernel_traitsILi256ELi64ELi64ELi8ELi4ELi2ELi2ELb0ELb1EN7cutlass10bfloat16_tE19Flash_kernel_traitsILi256ELi64ELi64ELi8ES3_EELb0ELb0ELb1ELb0ELb0ELb0ELb1EEEvNS_16Flash_bwd_paramsE --------------------------
	.section	.nv.shared._ZN5flash44flash_bwd_dq_dk_dv_loop_seqk_parallel_kernelI23Flash_bwd_kernel_traitsILi256ELi64ELi64ELi8ELi4ELi2ELi2ELb0ELb1EN7cutlass10bfloat16_tE19Flash_kernel_traitsILi256ELi64ELi64ELi8ES3_EELb0ELb0ELb1ELb0ELb0ELb0ELb1EEEvNS_16Flash_bwd_paramsE,"aw",@nobits
	.sectionflags	@""
	.align	16
	.zero		1024


//--------------------- .nv.shared._ZN5flash44flash_bwd_dq_dk_dv_loop_seqk_parallel_kernelI23Flash_bwd_kernel_traitsILi256ELi64ELi64ELi8ELi4ELi2ELi2ELb0ELb1EN7cutlass10bfloat16_tE19Flash_kernel_traitsILi256ELi64ELi64ELi8ES3_EELb1ELb0ELb0ELb0ELb0ELb1ELb0EEEvNS_16Flash_bwd_paramsE --------------------------
	.section	.nv.shared._ZN5flash44flash_bwd_dq_dk_dv_loop_seqk_parallel_kernelI23Flash_bwd_kernel_traitsILi256ELi64ELi64ELi8ELi4ELi2ELi2ELb0ELb1EN7cutlass10bfloat16_tE19Flash_kernel_traitsILi256ELi64ELi64ELi8ES3_EELb1ELb0ELb0ELb0ELb0ELb1ELb0EEEvNS_16Flash_bwd_paramsE,"aw",@nobits
	.sectionflags	@""
	.align	16
	.zero		1024


//--------------------- .nv.shared._ZN5flash44flash_bwd_dq_dk_dv_loop_seqk_parallel_kernelI23Flash_bwd_kernel_traitsILi256ELi64ELi64ELi8ELi4ELi2ELi2ELb0ELb1EN7cutlass10bfloat16_tE19Flash_kernel_traitsILi256ELi64ELi64ELi8ES3_EELb0ELb0ELb0ELb0ELb0ELb1ELb1EEEvNS_16Flash_bwd_paramsE --------------------------
	.section	.nv.shared._ZN5flash44flash_bwd_dq_dk_dv_loop_seqk_parallel_kernelI23Flash_bwd_kernel_traitsILi256ELi64ELi64ELi8ELi4ELi2ELi2ELb0ELb1EN7cutlass10bfloat16_tE19Flash_kernel_traitsILi256ELi64ELi64ELi8ES3_EELb0ELb0ELb0ELb0ELb0ELb1ELb1EEEvNS_16Flash_bwd_paramsE,"aw",@nobits
	.sectionflags	@""
	.align	16
	.zero		1024


//--------------------- .nv.shared._ZN5flash44flash_bwd_dq_dk_dv_loop_seqk_parallel_kernelI23Flash_bwd_kernel_traitsILi256ELi64ELi64ELi8ELi4ELi2ELi2ELb0ELb1EN7cutlass10bfloat16_tE19Flash_kernel_traitsILi256ELi64ELi64ELi8ES3_EELb1ELb0ELb0ELb1ELb0ELb0ELb0EEEvNS_16Flash_bwd_paramsE --------------------------
	.section	.nv.shared._ZN5flash44flash_bwd_dq_dk_dv_loop_seqk_parallel_kernelI23Flash_bwd_kernel_traitsILi256ELi64ELi64ELi8ELi4ELi2ELi2ELb0ELb1EN7cutlass10bfloat16_tE19Flash_kernel_traitsILi256ELi64ELi64ELi8ES3_EELb1ELb0ELb0ELb1ELb0ELb0ELb0EEEvNS_16Flash_bwd_paramsE,"aw",@nobits
	.sectionflags	@""
	.align	16
	.zero		1024


//--------------------- .nv.shared._ZN5flash44flash_bwd_dq_dk_dv_loop_seqk_parallel_kernelI23Flash_bwd_kernel_traitsILi256ELi64ELi64ELi8ELi4ELi2ELi2ELb0ELb1EN7cutlass10bfloat16_tE19Flash_kernel_traitsILi256ELi64ELi64ELi8ES3_EELb0ELb0ELb0ELb1ELb0ELb0ELb1EEEvNS_16Flash_bwd_paramsE --------------------------
	.section	.nv.shared._ZN5flash44flash_bwd_dq_dk_dv_loop_seqk_parallel_kernelI23Flash_bwd_kernel_traitsILi256ELi64ELi64ELi8ELi4ELi2ELi2ELb0ELb1EN7cutlass10bfloat16_tE19Flash_kernel_traitsILi256ELi64ELi64ELi8ES3_EELb0ELb0ELb0ELb1ELb0ELb0ELb1EEEvNS_16Flash_bwd_paramsE,"aw",@nobits
	.sectionflags	@""
	.align	16
	.zero		1024


//--------------------- .nv.shared._ZN5flash44flash_bwd_dq_dk_dv_loop_seqk_parallel_kernelI23Flash_bwd_kernel_traitsILi256ELi64ELi64ELi8ELi4ELi2ELi2ELb0ELb1EN7cutlass10bfloat16_tE19Flash_kernel_traitsILi256ELi64ELi64ELi8ES3_EELb1ELb0ELb1ELb0ELb0ELb1ELb0EEEvNS_16Flash_bwd_paramsE --------------------------
	.section	.nv.shared._ZN5flash44flash_bwd_dq_dk_dv_loop_seqk_parallel_kernelI23Flash_bwd_kernel_traitsILi256ELi64ELi64ELi8ELi4ELi2ELi2ELb0ELb1EN7cutlass10bfloat16_tE19Flash_kernel_traitsILi256ELi64ELi64ELi8ES3_EELb1ELb0ELb1ELb0ELb0ELb1ELb0EEEvNS_16Flash_bwd_paramsE,"aw",@nobits
	.sectionflags	@""
	.align	16
	.zero		1024


//--------------------- .nv.shared._ZN5flash44flash_bwd_dq_dk_dv_loop_seqk_parallel_kernelI23Flash_bwd_kernel_traitsILi256ELi64ELi64ELi8ELi4ELi2ELi2ELb0ELb1EN7cutlass10bfloat16_tE19Flash_kernel_traitsILi256ELi64ELi64ELi8ES3_EELb0ELb0ELb1ELb0ELb0ELb1ELb1EEEvNS_16Flash_bwd_paramsE --------------------------
	.section	.nv.shared._ZN5flash44flash_bwd_dq_dk_dv_loop_seqk_parallel_kernelI23Flash_bwd_kernel_traitsILi256ELi64ELi64ELi8ELi4ELi2ELi2ELb0ELb1EN7cutlass10bfloat16_tE19Flash_kernel_traitsILi256ELi64ELi64ELi8ES3_EELb0ELb0ELb1ELb0ELb0ELb1ELb1EEEvNS_16Flash_bwd_paramsE,"aw",@nobits
	.sectionflags	@""
	.align	16
	.zero		1024


//--------------------- .nv.shared._ZN5flash44flash_bwd_dq_dk_dv_loop_seqk_parallel_kernelI23Flash_bwd_kernel_traitsILi256ELi64ELi64ELi8ELi4ELi2ELi2ELb0ELb1EN7cutlass10bfloat16_tE19Flash_kernel_traitsILi256ELi64ELi64ELi8ES3_EELb1ELb0ELb1ELb1ELb0ELb0ELb0EEEvNS_16Flash_bwd_paramsE --------------------------
	.section	.nv.shared._ZN5flash44flash_bwd_dq_dk_dv_loop_seqk_parallel_kernelI23Flash_bwd_kernel_traitsILi256ELi64ELi64ELi8ELi4ELi2ELi2ELb0ELb1EN7cutlass10bfloat16_tE19Flash_kernel_traitsILi256ELi64ELi64ELi8ES3_EELb1ELb0ELb1ELb1ELb0ELb0ELb0EEEvNS_16Flash_bwd_paramsE,"aw",@nobits
	.sectionflags	@""
	.align	16
	.zero		1024


//--------------------- .nv.shared._ZN5flash44flash_bwd_dq_dk_dv_loop_seqk_parallel_kernelI23Flash_bwd_kernel_traitsILi256ELi64ELi64ELi8ELi4ELi2ELi2ELb0ELb1EN7cutlass10bfloat16_tE19Flash_kernel_traitsILi256ELi64ELi64ELi8ES3_EELb0ELb0ELb1ELb1ELb0ELb0ELb1EEEvNS_16Flash_bwd_paramsE --------------------------
	.section	.nv.shared._ZN5flash44flash_bwd_dq_dk_dv_loop_seqk_parallel_kernelI23Flash_bwd_kernel_traitsILi256ELi64ELi64ELi8ELi4ELi2ELi2ELb0ELb1EN7cutlass10bfloat16_tE19Flash_kernel_traitsILi256ELi64ELi64ELi8ES3_EELb0ELb0ELb1ELb1ELb0ELb0ELb1EEEvNS_16Flash_bwd_paramsE,"aw",@nobits
	.sectionflags	@""
	.align	16
	.zero		1024


//--------------------- .nv.shared._ZN5flash25flash_bwd_dot_do_o_kernelILb0E23Flash_bwd_kernel_traitsILi256ELi64ELi64ELi8ELi4ELi2ELi2ELb0ELb1EN7cutlass10bfloat16_tE19Flash_kernel_traitsILi256ELi64ELi64ELi8ES3_EEEEvNS_16Flash_bwd_paramsE --------------------------
	.section	.nv.shared._ZN5flash25flash_bwd_dot_do_o_kernelILb0E23Flash_bwd_kernel_traitsILi256ELi64ELi64ELi8ELi4ELi2ELi2ELb0ELb1EN7cutlass10bfloat16_tE19Flash_kernel_traitsILi256ELi64ELi64ELi8ES3_EEEEvNS_16Flash_bwd_paramsE,"aw",@nobits
	.sectionflags	@""
	.align	16
	.zero		1024


//--------------------- .nv.shared._ZN5flash25flash_bwd_dot_do_o_kernelILb1E23Flash_bwd_kernel_traitsILi256ELi64ELi64ELi8ELi4ELi2ELi2ELb0ELb1EN7cutlass10bfloat16_tE19Flash_kernel_traitsILi256ELi64ELi64ELi8ES3_EEEEvNS_16Flash_bwd_paramsE --------------------------
	.section	.nv.shared._ZN5flash25flash_bwd_dot_do_o_kernelILb1E23Flash_bwd_kernel_traitsILi256ELi64ELi64ELi8ELi4ELi2ELi2ELb0ELb1EN7cutlass10bfloat16_tE19Flash_kernel_traitsILi256ELi64ELi64ELi8ES3_EEEEvNS_16Flash_bwd_paramsE,"aw",@nobits
	.sectionflags	@""
	.align	16
	.zero		1024


//--------------------- .nv.shared._ZN5flash27flash_bwd_convert_dq_kernelI23Flash_bwd_kernel_traitsILi256ELi64ELi64ELi8ELi4ELi2ELi2ELb0ELb0EN7cutlass10bfloat16_tE19Flash_kernel_traitsILi256ELi64ELi64ELi8ES3_EEEEvNS_16Flash_bwd_paramsEi --------------------------
	.section	.nv.shared._ZN5flash27flash_bwd_convert_dq_kernelI23Flash_bwd_kernel_traitsILi256ELi64ELi64ELi8ELi4ELi2ELi2ELb0ELb0EN7cutlass10bfloat16_tE19Flash_kernel_traitsILi256ELi64ELi64ELi8ES3_EEEEvNS_16Flash_bwd_paramsEi,"aw",@nobits
	.sectionflags	@""
	.align	16
	.zero		1024


//--------------------- .nv.shared._ZN5flash44flash_bwd_dq_dk_dv_loop_seqk_parallel_kernelI23Flash_bwd_kernel_traitsILi256ELi64ELi64ELi8ELi4ELi2ELi2ELb0ELb0EN7cutlass10bfloat16_tE19Flash_kernel_traitsILi256ELi64ELi64ELi8ES3_EELb1ELb0ELb0ELb0ELb0ELb0ELb0EEEvNS_16Flash_bwd_paramsE --------------------------
	.section	.nv.shared._ZN5flash44flash_bwd_dq_dk_dv_loop_seqk_parallel_kernelI23Flash_bwd_kernel_traitsILi256ELi64ELi64ELi8ELi4ELi2ELi2ELb0ELb0EN7cutlass10bfloat16_tE19Flash_kernel_traitsILi256ELi64ELi64ELi8ES3_EELb1ELb0ELb0ELb0ELb0ELb0ELb0EEEvNS_16Flash_bwd_paramsE,"aw",@nobits
	.sectionflags	@""
	.align	16
	.zero		1024


//--------------------- .nv.shared._ZN5flash44flash_bwd_dq_dk_dv_loop_seqk_parallel_kernelI23Flash_bwd_kernel_traitsILi256ELi64ELi64ELi8ELi4ELi2ELi2ELb0ELb0EN7cutlass10bfloat16_tE19Flash_kernel_traitsILi256ELi64ELi64ELi8ES3_EELb0ELb0ELb0ELb0ELb0ELb0ELb1EEEvNS_16Flash_bwd_paramsE --------------------------
	.section	.nv.shared._ZN5flash44flash_bwd_dq_dk_dv_loop_seqk_parallel_kernelI23Flash_bwd_kernel_traitsILi256ELi64ELi64ELi8ELi4ELi2ELi2ELb0ELb0EN7cutlass10bfloat16_tE19Flash_kernel_traitsILi256ELi64ELi64ELi8ES3_EELb0ELb0ELb0ELb0ELb0ELb0ELb1EEEvNS_16Flash_bwd_paramsE,"aw",@nobits
	.sectionflags	@""
	.align	16
	.zero		1024


//--------------------- .nv.shared._ZN5flash44flash_bwd_dq_dk_dv_loop_seqk_parallel_kernelI23Flash_bwd_kernel_traitsILi256ELi64ELi64ELi8ELi4ELi2ELi2ELb0ELb0EN7cutlass10bfloat16_tE19Flash_kernel_traitsILi256ELi64ELi64ELi8ES3_EELb1ELb0ELb1ELb0ELb0ELb0ELb0EEEvNS_16Flash_bwd_paramsE --------------------------
	.section	.nv.shared._ZN5flash44flash_bwd_dq_dk_dv_loop_seqk_parallel_kernelI23Flash_bwd_kernel_traitsILi256ELi64ELi64ELi8ELi4ELi2ELi2ELb0ELb0EN7cutlass10bfloat16_tE19Flash_kernel_traitsILi256ELi64ELi64ELi8ES3_EELb1ELb0ELb1ELb0ELb0ELb0ELb0EEEvNS_16Flash_bwd_paramsE,"aw",@nobits
	.sectionflags	@""
	.align	16
	.zero		1024


//--------------------- .nv.shared._ZN5flash44flash_bwd_dq_dk_dv_loop_seqk_parallel_kernelI23Flash_bwd_kernel_traitsILi256ELi64ELi64ELi8ELi4ELi2ELi2ELb0ELb0EN7cutlass10bfloat16_tE19Flash_kernel_traitsILi256ELi64ELi64ELi8ES3_EELb0ELb0ELb1ELb0ELb0ELb0ELb1EEEvNS_16Flash_bwd_paramsE --------------------------
	.section	.nv.shared._ZN5flash44flash_bwd_dq_dk_dv_loop_seqk_parallel_kernelI23Flash_bwd_kernel_traitsILi256ELi64ELi64ELi8ELi4ELi2ELi2ELb0ELb0EN7cutlass10bfloat16_tE19Flash_kernel_traitsILi256ELi64ELi64ELi8ES3_EELb0ELb0ELb1ELb0ELb0ELb0ELb1EEEvNS_16Flash_bwd_paramsE,"aw",@nobits
	.sectionflags	@""
	.align	16
	.zero		1024


//--------------------- .nv.shared._ZN5flash44flash_bwd_dq_dk_dv_loop_seqk_parallel_kernelI23Flash_bwd_kernel_traitsILi256ELi64ELi64ELi8ELi4ELi2ELi2ELb0ELb0EN7cutlass10bfloat16_tE19Flash_kernel_traitsILi256ELi64ELi64ELi8ES3_EELb1ELb0ELb0ELb0ELb0ELb1ELb0EEEvNS_16Flash_bwd_paramsE --------------------------
	.section	.nv.shared._ZN5flash44flash_bwd_dq_dk_dv_loop_seqk_parallel_kernelI23Flash_bwd_kernel_traitsILi256ELi64ELi64ELi8ELi4ELi2ELi2ELb0ELb0EN7cutlass10bfloat16_tE19Flash_kernel_traitsILi256ELi64ELi64ELi8ES3_EELb1ELb0ELb0ELb0ELb0ELb1ELb0EEEvNS_16Flash_bwd_paramsE,"aw",@nobits
	.sectionflags	@""
	.align	16
	.zero		1024


//--------------------- .nv.shared._ZN5flash44flash_bwd_dq_dk_dv_loop_seqk_parallel_kernelI23Flash_bwd_kernel_traitsILi256ELi64ELi64ELi8ELi4ELi2ELi2ELb0ELb0EN7cutlass10bfloat16_tE19Flash_kernel_traitsILi256ELi64ELi64ELi8ES3_EELb0ELb0ELb0ELb0ELb0ELb1ELb1EEEvNS_16Flash_bwd_paramsE --------------------------
	.section	.nv.shared._ZN5flash44flash_bwd_dq_dk_dv_loop_seqk_parallel_kernelI23Flash_bwd_kernel_traitsILi256ELi64ELi64ELi8ELi4ELi2ELi2ELb0ELb0EN7cutlass10bfloat16_tE19Flash_kernel_traitsILi256ELi64ELi64ELi8ES3_EELb0ELb0ELb0ELb0ELb0ELb1ELb1EEEvNS_16Flash_bwd_paramsE,"aw",@nobits
	.sectionflags	@""
	.align	16
	.zero		1024


//--------------------- .nv.shared._ZN5flash44flash_bwd_dq_dk_dv_loop_seqk_parallel_kernelI23Flash_bwd_kernel_traitsILi256ELi64ELi64ELi8ELi4ELi2ELi2ELb0ELb0EN7cutlass10bfloat16_tE19Flash_kernel_traitsILi256ELi64ELi64ELi8ES3_EELb1ELb0ELb0ELb1ELb0ELb0ELb0EEEvNS_16Flash_bwd_paramsE --------------------------
	.section	.nv.shared._ZN5flash44flash_bwd_dq_dk_dv_loop_seqk_parallel_kernelI23Flash_bwd_kernel_traitsILi256ELi64ELi64ELi8ELi4ELi2ELi2ELb0ELb0EN7cutlass10bfloat16_tE19Flash_kernel_traitsILi256ELi64ELi64ELi8ES3_EELb1ELb0ELb0ELb1ELb0ELb0ELb0EEEvNS_16Flash_bwd_paramsE,"aw",@nobits
	.sectionflags	@""
	.align	16
	.zero		1024


//--------------------- .nv.shared._ZN5flash44flash_bwd_dq_dk_dv_loop_seqk_parallel_kernelI23Flash_bwd_kernel_traitsILi256ELi64ELi64ELi8ELi4ELi2ELi2ELb0ELb0EN7cutlass10bfloat16_tE19Flash_kernel_traitsILi256ELi64ELi64ELi8ES3_EELb0ELb0ELb0ELb1ELb0ELb0ELb1EEEvNS_16Flash_bwd_paramsE --------------------------
	.section	.nv.shared._ZN5flash44flash_bwd_dq_dk_dv_loop_seqk_parallel_kernelI23Flash_bwd_kernel_traitsILi256ELi64ELi64ELi8ELi4ELi2ELi2ELb0ELb0EN7cutlass10bfloat16_tE19Flash_kernel_traitsILi256ELi64ELi64ELi8ES3_EELb0ELb0ELb0ELb1ELb0ELb0ELb1EEEvNS_16Flash_bwd_paramsE,"aw",@nobits
	.sectionflags	@""
	.align	16
	.zero		1024


//--------------------- .nv.shared._ZN5flash44flash_bwd_dq_dk_dv_loop_seqk_parallel_kernelI23Flash_bwd_kernel_traitsILi256ELi64ELi64ELi8ELi4ELi2ELi2ELb0ELb0EN7cutlass10bfloat16_tE19Flash_kernel_traitsILi256ELi64ELi64ELi8ES3_EELb1ELb0ELb1ELb0ELb0ELb1ELb0EEEvNS_16Flash_bwd_paramsE --------------------------
	.section	.nv.shared._ZN5flash44flash_bwd_dq_dk_dv_loop_seqk_parallel_kernelI23Flash_bwd_kernel_traitsILi256ELi64ELi64ELi8ELi4ELi2ELi2ELb0ELb0EN7cutlass10bfloat16_tE19Flash_kernel_traitsILi256ELi64ELi64ELi8ES3_EELb1ELb0ELb1ELb0ELb0ELb1ELb0EEEvNS_16Flash_bwd_paramsE,"aw",@nobits
	.sectionflags	@""
	.align	16
	.zero		1024


//--------------------- .nv.shared._ZN5flash44flash_bwd_dq_dk_dv_loop_seqk_parallel_kernelI23Flash_bwd_kernel_traitsILi256ELi64ELi64ELi8ELi4ELi2ELi2ELb0ELb0EN7cutlass10bfloat16_tE19Flash_kernel_traitsILi256ELi64ELi64ELi8ES3_EELb0ELb0ELb1ELb0ELb0ELb1ELb1EEEvNS_16Flash_bwd_paramsE --------------------------
	.section	.nv.shared._ZN5flash44flash_bwd_dq_dk_dv_loop_seqk_parallel_kernelI23Flash_bwd_kernel_traitsILi256ELi64ELi64ELi8ELi4ELi2ELi2ELb0ELb0EN7cutlass10bfloat16_tE19Flash_kernel_traitsILi256ELi64ELi64ELi8ES3_EELb0ELb0ELb1ELb0ELb0ELb1ELb1EEEvNS_16Flash_bwd_paramsE,"aw",@nobits
	.sectionflags	@""
	.align	16
	.zero		1024


//--------------------- .nv.shared._ZN5flash44flash_bwd_dq_dk_dv_loop_seqk_parallel_kernelI23Flash_bwd_kernel_traitsILi256ELi64ELi64ELi8ELi4ELi2ELi2ELb0ELb0EN7cutlass10bfloat16_tE19Flash_kernel_traitsILi256ELi64ELi64ELi8ES3_EELb1ELb0ELb1ELb1ELb0ELb0ELb0EEEvNS_16Flash_bwd_paramsE --------------------------
	.section	.nv.shared._ZN5flash44flash_bwd_dq_dk_dv_loop_seqk_parallel_kernelI23Flash_bwd_kernel_traitsILi256ELi64ELi64ELi8ELi4ELi2ELi2ELb0ELb0EN7cutlass10bfloat16_tE19Flash_kernel_traitsILi256ELi64ELi64ELi8ES3_EELb1ELb0ELb1ELb1ELb0ELb0ELb0EEEvNS_16Flash_bwd_paramsE,"aw",@nobits
	.sectionflags	@""
	.align	16
	.zero		1024


//--------------------- .nv.shared._ZN5flash44flash_bwd_dq_dk_dv_loop_seqk_parallel_kernelI23Flash_bwd_kernel_traitsILi256ELi64ELi64ELi8ELi4ELi2ELi2ELb0ELb0EN7cutlass10bfloat16_tE19Flash_kernel_traitsILi256ELi64ELi64ELi8ES3_EELb0ELb0ELb1ELb1ELb0ELb0ELb1EEEvNS_16Flash_bwd_paramsE --------------------------
	.section	.nv.shared._ZN5flash44flash_bwd_dq_dk_dv_loop_seqk_parallel_kernelI23Flash_bwd_kernel_traitsILi256ELi64ELi64ELi8ELi4ELi2ELi2ELb0ELb0EN7cutlass10bfloat16_tE19Flash_kernel_traitsILi256ELi64ELi64ELi8ES3_EELb0ELb0ELb1ELb1ELb0ELb0ELb1EEEvNS_16Flash_bwd_paramsE,"aw",@nobits
	.sectionflags	@""
	.align	16
	.zero		1024


//--------------------- .nv.shared._ZN5flash25flash_bwd_dot_do_o_kernelILb0E23Flash_bwd_kernel_traitsILi256ELi64ELi64ELi8ELi4ELi2ELi2ELb0ELb0EN7cutlass10bfloat16_tE19Flash_kernel_traitsILi256ELi64ELi64ELi8ES3_EEEEvNS_16Flash_bwd_paramsE --------------------------
	.section	.nv.shared._ZN5flash25flash_bwd_dot_do_o_kernelILb0E23Flash_bwd_kernel_traitsILi256ELi64ELi64ELi8ELi4ELi2ELi2ELb0ELb0EN7cutlass10bfloat16_tE19Flash_kernel_traitsILi256ELi64ELi64ELi8ES3_EEEEvNS_16Flash_bwd_paramsE,"aw",@nobits
	.sectionflags	@""
	.align	16
	.zero		1024


//--------------------- .nv.shared._ZN5flash25flash_bwd_dot_do_o_kernelILb1E23Flash_bwd_kernel_traitsILi256ELi64ELi64ELi8ELi4ELi2ELi2ELb0ELb0EN7cutlass10bfloat16_tE19Flash_kernel_traitsILi256ELi64ELi64ELi8ES3_EEEEvNS_16Flash_bwd_paramsE --------------------------
	.section	.nv.shared._ZN5flash25flash_bwd_dot_do_o_kernelILb1E23Flash_bwd_kernel_traitsILi256ELi64ELi64ELi8ELi4ELi2ELi2ELb0ELb0EN7cutlass10bfloat16_tE19Flash_kernel_traitsILi256ELi64ELi64ELi8ES3_EEEEvNS_16Flash_bwd_paramsE,"aw",@nobits
	.sectionflags	@""
	.align	16
	.zero		1024


//--------------------- .nv.constant0._ZN5flash27flash_bwd_convert_dq_kernelI23Flash_bwd_kernel_traitsILi256ELi64ELi32ELi8ELi4ELi1ELi2ELb1ELb1EN7cutlass10bfloat16_tE19Flash_kernel_traitsILi256ELi64ELi32ELi8ES3_EEEEvNS_16Flash_bwd_paramsEi --------------------------
	.section	.nv.constant0._ZN5flash27flash_bwd_convert_dq_kernelI23Flash_bwd_kernel_traitsILi256ELi64ELi32ELi8ELi4ELi1ELi2ELb1ELb1EN7cutlass10bfloat16_tE19Flash_kernel_traitsILi256ELi64ELi32ELi8ES3_EEEEvNS_16Flash_bwd_paramsEi,"a",@progbits
	.sectionflags	@""
	.align	4
.nv.constant0._ZN5flash27flash_bwd_convert_dq_kernelI23Flash_bwd_kernel_traitsILi256ELi64ELi32ELi8ELi4ELi1ELi2ELb1ELb1EN7cutlass10bfloat16_tE19Flash_kernel_traitsILi256ELi64ELi32ELi8ES3_EEEEvNS_16Flash_bwd_paramsEi:
	.zero		1540


//--------------------- .nv.constant0._ZN5flash44flash_bwd_dq_dk_dv_loop_seqk_parallel_kernelI23Flash_bwd_kernel_traitsILi256ELi64ELi32ELi8ELi4ELi1ELi2ELb1ELb1EN7cutlass10bfloat16_tE19Flash_kernel_traitsILi256ELi64ELi32ELi8ES3_EELb0ELb0ELb0ELb0ELb0ELb0ELb0EEEvNS_16Flash_bwd_paramsE --------------------------
	.section	.nv.constant0._ZN5flash44flash_bwd_dq_dk_dv_loop_seqk_parallel_kernelI23Flash_bwd_kernel_traitsILi256ELi64ELi32ELi8ELi4ELi1ELi2ELb1ELb1EN7cutlass10bfloat16_tE19Flash_kernel_traitsILi256ELi64ELi32ELi8ES3_EELb0ELb0ELb0ELb0ELb0ELb0ELb0EEEvNS_16Flash_bwd_paramsE,"a",@progbits
	.sectionflags	@""
	.align	4
.nv.constant0._ZN5flash44flash_bwd_dq_dk_dv_loop_seqk_parallel_kernelI23Flash_bwd_kernel_traitsILi256ELi64ELi32ELi8ELi4ELi1ELi2ELb1ELb1EN7cutlass10bfloat16_tE19Flash_kernel_traitsILi256ELi64ELi32ELi8ES3_EELb0ELb0ELb0ELb0ELb0ELb0ELb0EEEvNS_16Flash_bwd_paramsE:
	.zero		1536


//--------------------- .nv.constant0._ZN5flash44flash_bwd_dq_dk_dv_loop_seqk_parallel_kernelI23Flash_bwd_kernel_traitsILi256ELi64ELi32ELi8ELi4ELi1ELi2ELb1ELb1EN7cutlass10bfloat16_tE19Flash_kernel_traitsILi256ELi64ELi32ELi8ES3_EELb0ELb0ELb0ELb0ELb0ELb0ELb1EEEvNS_16Flash_bwd_paramsE --------------------------
	.section	.nv.constant0._ZN5flash44flash_bwd_dq_dk_dv_loop_seqk_parallel_kernelI23Flash_bwd_kernel_traitsILi256ELi64ELi32ELi8ELi4ELi1ELi2ELb1ELb1EN7cutlass10bfloat16_tE19Flash_kernel_traitsILi256ELi64ELi32ELi8ES3_EELb0ELb0ELb0ELb0ELb0ELb0ELb1EEEvNS_16Flash_bwd_paramsE,"a",@progbits
	.sectionflags	@""
	.align	4
.nv.constant0._ZN5flash44flash_bwd_dq_dk_dv_loop_seqk_parallel_kernelI23Flash_bwd_kernel_traitsILi256ELi64ELi32ELi8ELi4ELi1ELi2ELb1ELb1EN7cutlass10bfloat16_tE19Flash_kernel_traitsILi256ELi64ELi32ELi8ES3_EELb0ELb0ELb0ELb0ELb0ELb0ELb1EEEvNS_16Flash_bwd_paramsE:
	.zero		1536


//--------------------- .nv.constant0._ZN5flash44flash_bwd_dq_dk_dv_loop_seqk_parallel_kernelI23Flash_bwd_kernel_traitsILi256ELi64ELi32ELi8ELi4ELi1ELi2ELb1ELb1EN7cutlass10bfloat16_tE19Flash_kernel_traitsILi256ELi64ELi32ELi8ES3_EELb0ELb0ELb1ELb0ELb0ELb0ELb0EEEvNS_16Flash_bwd_paramsE --------------------------
	.section	.nv.constant0._ZN5flash44flash_bwd_dq_dk_dv_loop_seqk_parallel_kernelI23Flash_bwd_kernel_traitsILi256ELi64ELi32ELi8ELi4ELi1ELi2ELb1ELb1EN7cutlass10bfloat16_tE19Flash_kernel_traitsILi256ELi64ELi32ELi8ES3_EELb0ELb0ELb1ELb0ELb0ELb0ELb0EEEvNS_16Flash_bwd_paramsE,"a",@progbits
	.sectionflags	@""
	.align	4
.nv.constant0._ZN5flash44flash_bwd_dq_dk_dv_loop_seqk_parallel_kernelI23Flash_bwd_kernel_traitsILi256ELi64ELi32ELi8ELi4ELi1ELi2ELb1ELb1EN7cutlass10bfloat16_tE19Flash_kernel_traitsILi256ELi64ELi32ELi8ES3_EELb0ELb0ELb1ELb0ELb0ELb0ELb0EEEvNS_16Flash_bwd_paramsE:
	.zero		1536


//--------------------- .nv.constant0._ZN5flash44flash_bwd_dq_dk_dv_loop_seqk_parallel_kernelI23Flash_bwd_kernel_traitsILi256ELi64ELi32ELi8ELi4ELi1ELi2ELb1ELb1EN7cutlass10bfloat16_tE19Flash_kernel_traitsILi256ELi64ELi32ELi8ES3_EELb0ELb0ELb1ELb0ELb0ELb0ELb1EEEvNS_16Flash_bwd_paramsE --------------------------
	.section	.nv.constant0._ZN5flash44flash_bwd_dq_dk_dv_loop_seqk_parallel_kernelI23Flash_bwd_kernel_traitsILi256ELi64ELi32ELi8ELi4ELi1ELi2ELb1ELb1EN7cutlass10bfloat16_tE19Flash_kernel_traitsILi256ELi64ELi32ELi8ES3_EELb0ELb0ELb1ELb0ELb0ELb0ELb1EEEvNS_16Flash_bwd_paramsE,"a",@progbits
	.sectionflags	@""
	.align	4
.nv.constant0._ZN5flash44flash_bwd_dq_dk_dv_loop_seqk_parallel_kernelI23Flash_bwd_kernel_traitsILi256ELi64ELi32ELi8ELi4ELi1ELi2ELb1ELb1EN7cutlass10bfloat16_tE19Flash_kernel_traitsILi256ELi64ELi32ELi8ES3_EELb0ELb0ELb1ELb0ELb0ELb0ELb1EEEvNS_16Flash_bwd_paramsE:
	.zero		1536


//--------------------- .nv.constant0._ZN5flash44flash_bwd_dq_dk_dv_loop_seqk_parallel_kernelI23Flash_bwd_kernel_traitsILi256ELi64ELi32ELi8ELi4ELi1ELi2ELb1ELb1EN7cutlass10bfloat16_tE19Flash_kernel_traitsILi256ELi64ELi32ELi8ES3_EELb0ELb0ELb0ELb0ELb0ELb1ELb0EEEvNS_16Flash_bwd_paramsE --------------------------
	.section	.nv.constant0._ZN5flash44flash_bwd_dq_dk_dv_loop_seqk_parallel_kernelI23Flash_bwd_kernel_traitsILi256ELi64ELi32ELi8ELi4ELi1ELi2ELb1ELb1EN7cutlass10bfloat16_tE19Flash_kernel_traitsILi256ELi64ELi32ELi8ES3_EELb0ELb0ELb0ELb0ELb0ELb1ELb0EEEvNS_16Flash_bwd_paramsE,"a",@progbits
	.sectionflags	@""
	.align	4
.nv.constant0._ZN5flash44flash_bwd_dq_dk_dv_loop_seqk_parallel_kernelI23Flash_bwd_kernel_traitsILi256ELi64ELi32ELi8ELi4ELi1ELi2ELb1ELb1EN7cutlass10bfloat16_tE19Flash_kernel_traitsILi256ELi64ELi32ELi8ES3_EELb0ELb0ELb0ELb0ELb0ELb1ELb0EEEvNS_16Flash_bwd_paramsE:
	.zero		1536


//--------------------- .nv.constant0._ZN5flash44flash_bwd_dq_dk_dv_loop_seqk_parallel_kernelI23Flash_bwd_kernel_traitsILi256ELi64ELi32ELi8ELi4ELi1ELi2ELb1ELb1EN7cutlass10bfloat16_tE19Flash_kernel_traitsILi256ELi64ELi32ELi8ES3_EELb0ELb0ELb0ELb0ELb0ELb1ELb1EEEvNS_16Flash_bwd_paramsE --------------------------
	.section	.nv.constant0._ZN5flash44flash_bwd_dq_dk_dv_loop_seqk_parallel_kernelI23Flash_bwd_kernel_traitsILi256ELi64ELi32ELi8ELi4ELi1ELi2ELb1ELb1EN7cutlass10bfloat16_tE19Flash_kernel_traitsILi256ELi64ELi32ELi8ES3_EELb0ELb0ELb0ELb0ELb0ELb1ELb1EEEvNS_16Flash_bwd_paramsE,"a",@progbits
	.sectionflags	@""
	.align	4
.nv.constant0._ZN5flash44flash_bwd_dq_dk_dv_loop_seqk_parallel_kernelI23Flash_bwd_kernel_traitsILi256ELi64ELi32ELi8ELi4ELi1ELi2ELb1ELb1EN7cutlass10bfloat16_tE19Flash_kernel_traitsILi256ELi64ELi32ELi8ES3_EELb0ELb0ELb0ELb0ELb0ELb1ELb1EEEvNS_16Flash_bwd_paramsE:
	.zero		1536


//--------------------- .nv.constant0._ZN5flash44flash_bwd_dq_dk_dv_loop_seqk_parallel_kernelI23Flash_bwd_kernel_traitsILi256ELi64ELi32ELi8ELi4ELi1ELi2ELb1ELb1EN7cutlass10bfloat16_tE19Flash_kernel_traitsILi256ELi64ELi32ELi8ES3_EELb0ELb0ELb0ELb1ELb0ELb0ELb0EEEvNS_16Flash_bwd_paramsE --------------------------
	.section	.nv.constant0._ZN5flash44flash_bwd_dq_dk_dv_loop_seqk_parallel_kernelI23Flash_bwd_kernel_traitsILi256ELi64ELi32ELi8ELi4ELi1ELi2ELb1ELb1EN7cutlass10bfloat16_tE19Flash_kernel_traitsILi256ELi64ELi32ELi8ES3_EELb0ELb0ELb0ELb1ELb0ELb0ELb0EEEvNS_16Flash_bwd_paramsE,"a",@progbits
	.sectionflags	@""
	.align	4
.nv.constant0._ZN5flash44flash_bwd_dq_dk_dv_loop_seqk_parallel_kernelI23Flash_bwd_kernel_traitsILi256ELi64ELi32ELi8ELi4ELi1ELi2ELb1ELb1EN7cutlass10bfloat16_tE19Flash_kernel_traitsILi256ELi64ELi32ELi8ES3_EELb0ELb0ELb0ELb1ELb0ELb0ELb0EEEvNS_16Flash_bwd_paramsE:
	.zero		1536


//--------------------- .nv.constant0._ZN5flash44flash_bwd_dq_dk_dv_loop_seqk_parallel_kernelI23Flash_bwd_kernel_traitsILi256ELi64ELi32ELi8ELi4ELi1ELi2ELb1ELb1EN7cutlass10bfloat16_tE19Flash_kernel_traitsILi256ELi64ELi32ELi8ES3_EELb0ELb0ELb0ELb1ELb0ELb0ELb1EEEvNS_16Flash_bwd_paramsE --------------------------
	.section	.nv.constant0._ZN5flash44flash_bwd_dq_dk_dv_loop_seqk_parallel_kernelI23Flash_bwd_kernel_traitsILi256ELi64ELi32ELi8ELi4ELi1ELi2ELb1ELb1EN7cutlass10bfloat16_tE19Flash_kernel_traitsILi256ELi64ELi32ELi8ES3_EELb0ELb0ELb0ELb1ELb0ELb0ELb1EEEvNS_16Flash_bwd_paramsE,"a",@progbits
	.sectionflags	@""
	.align	4
.nv.constant0._ZN5flash44flash_bwd_dq_dk_dv_loop_seqk_parallel_kernelI23Flash_bwd_kernel_traitsILi256ELi64ELi32ELi8ELi4ELi1ELi2ELb1ELb1EN7cutlass10bfloat16_tE19Flash_kernel_traitsILi256ELi64ELi32ELi8ES3_EELb0ELb0ELb0ELb1ELb0ELb0ELb1EEEvNS_16Flash_bwd_paramsE:
	.zero		1536


//--------------------- .nv.constant0._ZN5flash44flash_bwd_dq_dk_dv_loop_seqk_parallel_kernelI23Flash_bwd_kernel_traitsILi256ELi64ELi32ELi8ELi4ELi1ELi2ELb1ELb1EN7cutlass10bfloat16_tE19Flash_kernel_traitsILi256ELi64ELi32ELi8ES3_EELb0ELb0ELb1ELb0ELb0ELb1ELb0EEEvNS_16Flash_bwd_paramsE --------------------------
	.section	.nv.constant0._ZN5flash44flash_bwd_dq_dk_dv_loop_seqk_parallel_kernelI23Flash_bwd_kernel_traitsILi256ELi64ELi32ELi8ELi4ELi1ELi2ELb1ELb1EN7cutlass10bfloat16_tE19Flash_kernel_traitsILi256ELi64ELi32ELi8ES3_EELb0ELb0ELb1ELb0ELb0ELb1ELb0EEEvNS_16Flash_bwd_paramsE,"a",@progbits
	.sectionflags	@""
	.align	4
.nv.constant0._ZN5flash44flash_bwd_dq_dk_dv_loop_seqk_parallel_kernelI23Flash_bwd_kernel_traitsILi256ELi64ELi32ELi8ELi4ELi1ELi2ELb1ELb1EN7cutlass10bfloat16_tE19Flash_kernel_traitsILi256ELi64ELi32ELi8ES3_EELb0ELb0ELb1ELb0ELb0ELb1ELb0EEEvNS_16Flash_bwd_paramsE:
	.zero		1536


//--------------------- .nv.constant0._ZN5flash44flash_bwd_dq_dk_dv_loop_seqk_parallel_kernelI23Flash_bwd_kernel_traitsILi256ELi64ELi32ELi8ELi4ELi1ELi2ELb1ELb1EN7cutlass10bfloat16_tE19Flash_kernel_traitsILi256ELi64ELi32ELi8ES3_EELb0ELb0ELb1ELb0ELb0ELb1ELb1EEEvNS_16Flash_bwd_paramsE --------------------------
	.section	.nv.constant0._ZN5flash44flash_bwd_dq_dk_dv_loop_seqk_parallel_kernelI23Flash_bwd_kernel_traitsILi256ELi64ELi32ELi8ELi4ELi1ELi2ELb1ELb1EN7cutlass10bfloat16_tE19Flash_kernel_traitsILi256ELi64ELi32ELi8ES3_EELb0ELb0ELb1ELb0ELb0ELb1ELb1EEEvNS_16Flash_bwd_paramsE,"a",@progbits
	.sectionflags	@""
	.align	4
.nv.constant0._ZN5flash44flash_bwd_dq_dk_dv_loop_seqk_parallel_kernelI23Flash_bwd_kernel_traitsILi256ELi64ELi32ELi8ELi4ELi1ELi2ELb1ELb1EN7cutlass10bfloat16_tE19Flash_kernel_traitsILi256ELi64ELi32ELi8ES3_EELb0ELb0ELb1ELb0ELb0ELb1ELb1EEEvNS_16Flash_bwd_paramsE:
	.zero		1536


//--------------------- .nv.constant0._ZN5flash44flash_bwd_dq_dk_dv_loop_seqk_parallel_kernelI23Flash_bwd_kernel_traitsILi256ELi64ELi32ELi8ELi4ELi1ELi2ELb1ELb1EN7cutlass10bfloat16_tE19Flash_kernel_traitsILi256ELi64ELi32ELi8ES3_EELb0ELb0ELb1ELb1ELb0ELb0ELb0EEEvNS_16Flash_bwd_paramsE --------------------------
	.section	.nv.constant0._ZN5flash44flash_bwd_dq_dk_dv_loop_seqk_parallel_kernelI23Flash_bwd_kernel_traitsILi256ELi64ELi32ELi8ELi4ELi1ELi2ELb1ELb1EN7cutlass10bfloat16_tE19Flash_kernel_traitsILi256ELi64ELi32ELi8ES3_EELb0ELb0ELb1ELb1ELb0ELb0ELb0EEEvNS_16Flash_bwd_paramsE,"a",@progbits
	.sectionflags	@""
	.align	4
.nv.constant0._ZN5flash44flash_bwd_dq_dk_dv_loop_seqk_parallel_kernelI23Flash_bwd_kernel_traitsILi256ELi64ELi32ELi8ELi4ELi1ELi2ELb1ELb1EN7cutlass10bfloat16_tE19Flash_kernel_traitsILi256ELi64ELi32ELi8ES3_EELb0ELb0ELb1ELb1ELb0ELb0ELb0EEEvNS_16Flash_bwd_paramsE:
	.zero		1536


//--------------------- .nv.constant0._ZN5flash44flash_bwd_dq_dk_dv_loop_seqk_parallel_kernelI23Flash_bwd_kernel_traitsILi256ELi64ELi32ELi8ELi4ELi1ELi2ELb1ELb1EN7cutlass10bfloat16_tE19Flash_kernel_traitsILi256ELi64ELi32ELi8ES3_EELb0ELb0ELb1ELb1ELb0ELb0ELb1EEEvNS_16Flash_bwd_paramsE --------------------------
	.section	.nv.constant0._ZN5flash44flash_bwd_dq_dk_dv_loop_seqk_parallel_kernelI23Flash_bwd_kernel_traitsILi256ELi64ELi32ELi8ELi4ELi1ELi2ELb1ELb1EN7cutlass10bfloat16_tE19Flash_kernel_traitsILi256ELi64ELi32ELi8ES3_EELb0ELb0ELb1ELb1ELb0ELb0ELb1EEEvNS_16Flash_bwd_paramsE,"a",@progbits
	.sectionflags	@""
	.align	4
.nv.constant0._ZN5flash44flash_bwd_dq_dk_dv_loop_seqk_parallel_kernelI23Flash_bwd_kernel_traitsILi256ELi64ELi32ELi8ELi4ELi1ELi2ELb1ELb1EN7cutlass10bfloat16_tE19Flash_kernel_traitsILi256ELi64ELi32ELi8ES3_EELb0ELb0ELb1ELb1ELb0ELb0ELb1EEEvNS_16Flash_bwd_paramsE:
	.zero		1536


//--------------------- .nv.constant0._ZN5flash25flash_bwd_dot_do_o_kernelILb0E23Flash_bwd_kernel_traitsILi256ELi64ELi32ELi8ELi4ELi1ELi2ELb1ELb1EN7cutlass10bfloat16_tE19Flash_kernel_traitsILi256ELi64ELi32ELi8ES3_EEEEvNS_16Flash_bwd_paramsE --------------------------
	.section	.nv.constant0._ZN5flash25flash_bwd_dot_do_o_kernelILb0E23Flash_bwd_kernel_traitsILi256ELi64ELi32ELi8ELi4ELi1ELi2ELb1ELb1EN7cutlass10bfloat16_tE19Flash_kernel_traitsILi256ELi64ELi32ELi8ES3_EEEEvNS_16Flash_bwd_paramsE,"a",@progbits
	.sectionflags	@""
	.align	4
.nv.constant0._ZN5flash25flash_bwd_dot_do_o_kernelILb0E23Flash_bwd_kernel_traitsILi256ELi64ELi32ELi8ELi4ELi1ELi2ELb1ELb1EN7cutlass10bfloat16_tE19Flash_kernel_traitsILi256ELi64ELi32ELi8ES3_EEEEvNS_16Flash_bwd_paramsE:
	.zero		1536


//--------------------- .nv.constant0._ZN5flash25flash_bwd_dot_do_o_kernelILb1E23Flash_bwd_kernel_traitsILi256ELi64ELi32ELi8ELi4ELi1ELi2ELb1ELb1EN7cutlass10bfloat16_tE19Flash_kernel_traitsILi256ELi64ELi32ELi8ES3_EEEEvNS_16Flash_bwd_paramsE --------------------------
	.section	.nv.constant0._ZN5flash25flash_bwd_dot_do_o_kernelILb1E23Flash_bwd_kernel_traitsILi256ELi64ELi32ELi8ELi4ELi1ELi2ELb1ELb1EN7cutlass10bfloat16_tE19Flash_kernel_traitsILi256ELi64ELi32ELi8ES3_EEEEvNS_16Flash_bwd_paramsE,"a",@progbits
	.sectionflags	@""
	.align	4
.nv.constant0._ZN5flash25flash_bwd_dot_do_o_kernelILb1E23Flash_bwd_kernel_traitsILi256ELi64ELi32ELi8ELi4ELi1ELi2ELb1ELb1EN7cutlass10bfloat16_tE19Flash_kernel_traitsILi256ELi64ELi32ELi8ES3_EEEEvNS_16Flash_bwd_paramsE:
	.zero		1536


//--------------------- .nv.constant0._ZN5flash44flash_bwd_dq_dk_dv_loop_seqk_parallel_kernelI23Flash_bwd_kernel_traitsILi256ELi64ELi64ELi8ELi4ELi2ELi2ELb0ELb1EN7cutlass10bfloat16_tE19Flash_kernel_traitsILi256ELi64ELi64ELi8ES3_EELb0ELb0ELb0ELb0ELb0ELb0ELb0EEEvNS_16Flash_bwd_paramsE --------------------------
	.section	.nv.constant0._ZN5flash44flash_bwd_dq_dk_dv_loop_seqk_parallel_kernelI23Flash_bwd_kernel_traitsILi256ELi64ELi64ELi8ELi4ELi2ELi2ELb0ELb1EN7cutlass10bfloat16_tE19Flash_kernel_traitsILi256ELi64ELi64ELi8ES3_EELb0ELb0ELb0ELb0ELb0ELb0ELb0EEEvNS_16Flash_bwd_paramsE,"a",@progbits
	.sectionflags	@""
	.align	4
.nv.constant0._ZN5flash44flash_bwd_dq_dk_dv_loop_seqk_parallel_kernelI23Flash_bwd_kernel_traitsILi256ELi64ELi64ELi8ELi4ELi2ELi2ELb0ELb1EN7cutlass10bfloat16_tE19Flash_kernel_traitsILi256ELi64ELi64ELi8ES3_EELb0ELb0ELb0ELb0ELb0ELb0ELb0EEEvNS_16Flash_bwd_paramsE:
	.zero		1536


//--------------------- .nv.constant0._ZN5flash44flash_bwd_dq_dk_dv_loop_seqk_parallel_kernelI23Flash_bwd_kernel_traitsILi256ELi64ELi64ELi8ELi4ELi2ELi2ELb0ELb1EN7cutlass10bfloat16_tE19Flash_kernel_traitsILi256ELi64ELi64ELi8ES3_EELb0ELb0ELb1ELb0ELb0ELb0ELb0EEEvNS_16Flash_bwd_paramsE --------------------------
	.section	.nv.constant0._ZN5flash44flash_bwd_dq_dk_dv_loop_seqk_parallel_kernelI23Flash_bwd_kernel_traitsILi256ELi64ELi64ELi8ELi4ELi2ELi2ELb0ELb1EN7cutlass10bfloat16_tE19Flash_kernel_traitsILi256ELi64ELi64ELi8ES3_EELb0ELb0ELb1ELb0ELb0ELb0ELb0EEEvNS_16Flash_bwd_paramsE,"a",@progbits
	.sectionflags	@""
	.align	4
.nv.constant0._ZN5flash44flash_bwd_dq_dk_dv_loop_seqk_parallel_kernelI23Flash_bwd_kernel_traitsILi256ELi64ELi64ELi8ELi4ELi2ELi2ELb0ELb1EN7cutlass10bfloat16_tE19Flash_kernel_traitsILi256ELi64ELi64ELi8ES3_EELb0ELb0ELb1ELb0ELb0ELb0ELb0EEEvNS_16Flash_bwd_paramsE:
	.zero		1536


//--------------------- .nv.constant0._ZN5flash44flash_bwd_dq_dk_dv_loop_seqk_parallel_kernelI23Flash_bwd_kernel_traitsILi256ELi64ELi64ELi8ELi4ELi2ELi2ELb0ELb1EN7cutlass10bfloat16_tE19Flash_kernel_traitsILi256ELi64ELi64ELi8ES3_EELb0ELb0ELb0ELb0ELb0ELb1ELb0EEEvNS_16Flash_bwd_paramsE --------------------------
	.section	.nv.constant0._ZN5flash44flash_bwd_dq_dk_dv_loop_seqk_parallel_kernelI23Flash_bwd_kernel_traitsILi256ELi64ELi64ELi8ELi4ELi2ELi2ELb0ELb1EN7cutlass10bfloat16_tE19Flash_kernel_traitsILi256ELi64ELi64ELi8ES3_EELb0ELb0ELb0ELb0ELb0ELb1ELb0EEEvNS_16Flash_bwd_paramsE,"a",@progbits
	.sectionflags	@""
	.align	4
.nv.constant0._ZN5flash44flash_bwd_dq_dk_dv_loop_seqk_parallel_kernelI23Flash_bwd_kernel_traitsILi256ELi64ELi64ELi8ELi4ELi2ELi2ELb0ELb1EN7cutlass10bfloat16_tE19Flash_kernel_traitsILi256ELi64ELi64ELi8ES3_EELb0ELb0ELb0ELb0ELb0ELb1ELb0EEEvNS_16Flash_bwd_paramsE:
	.zero		1536


//--------------------- .nv.constant0._ZN5flash44flash_bwd_dq_dk_dv_loop_seqk_parallel_kernelI23Flash_bwd_kernel_traitsILi256ELi64ELi64ELi8ELi4ELi2ELi2ELb0ELb1EN7cutlass10bfloat16_tE19Flash_kernel_traitsILi256ELi64ELi64ELi8ES3_EELb0ELb0ELb0ELb1ELb0ELb0ELb0EEEvNS_16Flash_bwd_paramsE --------------------------
	.section	.nv.constant0._ZN5flash44flash_bwd_dq_dk_dv_loop_seqk_parallel_kernelI23Flash_bwd_kernel_traitsILi256ELi64ELi64ELi8ELi4ELi2ELi2ELb0ELb1EN7cutlass10bfloat16_tE19Flash_kernel_traitsILi256ELi64ELi64ELi8ES3_EELb0ELb0ELb0ELb1ELb0ELb0ELb0EEEvNS_16Flash_bwd_paramsE,"a",@progbits
	.sectionflags	@""
	.align	4
.nv.constant0._ZN5flash44flash_bwd_dq_dk_dv_loop_seqk_parallel_kernelI23Flash_bwd_kernel_traitsILi256ELi64ELi64ELi8ELi4ELi2ELi2ELb0ELb1EN7cutlass10bfloat16_tE19Flash_kernel_traitsILi256ELi64ELi64ELi8ES3_EELb0ELb0ELb0ELb1ELb0ELb0ELb0EEEvNS_16Flash_bwd_paramsE:
	.zero		1536


//--------------------- .nv.constant0._ZN5flash44flash_bwd_dq_dk_dv_loop_seqk_parallel_kernelI23Flash_bwd_kernel_traitsILi256ELi64ELi64ELi8ELi4ELi2ELi2ELb0ELb1EN7cutlass10bfloat16_tE19Flash_kernel_traitsILi256ELi64ELi64ELi8ES3_EELb0ELb0ELb1ELb0ELb0ELb1ELb0EEEvNS_16Flash_bwd_paramsE --------------------------
	.section	.nv.constant0._ZN5flash44flash_bwd_dq_dk_dv_loop_seqk_parallel_kernelI23Flash_bwd_kernel_traitsILi256ELi64ELi64ELi8ELi4ELi2ELi2ELb0ELb1EN7cutlass10bfloat16_tE19Flash_kernel_traitsILi256ELi64ELi64ELi8ES3_EELb0ELb0ELb1ELb0ELb0ELb1ELb0EEEvNS_16Flash_bwd_paramsE,"a",@progbits
	.sectionflags	@""
	.align	4
.nv.constant0._ZN5flash44flash_bwd_dq_dk_dv_loop_seqk_parallel_kernelI23Flash_bwd_kernel_traitsILi256ELi64ELi64ELi8ELi4ELi2ELi2ELb0ELb1EN7cutlass10bfloat16_tE19Flash_kernel_traitsILi256ELi64ELi64ELi8ES3_EELb0ELb0ELb1ELb0ELb0ELb1ELb0EEEvNS_16Flash_bwd_paramsE:
	.zero		1536


//--------------------- .nv.constant0._ZN5flash44flash_bwd_dq_dk_dv_loop_seqk_parallel_kernelI23Flash_bwd_kernel_traitsILi256ELi64ELi64ELi8ELi4ELi2ELi2ELb0ELb1EN7cutlass10bfloat16_tE19Flash_kernel_traitsILi256ELi64ELi64ELi8ES3_EELb0ELb0ELb1ELb1ELb0ELb0ELb0EEEvNS_16Flash_bwd_paramsE --------------------------
	.section	.nv.constant0._ZN5flash44flash_bwd_dq_dk_dv_loop_seqk_parallel_kernelI23Flash_bwd_kernel_traitsILi256ELi64ELi64ELi8ELi4ELi2ELi2ELb0ELb1EN7cutlass10bfloat16_tE19Flash_kernel_traitsILi256ELi64ELi64ELi8ES3_EELb0ELb0ELb1ELb1ELb0ELb0ELb0EEEvNS_16Flash_bwd_paramsE,"a",@progbits
	.sectionflags	@""
	.align	4
.nv.constant0._ZN5flash44flash_bwd_dq_dk_dv_loop_seqk_parallel_kernelI23Flash_bwd_kernel_traitsILi256ELi64ELi64ELi8ELi4ELi2ELi2ELb0ELb1EN7cutlass10bfloat16_tE19Flash_kernel_traitsILi256ELi64ELi64ELi8ES3_EELb0ELb0ELb1ELb1ELb0ELb0ELb0EEEvNS_16Flash_bwd_paramsE:
	.zero		1536


//--------------------- .nv.constant0._ZN5flash44flash_bwd_dq_dk_dv_loop_seqk_parallel_kernelI23Flash_bwd_kernel_traitsILi256ELi64ELi64ELi8ELi4ELi2ELi2ELb0ELb0EN7cutlass10bfloat16_tE19Flash_kernel_traitsILi256ELi64ELi64ELi8ES3_EELb0ELb0ELb0ELb0ELb0ELb0ELb0EEEvNS_16Flash_bwd_paramsE --------------------------
	.section	.nv.constant0._ZN5flash44flash_bwd_dq_dk_dv_loop_seqk_parallel_kernelI23Flash_bwd_kernel_traitsILi256ELi64ELi64ELi8ELi4ELi2ELi2ELb0ELb0EN7cutlass10bfloat16_tE19Flash_kernel_traitsILi256ELi64ELi64ELi8ES3_EELb0ELb0ELb0ELb0ELb0ELb0ELb0EEEvNS_16Flash_bwd_paramsE,"a",@progbits
	.sectionflags	@""
	.align	4
.nv.constant0._ZN5flash44flash_bwd_dq_dk_dv_loop_seqk_parallel_kernelI23Flash_bwd_kernel_traitsILi256ELi64ELi64ELi8ELi4ELi2ELi2ELb0ELb0EN7cutlass10bfloat16_tE19Flash_kernel_traitsILi256ELi64ELi64ELi8ES3_EELb0ELb0ELb0ELb0ELb0ELb0ELb0EEEvNS_16Flash_bwd_paramsE:
	.zero		1536


//--------------------- .nv.constant0._ZN5flash44flash_bwd_dq_dk_dv_loop_seqk_parallel_kernelI23Flash_bwd_kernel_traitsILi256ELi64ELi64ELi8ELi4ELi2ELi2ELb0ELb0EN7cutlass10bfloat16_tE19Flash_kernel_traitsILi256ELi64ELi64ELi8ES3_EELb0ELb0ELb1ELb0ELb0ELb0ELb0EEEvNS_16Flash_bwd_paramsE --------------------------
	.section	.nv.constant0._ZN5flash44flash_bwd_dq_dk_dv_loop_seqk_parallel_kernelI23Flash_bwd_kernel_traitsILi256ELi64ELi64ELi8ELi4ELi2ELi2ELb0ELb0EN7cutlass10bfloat16_tE19Flash_kernel_traitsILi256ELi64ELi64ELi8ES3_EELb0ELb0ELb1ELb0ELb0ELb0ELb0EEEvNS_16Flash_bwd_paramsE,"a",@progbits
	.sectionflags	@""
	.align	4
.nv.constant0._ZN5flash44flash_bwd_dq_dk_dv_loop_seqk_parallel_kernelI23Flash_bwd_kernel_traitsILi256ELi64ELi64ELi8ELi4ELi2ELi2ELb0ELb0EN7cutlass10bfloat16_tE19Flash_kernel_traitsILi256ELi64ELi64ELi8ES3_EELb0ELb0ELb1ELb0ELb0ELb0ELb0EEEvNS_16Flash_bwd_paramsE:
	.zero		1536


//--------------------- .nv.constant0._ZN5flash44flash_bwd_dq_dk_dv_loop_seqk_parallel_kernelI23Flash_bwd_kernel_traitsILi256ELi64ELi64ELi8ELi4ELi2ELi2ELb0ELb0EN7cutlass10bfloat16_tE19Flash_kernel_traitsILi256ELi64ELi64ELi8ES3_EELb0ELb0ELb0ELb0ELb0ELb1ELb0EEEvNS_16Flash_bwd_paramsE --------------------------
	.section	.nv.constant0._ZN5flash44flash_bwd_dq_dk_dv_loop_seqk_parallel_kernelI23Flash_bwd_kernel_traitsILi256ELi64ELi64ELi8ELi4ELi2ELi2ELb0ELb0EN7cutlass10bfloat16_tE19Flash_kernel_traitsILi256ELi64ELi64ELi8ES3_EELb0ELb0ELb0ELb0ELb0ELb1ELb0EEEvNS_16Flash_bwd_paramsE,"a",@progbits
	.sectionflags	@""
	.align	4
.nv.constant0._ZN5flash44flash_bwd_dq_dk_dv_loop_seqk_parallel_kernelI23Flash_bwd_kernel_traitsILi256ELi64ELi64ELi8ELi4ELi2ELi2ELb0ELb0EN7cutlass10bfloat16_tE19Flash_kernel_traitsILi256ELi64ELi64ELi8ES3_EELb0ELb0ELb0ELb0ELb0ELb1ELb0EEEvNS_16Flash_bwd_paramsE:
	.zero		1536


//--------------------- .nv.constant0._ZN5flash44flash_bwd_dq_dk_dv_loop_seqk_parallel_kernelI23Flash_bwd_kernel_traitsILi256ELi64ELi64ELi8ELi4ELi2ELi2ELb0ELb0EN7cutlass10bfloat16_tE19Flash_kernel_traitsILi256ELi64ELi64ELi8ES3_EELb0ELb0ELb0ELb1ELb0ELb0ELb0EEEvNS_16Flash_bwd_paramsE --------------------------
	.section	.nv.constant0._ZN5flash44flash_bwd_dq_dk_dv_loop_seqk_parallel_kernelI23Flash_bwd_kernel_traitsILi256ELi64ELi64ELi8ELi4ELi2ELi2ELb0ELb0EN7cutlass10bfloat16_tE19Flash_kernel_traitsILi256ELi64ELi64ELi8ES3_EELb0ELb0ELb0ELb1ELb0ELb0ELb0EEEvNS_16Flash_bwd_paramsE,"a",@progbits
	.sectionflags	@""
	.align	4
.nv.constant0._ZN5flash44flash_bwd_dq_dk_dv_loop_seqk_parallel_kernelI23Flash_bwd_kernel_traitsILi256ELi64ELi64ELi8ELi4ELi2ELi2ELb0ELb0EN7cutlass10bfloat16_tE19Flash_kernel_traitsILi256ELi64ELi64ELi8ES3_EELb0ELb0ELb0ELb1ELb0ELb0ELb0EEEvNS_16Flash_bwd_paramsE:
	.zero		1536


//--------------------- .nv.constant0._ZN5flash44flash_bwd_dq_dk_dv_loop_seqk_parallel_kernelI23Flash_bwd_kernel_traitsILi256ELi64ELi64ELi8ELi4ELi2ELi2ELb0ELb0EN7cutlass10bfloat16_tE19Flash_kernel_traitsILi256ELi64ELi64ELi8ES3_EELb0ELb0ELb1ELb0ELb0ELb1ELb0EEEvNS_16Flash_bwd_paramsE --------------------------
	.section	.nv.constant0._ZN5flash44flash_bwd_dq_dk_dv_loop_seqk_parallel_kernelI23Flash_bwd_kernel_traitsILi256ELi64ELi64ELi8ELi4ELi2ELi2ELb0ELb0EN7cutlass10bfloat16_tE19Flash_kernel_traitsILi256ELi64ELi64ELi8ES3_EELb0ELb0ELb1ELb0ELb0ELb1ELb0EEEvNS_16Flash_bwd_paramsE,"a",@progbits
	.sectionflags	@""
	.align	4
.nv.constant0._ZN5flash44flash_bwd_dq_dk_dv_loop_seqk_parallel_kernelI23Flash_bwd_kernel_traitsILi256ELi64ELi64ELi8ELi4ELi2ELi2ELb0ELb0EN7cutlass10bfloat16_tE19Flash_kernel_traitsILi256ELi64ELi64ELi8ES3_EELb0ELb0ELb1ELb0ELb0ELb1ELb0EEEvNS_16Flash_bwd_paramsE:
	.zero		1536


//--------------------- .nv.constant0._ZN5flash44flash_bwd_dq_dk_dv_loop_seqk_parallel_kernelI23Flash_bwd_kernel_traitsILi256ELi64ELi64ELi8ELi4ELi2ELi2ELb0ELb0EN7cutlass10bfloat16_tE19Flash_kernel_traitsILi256ELi64ELi64ELi8ES3_EELb0ELb0ELb1ELb1ELb0ELb0ELb0EEEvNS_16Flash_bwd_paramsE --------------------------
	.section	.nv.constant0._ZN5flash44flash_bwd_dq_dk_dv_loop_seqk_parallel_kernelI23Flash_bwd_kernel_traitsILi256ELi64ELi64ELi8ELi4ELi2ELi2ELb0ELb0EN7cutlass10bfloat16_tE19Flash_kernel_traitsILi256ELi64ELi64ELi8ES3_EELb0ELb0ELb1ELb1ELb0ELb0ELb0EEEvNS_16Flash_bwd_paramsE,"a",@progbits
	.sectionflags	@""
	.align	4
.nv.constant0._ZN5flash44flash_bwd_dq_dk_dv_loop_seqk_parallel_kernelI23Flash_bwd_kernel_traitsILi256ELi64ELi64ELi8ELi4ELi2ELi2ELb0ELb0EN7cutlass10bfloat16_tE19Flash_kernel_traitsILi256ELi64ELi64ELi8ES3_EELb0ELb0ELb1ELb1ELb0ELb0ELb0EEEvNS_16Flash_bwd_paramsE:
	.zero		1536


//--------------------- .nv.constant0._ZN5flash27flash_bwd_convert_dq_kernelI23Flash_bwd_kernel_traitsILi256ELi64ELi64ELi8ELi4ELi2ELi2ELb0ELb1EN7cutlass10bfloat16_tE19Flash_kernel_traitsILi256ELi64ELi64ELi8ES3_EEEEvNS_16Flash_bwd_paramsEi --------------------------
	.section	.nv.constant0._ZN5flash27flash_bwd_convert_dq_kernelI23Flash_bwd_kernel_traitsILi256ELi64ELi64ELi8ELi4ELi2ELi2ELb0ELb1EN7cutlass10bfloat16_tE19Flash_kernel_traitsILi256ELi64ELi64ELi8ES3_EEEEvNS_16Flash_bwd_paramsEi,"a",@progbits
	.sectionflags	@""
	.align	4
.nv.constant0._ZN5flash27flash_bwd_convert_dq_kernelI23Flash_bwd_kernel_traitsILi256ELi64ELi64ELi8ELi4ELi2ELi2ELb0ELb1EN7cutlass10bfloat16_tE19Flash_kernel_traitsILi256ELi64ELi64ELi8ES3_EEEEvNS_16Flash_bwd_paramsEi:
	.zero		1540


//--------------------- .nv.constant0._ZN5flash44flash_bwd_dq_dk_dv_loop_seqk_parallel_kernelI23Flash_bwd_kernel_traitsILi256ELi64ELi64ELi8ELi4ELi2ELi2ELb0ELb1EN7cutlass10bfloat16_tE19Flash_kernel_traitsILi256ELi64ELi64ELi8ES3_EELb1ELb0ELb0ELb0ELb0ELb0ELb0EEEvNS_16Flash_bwd_paramsE --------------------------
	.section	.nv.constant0._ZN5flash44flash_bwd_dq_dk_dv_loop_seqk_parallel_kernelI23Flash_bwd_kernel_traitsILi256ELi64ELi64ELi8ELi4ELi2ELi2ELb0ELb1EN7cutlass10bfloat16_tE19Flash_kernel_traitsILi256ELi64ELi64ELi8ES3_EELb1ELb0ELb0ELb0ELb0ELb0ELb0EEEvNS_16Flash_bwd_paramsE,"a",@progbits
	.sectionflags	@""
	.align	4
.nv.constant0._ZN5flash44flash_bwd_dq_dk_dv_loop_seqk_parallel_kernelI23Flash_bwd_kernel_traitsILi256ELi64ELi64ELi8ELi4ELi2ELi2ELb0ELb1EN7cutlass10bfloat16_tE19Flash_kernel_traitsILi256ELi64ELi64ELi8ES3_EELb1ELb0ELb0ELb0ELb0ELb0ELb0EEEvNS_16Flash_bwd_paramsE:
	.zero		1536


//--------------------- .nv.constant0._ZN5flash44flash_bwd_dq_dk_dv_loop_seqk_parallel_kernelI23Flash_bwd_kernel_traitsILi256ELi64ELi64ELi8ELi4ELi2ELi2ELb0ELb1EN7cutlass10bfloat16_tE19Flash_kernel_traitsILi256ELi64ELi64ELi8ES3_EELb0ELb0ELb0ELb0ELb0ELb0ELb1EEEvNS_16Flash_bwd_paramsE --------------------------
	.section	.nv.constant0._ZN5flash44flash_bwd_dq_dk_dv_loop_seqk_parallel_kernelI23Flash_bwd_kernel_traitsILi256ELi64ELi64ELi8ELi4ELi2ELi2ELb0ELb1EN7cutlass10bfloat16_tE19Flash_kernel_traitsILi256ELi64ELi64ELi8ES3_EELb0ELb0ELb0ELb0ELb0ELb0ELb1EEEvNS_16Flash_bwd_paramsE,"a",@progbits
	.sectionflags	@""
	.align	4
.nv.constant0._ZN5flash44flash_bwd_dq_dk_dv_loop_seqk_parallel_kernelI23Flash_bwd_kernel_traitsILi256ELi64ELi64ELi8ELi4ELi2ELi2ELb0ELb1EN7cutlass10bfloat16_tE19Flash_kernel_traitsILi256ELi64ELi64ELi8ES3_EELb0ELb0ELb0ELb0ELb0ELb0ELb1EEEvNS_16Flash_bwd_paramsE:
	.zero		1536


//--------------------- .nv.constant0._ZN5flash44flash_bwd_dq_dk_dv_loop_seqk_parallel_kernelI23Flash_bwd_kernel_traitsILi256ELi64ELi64ELi8ELi4ELi2ELi2ELb0ELb1EN7cutlass10bfloat16_tE19Flash_kernel_traitsILi256ELi64ELi64ELi8ES3_EELb1ELb0ELb1ELb0ELb0ELb0ELb0EEEvNS_16Flash_bwd_paramsE --------------------------
	.section	.nv.constant0._ZN5flash44flash_bwd_dq_dk_dv_loop_seqk_parallel_kernelI23Flash_bwd_kernel_traitsILi256ELi64ELi64ELi8ELi4ELi2ELi2ELb0ELb1EN7cutlass10bfloat16_tE19Flash_kernel_traitsILi256ELi64ELi64ELi8ES3_EELb1ELb0ELb1ELb0ELb0ELb0ELb0EEEvNS_16Flash_bwd_paramsE,"a",@progbits
	.sectionflags	@""
	.align	4
.nv.constant0._ZN5flash44flash_bwd_dq_dk_dv_loop_seqk_parallel_kernelI23Flash_bwd_kernel_traitsILi256ELi64ELi64ELi8ELi4ELi2ELi2ELb0ELb1EN7cutlass10bfloat16_tE19Flash_kernel_traitsILi256ELi64ELi64ELi8ES3_EELb1ELb0ELb1ELb0ELb0ELb0ELb0EEEvNS_16Flash_bwd_paramsE:
	.zero		1536


//--------------------- .nv.constant0._ZN5flash44flash_bwd_dq_dk_dv_loop_seqk_parallel_kernelI23Flash_bwd_kernel_traitsILi256ELi64ELi64ELi8ELi4ELi2ELi2ELb0ELb1EN7cutlass10bfloat16_tE19Flash_kernel_traitsILi256ELi64ELi64ELi8ES3_EELb0ELb0ELb1ELb0ELb0ELb0ELb1EEEvNS_16Flash_bwd_paramsE --------------------------
	.section	.nv.constant0._ZN5flash44flash_bwd_dq_dk_dv_loop_seqk_parallel_kernelI23Flash_bwd_kernel_traitsILi256ELi64ELi64ELi8ELi4ELi2ELi2ELb0ELb1EN7cutlass10bfloat16_tE19Flash_kernel_traitsILi256ELi64ELi64ELi8ES3_EELb0ELb0ELb1ELb0ELb0ELb0ELb1EEEvNS_16Flash_bwd_paramsE,"a",@progbits
	.sectionflags	@""
	.align	4
.nv.constant0._ZN5flash44flash_bwd_dq_dk_dv_loop_seqk_parallel_kernelI23Flash_bwd_kernel_traitsILi256ELi64ELi64ELi8ELi4ELi2ELi2ELb0ELb1EN7cutlass10bfloat16_tE19Flash_kernel_traitsILi256ELi64ELi64ELi8ES3_EELb0ELb0ELb1ELb0ELb0ELb0ELb1EEEvNS_16Flash_bwd_paramsE:
	.zero		1536


//--------------------- .nv.constant0._ZN5flash44flash_bwd_dq_dk_dv_loop_seqk_parallel_kernelI23Flash_bwd_kernel_traitsILi256ELi64ELi64ELi8ELi4ELi2ELi2ELb0ELb1EN7cutlass10bfloat16_tE19Flash_kernel_traitsILi256ELi64ELi64ELi8ES3_EELb1ELb0ELb0ELb0ELb0ELb1ELb0EEEvNS_16Flash_bwd_paramsE --------------------------
	.section	.nv.constant0._ZN5flash44flash_bwd_dq_dk_dv_loop_seqk_parallel_kernelI23Flash_bwd_kernel_traitsILi256ELi64ELi64ELi8ELi4ELi2ELi2ELb0ELb1EN7cutlass10bfloat16_tE19Flash_kernel_traitsILi256ELi64ELi64ELi8ES3_EELb1ELb0ELb0ELb0ELb0ELb1ELb0EEEvNS_16Flash_bwd_paramsE,"a",@progbits
	.sectionflags	@""
	.align	4
.nv.constant0._ZN5flash44flash_bwd_dq_dk_dv_loop_seqk_parallel_kernelI23Flash_bwd_kernel_traitsILi256ELi64ELi64ELi8ELi4ELi2ELi2ELb0ELb1EN7cutlass10bfloat16_tE19Flash_kernel_traitsILi256ELi64ELi64ELi8ES3_EELb1ELb0ELb0ELb0ELb0ELb1ELb0EEEvNS_16Flash_bwd_paramsE:
	.zero		1536


//--------------------- .nv.constant0._ZN5flash44flash_bwd_dq_dk_dv_loop_seqk_parallel_kernelI23Flash_bwd_kernel_traitsILi256ELi64ELi64ELi8ELi4ELi2ELi2ELb0ELb1EN7cutlass10bfloat16_tE19Flash_kernel_traitsILi256ELi64ELi64ELi8ES3_EELb0ELb0ELb0ELb0ELb0ELb1ELb1EEEvNS_16Flash_bwd_paramsE --------------------------
	.section	.nv.constant0._ZN5flash44flash_bwd_dq_dk_dv_loop_seqk_parallel_kernelI23Flash_bwd_kernel_traitsILi256ELi64ELi64ELi8ELi4ELi2ELi2ELb0ELb1EN7cutlass10bfloat16_tE19Flash_kernel_traitsILi256ELi64ELi64ELi8ES3_EELb0ELb0ELb0ELb0ELb0ELb1ELb1EEEvNS_16Flash_bwd_paramsE,"a",@progbits
	.sectionflags	@""
	.align	4
.nv.constant0._ZN5flash44flash_bwd_dq_dk_dv_loop_seqk_parallel_kernelI23Flash_bwd_kernel_traitsILi256ELi64ELi64ELi8ELi4ELi2ELi2ELb0ELb1EN7cutlass10bfloat16_tE19Flash_kernel_traitsILi256ELi64ELi64ELi8ES3_EELb0ELb0ELb0ELb0ELb0ELb1ELb1EEEvNS_16Flash_bwd_paramsE:
	.zero		1536


//--------------------- .nv.constant0._ZN5flash44flash_bwd_dq_dk_dv_loop_seqk_parallel_kernelI23Flash_bwd_kernel_traitsILi256ELi64ELi64ELi8ELi4ELi2ELi2ELb0ELb1EN7cutlass10bfloat16_tE19Flash_kernel_traitsILi256ELi64ELi64ELi8ES3_EELb1ELb0ELb0ELb1ELb0ELb0ELb0EEEvNS_16Flash_bwd_paramsE --------------------------
	.section	.nv.constant0._ZN5flash44flash_bwd_dq_dk_dv_loop_seqk_parallel_kernelI23Flash_bwd_kernel_traitsILi256ELi64ELi64ELi8ELi4ELi2ELi2ELb0ELb1EN7cutlass10bfloat16_tE19Flash_kernel_traitsILi256ELi64ELi64ELi8ES3_EELb1ELb0ELb0ELb1ELb0ELb0ELb0EEEvNS_16Flash_bwd_paramsE,"a",@progbits
	.sectionflags	@""
	.align	4
.nv.constant0._ZN5flash44flash_bwd_dq_dk_dv_loop_seqk_parallel_kernelI23Flash_bwd_kernel_traitsILi256ELi64ELi64ELi8ELi4ELi2ELi2ELb0ELb1EN7cutlass10bfloat16_tE19Flash_kernel_traitsILi256ELi64ELi64ELi8ES3_EELb1ELb0ELb0ELb1ELb0ELb0ELb0EEEvNS_16Flash_bwd_paramsE:
	.zero		1536


//--------------------- .nv.constant0._ZN5flash44flash_bwd_dq_dk_dv_loop_seqk_parallel_kernelI23Flash_bwd_kernel_traitsILi256ELi64ELi64ELi8ELi4ELi2ELi2ELb0ELb1EN7cutlass10bfloat16_tE19Flash_kernel_traitsILi256ELi64ELi64ELi8ES3_EELb0ELb0ELb0ELb1ELb0ELb0ELb1EEEvNS_16Flash_bwd_paramsE --------------------------
	.section	.nv.constant0._ZN5flash44flash_bwd_dq_dk_dv_loop_seqk_parallel_kernelI23Flash_bwd_kernel_traitsILi256ELi64ELi64ELi8ELi4ELi2ELi2ELb0ELb1EN7cutlass10bfloat16_tE19Flash_kernel_traitsILi256ELi64ELi64ELi8ES3_EELb0ELb0ELb0ELb1ELb0ELb0ELb1EEEvNS_16Flash_bwd_paramsE,"a",@progbits
	.sectionflags	@""
	.align	4
.nv.constant0._ZN5flash44flash_bwd_dq_dk_dv_loop_seqk_parallel_kernelI23Flash_bwd_kernel_traitsILi256ELi64ELi64ELi8ELi4ELi2ELi2ELb0ELb1EN7cutlass10bfloat16_tE19Flash_kernel_traitsILi256ELi64ELi64ELi8ES3_EELb0ELb0ELb0ELb1ELb0ELb0ELb1EEEvNS_16Flash_bwd_paramsE:
	.zero		1536


//--------------------- .nv.constant0._ZN5flash44flash_bwd_dq_dk_dv_loop_seqk_parallel_kernelI23Flash_bwd_kernel_traitsILi256ELi64ELi64ELi8ELi4ELi2ELi2ELb0ELb1EN7cutlass10bfloat16_tE19Flash_kernel_traitsILi256ELi64ELi64ELi8ES3_EELb1ELb0ELb1ELb0ELb0ELb1ELb0EEEvNS_16Flash_bwd_paramsE --------------------------
	.section	.nv.constant0._ZN5flash44flash_bwd_dq_dk_dv_loop_seqk_parallel_kernelI23Flash_bwd_kernel_traitsILi256ELi64ELi64ELi8ELi4ELi2ELi2ELb0ELb1EN7cutlass10bfloat16_tE19Flash_kernel_traitsILi256ELi64ELi64ELi8ES3_EELb1ELb0ELb1ELb0ELb0ELb1ELb0EEEvNS_16Flash_bwd_paramsE,"a",@progbits
	.sectionflags	@""
	.align	4
.nv.constant0._ZN5flash44flash_bwd_dq_dk_dv_loop_seqk_parallel_kernelI23Flash_bwd_kernel_traitsILi256ELi64ELi64ELi8ELi4ELi2ELi2ELb0ELb1EN7cutlass10bfloat16_tE19Flash_kernel_traitsILi256ELi64ELi64ELi8ES3_EELb1ELb0ELb1ELb0ELb0ELb1ELb0EEEvNS_16Flash_bwd_paramsE:
	.zero		1536


//--------------------- .nv.constant0._ZN5flash44flash_bwd_dq_dk_dv_loop_seqk_parallel_kernelI23Flash_bwd_kernel_traitsILi256ELi64ELi64ELi8ELi4ELi2ELi2ELb0ELb1EN7cutlass10bfloat16_tE19Flash_kernel_traitsILi256ELi64ELi64ELi8ES3_EELb0ELb0ELb1ELb0ELb0ELb1ELb1EEEvNS_16Flash_bwd_paramsE --------------------------
	.section	.nv.constant0._ZN5flash44flash_bwd_dq_dk_dv_loop_seqk_parallel_kernelI23Flash_bwd_kernel_traitsILi256ELi64ELi64ELi8ELi4ELi2ELi2ELb0ELb1EN7cutlass10bfloat16_tE19Flash_kernel_traitsILi256ELi64ELi64ELi8ES3_EELb0ELb0ELb1ELb0ELb0ELb1ELb1EEEvNS_16Flash_bwd_paramsE,"a",@progbits
	.sectionflags	@""
	.align	4
.nv.constant0._ZN5flash44flash_bwd_dq_dk_dv_loop_seqk_parallel_kernelI23Flash_bwd_kernel_traitsILi256ELi64ELi64ELi8ELi4ELi2ELi2ELb0ELb1EN7cutlass10bfloat16_tE19Flash_kernel_traitsILi256ELi64ELi64ELi8ES3_EELb0ELb0ELb1ELb0ELb0ELb1ELb1EEEvNS_16Flash_bwd_paramsE:
	.zero		1536


//--------------------- .nv.constant0._ZN5flash44flash_bwd_dq_dk_dv_loop_seqk_parallel_kernelI23Flash_bwd_kernel_traitsILi256ELi64ELi64ELi8ELi4ELi2ELi2ELb0ELb1EN7cutlass10bfloat16_tE19Flash_kernel_traitsILi256ELi64ELi64ELi8ES3_EELb1ELb0ELb1ELb1ELb0ELb0ELb0EEEvNS_16Flash_bwd_paramsE --------------------------
	.section	.nv.constant0._ZN5flash44flash_bwd_dq_dk_dv_loop_seqk_parallel_kernelI23Flash_bwd_kernel_traitsILi256ELi64ELi64ELi8ELi4ELi2ELi2ELb0ELb1EN7cutlass10bfloat16_tE19Flash_kernel_traitsILi256ELi64ELi64ELi8ES3_EELb1ELb0ELb1ELb1ELb0ELb0ELb0EEEvNS_16Flash_bwd_paramsE,"a",@progbits
	.sectionflags	@""
	.align	4
.nv.constant0._ZN5flash44flash_bwd_dq_dk_dv_loop_seqk_parallel_kernelI23Flash_bwd_kernel_traitsILi256ELi64ELi64ELi8ELi4ELi2ELi2ELb0ELb1EN7cutlass10bfloat16_tE19Flash_kernel_traitsILi256ELi64ELi64ELi8ES3_EELb1ELb0ELb1ELb1ELb0ELb0ELb0EEEvNS_16Flash_bwd_paramsE:
	.zero		1536


//--------------------- .nv.constant0._ZN5flash44flash_bwd_dq_dk_dv_loop_seqk_parallel_kernelI23Flash_bwd_kernel_traitsILi256ELi64ELi64ELi8ELi4ELi2ELi2ELb0ELb1EN7cutlass10bfloat16_tE19Flash_kernel_traitsILi256ELi64ELi64ELi8ES3_EELb0ELb0ELb1ELb1ELb0ELb0ELb1EEEvNS_16Flash_bwd_paramsE --------------------------
	.section	.nv.constant0._ZN5flash44flash_bwd_dq_dk_dv_loop_seqk_parallel_kernelI23Flash_bwd_kernel_traitsILi256ELi64ELi64ELi8ELi4ELi2ELi2ELb0ELb1EN7cutlass10bfloat16_tE19Flash_kernel_traitsILi256ELi64ELi64ELi8ES3_EELb0ELb0ELb1ELb1ELb0ELb0ELb1EEEvNS_16Flash_bwd_paramsE,"a",@progbits
	.sectionflags	@""
	.align	4
.nv.constant0._ZN5flash44flash_bwd_dq_dk_dv_loop_seqk_parallel_kernelI23Flash_bwd_kernel_traitsILi256ELi64ELi64ELi8ELi4ELi2ELi2ELb0ELb1EN7cutlass10bfloat16_tE19Flash_kernel_traitsILi256ELi64ELi64ELi8ES3_EELb0ELb0ELb1ELb1ELb0ELb0ELb1EEEvNS_16Flash_bwd_paramsE:
	.zero		1536


//--------------------- .nv.constant0._ZN5flash25flash_bwd_dot_do_o_kernelILb0E23Flash_bwd_kernel_traitsILi256ELi64ELi64ELi8ELi4ELi2ELi2ELb0ELb1EN7cutlass10bfloat16_tE19Flash_kernel_traitsILi256ELi64ELi64ELi8ES3_EEEEvNS_16Flash_bwd_paramsE --------------------------
	.section	.nv.constant0._ZN5flash25flash_bwd_dot_do_o_kernelILb0E23Flash_bwd_kernel_traitsILi256ELi64ELi64ELi8ELi4ELi2ELi2ELb0ELb1EN7cutlass10bfloat16_tE19Flash_kernel_traitsILi256ELi64ELi64ELi8ES3_EEEEvNS_16Flash_bwd_paramsE,"a",@progbits
	.sectionflags	@""
	.align	4
.nv.constant0._ZN5flash25flash_bwd_dot_do_o_kernelILb0E23Flash_bwd_kernel_traitsILi256ELi64ELi64ELi8ELi4ELi2ELi2ELb0ELb1EN7cutlass10bfloat16_tE19Flash_kernel_traitsILi256ELi64ELi64ELi8ES3_EEEEvNS_16Flash_bwd_paramsE:
	.zero		1536


//--------------------- .nv.constant0._ZN5flash25flash_bwd_dot_do_o_kernelILb1E23Flash_bwd_kernel_traitsILi256ELi64ELi64ELi8ELi4ELi2ELi2ELb0ELb1EN7cutlass10bfloat16_tE19Flash_kernel_traitsILi256ELi64ELi64ELi8ES3_EEEEvNS_16Flash_bwd_paramsE --------------------------
	.section	.nv.constant0._ZN5flash25flash_bwd_dot_do_o_kernelILb1E23Flash_bwd_kernel_traitsILi256ELi64ELi64ELi8ELi4ELi2ELi2ELb0ELb1EN7cutlass10bfloat16_tE19Flash_kernel_traitsILi256ELi64ELi64ELi8ES3_EEEEvNS_16Flash_bwd_paramsE,"a",@progbits
	.sectionflags	@""
	.align	4
.nv.constant0._ZN5flash25flash_bwd_dot_do_o_kernelILb1E23Flash_bwd_kernel_traitsILi256ELi64ELi64ELi8ELi4ELi2ELi2ELb0ELb1EN7cutlass10bfloat16_tE19Flash_kernel_traitsILi256ELi64ELi64ELi8ES3_EEEEvNS_16Flash_bwd_paramsE:
	.zero		1536


//--------------------- .nv.constant0._ZN5flash27flash_bwd_convert_dq_kernelI23Flash_bwd_kernel_traitsILi256ELi64ELi64ELi8ELi4ELi2ELi2ELb0ELb0EN7cutlass10bfloat16_tE19Flash_kernel_traitsILi256ELi64ELi64ELi8ES3_EEEEvNS_16Flash_bwd_paramsEi --------------------------
	.section	.nv.constant0._ZN5flash27flash_bwd_convert_dq_kernelI23Flash_bwd_kernel_traitsILi256ELi64ELi64ELi8ELi4ELi2ELi2ELb0ELb0EN7cutlass10bfloat16_tE19Flash_kernel_traitsILi256ELi64ELi64ELi8ES3_EEEEvNS_16Flash_bwd_paramsEi,"a",@progbits
	.sectionflags	@""
	.align	4
.nv.constant0._ZN5flash27flash_bwd_convert_dq_kernelI23Flash_bwd_kernel_traitsILi256ELi64ELi64ELi8ELi4ELi2ELi2ELb0ELb0EN7cutlass10bfloat16_tE19Flash_kernel_traitsILi256ELi64ELi64ELi8ES3_EEEEvNS_16Flash_bwd_paramsEi:
	.zero		1540


//--------------------- .nv.constant0._ZN5flash44flash_bwd_dq_dk_dv_loop_seqk_parallel_kernelI23Flash_bwd_kernel_traitsILi256ELi64ELi64ELi8ELi4ELi2ELi2ELb0ELb0EN7cutlass10bfloat16_tE19Flash_kernel_traitsILi256ELi64ELi64ELi8ES3_EELb1ELb0ELb0ELb0ELb0ELb0ELb0EEEvNS_16Flash_bwd_paramsE --------------------------
	.section	.nv.constant0._ZN5flash44flash_bwd_dq_dk_dv_loop_seqk_parallel_kernelI23Flash_bwd_kernel_traitsILi256ELi64ELi64ELi8ELi4ELi2ELi2ELb0ELb0EN7cutlass10bfloat16_tE19Flash_kernel_traitsILi256ELi64ELi64ELi8ES3_EELb1ELb0ELb0ELb0ELb0ELb0ELb0EEEvNS_16Flash_bwd_paramsE,"a",@progbits
	.sectionflags	@""
	.align	4
.nv.constant0._ZN5flash44flash_bwd_dq_dk_dv_loop_seqk_parallel_kernelI23Flash_bwd_kernel_traitsILi256ELi64ELi64ELi8ELi4ELi2ELi2ELb0ELb0EN7cutlass10bfloat16_tE19Flash_kernel_traitsILi256ELi64ELi64ELi8ES3_EELb1ELb0ELb0ELb0ELb0ELb0ELb0EEEvNS_16Flash_bwd_paramsE:
	.zero		1536


//--------------------- .nv.constant0._ZN5flash44flash_bwd_dq_dk_dv_loop_seqk_parallel_kernelI23Flash_bwd_kernel_traitsILi256ELi64ELi64ELi8ELi4ELi2ELi2ELb0ELb0EN7cutlass10bfloat16_tE19Flash_kernel_traitsILi256ELi64ELi64ELi8ES3_EELb0ELb0ELb0ELb0ELb0ELb0ELb1EEEvNS_16Flash_bwd_paramsE --------------------------
	.section	.nv.constant0._ZN5flash44flash_bwd_dq_dk_dv_loop_seqk_parallel_kernelI23Flash_bwd_kernel_traitsILi256ELi64ELi64ELi8ELi4ELi2ELi2ELb0ELb0EN7cutlass10bfloat16_tE19Flash_kernel_traitsILi256ELi64ELi64ELi8ES3_EELb0ELb0ELb0ELb0ELb0ELb0ELb1EEEvNS_16Flash_bwd_paramsE,"a",@progbits
	.sectionflags	@""
	.align	4
.nv.constant0._ZN5flash44flash_bwd_dq_dk_dv_loop_seqk_parallel_kernelI23Flash_bwd_kernel_traitsILi256ELi64ELi64ELi8ELi4ELi2ELi2ELb0ELb0EN7cutlass10bfloat16_tE19Flash_kernel_traitsILi256ELi64ELi64ELi8ES3_EELb0ELb0ELb0ELb0ELb0ELb0ELb1EEEvNS_16Flash_bwd_paramsE:
	.zero		1536


//--------------------- .nv.constant0._ZN5flash44flash_bwd_dq_dk_dv_loop_seqk_parallel_kernelI23Flash_bwd_kernel_traitsILi256ELi64ELi64ELi8ELi4ELi2ELi2ELb0ELb0EN7cutlass10bfloat16_tE19Flash_kernel_traitsILi256ELi64ELi64ELi8ES3_EELb1ELb0ELb1ELb0ELb0ELb0ELb0EEEvNS_16Flash_bwd_paramsE --------------------------
	.section	.nv.constant0._ZN5flash44flash_bwd_dq_dk_dv_loop_seqk_parallel_kernelI23Flash_bwd_kernel_traitsILi256ELi64ELi64ELi8ELi4ELi2ELi2ELb0ELb0EN7cutlass10bfloat16_tE19Flash_kernel_traitsILi256ELi64ELi64ELi8ES3_EELb1ELb0ELb1ELb0ELb0ELb0ELb0EEEvNS_16Flash_bwd_paramsE,"a",@progbits
	.sectionflags	@""
	.align	4
.nv.constant0._ZN5flash44flash_bwd_dq_dk_dv_loop_seqk_parallel_kernelI23Flash_bwd_kernel_traitsILi256ELi64ELi64ELi8ELi4ELi2ELi2ELb0ELb0EN7cutlass10bfloat16_tE19Flash_kernel_traitsILi256ELi64ELi64ELi8ES3_EELb1ELb0ELb1ELb0ELb0ELb0ELb0EEEvNS_16Flash_bwd_paramsE:
	.zero		1536


//--------------------- .nv.constant0._ZN5flash44flash_bwd_dq_dk_dv_loop_seqk_parallel_kernelI23Flash_bwd_kernel_traitsILi256ELi64ELi64ELi8ELi4ELi2ELi2ELb0ELb0EN7cutlass10bfloat16_tE19Flash_kernel_traitsILi256ELi64ELi64ELi8ES3_EELb0ELb0ELb1ELb0ELb0ELb0ELb1EEEvNS_16Flash_bwd_paramsE --------------------------
	.section	.nv.constant0._ZN5flash44flash_bwd_dq_dk_dv_loop_seqk_parallel_kernelI23Flash_bwd_kernel_traitsILi256ELi64ELi64ELi8ELi4ELi2ELi2ELb0ELb0EN7cutlass10bfloat16_tE19Flash_kernel_traitsILi256ELi64ELi64ELi8ES3_EELb0ELb0ELb1ELb0ELb0ELb0ELb1EEEvNS_16Flash_bwd_paramsE,"a",@progbits
	.sectionflags	@""
	.align	4
.nv.constant0._ZN5flash44flash_bwd_dq_dk_dv_loop_seqk_parallel_kernelI23Flash_bwd_kernel_traitsILi256ELi64ELi64ELi8ELi4ELi2ELi2ELb0ELb0EN7cutlass10bfloat16_tE19Flash_kernel_traitsILi256ELi64ELi64ELi8ES3_EELb0ELb0ELb1ELb0ELb0ELb0ELb1EEEvNS_16Flash_bwd_paramsE:
	.zero		1536


//--------------------- .nv.constant0._ZN5flash44flash_bwd_dq_dk_dv_loop_seqk_parallel_kernelI23Flash_bwd_kernel_traitsILi256ELi64ELi64ELi8ELi4ELi2ELi2ELb0ELb0EN7cutlass10bfloat16_tE19Flash_kernel_traitsILi256ELi64ELi64ELi8ES3_EELb1ELb0ELb0ELb0ELb0ELb1ELb0EEEvNS_16Flash_bwd_paramsE --------------------------
	.section	.nv.constant0._ZN5flash44flash_bwd_dq_dk_dv_loop_seqk_parallel_kernelI23Flash_bwd_kernel_traitsILi256ELi64ELi64ELi8ELi4ELi2ELi2ELb0ELb0EN7cutlass10bfloat16_tE19Flash_kernel_traitsILi256ELi64ELi64ELi8ES3_EELb1ELb0ELb0ELb0ELb0ELb1ELb0EEEvNS_16Flash_bwd_paramsE,"a",@progbits
	.sectionflags	@""
	.align	4
.nv.constant0._ZN5flash44flash_bwd_dq_dk_dv_loop_seqk_parallel_kernelI23Flash_bwd_kernel_traitsILi256ELi64ELi64ELi8ELi4ELi2ELi2ELb0ELb0EN7cutlass10bfloat16_tE19Flash_kernel_traitsILi256ELi64ELi64ELi8ES3_EELb1ELb0ELb0ELb0ELb0ELb1ELb0EEEvNS_16Flash_bwd_paramsE:
	.zero		1536


//--------------------- .nv.constant0._ZN5flash44flash_bwd_dq_dk_dv_loop_seqk_parallel_kernelI23Flash_bwd_kernel_traitsILi256ELi64ELi64ELi8ELi4ELi2ELi2ELb0ELb0EN7cutlass10bfloat16_tE19Flash_kernel_traitsILi256ELi64ELi64ELi8ES3_EELb0ELb0ELb0ELb0ELb0ELb1ELb1EEEvNS_16Flash_bwd_paramsE --------------------------
	.section	.nv.constant0._ZN5flash44flash_bwd_dq_dk_dv_loop_seqk_parallel_kernelI23Flash_bwd_kernel_traitsILi256ELi64ELi64ELi8ELi4ELi2ELi2ELb0ELb0EN7cutlass10bfloat16_tE19Flash_kernel_traitsILi256ELi64ELi64ELi8ES3_EELb0ELb0ELb0ELb0ELb0ELb1ELb1EEEvNS_16Flash_bwd_paramsE,"a",@progbits
	.sectionflags	@""
	.align	4
.nv.constant0._ZN5flash44flash_bwd_dq_dk_dv_loop_seqk_parallel_kernelI23Flash_bwd_kernel_traitsILi256ELi64ELi64ELi8ELi4ELi2ELi2ELb0ELb0EN7cutlass10bfloat16_tE19Flash_kernel_traitsILi256ELi64ELi64ELi8ES3_EELb0ELb0ELb0ELb0ELb0ELb1ELb1EEEvNS_16Flash_bwd_paramsE:
	.zero		1536


//--------------------- .nv.constant0._ZN5flash44flash_bwd_dq_dk_dv_loop_seqk_parallel_kernelI23Flash_bwd_kernel_traitsILi256ELi64ELi64ELi8ELi4ELi2ELi2ELb0ELb0EN7cutlass10bfloat16_tE19Flash_kernel_traitsILi256ELi64ELi64ELi8ES3_EELb1ELb0ELb0ELb1ELb0ELb0ELb0EEEvNS_16Flash_bwd_paramsE --------------------------
	.section	.nv.constant0._ZN5flash44flash_bwd_dq_dk_dv_loop_seqk_parallel_kernelI23Flash_bwd_kernel_traitsILi256ELi64ELi64ELi8ELi4ELi2ELi2ELb0ELb0EN7cutlass10bfloat16_tE19Flash_kernel_traitsILi256ELi64ELi64ELi8ES3_EELb1ELb0ELb0ELb1ELb0ELb0ELb0EEEvNS_16Flash_bwd_paramsE,"a",@progbits
	.sectionflags	@""
	.align	4
.nv.constant0._ZN5flash44flash_bwd_dq_dk_dv_loop_seqk_parallel_kernelI23Flash_bwd_kernel_traitsILi256ELi64ELi64ELi8ELi4ELi2ELi2ELb0ELb0EN7cutlass10bfloat16_tE19Flash_kernel_traitsILi256ELi64ELi64ELi8ES3_EELb1ELb0ELb0ELb1ELb0ELb0ELb0EEEvNS_16Flash_bwd_paramsE:
	.zero		1536


//--------------------- .nv.constant0._ZN5flash44flash_bwd_dq_dk_dv_loop_seqk_parallel_kernelI23Flash_bwd_kernel_traitsILi256ELi64ELi64ELi8ELi4ELi2ELi2ELb0ELb0EN7cutlass10bfloat16_tE19Flash_kernel_traitsILi256ELi64ELi64ELi8ES3_EELb0ELb0ELb0ELb1ELb0ELb0ELb1EEEvNS_16Flash_bwd_paramsE --------------------------
	.section	.nv.constant0._ZN5flash44flash_bwd_dq_dk_dv_loop_seqk_parallel_kernelI23Flash_bwd_kernel_traitsILi256ELi64ELi64ELi8ELi4ELi2ELi2ELb0ELb0EN7cutlass10bfloat16_tE19Flash_kernel_traitsILi256ELi64ELi64ELi8ES3_EELb0ELb0ELb0ELb1ELb0ELb0ELb1EEEvNS_16Flash_bwd_paramsE,"a",@progbits
	.sectionflags	@""
	.align	4
.nv.constant0._ZN5flash44flash_bwd_dq_dk_dv_loop_seqk_parallel_kernelI23Flash_bwd_kernel_traitsILi256ELi64ELi64ELi8ELi4ELi2ELi2ELb0ELb0EN7cutlass10bfloat16_tE19Flash_kernel_traitsILi256ELi64ELi64ELi8ES3_EELb0ELb0ELb0ELb1ELb0ELb0ELb1EEEvNS_16Flash_bwd_paramsE:
	.zero		1536


//--------------------- .nv.constant0._ZN5flash44flash_bwd_dq_dk_dv_loop_seqk_parallel_kernelI23Flash_bwd_kernel_traitsILi256ELi64ELi64ELi8ELi4ELi2ELi2ELb0ELb0EN7cutlass10bfloat16_tE19Flash_kernel_traitsILi256ELi64ELi64ELi8ES3_EELb1ELb0ELb1ELb0ELb0ELb1ELb0EEEvNS_16Flash_bwd_paramsE --------------------------
	.section	.nv.constant0._ZN5flash44flash_bwd_dq_dk_dv_loop_seqk_parallel_kernelI23Flash_bwd_kernel_traitsILi256ELi64ELi64ELi8ELi4ELi2ELi2ELb0ELb0EN7cutlass10bfloat16_tE19Flash_kernel_traitsILi256ELi64ELi64ELi8ES3_EELb1ELb0ELb1ELb0ELb0ELb1ELb0EEEvNS_16Flash_bwd_paramsE,"a",@progbits
	.sectionflags	@""
	.align	4
.nv.constant0._ZN5flash44flash_bwd_dq_dk_dv_loop_seqk_parallel_kernelI23Flash_bwd_kernel_traitsILi256ELi64ELi64ELi8ELi4ELi2ELi2ELb0ELb0EN7cutlass10bfloat16_tE19Flash_kernel_traitsILi256ELi64ELi64ELi8ES3_EELb1ELb0ELb1ELb0ELb0ELb1ELb0EEEvNS_16Flash_bwd_paramsE:
	.zero		1536


//--------------------- .nv.constant0._ZN5flash44flash_bwd_dq_dk_dv_loop_seqk_parallel_kernelI23Flash_bwd_kernel_traitsILi256ELi64ELi64ELi8ELi4ELi2ELi2ELb0ELb0EN7cutlass10bfloat16_tE19Flash_kernel_traitsILi256ELi64ELi64ELi8ES3_EELb0ELb0ELb1ELb0ELb0ELb1ELb1EEEvNS_16Flash_bwd_paramsE --------------------------
	.section	.nv.constant0._ZN5flash44flash_bwd_dq_dk_dv_loop_seqk_parallel_kernelI23Flash_bwd_kernel_traitsILi256ELi64ELi64ELi8ELi4ELi2ELi2ELb0ELb0EN7cutlass10bfloat16_tE19Flash_kernel_traitsILi256ELi64ELi64ELi8ES3_EELb0ELb0ELb1ELb0ELb0ELb1ELb1EEEvNS_16Flash_bwd_paramsE,"a",@progbits
	.sectionflags	@""
	.align	4
.nv.constant0._ZN5flash44flash_bwd_dq_dk_dv_loop_seqk_parallel_kernelI23Flash_bwd_kernel_traitsILi256ELi64ELi64ELi8ELi4ELi2ELi2ELb0ELb0EN7cutlass10bfloat16_tE19Flash_kernel_traitsILi256ELi64ELi64ELi8ES3_EELb0ELb0ELb1ELb0ELb0ELb1ELb1EEEvNS_16Flash_bwd_paramsE:
	.zero		1536


//--------------------- .nv.constant0._ZN5flash44flash_bwd_dq_dk_dv_loop_seqk_parallel_kernelI23Flash_bwd_kernel_traitsILi256ELi64ELi64ELi8ELi4ELi2ELi2ELb0ELb0EN7cutlass10bfloat16_tE19Flash_kernel_traitsILi256ELi64ELi64ELi8ES3_EELb1ELb0ELb1ELb1ELb0ELb0ELb0EEEvNS_16Flash_bwd_paramsE --------------------------
	.section	.nv.constant0._ZN5flash44flash_bwd_dq_dk_dv_loop_seqk_parallel_kernelI23Flash_bwd_kernel_traitsILi256ELi64ELi64ELi8ELi4ELi2ELi2ELb0ELb0EN7cutlass10bfloat16_tE19Flash_kernel_traitsILi256ELi64ELi64ELi8ES3_EELb1ELb0ELb1ELb1ELb0ELb0ELb0EEEvNS_16Flash_bwd_paramsE,"a",@progbits
	.sectionflags	@""
	.align	4
.nv.constant0._ZN5flash44flash_bwd_dq_dk_dv_loop_seqk_parallel_kernelI23Flash_bwd_kernel_traitsILi256ELi64ELi64ELi8ELi4ELi2ELi2ELb0ELb0EN7cutlass10bfloat16_tE19Flash_kernel_traitsILi256ELi64ELi64ELi8ES3_EELb1ELb0ELb1ELb1ELb0ELb0ELb0EEEvNS_16Flash_bwd_paramsE:
	.zero		1536


//--------------------- .nv.constant0._ZN5flash44flash_bwd_dq_dk_dv_loop_seqk_parallel_kernelI23Flash_bwd_kernel_traitsILi256ELi64ELi64ELi8ELi4ELi2ELi2ELb0ELb0EN7cutlass10bfloat16_tE19Flash_kernel_traitsILi256ELi64ELi64ELi8ES3_EELb0ELb0ELb1ELb1ELb0ELb0ELb1EEEvNS_16Flash_bwd_paramsE --------------------------
	.section	.nv.constant0._ZN5flash44flash_bwd_dq_dk_dv_loop_seqk_parallel_kernelI23Flash_bwd_kernel_traitsILi256ELi64ELi64ELi8ELi4ELi2ELi2ELb0ELb0EN7cutlass10bfloat16_tE19Flash_kernel_traitsILi256ELi64ELi64ELi8ES3_EELb0ELb0ELb1ELb1ELb0ELb0ELb1EEEvNS_16Flash_bwd_paramsE,"a",@progbits
	.sectionflags	@""
	.align	4
.nv.constant0._ZN5flash44flash_bwd_dq_dk_dv_loop_seqk_parallel_kernelI23Flash_bwd_kernel_traitsILi256ELi64ELi64ELi8ELi4ELi2ELi2ELb0ELb0EN7cutlass10bfloat16_tE19Flash_kernel_traitsILi256ELi64ELi64ELi8ES3_EELb0ELb0ELb1ELb1ELb0ELb0ELb1EEEvNS_16Flash_bwd_paramsE:
	.zero		1536


//--------------------- .nv.constant0._ZN5flash25flash_bwd_dot_do_o_kernelILb0E23Flash_bwd_kernel_traitsILi256ELi64ELi64ELi8ELi4ELi2ELi2ELb0ELb0EN7cutlass10bfloat16_tE19Flash_kernel_traitsILi256ELi64ELi64ELi8ES3_EEEEvNS_16Flash_bwd_paramsE --------------------------
	.section	.nv.constant0._ZN5flash25flash_bwd_dot_do_o_kernelILb0E23Flash_bwd_kernel_traitsILi256ELi64ELi64ELi8ELi4ELi2ELi2ELb0ELb0EN7cutlass10bfloat16_tE19Flash_kernel_traitsILi256ELi64ELi64ELi8ES3_EEEEvNS_16Flash_bwd_paramsE,"a",@progbits
	.sectionflags	@""
	.align	4
.nv.constant0._ZN5flash25flash_bwd_dot_do_o_kernelILb0E23Flash_bwd_kernel_traitsILi256ELi64ELi64ELi8ELi4ELi2ELi2ELb0ELb0EN7cutlass10bfloat16_tE19Flash_kernel_traitsILi256ELi64ELi64ELi8ES3_EEEEvNS_16Flash_bwd_paramsE:
	.zero		1536


//--------------------- .nv.constant0._ZN5flash25flash_bwd_dot_do_o_kernelILb1E23Flash_bwd_kernel_traitsILi256ELi64ELi64ELi8ELi4ELi2ELi2ELb0ELb0EN7cutlass10bfloat16_tE19Flash_kernel_traitsILi256ELi64ELi64ELi8ES3_EEEEvNS_16Flash_bwd_paramsE --------------------------
	.section	.nv.constant0._ZN5flash25flash_bwd_dot_do_o_kernelILb1E23Flash_bwd_kernel_traitsILi256ELi64ELi64ELi8ELi4ELi2ELi2ELb0ELb0EN7cutlass10bfloat16_tE19Flash_kernel_traitsILi256ELi64ELi64ELi8ES3_EEEEvNS_16Flash_bwd_paramsE,"a",@progbits
	.sectionflags	@""
	.align	4
.nv.constant0._ZN5flash25flash_bwd_dot_do_o_kernelILb1E23Flash_bwd_kernel_traitsILi256ELi64ELi64ELi8ELi4ELi2ELi2ELb0ELb0EN7cutlass10bfloat16_tE19Flash_kernel_traitsILi256ELi64ELi64ELi8ES3_EEEEvNS_16Flash_bwd_paramsE:
	.zero		1536


//--------------------- SYMBOLS --------------------------

	.type		.nv.reservedSmem.offset0,@object
	.size		.nv.reservedSmem.offset0,0x4
	.type		.nv.reservedSmem.cap,@object
	.size		.nv.reservedSmem.cap,0x4
